	.target	sm_90

	.elftype	@"ET_EXEC"


//--------------------- .note.nv.tkinfo           --------------------------
	.section	.note.nv.tkinfo,"",@"SHT_NOTE"
	.sectionflags	@"SHF_NOTE_NV_TKINFO"
	.tkinfo
        /*0018*/ 	.word	0x00000002
        /*0030*/ 	.string	""
        /*0030*/ 	.string	"ptxas"
        /*0030*/ 	.string	"Cuda compilation tools, release 13.0, V13.0.88"
        /*0030*/ 	.string	"Build cuda_13.0.r13.0/compiler.36424714_0"
        /*0030*/ 	.string	"-arch sm_90 -m 64 "



//--------------------- .note.nv.cuinfo           --------------------------
	.section	.note.nv.cuinfo,"",@"SHT_NOTE"
	.sectionflags	@"SHF_NOTE_NV_CUINFO"
        /*0018*/ 	.short	0x0002
        /*001a*/ 	.short	0x005a
        /*001c*/ 	.short	0x0082
	.zero		2


//--------------------- .nv.info                  --------------------------
	.section	.nv.info,"",@"SHT_CUDA_INFO"
	.align	4


	//----- nvinfo : EIATTR_REGCOUNT
	.align		4
        /*0000*/ 	.byte	0x04, 0x2f
        /*0002*/ 	.short	(.L_1 - .L_0)
	.align		4
.L_0:
        /*0004*/ 	.word	index@(_ZN13group_norm_v214gn_cuda_kernelI6__halfLi320ELi1ELi16ELi160ELi64ELb1ELi64ELi160ELi160ELi4ELb0ELi148ELb0ELb0ENS_16CompileConditionILi900EEEEEvPT_PKS4_S7_S7_flPfS8_Pj)
        /*0008*/ 	.word	0x0000004c


	//----- nvinfo : EIATTR_FRAME_SIZE
	.align		4
.L_1:
        /*000c*/ 	.byte	0x04, 0x11
        /*000e*/ 	.short	(.L_3 - .L_2)
	.align		4
.L_2:
        /*0010*/ 	.word	index@(_ZN13group_norm_v214gn_cuda_kernelI6__halfLi320ELi1ELi16ELi160ELi64ELb1ELi64ELi160ELi160ELi4ELb0ELi148ELb0ELb0ENS_16CompileConditionILi900EEEEEvPT_PKS4_S7_S7_flPfS8_Pj)
        /*0014*/ 	.word	0x00000000


	//----- nvinfo : EIATTR_REGCOUNT
	.align		4
.L_3:
        /*0018*/ 	.byte	0x04, 0x2f
        /*001a*/ 	.short	(.L_5 - .L_4)
	.align		4
.L_4:
        /*001c*/ 	.word	index@(_ZN13group_norm_v214gn_cuda_kernelI6__halfLi320ELi1ELi16ELi160ELi64ELb1ELi64ELi160ELi160ELi4ELb0ELi116ELb0ELb0ENS_16CompileConditionILi900EEEEEvPT_PKS4_S7_S7_flPfS8_Pj)
        /*0020*/ 	.word	0x0000004c


	//----- nvinfo : EIATTR_FRAME_SIZE
	.align		4
.L_5:
        /*0024*/ 	.byte	0x04, 0x11
        /*0026*/ 	.short	(.L_7 - .L_6)
	.align		4
.L_6:
        /*0028*/ 	.word	index@(_ZN13group_norm_v214gn_cuda_kernelI6__halfLi320ELi1ELi16ELi160ELi64ELb1ELi64ELi160ELi160ELi4ELb0ELi116ELb0ELb0ENS_16CompileConditionILi900EEEEEvPT_PKS4_S7_S7_flPfS8_Pj)
        /*002c*/ 	.word	0x00000000


	//----- nvinfo : EIATTR_REGCOUNT
	.align		4
.L_7:
        /*0030*/ 	.byte	0x04, 0x2f
        /*0032*/ 	.short	(.L_9 - .L_8)
	.align		4
.L_8:
        /*0034*/ 	.word	index@(_ZN13group_norm_v214gn_cuda_kernelI6__halfLi320ELi1ELi32ELi80ELi64ELb0ELi64ELi80ELi80ELi4ELb0ELi148ELb0ELb0ENS_16CompileConditionILi900EEEEEvPT_PKS4_S7_S7_flPfS8_Pj)
        /*0038*/ 	.word	0x00000028


	//----- nvinfo : EIATTR_FRAME_SIZE
	.align		4
.L_9:
        /*003c*/ 	.byte	0x04, 0x11
        /*003e*/ 	.short	(.L_11 - .L_10)
	.align		4
.L_10:
        /*0040*/ 	.word	index@(_ZN13group_norm_v214gn_cuda_kernelI6__halfLi320ELi1ELi32ELi80ELi64ELb0ELi64ELi80ELi80ELi4ELb0ELi148ELb0ELb0ENS_16CompileConditionILi900EEEEEvPT_PKS4_S7_S7_flPfS8_Pj)
        /*0044*/ 	.word	0x00000000


	//----- nvinfo : EIATTR_REGCOUNT
	.align		4
.L_11:
        /*0048*/ 	.byte	0x04, 0x2f
        /*004a*/ 	.short	(.L_13 - .L_12)
	.align		4
.L_12:
        /*004c*/ 	.word	index@(_ZN13group_norm_v214gn_cuda_kernelI6__halfLi320ELi1ELi32ELi80ELi64ELb0ELi64ELi80ELi80ELi4ELb0ELi116ELb0ELb0ENS_16CompileConditionILi900EEEEEvPT_PKS4_S7_S7_flPfS8_Pj)
        /*0050*/ 	.word	0x00000028


	//----- nvinfo : EIATTR_FRAME_SIZE
	.align		4
.L_13:
        /*0054*/ 	.byte	0x04, 0x11
        /*0056*/ 	.short	(.L_15 - .L_14)
	.align		4
.L_14:
        /*0058*/ 	.word	index@(_ZN13group_norm_v214gn_cuda_kernelI6__halfLi320ELi1ELi32ELi80ELi64ELb0ELi64ELi80ELi80ELi4ELb0ELi116ELb0ELb0ENS_16CompileConditionILi900EEEEEvPT_PKS4_S7_S7_flPfS8_Pj)
        /*005c*/ 	.word	0x00000000


	//----- nvinfo : EIATTR_REGCOUNT
	.align		4
.L_15:
        /*0060*/ 	.byte	0x04, 0x2f
        /*0062*/ 	.short	(.L_17 - .L_16)
	.align		4
.L_16:
        /*0064*/ 	.word	index@(_ZN13group_norm_v218gn_bwd_cuda_kernelI6__halfLi320ELi1ELi16ELi160ELi64ELb1ELb1ELi64ELi320ELi320ELi4ELb1ELi144ELb0ELb0ELNS_15WgradSyncMethodE3ENS_16CompileConditionILi900EEEEEvPT_S6_S6_PKS5_S8_S8_S8_PKfflPfPj)
        /*0068*/ 	.word	0x000000a8


	//----- nvinfo : EIATTR_FRAME_SIZE
	.align		4
.L_17:
        /*006c*/ 	.byte	0x04, 0x11
        /*006e*/ 	.short	(.L_19 - .L_18)
	.align		4
.L_18:
        /*0070*/ 	.word	index@(_ZN13group_norm_v218gn_bwd_cuda_kernelI6__halfLi320ELi1ELi16ELi160ELi64ELb1ELb1ELi64ELi320ELi320ELi4ELb1ELi144ELb0ELb0ELNS_15WgradSyncMethodE3ENS_16CompileConditionILi900EEEEEvPT_S6_S6_PKS5_S8_S8_S8_PKfflPfPj)
        /*0074*/ 	.word	0x00000000


	//----- nvinfo : EIATTR_REGCOUNT
	.align		4
.L_19:
        /*0078*/ 	.byte	0x04, 0x2f
        /*007a*/ 	.short	(.L_21 - .L_20)
	.align		4
.L_20:
        /*007c*/ 	.word	index@(_ZN13group_norm_v218gn_bwd_cuda_kernelI6__halfLi320ELi3ELi16ELi160ELi64ELb1ELb1ELi32ELi320ELi320ELi4ELb1ELi168ELb0ELb0ELNS_15WgradSyncMethodE3ENS_16CompileConditionILi900EEEEEvPT_S6_S6_PKS5_S8_S8_S8_PKfflPfPj)
        /*0080*/ 	.word	0x00000040


	//----- nvinfo : EIATTR_FRAME_SIZE
	.align		4
.L_21:
        /*0084*/ 	.byte	0x04, 0x11
        /*0086*/ 	.short	(.L_23 - .L_22)
	.align		4
.L_22:
        /*0088*/ 	.word	index@(_ZN13group_norm_v218gn_bwd_cuda_kernelI6__halfLi320ELi3ELi16ELi160ELi64ELb1ELb1ELi32ELi320ELi320ELi4ELb1ELi168ELb0ELb0ELNS_15WgradSyncMethodE3ENS_16CompileConditionILi900EEEEEvPT_S6_S6_PKS5_S8_S8_S8_PKfflPfPj)
        /*008c*/ 	.word	0x00000090


	//----- nvinfo : EIATTR_REGCOUNT
	.align		4
.L_23:
        /*0090*/ 	.byte	0x04, 0x2f
        /*0092*/ 	.short	(.L_25 - .L_24)
	.align		4
.L_24:
        /*0094*/ 	.word	index@(_ZN13group_norm_v218gn_bwd_cuda_kernelI6__halfLi320ELi1ELi16ELi160ELi64ELb1ELb1ELi32ELi320ELi320ELi4ELb1ELi72ELb0ELb1ELNS_15WgradSyncMethodE1ENS_16CompileConditionILi900EEEEEvPT_S6_S6_PKS5_S8_S8_S8_PKfflPfPj)
        /*0098*/ 	.word	0x000000a7


	//----- nvinfo : EIATTR_FRAME_SIZE
	.align		4
.L_25:
        /*009c*/ 	.byte	0x04, 0x11
        /*009e*/ 	.short	(.L_27 - .L_26)
	.align		4
.L_26:
        /*00a0*/ 	.word	index@(_ZN13group_norm_v218gn_bwd_cuda_kernelI6__halfLi320ELi1ELi16ELi160ELi64ELb1ELb1ELi32ELi320ELi320ELi4ELb1ELi72ELb0ELb1ELNS_15WgradSyncMethodE1ENS_16CompileConditionILi900EEEEEvPT_S6_S6_PKS5_S8_S8_S8_PKfflPfPj)
        /*00a4*/ 	.word	0x00000000


	//----- nvinfo : EIATTR_REGCOUNT
	.align		4
.L_27:
        /*00a8*/ 	.byte	0x04, 0x2f
        /*00aa*/ 	.short	(.L_29 - .L_28)
	.align		4
.L_28:
        /*00ac*/ 	.word	index@(_ZN13group_norm_v218gn_bwd_cuda_kernelI6__halfLi320ELi1ELi16ELi160ELi64ELb1ELb1ELi32ELi320ELi320ELi4ELb1ELi72ELb0ELb0ELNS_15WgradSyncMethodE1ENS_16CompileConditionILi900EEEEEvPT_S6_S6_PKS5_S8_S8_S8_PKfflPfPj)
        /*00b0*/ 	.word	0x000000a7


	//----- nvinfo : EIATTR_FRAME_SIZE
	.align		4
.L_29:
        /*00b4*/ 	.byte	0x04, 0x11
        /*00b6*/ 	.short	(.L_31 - .L_30)
	.align		4
.L_30:
        /*00b8*/ 	.word	index@(_ZN13group_norm_v218gn_bwd_cuda_kernelI6__halfLi320ELi1ELi16ELi160ELi64ELb1ELb1ELi32ELi320ELi320ELi4ELb1ELi72ELb0ELb0ELNS_15WgradSyncMethodE1ENS_16CompileConditionILi900EEEEEvPT_S6_S6_PKS5_S8_S8_S8_PKfflPfPj)
        /*00bc*/ 	.word	0x00000000


	//----- nvinfo : EIATTR_REGCOUNT
	.align		4
.L_31:
        /*00c0*/ 	.byte	0x04, 0x2f
        /*00c2*/ 	.short	(.L_33 - .L_32)
	.align		4
.L_32:
        /*00c4*/ 	.word	index@(_ZN13group_norm_v218gn_bwd_cuda_kernelI6__halfLi320ELi3ELi16ELi160ELi64ELb1ELb1ELi16ELi320ELi320ELi4ELb1ELi80ELb0ELb0ELNS_15WgradSyncMethodE3ENS_16CompileConditionILi900EEEEEvPT_S6_S6_PKS5_S8_S8_S8_PKfflPfPj)
        /*00c8*/ 	.word	0x00000040


	//----- nvinfo : EIATTR_FRAME_SIZE
	.align		4
.L_33:
        /*00cc*/ 	.byte	0x04, 0x11
        /*00ce*/ 	.short	(.L_35 - .L_34)
	.align		4
.L_34:
        /*00d0*/ 	.word	index@(_ZN13group_norm_v218gn_bwd_cuda_kernelI6__halfLi320ELi3ELi16ELi160ELi64ELb1ELb1ELi16ELi320ELi320ELi4ELb1ELi80ELb0ELb0ELNS_15WgradSyncMethodE3ENS_16CompileConditionILi900EEEEEvPT_S6_S6_PKS5_S8_S8_S8_PKfflPfPj)
        /*00d4*/ 	.word	0x00000000


	//----- nvinfo : EIATTR_REGCOUNT
	.align		4
.L_35:
        /*00d8*/ 	.byte	0x04, 0x2f
        /*00da*/ 	.short	(.L_37 - .L_36)
	.align		4
.L_36:
        /*00dc*/ 	.word	index@(_ZN13group_norm_v218gn_bwd_cuda_kernelI6__halfLi320ELi1ELi16ELi160ELi64ELb1ELb1ELi16ELi320ELi320ELi4ELb1ELi32ELb0ELb0ELNS_15WgradSyncMethodE3ENS_16CompileConditionILi900EEEEEvPT_S6_S6_PKS5_S8_S8_S8_PKfflPfPj)
        /*00e0*/ 	.word	0x0000007f


	//----- nvinfo : EIATTR_FRAME_SIZE
	.align		4
.L_37:
        /*00e4*/ 	.byte	0x04, 0x11
        /*00e6*/ 	.short	(.L_39 - .L_38)
	.align		4
.L_38:
        /*00e8*/ 	.word	index@(_ZN13group_norm_v218gn_bwd_cuda_kernelI6__halfLi320ELi1ELi16ELi160ELi64ELb1ELb1ELi16ELi320ELi320ELi4ELb1ELi32ELb0ELb0ELNS_15WgradSyncMethodE3ENS_16CompileConditionILi900EEEEEvPT_S6_S6_PKS5_S8_S8_S8_PKfflPfPj)
        /*00ec*/ 	.word	0x00000000


	//----- nvinfo : EIATTR_REGCOUNT
	.align		4
.L_39:
        /*00f0*/ 	.byte	0x04, 0x2f
        /*00f2*/ 	.short	(.L_41 - .L_40)
	.align		4
.L_40:
        /*00f4*/ 	.word	index@(_ZN13group_norm_v218gn_bwd_cuda_kernelI6__halfLi320ELi3ELi16ELi160ELi64ELb1ELb1ELi8ELi320ELi320ELi4ELb1ELi40ELb0ELb0ELNS_15WgradSyncMethodE3ENS_16CompileConditionILi900EEEEEvPT_S6_S6_PKS5_S8_S8_S8_PKfflPfPj)
        /*00f8*/ 	.word	0x00000040


	//----- nvinfo : EIATTR_FRAME_SIZE
	.align		4
.L_41:
        /*00fc*/ 	.byte	0x04, 0x11
        /*00fe*/ 	.short	(.L_43 - .L_42)
	.align		4
.L_42:
        /*0100*/ 	.word	index@(_ZN13group_norm_v218gn_bwd_cuda_kernelI6__halfLi320ELi3ELi16ELi160ELi64ELb1ELb1ELi8ELi320ELi320ELi4ELb1ELi40ELb0ELb0ELNS_15WgradSyncMethodE3ENS_16CompileConditionILi900EEEEEvPT_S6_S6_PKS5_S8_S8_S8_PKfflPfPj)
        /*0104*/ 	.word	0x00000000


	//----- nvinfo : EIATTR_REGCOUNT
	.align		4
.L_43:
        /*0108*/ 	.byte	0x04, 0x2f
        /*010a*/ 	.short	(.L_45 - .L_44)
	.align		4
.L_44:
        /*010c*/ 	.word	index@(_ZN13group_norm_v218gn_bwd_cuda_kernelI6__halfLi320ELi1ELi16ELi160ELi64ELb1ELb1ELi8ELi320ELi320ELi4ELb1ELi16ELb0ELb0ELNS_15WgradSyncMethodE3ENS_16CompileConditionILi900EEEEEvPT_S6_S6_PKS5_S8_S8_S8_PKfflPfPj)
        /*0110*/ 	.word	0x0000004e


	//----- nvinfo : EIATTR_FRAME_SIZE
	.align		4
.L_45:
        /*0114*/ 	.byte	0x04, 0x11
        /*0116*/ 	.short	(.L_47 - .L_46)
	.align		4
.L_46:
        /*0118*/ 	.word	index@(_ZN13group_norm_v218gn_bwd_cuda_kernelI6__halfLi320ELi1ELi16ELi160ELi64ELb1ELb1ELi8ELi320ELi320ELi4ELb1ELi16ELb0ELb0ELNS_15WgradSyncMethodE3ENS_16CompileConditionILi900EEEEEvPT_S6_S6_PKS5_S8_S8_S8_PKfflPfPj)
        /*011c*/ 	.word	0x00000000


	//----- nvinfo : EIATTR_REGCOUNT
	.align		4
.L_47:
        /*0120*/ 	.byte	0x04, 0x2f
        /*0122*/ 	.short	(.L_49 - .L_48)
	.align		4
.L_48:
        /*0124*/ 	.word	index@(_ZN13group_norm_v218gn_bwd_cuda_kernelI6__halfLi320ELi3ELi16ELi160ELi64ELb1ELb1ELi4ELi320ELi320ELi4ELb1ELi16ELb0ELb0ELNS_15WgradSyncMethodE3ENS_16CompileConditionILi900EEEEEvPT_S6_S6_PKS5_S8_S8_S8_PKfflPfPj)
        /*0128*/ 	.word	0x0000003e


	//----- nvinfo : EIATTR_FRAME_SIZE
	.align		4
.L_49:
        /*012c*/ 	.byte	0x04, 0x11
        /*012e*/ 	.short	(.L_51 - .L_50)
	.align		4
.L_50:
        /*0130*/ 	.word	index@(_ZN13group_norm_v218gn_bwd_cuda_kernelI6__halfLi320ELi3ELi16ELi160ELi64ELb1ELb1ELi4ELi320ELi320ELi4ELb1ELi16ELb0ELb0ELNS_15WgradSyncMethodE3ENS_16CompileConditionILi900EEEEEvPT_S6_S6_PKS5_S8_S8_S8_PKfflPfPj)
        /*0134*/ 	.word	0x00000000


	//----- nvinfo : EIATTR_REGCOUNT
	.align		4
.L_51:
        /*0138*/ 	.byte	0x04, 0x2f
        /*013a*/ 	.short	(.L_53 - .L_52)
	.align		4
.L_52:
        /*013c*/ 	.word	index@(_ZN13group_norm_v218gn_bwd_cuda_kernelI6__halfLi320ELi1ELi16ELi160ELi64ELb1ELb1ELi4ELi320ELi320ELi4ELb1ELi9ELb0ELb0ELNS_15WgradSyncMethodE2ENS_16CompileConditionILi900EEEEEvPT_S6_S6_PKS5_S8_S8_S8_PKfflPfPj)
        /*0140*/ 	.word	0x00000046


	//----- nvinfo : EIATTR_FRAME_SIZE
	.align		4
.L_53:
        /*0144*/ 	.byte	0x04, 0x11
        /*0146*/ 	.short	(.L_55 - .L_54)
	.align		4
.L_54:
        /*0148*/ 	.word	index@(_ZN13group_norm_v218gn_bwd_cuda_kernelI6__halfLi320ELi1ELi16ELi160ELi64ELb1ELb1ELi4ELi320ELi320ELi4ELb1ELi9ELb0ELb0ELNS_15WgradSyncMethodE2ENS_16CompileConditionILi900EEEEEvPT_S6_S6_PKS5_S8_S8_S8_PKfflPfPj)
        /*014c*/ 	.word	0x00000000


	//----- nvinfo : EIATTR_REGCOUNT
	.align		4
.L_55:
        /*0150*/ 	.byte	0x04, 0x2f
        /*0152*/ 	.short	(.L_57 - .L_56)
	.align		4
.L_56:
        /*0154*/ 	.word	index@(_ZN13group_norm_v218gn_bwd_cuda_kernelI6__halfLi320ELi3ELi16ELi160ELi64ELb1ELb1ELi2ELi320ELi320ELi2ELb1ELi10ELb0ELb0ELNS_15WgradSyncMethodE2ENS_16CompileConditionILi900EEEEEvPT_S6_S6_PKS5_S8_S8_S8_PKfflPfPj)
        /*0158*/ 	.word	0x0000003d


	//----- nvinfo : EIATTR_FRAME_SIZE
	.align		4
.L_57:
        /*015c*/ 	.byte	0x04, 0x11
        /*015e*/ 	.short	(.L_59 - .L_58)
	.align		4
.L_58:
        /*0160*/ 	.word	index@(_ZN13group_norm_v218gn_bwd_cuda_kernelI6__halfLi320ELi3ELi16ELi160ELi64ELb1ELb1ELi2ELi320ELi320ELi2ELb1ELi10ELb0ELb0ELNS_15WgradSyncMethodE2ENS_16CompileConditionILi900EEEEEvPT_S6_S6_PKS5_S8_S8_S8_PKfflPfPj)
        /*0164*/ 	.word	0x00000000


	//----- nvinfo : EIATTR_REGCOUNT
	.align		4
.L_59:
        /*0168*/ 	.byte	0x04, 0x2f
        /*016a*/ 	.short	(.L_61 - .L_60)
	.align		4
.L_60:
        /*016c*/ 	.word	index@(_ZN13group_norm_v218gn_bwd_cuda_kernelI6__halfLi320ELi1ELi32ELi80ELi64ELb0ELb1ELi64ELi80ELi80ELi4ELb1ELi128ELb0ELb0ELNS_15WgradSyncMethodE3ENS_16CompileConditionILi900EEEEEvPT_S6_S6_PKS5_S8_S8_S8_PKfflPfPj)
        /*0170*/ 	.word	0x0000006e


	//----- nvinfo : EIATTR_FRAME_SIZE
	.align		4
.L_61:
        /*0174*/ 	.byte	0x04, 0x11
        /*0176*/ 	.short	(.L_63 - .L_62)
	.align		4
.L_62:
        /*0178*/ 	.word	index@(_ZN13group_norm_v218gn_bwd_cuda_kernelI6__halfLi320ELi1ELi32ELi80ELi64ELb0ELb1ELi64ELi80ELi80ELi4ELb1ELi128ELb0ELb0ELNS_15WgradSyncMethodE3ENS_16CompileConditionILi900EEEEEvPT_S6_S6_PKS5_S8_S8_S8_PKfflPfPj)
        /*017c*/ 	.word	0x00000000


	//----- nvinfo : EIATTR_REGCOUNT
	.align		4
.L_63:
        /*0180*/ 	.byte	0x04, 0x2f
        /*0182*/ 	.short	(.L_65 - .L_64)
	.align		4
.L_64:
        /*0184*/ 	.word	index@(_ZN13group_norm_v218gn_bwd_cuda_kernelI6__halfLi320ELi1ELi32ELi80ELi64ELb0ELb1ELi64ELi80ELi80ELi4ELb1ELi96ELb0ELb0ELNS_15WgradSyncMethodE3ENS_16CompileConditionILi900EEEEEvPT_S6_S6_PKS5_S8_S8_S8_PKfflPfPj)
        /*0188*/ 	.word	0x0000006e


	//----- nvinfo : EIATTR_FRAME_SIZE
	.align		4
.L_65:
        /*018c*/ 	.byte	0x04, 0x11
        /*018e*/ 	.short	(.L_67 - .L_66)
	.align		4
.L_66:
        /*0190*/ 	.word	index@(_ZN13group_norm_v218gn_bwd_cuda_kernelI6__halfLi320ELi1ELi32ELi80ELi64ELb0ELb1ELi64ELi80ELi80ELi4ELb1ELi96ELb0ELb0ELNS_15WgradSyncMethodE3ENS_16CompileConditionILi900EEEEEvPT_S6_S6_PKS5_S8_S8_S8_PKfflPfPj)
        /*0194*/ 	.word	0x00000000


	//----- nvinfo : EIATTR_REGCOUNT
	.align		4
.L_67:
        /*0198*/ 	.byte	0x04, 0x2f
        /*019a*/ 	.short	(.L_69 - .L_68)
	.align		4
.L_68:
        /*019c*/ 	.word	index@(_ZN13group_norm_v214gn_cuda_kernelI13__nv_bfloat16Li320ELi1ELi16ELi160ELi64ELb1ELi64ELi160ELi160ELi4ELb0ELi148ELb0ELb0ENS_16CompileConditionILi900EEEEEvPT_PKS4_S7_S7_flPfS8_Pj)
        /*01a0*/ 	.word	0x00000050


	//----- nvinfo : EIATTR_FRAME_SIZE
	.align		4
.L_69:
        /*01a4*/ 	.byte	0x04, 0x11
        /*01a6*/ 	.short	(.L_71 - .L_70)
	.align		4
.L_70:
        /*01a8*/ 	.word	index@(_ZN13group_norm_v214gn_cuda_kernelI13__nv_bfloat16Li320ELi1ELi16ELi160ELi64ELb1ELi64ELi160ELi160ELi4ELb0ELi148ELb0ELb0ENS_16CompileConditionILi900EEEEEvPT_PKS4_S7_S7_flPfS8_Pj)
        /*01ac*/ 	.word	0x00000000


	//----- nvinfo : EIATTR_REGCOUNT
	.align		4
.L_71:
        /*01b0*/ 	.byte	0x04, 0x2f
        /*01b2*/ 	.short	(.L_73 - .L_72)
	.align		4
.L_72:
        /*01b4*/ 	.word	index@(_ZN13group_norm_v214gn_cuda_kernelI13__nv_bfloat16Li320ELi1ELi16ELi160ELi64ELb1ELi64ELi160ELi160ELi4ELb0ELi116ELb0ELb0ENS_16CompileConditionILi900EEEEEvPT_PKS4_S7_S7_flPfS8_Pj)
        /*01b8*/ 	.word	0x00000050


	//----- nvinfo : EIATTR_FRAME_SIZE
	.align		4
.L_73:
        /*01bc*/ 	.byte	0x04, 0x11
        /*01be*/ 	.short	(.L_75 - .L_74)
	.align		4
.L_74:
        /*01c0*/ 	.word	index@(_ZN13group_norm_v214gn_cuda_kernelI13__nv_bfloat16Li320ELi1ELi16ELi160ELi64ELb1ELi64ELi160ELi160ELi4ELb0ELi116ELb0ELb0ENS_16CompileConditionILi900EEEEEvPT_PKS4_S7_S7_flPfS8_Pj)
        /*01c4*/ 	.word	0x00000000


	//----- nvinfo : EIATTR_REGCOUNT
	.align		4
.L_75:
        /*01c8*/ 	.byte	0x04, 0x2f
        /*01ca*/ 	.short	(.L_77 - .L_76)
	.align		4
.L_76:
        /*01cc*/ 	.word	index@(_ZN13group_norm_v214gn_cuda_kernelI13__nv_bfloat16Li320ELi1ELi32ELi80ELi64ELb0ELi64ELi80ELi80ELi4ELb0ELi148ELb0ELb0ENS_16CompileConditionILi900EEEEEvPT_PKS4_S7_S7_flPfS8_Pj)
        /*01d0*/ 	.word	0x00000028


	//----- nvinfo : EIATTR_FRAME_SIZE
	.align		4
.L_77:
        /*01d4*/ 	.byte	0x04, 0x11
        /*01d6*/ 	.short	(.L_79 - .L_78)
	.align		4
.L_78:
        /*01d8*/ 	.word	index@(_ZN13group_norm_v214gn_cuda_kernelI13__nv_bfloat16Li320ELi1ELi32ELi80ELi64ELb0ELi64ELi80ELi80ELi4ELb0ELi148ELb0ELb0ENS_16CompileConditionILi900EEEEEvPT_PKS4_S7_S7_flPfS8_Pj)
        /*01dc*/ 	.word	0x00000000


	//----- nvinfo : EIATTR_REGCOUNT
	.align		4
.L_79:
        /*01e0*/ 	.byte	0x04, 0x2f
        /*01e2*/ 	.short	(.L_81 - .L_80)
	.align		4
.L_80:
        /*01e4*/ 	.word	index@(_ZN13group_norm_v214gn_cuda_kernelI13__nv_bfloat16Li320ELi1ELi32ELi80ELi64ELb0ELi64ELi80ELi80ELi4ELb0ELi116ELb0ELb0ENS_16CompileConditionILi900EEEEEvPT_PKS4_S7_S7_flPfS8_Pj)
        /*01e8*/ 	.word	0x00000028


	//----- nvinfo : EIATTR_FRAME_SIZE
	.align		4
.L_81:
        /*01ec*/ 	.byte	0x04, 0x11
        /*01ee*/ 	.short	(.L_83 - .L_82)
	.align		4
.L_82:
        /*01f0*/ 	.word	index@(_ZN13group_norm_v214gn_cuda_kernelI13__nv_bfloat16Li320ELi1ELi32ELi80ELi64ELb0ELi64ELi80ELi80ELi4ELb0ELi116ELb0ELb0ENS_16CompileConditionILi900EEEEEvPT_PKS4_S7_S7_flPfS8_Pj)
        /*01f4*/ 	.word	0x00000000


	//----- nvinfo : EIATTR_REGCOUNT
	.align		4
.L_83:
        /*01f8*/ 	.byte	0x04, 0x2f
        /*01fa*/ 	.short	(.L_85 - .L_84)
	.align		4
.L_84:
        /*01fc*/ 	.word	index@(_ZN13group_norm_v218gn_bwd_cuda_kernelI13__nv_bfloat16Li320ELi1ELi16ELi160ELi64ELb1ELb1ELi64ELi320ELi320ELi4ELb1ELi144ELb0ELb0ELNS_15WgradSyncMethodE3ENS_16CompileConditionILi900EEEEEvPT_S6_S6_PKS5_S8_S8_S8_PKfflPfPj)
        /*0200*/ 	.word	0x000000a8


	//----- nvinfo : EIATTR_FRAME_SIZE
	.align		4
.L_85:
        /*0204*/ 	.byte	0x04, 0x11
        /*0206*/ 	.short	(.L_87 - .L_86)
	.align		4
.L_86:
        /*0208*/ 	.word	index@(_ZN13group_norm_v218gn_bwd_cuda_kernelI13__nv_bfloat16Li320ELi1ELi16ELi160ELi64ELb1ELb1ELi64ELi320ELi320ELi4ELb1ELi144ELb0ELb0ELNS_15WgradSyncMethodE3ENS_16CompileConditionILi900EEEEEvPT_S6_S6_PKS5_S8_S8_S8_PKfflPfPj)
        /*020c*/ 	.word	0x00000000


	//----- nvinfo : EIATTR_REGCOUNT
	.align		4
.L_87:
        /*0210*/ 	.byte	0x04, 0x2f
        /*0212*/ 	.short	(.L_89 - .L_88)
	.align		4
.L_88:
        /*0214*/ 	.word	index@(_ZN13group_norm_v218gn_bwd_cuda_kernelI13__nv_bfloat16Li320ELi3ELi16ELi160ELi64ELb1ELb1ELi32ELi320ELi320ELi4ELb1ELi168ELb0ELb0ELNS_15WgradSyncMethodE3ENS_16CompileConditionILi900EEEEEvPT_S6_S6_PKS5_S8_S8_S8_PKfflPfPj)
        /*0218*/ 	.word	0x00000040


	//----- nvinfo : EIATTR_FRAME_SIZE
	.align		4
.L_89:
        /*021c*/ 	.byte	0x04, 0x11
        /*021e*/ 	.short	(.L_91 - .L_90)
	.align		4
.L_90:
        /*0220*/ 	.word	index@(_ZN13group_norm_v218gn_bwd_cuda_kernelI13__nv_bfloat16Li320ELi3ELi16ELi160ELi64ELb1ELb1ELi32ELi320ELi320ELi4ELb1ELi168ELb0ELb0ELNS_15WgradSyncMethodE3ENS_16CompileConditionILi900EEEEEvPT_S6_S6_PKS5_S8_S8_S8_PKfflPfPj)
        /*0224*/ 	.word	0x00000130


	//----- nvinfo : EIATTR_REGCOUNT
	.align		4
.L_91:
        /*0228*/ 	.byte	0x04, 0x2f
        /*022a*/ 	.short	(.L_93 - .L_92)
	.align		4
.L_92:
        /*022c*/ 	.word	index@(_ZN13group_norm_v218gn_bwd_cuda_kernelI13__nv_bfloat16Li320ELi1ELi16ELi160ELi64ELb1ELb1ELi32ELi320ELi320ELi4ELb1ELi72ELb0ELb1ELNS_15WgradSyncMethodE1ENS_16CompileConditionILi900EEEEEvPT_S6_S6_PKS5_S8_S8_S8_PKfflPfPj)
        /*0230*/ 	.word	0x000000a8


	//----- nvinfo : EIATTR_FRAME_SIZE
	.align		4
.L_93:
        /*0234*/ 	.byte	0x04, 0x11
        /*0236*/ 	.short	(.L_95 - .L_94)
	.align		4
.L_94:
        /*0238*/ 	.word	index@(_ZN13group_norm_v218gn_bwd_cuda_kernelI13__nv_bfloat16Li320ELi1ELi16ELi160ELi64ELb1ELb1ELi32ELi320ELi320ELi4ELb1ELi72ELb0ELb1ELNS_15WgradSyncMethodE1ENS_16CompileConditionILi900EEEEEvPT_S6_S6_PKS5_S8_S8_S8_PKfflPfPj)
        /*023c*/ 	.word	0x00000000


	//----- nvinfo : EIATTR_REGCOUNT
	.align		4
.L_95:
        /*0240*/ 	.byte	0x04, 0x2f
        /*0242*/ 	.short	(.L_97 - .L_96)
	.align		4
.L_96:
        /*0244*/ 	.word	index@(_ZN13group_norm_v218gn_bwd_cuda_kernelI13__nv_bfloat16Li320ELi1ELi16ELi160ELi64ELb1ELb1ELi32ELi320ELi320ELi4ELb1ELi72ELb0ELb0ELNS_15WgradSyncMethodE1ENS_16CompileConditionILi900EEEEEvPT_S6_S6_PKS5_S8_S8_S8_PKfflPfPj)
        /*0248*/ 	.word	0x000000a6


	//----- nvinfo : EIATTR_FRAME_SIZE
	.align		4
.L_97:
        /*024c*/ 	.byte	0x04, 0x11
        /*024e*/ 	.short	(.L_99 - .L_98)
	.align		4
.L_98:
        /*0250*/ 	.word	index@(_ZN13group_norm_v218gn_bwd_cuda_kernelI13__nv_bfloat16Li320ELi1ELi16ELi160ELi64ELb1ELb1ELi32ELi320ELi320ELi4ELb1ELi72ELb0ELb0ELNS_15WgradSyncMethodE1ENS_16CompileConditionILi900EEEEEvPT_S6_S6_PKS5_S8_S8_S8_PKfflPfPj)
        /*0254*/ 	.word	0x00000000


	//----- nvinfo : EIATTR_REGCOUNT
	.align		4
.L_99:
        /*0258*/ 	.byte	0x04, 0x2f
        /*025a*/ 	.short	(.L_101 - .L_100)
	.align		4
.L_100:
        /*025c*/ 	.word	index@(_ZN13group_norm_v218gn_bwd_cuda_kernelI13__nv_bfloat16Li320ELi3ELi16ELi160ELi64ELb1ELb1ELi16ELi320ELi320ELi4ELb1ELi80ELb0ELb0ELNS_15WgradSyncMethodE3ENS_16CompileConditionILi900EEEEEvPT_S6_S6_PKS5_S8_S8_S8_PKfflPfPj)
        /*0260*/ 	.word	0x00000040


	//----- nvinfo : EIATTR_FRAME_SIZE
	.align		4
.L_101:
        /*0264*/ 	.byte	0x04, 0x11
        /*0266*/ 	.short	(.L_103 - .L_102)
	.align		4
.L_102:
        /*0268*/ 	.word	index@(_ZN13group_norm_v218gn_bwd_cuda_kernelI13__nv_bfloat16Li320ELi3ELi16ELi160ELi64ELb1ELb1ELi16ELi320ELi320ELi4ELb1ELi80ELb0ELb0ELNS_15WgradSyncMethodE3ENS_16CompileConditionILi900EEEEEvPT_S6_S6_PKS5_S8_S8_S8_PKfflPfPj)
        /*026c*/ 	.word	0x00000018


	//----- nvinfo : EIATTR_REGCOUNT
	.align		4
.L_103:
        /*0270*/ 	.byte	0x04, 0x2f
        /*0272*/ 	.short	(.L_105 - .L_104)
	.align		4
.L_104:
        /*0274*/ 	.word	index@(_ZN13group_norm_v218gn_bwd_cuda_kernelI13__nv_bfloat16Li320ELi1ELi16ELi160ELi64ELb1ELb1ELi16ELi320ELi320ELi4ELb1ELi32ELb0ELb0ELNS_15WgradSyncMethodE3ENS_16CompileConditionILi900EEEEEvPT_S6_S6_PKS5_S8_S8_S8_PKfflPfPj)
        /*0278*/ 	.word	0x0000007f


	//----- nvinfo : EIATTR_FRAME_SIZE
	.align		4
.L_105:
        /*027c*/ 	.byte	0x04, 0x11
        /*027e*/ 	.short	(.L_107 - .L_106)
	.align		4
.L_106:
        /*0280*/ 	.word	index@(_ZN13group_norm_v218gn_bwd_cuda_kernelI13__nv_bfloat16Li320ELi1ELi16ELi160ELi64ELb1ELb1ELi16ELi320ELi320ELi4ELb1ELi32ELb0ELb0ELNS_15WgradSyncMethodE3ENS_16CompileConditionILi900EEEEEvPT_S6_S6_PKS5_S8_S8_S8_PKfflPfPj)
        /*0284*/ 	.word	0x00000000


	//----- nvinfo : EIATTR_REGCOUNT
	.align		4
.L_107:
        /*0288*/ 	.byte	0x04, 0x2f
        /*028a*/ 	.short	(.L_109 - .L_108)
	.align		4
.L_108:
        /*028c*/ 	.word	index@(_ZN13group_norm_v218gn_bwd_cuda_kernelI13__nv_bfloat16Li320ELi3ELi16ELi160ELi64ELb1ELb1ELi8ELi320ELi320ELi4ELb1ELi40ELb0ELb0ELNS_15WgradSyncMethodE3ENS_16CompileConditionILi900EEEEEvPT_S6_S6_PKS5_S8_S8_S8_PKfflPfPj)
        /*0290*/ 	.word	0x00000040


	//----- nvinfo : EIATTR_FRAME_SIZE
	.align		4
.L_109:
        /*0294*/ 	.byte	0x04, 0x11
        /*0296*/ 	.short	(.L_111 - .L_110)
	.align		4
.L_110:
        /*0298*/ 	.word	index@(_ZN13group_norm_v218gn_bwd_cuda_kernelI13__nv_bfloat16Li320ELi3ELi16ELi160ELi64ELb1ELb1ELi8ELi320ELi320ELi4ELb1ELi40ELb0ELb0ELNS_15WgradSyncMethodE3ENS_16CompileConditionILi900EEEEEvPT_S6_S6_PKS5_S8_S8_S8_PKfflPfPj)
        /*029c*/ 	.word	0x00000000


	//----- nvinfo : EIATTR_REGCOUNT
	.align		4
.L_111:
        /*02a0*/ 	.byte	0x04, 0x2f
        /*02a2*/ 	.short	(.L_113 - .L_112)
	.align		4
.L_112:
        /*02a4*/ 	.word	index@(_ZN13group_norm_v218gn_bwd_cuda_kernelI13__nv_bfloat16Li320ELi1ELi16ELi160ELi64ELb1ELb1ELi8ELi320ELi320ELi4ELb1ELi16ELb0ELb0ELNS_15WgradSyncMethodE3ENS_16CompileConditionILi900EEEEEvPT_S6_S6_PKS5_S8_S8_S8_PKfflPfPj)
        /*02a8*/ 	.word	0x0000004e


	//----- nvinfo : EIATTR_FRAME_SIZE
	.align		4
.L_113:
        /*02ac*/ 	.byte	0x04, 0x11
        /*02ae*/ 	.short	(.L_115 - .L_114)
	.align		4
.L_114:
        /*02b0*/ 	.word	index@(_ZN13group_norm_v218gn_bwd_cuda_kernelI13__nv_bfloat16Li320ELi1ELi16ELi160ELi64ELb1ELb1ELi8ELi320ELi320ELi4ELb1ELi16ELb0ELb0ELNS_15WgradSyncMethodE3ENS_16CompileConditionILi900EEEEEvPT_S6_S6_PKS5_S8_S8_S8_PKfflPfPj)
        /*02b4*/ 	.word	0x00000000


	//----- nvinfo : EIATTR_REGCOUNT
	.align		4
.L_115:
        /*02b8*/ 	.byte	0x04, 0x2f
        /*02ba*/ 	.short	(.L_117 - .L_116)
	.align		4
.L_116:
        /*02bc*/ 	.word	index@(_ZN13group_norm_v218gn_bwd_cuda_kernelI13__nv_bfloat16Li320ELi3ELi16ELi160ELi64ELb1ELb1ELi4ELi320ELi320ELi4ELb1ELi16ELb0ELb0ELNS_15WgradSyncMethodE3ENS_16CompileConditionILi900EEEEEvPT_S6_S6_PKS5_S8_S8_S8_PKfflPfPj)
        /*02c0*/ 	.word	0x0000003e


	//----- nvinfo : EIATTR_FRAME_SIZE
	.align		4
.L_117:
        /*02c4*/ 	.byte	0x04, 0x11
        /*02c6*/ 	.short	(.L_119 - .L_118)
	.align		4
.L_118:
        /*02c8*/ 	.word	index@(_ZN13group_norm_v218gn_bwd_cuda_kernelI13__nv_bfloat16Li320ELi3ELi16ELi160ELi64ELb1ELb1ELi4ELi320ELi320ELi4ELb1ELi16ELb0ELb0ELNS_15WgradSyncMethodE3ENS_16CompileConditionILi900EEEEEvPT_S6_S6_PKS5_S8_S8_S8_PKfflPfPj)
        /*02cc*/ 	.word	0x00000000


	//----- nvinfo : EIATTR_REGCOUNT
	.align		4
.L_119:
        /*02d0*/ 	.byte	0x04, 0x2f
        /*02d2*/ 	.short	(.L_121 - .L_120)
	.align		4
.L_120:
        /*02d4*/ 	.word	index@(_ZN13group_norm_v218gn_bwd_cuda_kernelI13__nv_bfloat16Li320ELi1ELi16ELi160ELi64ELb1ELb1ELi4ELi320ELi320ELi4ELb1ELi9ELb0ELb0ELNS_15WgradSyncMethodE2ENS_16CompileConditionILi900EEEEEvPT_S6_S6_PKS5_S8_S8_S8_PKfflPfPj)
        /*02d8*/ 	.word	0x00000046


	//----- nvinfo : EIATTR_FRAME_SIZE
	.align		4
.L_121:
        /*02dc*/ 	.byte	0x04, 0x11
        /*02de*/ 	.short	(.L_123 - .L_122)
	.align		4
.L_122:
        /*02e0*/ 	.word	index@(_ZN13group_norm_v218gn_bwd_cuda_kernelI13__nv_bfloat16Li320ELi1ELi16ELi160ELi64ELb1ELb1ELi4ELi320ELi320ELi4ELb1ELi9ELb0ELb0ELNS_15WgradSyncMethodE2ENS_16CompileConditionILi900EEEEEvPT_S6_S6_PKS5_S8_S8_S8_PKfflPfPj)
        /*02e4*/ 	.word	0x00000000


	//----- nvinfo : EIATTR_REGCOUNT
	.align		4
.L_123:
        /*02e8*/ 	.byte	0x04, 0x2f
        /*02ea*/ 	.short	(.L_125 - .L_124)
	.align		4
.L_124:
        /*02ec*/ 	.word	index@(_ZN13group_norm_v218gn_bwd_cuda_kernelI13__nv_bfloat16Li320ELi3ELi16ELi160ELi64ELb1ELb1ELi2ELi320ELi320ELi2ELb1ELi10ELb0ELb0ELNS_15WgradSyncMethodE2ENS_16CompileConditionILi900EEEEEvPT_S6_S6_PKS5_S8_S8_S8_PKfflPfPj)
        /*02f0*/ 	.word	0x0000003d


	//----- nvinfo : EIATTR_FRAME_SIZE
	.align		4
.L_125:
        /*02f4*/ 	.byte	0x04, 0x11
        /*02f6*/ 	.short	(.L_127 - .L_126)
	.align		4
.L_126:
        /*02f8*/ 	.word	index@(_ZN13group_norm_v218gn_bwd_cuda_kernelI13__nv_bfloat16Li320ELi3ELi16ELi160ELi64ELb1ELb1ELi2ELi320ELi320ELi2ELb1ELi10ELb0ELb0ELNS_15WgradSyncMethodE2ENS_16CompileConditionILi900EEEEEvPT_S6_S6_PKS5_S8_S8_S8_PKfflPfPj)
        /*02fc*/ 	.word	0x00000000


	//----- nvinfo : EIATTR_REGCOUNT
	.align		4
.L_127:
        /*0300*/ 	.byte	0x04, 0x2f
        /*0302*/ 	.short	(.L_129 - .L_128)
	.align		4
.L_128:
        /*0304*/ 	.word	index@(_ZN13group_norm_v218gn_bwd_cuda_kernelI13__nv_bfloat16Li320ELi1ELi32ELi80ELi64ELb0ELb1ELi64ELi80ELi80ELi4ELb1ELi128ELb0ELb0ELNS_15WgradSyncMethodE3ENS_16CompileConditionILi900EEEEEvPT_S6_S6_PKS5_S8_S8_S8_PKfflPfPj)
        /*0308*/ 	.word	0x0000006f


	//----- nvinfo : EIATTR_FRAME_SIZE
	.align		4
.L_129:
        /*030c*/ 	.byte	0x04, 0x11
        /*030e*/ 	.short	(.L_131 - .L_130)
	.align		4
.L_130:
        /*0310*/ 	.word	index@(_ZN13group_norm_v218gn_bwd_cuda_kernelI13__nv_bfloat16Li320ELi1ELi32ELi80ELi64ELb0ELb1ELi64ELi80ELi80ELi4ELb1ELi128ELb0ELb0ELNS_15WgradSyncMethodE3ENS_16CompileConditionILi900EEEEEvPT_S6_S6_PKS5_S8_S8_S8_PKfflPfPj)
        /*0314*/ 	.word	0x00000000


	//----- nvinfo : EIATTR_REGCOUNT
	.align		4
.L_131:
        /*0318*/ 	.byte	0x04, 0x2f
        /*031a*/ 	.short	(.L_133 - .L_132)
	.align		4
.L_132:
        /*031c*/ 	.word	index@(_ZN13group_norm_v218gn_bwd_cuda_kernelI13__nv_bfloat16Li320ELi1ELi32ELi80ELi64ELb0ELb1ELi64ELi80ELi80ELi4ELb1ELi96ELb0ELb0ELNS_15WgradSyncMethodE3ENS_16CompileConditionILi900EEEEEvPT_S6_S6_PKS5_S8_S8_S8_PKfflPfPj)
        /*0320*/ 	.word	0x0000006f


	//----- nvinfo : EIATTR_FRAME_SIZE
	.align		4
.L_133:
        /*0324*/ 	.byte	0x04, 0x11
        /*0326*/ 	.short	(.L_135 - .L_134)
	.align		4
.L_134:
        /*0328*/ 	.word	index@(_ZN13group_norm_v218gn_bwd_cuda_kernelI13__nv_bfloat16Li320ELi1ELi32ELi80ELi64ELb0ELb1ELi64ELi80ELi80ELi4ELb1ELi96ELb0ELb0ELNS_15WgradSyncMethodE3ENS_16CompileConditionILi900EEEEEvPT_S6_S6_PKS5_S8_S8_S8_PKfflPfPj)
        /*032c*/ 	.word	0x00000000


	//----- nvinfo : EIATTR_MIN_STACK_SIZE
	.align		4
.L_135:
        /*0330*/ 	.byte	0x04, 0x12
        /*0332*/ 	.short	(.L_137 - .L_136)
	.align		4
.L_136:
        /*0334*/ 	.word	index@(_ZN13group_norm_v218gn_bwd_cuda_kernelI13__nv_bfloat16Li320ELi1ELi32ELi80ELi64ELb0ELb1ELi64ELi80ELi80ELi4ELb1ELi96ELb0ELb0ELNS_15WgradSyncMethodE3ENS_16CompileConditionILi900EEEEEvPT_S6_S6_PKS5_S8_S8_S8_PKfflPfPj)
        /*0338*/ 	.word	0x00000000


	//----- nvinfo : EIATTR_MIN_STACK_SIZE
	.align		4
.L_137:
        /*033c*/ 	.byte	0x04, 0x12
        /*033e*/ 	.short	(.L_139 - .L_138)
	.align		4
.L_138:
        /*0340*/ 	.word	index@(_ZN13group_norm_v218gn_bwd_cuda_kernelI13__nv_bfloat16Li320ELi1ELi32ELi80ELi64ELb0ELb1ELi64ELi80ELi80ELi4ELb1ELi128ELb0ELb0ELNS_15WgradSyncMethodE3ENS_16CompileConditionILi900EEEEEvPT_S6_S6_PKS5_S8_S8_S8_PKfflPfPj)
        /*0344*/ 	.word	0x00000000


	//----- nvinfo : EIATTR_MIN_STACK_SIZE
	.align		4
.L_139:
        /*0348*/ 	.byte	0x04, 0x12
        /*034a*/ 	.short	(.L_141 - .L_140)
	.align		4
.L_140:
        /*034c*/ 	.word	index@(_ZN13group_norm_v218gn_bwd_cuda_kernelI13__nv_bfloat16Li320ELi3ELi16ELi160ELi64ELb1ELb1ELi2ELi320ELi320ELi2ELb1ELi10ELb0ELb0ELNS_15WgradSyncMethodE2ENS_16CompileConditionILi900EEEEEvPT_S6_S6_PKS5_S8_S8_S8_PKfflPfPj)
        /*0350*/ 	.word	0x00000000


	//----- nvinfo : EIATTR_MIN_STACK_SIZE
	.align		4
.L_141:
        /*0354*/ 	.byte	0x04, 0x12
        /*0356*/ 	.short	(.L_143 - .L_142)
	.align		4
.L_142:
        /*0358*/ 	.word	index@(_ZN13group_norm_v218gn_bwd_cuda_kernelI13__nv_bfloat16Li320ELi1ELi16ELi160ELi64ELb1ELb1ELi4ELi320ELi320ELi4ELb1ELi9ELb0ELb0ELNS_15WgradSyncMethodE2ENS_16CompileConditionILi900EEEEEvPT_S6_S6_PKS5_S8_S8_S8_PKfflPfPj)
        /*035c*/ 	.word	0x00000000


	//----- nvinfo : EIATTR_MIN_STACK_SIZE
	.align		4
.L_143:
        /*0360*/ 	.byte	0x04, 0x12
        /*0362*/ 	.short	(.L_145 - .L_144)
	.align		4
.L_144:
        /*0364*/ 	.word	index@(_ZN13group_norm_v218gn_bwd_cuda_kernelI13__nv_bfloat16Li320ELi3ELi16ELi160ELi64ELb1ELb1ELi4ELi320ELi320ELi4ELb1ELi16ELb0ELb0ELNS_15WgradSyncMethodE3ENS_16CompileConditionILi900EEEEEvPT_S6_S6_PKS5_S8_S8_S8_PKfflPfPj)
        /*0368*/ 	.word	0x00000000


	//----- nvinfo : EIATTR_MIN_STACK_SIZE
	.align		4
.L_145:
        /*036c*/ 	.byte	0x04, 0x12
        /*036e*/ 	.short	(.L_147 - .L_146)
	.align		4
.L_146:
        /*0370*/ 	.word	index@(_ZN13group_norm_v218gn_bwd_cuda_kernelI13__nv_bfloat16Li320ELi1ELi16ELi160ELi64ELb1ELb1ELi8ELi320ELi320ELi4ELb1ELi16ELb0ELb0ELNS_15WgradSyncMethodE3ENS_16CompileConditionILi900EEEEEvPT_S6_S6_PKS5_S8_S8_S8_PKfflPfPj)
        /*0374*/ 	.word	0x00000000


	//----- nvinfo : EIATTR_MIN_STACK_SIZE
	.align		4
.L_147:
        /*0378*/ 	.byte	0x04, 0x12
        /*037a*/ 	.short	(.L_149 - .L_148)
	.align		4
.L_148:
        /*037c*/ 	.word	index@(_ZN13group_norm_v218gn_bwd_cuda_kernelI13__nv_bfloat16Li320ELi3ELi16ELi160ELi64ELb1ELb1ELi8ELi320ELi320ELi4ELb1ELi40ELb0ELb0ELNS_15WgradSyncMethodE3ENS_16CompileConditionILi900EEEEEvPT_S6_S6_PKS5_S8_S8_S8_PKfflPfPj)
        /*0380*/ 	.word	0x00000000


	//----- nvinfo : EIATTR_MIN_STACK_SIZE
	.align		4
.L_149:
        /*0384*/ 	.byte	0x04, 0x12
        /*0386*/ 	.short	(.L_151 - .L_150)
	.align		4
.L_150:
        /*0388*/ 	.word	index@(_ZN13group_norm_v218gn_bwd_cuda_kernelI13__nv_bfloat16Li320ELi1ELi16ELi160ELi64ELb1ELb1ELi16ELi320ELi320ELi4ELb1ELi32ELb0ELb0ELNS_15WgradSyncMethodE3ENS_16CompileConditionILi900EEEEEvPT_S6_S6_PKS5_S8_S8_S8_PKfflPfPj)
        /*038c*/ 	.word	0x00000000


	//----- nvinfo : EIATTR_MIN_STACK_SIZE
	.align		4
.L_151:
        /*0390*/ 	.byte	0x04, 0x12
        /*0392*/ 	.short	(.L_153 - .L_152)
	.align		4
.L_152:
        /*0394*/ 	.word	index@(_ZN13group_norm_v218gn_bwd_cuda_kernelI13__nv_bfloat16Li320ELi3ELi16ELi160ELi64ELb1ELb1ELi16ELi320ELi320ELi4ELb1ELi80ELb0ELb0ELNS_15WgradSyncMethodE3ENS_16CompileConditionILi900EEEEEvPT_S6_S6_PKS5_S8_S8_S8_PKfflPfPj)
        /*0398*/ 	.word	0x00000018


	//----- nvinfo : EIATTR_MIN_STACK_SIZE
	.align		4
.L_153:
        /*039c*/ 	.byte	0x04, 0x12
        /*039e*/ 	.short	(.L_155 - .L_154)
	.align		4
.L_154:
        /*03a0*/ 	.word	index@(_ZN13group_norm_v218gn_bwd_cuda_kernelI13__nv_bfloat16Li320ELi1ELi16ELi160ELi64ELb1ELb1ELi32ELi320ELi320ELi4ELb1ELi72ELb0ELb0ELNS_15WgradSyncMethodE1ENS_16CompileConditionILi900EEEEEvPT_S6_S6_PKS5_S8_S8_S8_PKfflPfPj)
        /*03a4*/ 	.word	0x00000000


	//----- nvinfo : EIATTR_MIN_STACK_SIZE
	.align		4
.L_155:
        /*03a8*/ 	.byte	0x04, 0x12
        /*03aa*/ 	.short	(.L_157 - .L_156)
	.align		4
.L_156:
        /*03ac*/ 	.word	index@(_ZN13group_norm_v218gn_bwd_cuda_kernelI13__nv_bfloat16Li320ELi1ELi16ELi160ELi64ELb1ELb1ELi32ELi320ELi320ELi4ELb1ELi72ELb0ELb1ELNS_15WgradSyncMethodE1ENS_16CompileConditionILi900EEEEEvPT_S6_S6_PKS5_S8_S8_S8_PKfflPfPj)
        /*03b0*/ 	.word	0x00000000


	//----- nvinfo : EIATTR_MIN_STACK_SIZE
	.align		4
.L_157:
        /*03b4*/ 	.byte	0x04, 0x12
        /*03b6*/ 	.short	(.L_159 - .L_158)
	.align		4
.L_158:
        /*03b8*/ 	.word	index@(_ZN13group_norm_v218gn_bwd_cuda_kernelI13__nv_bfloat16Li320ELi3ELi16ELi160ELi64ELb1ELb1ELi32ELi320ELi320ELi4ELb1ELi168ELb0ELb0ELNS_15WgradSyncMethodE3ENS_16CompileConditionILi900EEEEEvPT_S6_S6_PKS5_S8_S8_S8_PKfflPfPj)
        /*03bc*/ 	.word	0x00000130


	//----- nvinfo : EIATTR_MIN_STACK_SIZE
	.align		4
.L_159:
        /*03c0*/ 	.byte	0x04, 0x12
        /*03c2*/ 	.short	(.L_161 - .L_160)
	.align		4
.L_160:
        /*03c4*/ 	.word	index@(_ZN13group_norm_v218gn_bwd_cuda_kernelI13__nv_bfloat16Li320ELi1ELi16ELi160ELi64ELb1ELb1ELi64ELi320ELi320ELi4ELb1ELi144ELb0ELb0ELNS_15WgradSyncMethodE3ENS_16CompileConditionILi900EEEEEvPT_S6_S6_PKS5_S8_S8_S8_PKfflPfPj)
        /*03c8*/ 	.word	0x00000000


	//----- nvinfo : EIATTR_MIN_STACK_SIZE
	.align		4
.L_161:
        /*03cc*/ 	.byte	0x04, 0x12
        /*03ce*/ 	.short	(.L_163 - .L_162)
	.align		4
.L_162:
        /*03d0*/ 	.word	index@(_ZN13group_norm_v214gn_cuda_kernelI13__nv_bfloat16Li320ELi1ELi32ELi80ELi64ELb0ELi64ELi80ELi80ELi4ELb0ELi116ELb0ELb0ENS_16CompileConditionILi900EEEEEvPT_PKS4_S7_S7_flPfS8_Pj)
        /*03d4*/ 	.word	0x00000000


	//----- nvinfo : EIATTR_MIN_STACK_SIZE
	.align		4
.L_163:
        /*03d8*/ 	.byte	0x04, 0x12
        /*03da*/ 	.short	(.L_165 - .L_164)
	.align		4
.L_164:
        /*03dc*/ 	.word	index@(_ZN13group_norm_v214gn_cuda_kernelI13__nv_bfloat16Li320ELi1ELi32ELi80ELi64ELb0ELi64ELi80ELi80ELi4ELb0ELi148ELb0ELb0ENS_16CompileConditionILi900EEEEEvPT_PKS4_S7_S7_flPfS8_Pj)
        /*03e0*/ 	.word	0x00000000


	//----- nvinfo : EIATTR_MIN_STACK_SIZE
	.align		4
.L_165:
        /*03e4*/ 	.byte	0x04, 0x12
        /*03e6*/ 	.short	(.L_167 - .L_166)
	.align		4
.L_166:
        /*03e8*/ 	.word	index@(_ZN13group_norm_v214gn_cuda_kernelI13__nv_bfloat16Li320ELi1ELi16ELi160ELi64ELb1ELi64ELi160ELi160ELi4ELb0ELi116ELb0ELb0ENS_16CompileConditionILi900EEEEEvPT_PKS4_S7_S7_flPfS8_Pj)
        /*03ec*/ 	.word	0x00000000


	//----- nvinfo : EIATTR_MIN_STACK_SIZE
	.align		4
.L_167:
        /*03f0*/ 	.byte	0x04, 0x12
        /*03f2*/ 	.short	(.L_169 - .L_168)
	.align		4
.L_168:
        /*03f4*/ 	.word	index@(_ZN13group_norm_v214gn_cuda_kernelI13__nv_bfloat16Li320ELi1ELi16ELi160ELi64ELb1ELi64ELi160ELi160ELi4ELb0ELi148ELb0ELb0ENS_16CompileConditionILi900EEEEEvPT_PKS4_S7_S7_flPfS8_Pj)
        /*03f8*/ 	.word	0x00000000


	//----- nvinfo : EIATTR_MIN_STACK_SIZE
	.align		4
.L_169:
        /*03fc*/ 	.byte	0x04, 0x12
        /*03fe*/ 	.short	(.L_171 - .L_170)
	.align		4
.L_170:
        /*0400*/ 	.word	index@(_ZN13group_norm_v218gn_bwd_cuda_kernelI6__halfLi320ELi1ELi32ELi80ELi64ELb0ELb1ELi64ELi80ELi80ELi4ELb1ELi96ELb0ELb0ELNS_15WgradSyncMethodE3ENS_16CompileConditionILi900EEEEEvPT_S6_S6_PKS5_S8_S8_S8_PKfflPfPj)
        /*0404*/ 	.word	0x00000000


	//----- nvinfo : EIATTR_MIN_STACK_SIZE
	.align		4
.L_171:
        /*0408*/ 	.byte	0x04, 0x12
        /*040a*/ 	.short	(.L_173 - .L_172)
	.align		4
.L_172:
        /*040c*/ 	.word	index@(_ZN13group_norm_v218gn_bwd_cuda_kernelI6__halfLi320ELi1ELi32ELi80ELi64ELb0ELb1ELi64ELi80ELi80ELi4ELb1ELi128ELb0ELb0ELNS_15WgradSyncMethodE3ENS_16CompileConditionILi900EEEEEvPT_S6_S6_PKS5_S8_S8_S8_PKfflPfPj)
        /*0410*/ 	.word	0x00000000


	//----- nvinfo : EIATTR_MIN_STACK_SIZE
	.align		4
.L_173:
        /*0414*/ 	.byte	0x04, 0x12
        /*0416*/ 	.short	(.L_175 - .L_174)
	.align		4
.L_174:
        /*0418*/ 	.word	index@(_ZN13group_norm_v218gn_bwd_cuda_kernelI6__halfLi320ELi3ELi16ELi160ELi64ELb1ELb1ELi2ELi320ELi320ELi2ELb1ELi10ELb0ELb0ELNS_15WgradSyncMethodE2ENS_16CompileConditionILi900EEEEEvPT_S6_S6_PKS5_S8_S8_S8_PKfflPfPj)
        /*041c*/ 	.word	0x00000000


	//----- nvinfo : EIATTR_MIN_STACK_SIZE
	.align		4
.L_175:
        /*0420*/ 	.byte	0x04, 0x12
        /*0422*/ 	.short	(.L_177 - .L_176)
	.align		4
.L_176:
        /*0424*/ 	.word	index@(_ZN13group_norm_v218gn_bwd_cuda_kernelI6__halfLi320ELi1ELi16ELi160ELi64ELb1ELb1ELi4ELi320ELi320ELi4ELb1ELi9ELb0ELb0ELNS_15WgradSyncMethodE2ENS_16CompileConditionILi900EEEEEvPT_S6_S6_PKS5_S8_S8_S8_PKfflPfPj)
        /*0428*/ 	.word	0x00000000


	//----- nvinfo : EIATTR_MIN_STACK_SIZE
	.align		4
.L_177:
        /*042c*/ 	.byte	0x04, 0x12
        /*042e*/ 	.short	(.L_179 - .L_178)
	.align		4
.L_178:
        /*0430*/ 	.word	index@(_ZN13group_norm_v218gn_bwd_cuda_kernelI6__halfLi320ELi3ELi16ELi160ELi64ELb1ELb1ELi4ELi320ELi320ELi4ELb1ELi16ELb0ELb0ELNS_15WgradSyncMethodE3ENS_16CompileConditionILi900EEEEEvPT_S6_S6_PKS5_S8_S8_S8_PKfflPfPj)
        /*0434*/ 	.word	0x00000000


	//----- nvinfo : EIATTR_MIN_STACK_SIZE
	.align		4
.L_179:
        /*0438*/ 	.byte	0x04, 0x12
        /*043a*/ 	.short	(.L_181 - .L_180)
	.align		4
.L_180:
        /*043c*/ 	.word	index@(_ZN13group_norm_v218gn_bwd_cuda_kernelI6__halfLi320ELi1ELi16ELi160ELi64ELb1ELb1ELi8ELi320ELi320ELi4ELb1ELi16ELb0ELb0ELNS_15WgradSyncMethodE3ENS_16CompileConditionILi900EEEEEvPT_S6_S6_PKS5_S8_S8_S8_PKfflPfPj)
        /*0440*/ 	.word	0x00000000


	//----- nvinfo : EIATTR_MIN_STACK_SIZE
	.align		4
.L_181:
        /*0444*/ 	.byte	0x04, 0x12
        /*0446*/ 	.short	(.L_183 - .L_182)
	.align		4
.L_182:
        /*0448*/ 	.word	index@(_ZN13group_norm_v218gn_bwd_cuda_kernelI6__halfLi320ELi3ELi16ELi160ELi64ELb1ELb1ELi8ELi320ELi320ELi4ELb1ELi40ELb0ELb0ELNS_15WgradSyncMethodE3ENS_16CompileConditionILi900EEEEEvPT_S6_S6_PKS5_S8_S8_S8_PKfflPfPj)
        /*044c*/ 	.word	0x00000000


	//----- nvinfo : EIATTR_MIN_STACK_SIZE
	.align		4
.L_183:
        /*0450*/ 	.byte	0x04, 0x12
        /*0452*/ 	.short	(.L_185 - .L_184)
	.align		4
.L_184:
        /*0454*/ 	.word	index@(_ZN13group_norm_v218gn_bwd_cuda_kernelI6__halfLi320ELi1ELi16ELi160ELi64ELb1ELb1ELi16ELi320ELi320ELi4ELb1ELi32ELb0ELb0ELNS_15WgradSyncMethodE3ENS_16CompileConditionILi900EEEEEvPT_S6_S6_PKS5_S8_S8_S8_PKfflPfPj)
        /*0458*/ 	.word	0x00000000


	//----- nvinfo : EIATTR_MIN_STACK_SIZE
	.align		4
.L_185:
        /*045c*/ 	.byte	0x04, 0x12
        /*045e*/ 	.short	(.L_187 - .L_186)
	.align		4
.L_186:
        /*0460*/ 	.word	index@(_ZN13group_norm_v218gn_bwd_cuda_kernelI6__halfLi320ELi3ELi16ELi160ELi64ELb1ELb1ELi16ELi320ELi320ELi4ELb1ELi80ELb0ELb0ELNS_15WgradSyncMethodE3ENS_16CompileConditionILi900EEEEEvPT_S6_S6_PKS5_S8_S8_S8_PKfflPfPj)
        /*0464*/ 	.word	0x00000000


	//----- nvinfo : EIATTR_MIN_STACK_SIZE
	.align		4
.L_187:
        /*0468*/ 	.byte	0x04, 0x12
        /*046a*/ 	.short	(.L_189 - .L_188)
	.align		4
.L_188:
        /*046c*/ 	.word	index@(_ZN13group_norm_v218gn_bwd_cuda_kernelI6__halfLi320ELi1ELi16ELi160ELi64ELb1ELb1ELi32ELi320ELi320ELi4ELb1ELi72ELb0ELb0ELNS_15WgradSyncMethodE1ENS_16CompileConditionILi900EEEEEvPT_S6_S6_PKS5_S8_S8_S8_PKfflPfPj)
        /*0470*/ 	.word	0x00000000


	//----- nvinfo : EIATTR_MIN_STACK_SIZE
	.align		4
.L_189:
        /*0474*/ 	.byte	0x04, 0x12
        /*0476*/ 	.short	(.L_191 - .L_190)
	.align		4
.L_190:
        /*0478*/ 	.word	index@(_ZN13group_norm_v218gn_bwd_cuda_kernelI6__halfLi320ELi1ELi16ELi160ELi64ELb1ELb1ELi32ELi320ELi320ELi4ELb1ELi72ELb0ELb1ELNS_15WgradSyncMethodE1ENS_16CompileConditionILi900EEEEEvPT_S6_S6_PKS5_S8_S8_S8_PKfflPfPj)
        /*047c*/ 	.word	0x00000000


	//----- nvinfo : EIATTR_MIN_STACK_SIZE
	.align		4
.L_191:
        /*0480*/ 	.byte	0x04, 0x12
        /*0482*/ 	.short	(.L_193 - .L_192)
	.align		4
.L_192:
        /*0484*/ 	.word	index@(_ZN13group_norm_v218gn_bwd_cuda_kernelI6__halfLi320ELi3ELi16ELi160ELi64ELb1ELb1ELi32ELi320ELi320ELi4ELb1ELi168ELb0ELb0ELNS_15WgradSyncMethodE3ENS_16CompileConditionILi900EEEEEvPT_S6_S6_PKS5_S8_S8_S8_PKfflPfPj)
        /*0488*/ 	.word	0x00000090


	//----- nvinfo : EIATTR_MIN_STACK_SIZE
	.align		4
.L_193:
        /*048c*/ 	.byte	0x04, 0x12
        /*048e*/ 	.short	(.L_195 - .L_194)
	.align		4
.L_194:
        /*0490*/ 	.word	index@(_ZN13group_norm_v218gn_bwd_cuda_kernelI6__halfLi320ELi1ELi16ELi160ELi64ELb1ELb1ELi64ELi320ELi320ELi4ELb1ELi144ELb0ELb0ELNS_15WgradSyncMethodE3ENS_16CompileConditionILi900EEEEEvPT_S6_S6_PKS5_S8_S8_S8_PKfflPfPj)
        /*0494*/ 	.word	0x00000000


	//----- nvinfo : EIATTR_MIN_STACK_SIZE
	.align		4
.L_195:
        /*0498*/ 	.byte	0x04, 0x12
        /*049a*/ 	.short	(.L_197 - .L_196)
	.align		4
.L_196:
        /*049c*/ 	.word	index@(_ZN13group_norm_v214gn_cuda_kernelI6__halfLi320ELi1ELi32ELi80ELi64ELb0ELi64ELi80ELi80ELi4ELb0ELi116ELb0ELb0ENS_16CompileConditionILi900EEEEEvPT_PKS4_S7_S7_flPfS8_Pj)
        /*04a0*/ 	.word	0x00000000


	//----- nvinfo : EIATTR_MIN_STACK_SIZE
	.align		4
.L_197:
        /*04a4*/ 	.byte	0x04, 0x12
        /*04a6*/ 	.short	(.L_199 - .L_198)
	.align		4
.L_198:
        /*04a8*/ 	.word	index@(_ZN13group_norm_v214gn_cuda_kernelI6__halfLi320ELi1ELi32ELi80ELi64ELb0ELi64ELi80ELi80ELi4ELb0ELi148ELb0ELb0ENS_16CompileConditionILi900EEEEEvPT_PKS4_S7_S7_flPfS8_Pj)
        /*04ac*/ 	.word	0x00000000


	//----- nvinfo : EIATTR_MIN_STACK_SIZE
	.align		4
.L_199:
        /*04b0*/ 	.byte	0x04, 0x12
        /*04b2*/ 	.short	(.L_201 - .L_200)
	.align		4
.L_200:
        /*04b4*/ 	.word	index@(_ZN13group_norm_v214gn_cuda_kernelI6__halfLi320ELi1ELi16ELi160ELi64ELb1ELi64ELi160ELi160ELi4ELb0ELi116ELb0ELb0ENS_16CompileConditionILi900EEEEEvPT_PKS4_S7_S7_flPfS8_Pj)
        /*04b8*/ 	.word	0x00000000


	//----- nvinfo : EIATTR_MIN_STACK_SIZE
	.align		4
.L_201:
        /*04bc*/ 	.byte	0x04, 0x12
        /*04be*/ 	.short	(.L_203 - .L_202)
	.align		4
.L_202:
        /*04c0*/ 	.word	index@(_ZN13group_norm_v214gn_cuda_kernelI6__halfLi320ELi1ELi16ELi160ELi64ELb1ELi64ELi160ELi160ELi4ELb0ELi148ELb0ELb0ENS_16CompileConditionILi900EEEEEvPT_PKS4_S7_S7_flPfS8_Pj)
        /*04c4*/ 	.word	0x00000000
.L_203:


//--------------------- .nv.compat                --------------------------
	.section	.nv.compat,"",@"SHT_CUDA_COMPAT_INFO"
	.align	4
        /*0000*/ 	.byte	0x02, 0x09, 0x00, 0x00, 0x02, 0x02, 0x01, 0x00, 0x02, 0x05, 0x05, 0x00, 0x03, 0x07, 0x01, 0x01
        /*0010*/ 	.byte	0x02, 0x03, 0x00, 0x00, 0x02, 0x06, 0x01, 0x00, 0x04, 0x0b, 0x08, 0x00, 0x00, 0x00, 0x00, 0x00
        /*0020*/ 	.byte	0x00, 0x00, 0x00, 0x00


//--------------------- .nv.info._ZN13group_norm_v218gn_bwd_cuda_kernelI13__nv_bfloat16Li320ELi1ELi32ELi80ELi64ELb0ELb1ELi64ELi80ELi80ELi4ELb1ELi96ELb0ELb0ELNS_15WgradSyncMethodE3ENS_16CompileConditionILi900EEEEEvPT_S6_S6_PKS5_S8_S8_S8_PKfflPfPj --------------------------
	.section	.nv.info._ZN13group_norm_v218gn_bwd_cuda_kernelI13__nv_bfloat16Li320ELi1ELi32ELi80ELi64ELb0ELb1ELi64ELi80ELi80ELi4ELb1ELi96ELb0ELb0ELNS_15WgradSyncMethodE3ENS_16CompileConditionILi900EEEEEvPT_S6_S6_PKS5_S8_S8_S8_PKfflPfPj,"",@"SHT_CUDA_INFO"
	.sectionflags	@""
	.align	4


	//----- nvinfo : EIATTR_CUDA_API_VERSION
	.align		4
        /*0000*/ 	.byte	0x04, 0x37
        /*0002*/ 	.short	(.L_205 - .L_204)
.L_204:
        /*0004*/ 	.word	0x00000082


	//----- nvinfo : EIATTR_KPARAM_INFO
	.align		4
.L_205:
        /*0008*/ 	.byte	0x04, 0x17
        /*000a*/ 	.short	(.L_207 - .L_206)
.L_206:
        /*000c*/ 	.word	0x00000000
        /*0010*/ 	.short	0x000b
        /*0012*/ 	.short	0x0058
        /*0014*/ 	.byte	0x00, 0xf0, 0x21, 0x00


	//----- nvinfo : EIATTR_KPARAM_INFO
	.align		4
.L_207:
        /*0018*/ 	.byte	0x04, 0x17
        /*001a*/ 	.short	(.L_209 - .L_208)
.L_208:
        /*001c*/ 	.word	0x00000000
        /*0020*/ 	.short	0x000a
        /*0022*/ 	.short	0x0050
        /*0024*/ 	.byte	0x00, 0xf0, 0x21, 0x00


	//----- nvinfo : EIATTR_KPARAM_INFO
	.align		4
.L_209:
        /*0028*/ 	.byte	0x04, 0x17
        /*002a*/ 	.short	(.L_211 - .L_210)
.L_210:
        /*002c*/ 	.word	0x00000000
        /*0030*/ 	.short	0x0009
        /*0032*/ 	.short	0x0048
        /*0034*/ 	.byte	0x00, 0xf0, 0x21, 0x00


	//----- nvinfo : EIATTR_KPARAM_INFO
	.align		4
.L_211:
        /*0038*/ 	.byte	0x04, 0x17
        /*003a*/ 	.short	(.L_213 - .L_212)
.L_212:
        /*003c*/ 	.word	0x00000000
        /*0040*/ 	.short	0x0008
        /*0042*/ 	.short	0x0040
        /*0044*/ 	.byte	0x00, 0xf0, 0x11, 0x00


	//----- nvinfo : EIATTR_KPARAM_INFO
	.align		4
.L_213:
        /*0048*/ 	.byte	0x04, 0x17
        /*004a*/ 	.short	(.L_215 - .L_214)
.L_214:
        /*004c*/ 	.word	0x00000000
        /*0050*/ 	.short	0x0007
        /*0052*/ 	.short	0x0038
        /*0054*/ 	.byte	0x00, 0xf0, 0x21, 0x00


	//----- nvinfo : EIATTR_KPARAM_INFO
	.align		4
.L_215:
        /*0058*/ 	.byte	0x04, 0x17
        /*005a*/ 	.short	(.L_217 - .L_216)
.L_216:
        /*005c*/ 	.word	0x00000000
        /*0060*/ 	.short	0x0006
        /*0062*/ 	.short	0x0030
        /*0064*/ 	.byte	0x00, 0xf0, 0x21, 0x00


	//----- nvinfo : EIATTR_KPARAM_INFO
	.align		4
.L_217:
        /*0068*/ 	.byte	0x04, 0x17
        /*006a*/ 	.short	(.L_219 - .L_218)
.L_218:
        /*006c*/ 	.word	0x00000000
        /*0070*/ 	.short	0x0005
        /*0072*/ 	.short	0x0028
        /*0074*/ 	.byte	0x00, 0xf0, 0x21, 0x00


	//----- nvinfo : EIATTR_KPARAM_INFO
	.align		4
.L_219:
        /*0078*/ 	.byte	0x04, 0x17
        /*007a*/ 	.short	(.L_221 - .L_220)
.L_220:
        /*007c*/ 	.word	0x00000000
        /*0080*/ 	.short	0x0004
        /*0082*/ 	.short	0x0020
        /*0084*/ 	.byte	0x00, 0xf0, 0x21, 0x00


	//----- nvinfo : EIATTR_KPARAM_INFO
	.align		4
.L_221:
        /*0088*/ 	.byte	0x04, 0x17
        /*008a*/ 	.short	(.L_223 - .L_222)
.L_222:
        /*008c*/ 	.word	0x00000000
        /*0090*/ 	.short	0x0003
        /*0092*/ 	.short	0x0018
        /*0094*/ 	.byte	0x00, 0xf0, 0x21, 0x00


	//----- nvinfo : EIATTR_KPARAM_INFO
	.align		4
.L_223:
        /*0098*/ 	.byte	0x04, 0x17
        /*009a*/ 	.short	(.L_225 - .L_224)
.L_224:
        /*009c*/ 	.word	0x00000000
        /*00a0*/ 	.short	0x0002
        /*00a2*/ 	.short	0x0010
        /*00a4*/ 	.byte	0x00, 0xf0, 0x21, 0x00


	//----- nvinfo : EIATTR_KPARAM_INFO
	.align		4
.L_225:
        /*00a8*/ 	.byte	0x04, 0x17
        /*00aa*/ 	.short	(.L_227 - .L_226)
.L_226:
        /*00ac*/ 	.word	0x00000000
        /*00b0*/ 	.short	0x0001
        /*00b2*/ 	.short	0x0008
        /*00b4*/ 	.byte	0x00, 0xf0, 0x21, 0x00


	//----- nvinfo : EIATTR_KPARAM_INFO
	.align		4
.L_227:
        /*00b8*/ 	.byte	0x04, 0x17
        /*00ba*/ 	.short	(.L_229 - .L_228)
.L_228:
        /*00bc*/ 	.word	0x00000000
        /*00c0*/ 	.short	0x0000
        /*00c2*/ 	.short	0x0000
        /*00c4*/ 	.byte	0x00, 0xf0, 0x21, 0x00


	//----- nvinfo : EIATTR_SPARSE_MMA_MASK
	.align		4
.L_229:
        /*00c8*/ 	.byte	0x03, 0x50
        /*00ca*/ 	.short	0x0000


	//----- nvinfo : EIATTR_MAXREG_COUNT
	.align		4
        /*00cc*/ 	.byte	0x03, 0x1b
        /*00ce*/ 	.short	0x00a8


	//----- nvinfo : EIATTR_NUM_BARRIERS
	.align		4
        /*00d0*/ 	.byte	0x02, 0x4c
        /*00d2*/ 	.byte	0x01
	.zero		1


	//----- nvinfo : EIATTR_MERCURY_ISA_VERSION
	.align		4
        /*00d4*/ 	.byte	0x03, 0x5f
        /*00d6*/ 	.short	0x0101


	//----- nvinfo : EIATTR_COOP_GROUP_MASK_REGIDS
	.align		4
        /*00d8*/ 	.byte	0x04, 0x29
        /*00da*/ 	.short	(.L_231 - .L_230)


	//   ....[0]....
.L_230:
        /*00dc*/ 	.word	0xffffffff


	//   ....[1]....
        /*00e0*/ 	.word	0xffffffff


	//   ....[2]....
        /*00e4*/ 	.word	0xffffffff


	//   ....[3]....
        /*00e8*/ 	.word	0xffffffff


	//   ....[4]....
        /*00ec*/ 	.word	0xffffffff


	//   ....[5]....
        /*00f0*/ 	.word	0xffffffff


	//   ....[6]....
        /*00f4*/ 	.word	0xffffffff


	//   ....[7]....
        /*00f8*/ 	.word	0xffffffff


	//   ....[8]....
        /*00fc*/ 	.word	0xffffffff


	//   ....[9]....
        /*0100*/ 	.word	0xffffffff


	//   ....[10]....
        /*0104*/ 	.word	0xffffffff


	//   ....[11]....
        /*0108*/ 	.word	0xffffffff


	//   ....[12]....
        /*010c*/ 	.word	0xffffffff


	//   ....[13]....
        /*0110*/ 	.word	0xffffffff


	//   ....[14]....
        /*0114*/ 	.word	0xffffffff


	//   ....[15]....
        /*0118*/ 	.word	0xffffffff


	//   ....[16]....
        /*011c*/ 	.word	0xffffffff


	//   ....[17]....
        /*0120*/ 	.word	0xffffffff


	//   ....[18]....
        /*0124*/ 	.word	0x05000013


	//   ....[19]....
        /*0128*/ 	.word	0x0500000e


	//   ....[20]....
        /*012c*/ 	.word	0x05000014


	//   ....[21]....
        /*0130*/ 	.word	0x05000015


	//   ....[22]....
        /*0134*/ 	.word	0x05000017


	//   ....[23]....
        /*0138*/ 	.word	0x05000016


	//   ....[24]....
        /*013c*/ 	.word	0x0500001c


	//   ....[25]....
        /*0140*/ 	.word	0x05000003


	//   ....[26]....
        /*0144*/ 	.word	0x05000014


	//   ....[27]....
        /*0148*/ 	.word	0x05000014


	//   ....[28]....
        /*014c*/ 	.word	0x05000014


	//   ....[29]....
        /*0150*/ 	.word	0x05000014


	//   ....[30]....
        /*0154*/ 	.word	0x05000014


	//   ....[31]....
        /*0158*/ 	.word	0x05000014


	//   ....[32]....
        /*015c*/ 	.word	0x05000014


	//   ....[33]....
        /*0160*/ 	.word	0x05000014


	//   ....[34]....
        /*0164*/ 	.word	0x05000014


	//   ....[35]....
        /*0168*/ 	.word	0x05000014


	//   ....[36]....
        /*016c*/ 	.word	0x05000014


	//   ....[37]....
        /*0170*/ 	.word	0x05000014


	//   ....[38]....
        /*0174*/ 	.word	0x05000014


	//   ....[39]....
        /*0178*/ 	.word	0x05000014


	//   ....[40]....
        /*017c*/ 	.word	0x05000014


	//   ....[41]....
        /*0180*/ 	.word	0x05000014


	//----- nvinfo : EIATTR_COOP_GROUP_INSTR_OFFSETS
	.align		4
.L_231:
        /*0184*/ 	.byte	0x04, 0x28
        /*0186*/ 	.short	(.L_233 - .L_232)


	//   ....[0]....
.L_232:
        /*0188*/ 	.word	0x00001480


	//   ....[1]....
        /*018c*/ 	.word	0x00001490


	//   ....[2]....
        /*0190*/ 	.word	0x000014c0


	//   ....[3]....
        /*0194*/ 	.word	0x000014d0


	//   ....[4]....
        /*0198*/ 	.word	0x00001500


	//   ....[5]....
        /*019c*/ 	.word	0x00001510


	//   ....[6]....
        /*01a0*/ 	.word	0x00001540


	//   ....[7]....
        /*01a4*/ 	.word	0x00001550


	//   ....[8]....
        /*01a8*/ 	.word	0x00001590


	//   ....[9]....
        /*01ac*/ 	.word	0x000015a0


	//   ....[10]....
        /*01b0*/ 	.word	0x00001fc0


	//   ....[11]....
        /*01b4*/ 	.word	0x00001fd0


	//   ....[12]....
        /*01b8*/ 	.word	0x00002000


	//   ....[13]....
        /*01bc*/ 	.word	0x00002010


	//   ....[14]....
        /*01c0*/ 	.word	0x00002040


	//   ....[15]....
        /*01c4*/ 	.word	0x00002050


	//   ....[16]....
        /*01c8*/ 	.word	0x00002080


	//   ....[17]....
        /*01cc*/ 	.word	0x00002090


	//   ....[18]....
        /*01d0*/ 	.word	0x00002f50


	//   ....[19]....
        /*01d4*/ 	.word	0x00002f80


	//   ....[20]....
        /*01d8*/ 	.word	0x00002fb0


	//   ....[21]....
        /*01dc*/ 	.word	0x00002fd0


	//   ....[22]....
        /*01e0*/ 	.word	0x00003000


	//   ....[23]....
        /*01e4*/ 	.word	0x00003010


	//   ....[24]....
        /*01e8*/ 	.word	0x00003040


	//   ....[25]....
        /*01ec*/ 	.word	0x00003050


	//   ....[26]....
        /*01f0*/ 	.word	0x00003270


	//   ....[27]....
        /*01f4*/ 	.word	0x00003300


	//   ....[28]....
        /*01f8*/ 	.word	0x00003370


	//   ....[29]....
        /*01fc*/ 	.word	0x000033d0


	//   ....[30]....
        /*0200*/ 	.word	0x00003440


	//   ....[31]....
        /*0204*/ 	.word	0x000034a0


	//   ....[32]....
        /*0208*/ 	.word	0x00003510


	//   ....[33]....
        /*020c*/ 	.word	0x00003570


	//   ....[34]....
        /*0210*/ 	.word	0x00003610


	//   ....[35]....
        /*0214*/ 	.word	0x000036a0


	//   ....[36]....
        /*0218*/ 	.word	0x00003710


	//   ....[37]....
        /*021c*/ 	.word	0x00003770


	//   ....[38]....
        /*0220*/ 	.word	0x000037e0


	//   ....[39]....
        /*0224*/ 	.word	0x00003840


	//   ....[40]....
        /*0228*/ 	.word	0x000038b0


	//   ....[41]....
        /*022c*/ 	.word	0x00003910


	//----- nvinfo : EIATTR_EXIT_INSTR_OFFSETS
	.align		4
.L_233:
        /*0230*/ 	.byte	0x04, 0x1c
        /*0232*/ 	.short	(.L_235 - .L_234)


	//   ....[0]....
.L_234:
        /*0234*/ 	.word	0x00002b00


	//   ....[1]....
        /*0238*/ 	.word	0x00003200


	//----- nvinfo : EIATTR_MAX_THREADS
	.align		4
.L_235:
        /*023c*/ 	.byte	0x04, 0x05
        /*023e*/ 	.short	(.L_237 - .L_236)
.L_236:
        /*0240*/ 	.word	0x00000140
        /*0244*/ 	.word	0x00000001
        /*0248*/ 	.word	0x00000001


	//----- nvinfo : EIATTR_CRS_STACK_SIZE
	.align		4
.L_237:
        /*024c*/ 	.byte	0x04, 0x1e
        /*024e*/ 	.short	(.L_239 - .L_238)
.L_238:
        /*0250*/ 	.word	0x00000000


	//----- nvinfo : EIATTR_CBANK_PARAM_SIZE
	.align		4
.L_239:
        /*0254*/ 	.byte	0x03, 0x19
        /*0256*/ 	.short	0x0060


	//----- nvinfo : EIATTR_PARAM_CBANK
	.align		4
        /*0258*/ 	.byte	0x04, 0x0a
        /*025a*/ 	.short	(.L_241 - .L_240)
	.align		4
.L_240:
        /*025c*/ 	.word	index@(.nv.constant0._ZN13group_norm_v218gn_bwd_cuda_kernelI13__nv_bfloat16Li320ELi1ELi32ELi80ELi64ELb0ELb1ELi64ELi80ELi80ELi4ELb1ELi96ELb0ELb0ELNS_15WgradSyncMethodE3ENS_16CompileConditionILi900EEEEEvPT_S6_S6_PKS5_S8_S8_S8_PKfflPfPj)
        /*0260*/ 	.short	0x0210
        /*0262*/ 	.short	0x0060


	//----- nvinfo : EIATTR_SW_WAR
	.align		4
.L_241:
        /*0264*/ 	.byte	0x04, 0x36
        /*0266*/ 	.short	(.L_243 - .L_242)
.L_242:
        /*0268*/ 	.word	0x00000008
.L_243:


//--------------------- .nv.info._ZN13group_norm_v218gn_bwd_cuda_kernelI13__nv_bfloat16Li320ELi1ELi32ELi80ELi64ELb0ELb1ELi64ELi80ELi80ELi4ELb1ELi128ELb0ELb0ELNS_15WgradSyncMethodE3ENS_16CompileConditionILi900EEEEEvPT_S6_S6_PKS5_S8_S8_S8_PKfflPfPj --------------------------
	.section	.nv.info._ZN13group_norm_v218gn_bwd_cuda_kernelI13__nv_bfloat16Li320ELi1ELi32ELi80ELi64ELb0ELb1ELi64ELi80ELi80ELi4ELb1ELi128ELb0ELb0ELNS_15WgradSyncMethodE3ENS_16CompileConditionILi900EEEEEvPT_S6_S6_PKS5_S8_S8_S8_PKfflPfPj,"",@"SHT_CUDA_INFO"
	.sectionflags	@""
	.align	4


	//----- nvinfo : EIATTR_CUDA_API_VERSION
	.align		4
        /*0000*/ 	.byte	0x04, 0x37
        /*0002*/ 	.short	(.L_245 - .L_244)
.L_244:
        /*0004*/ 	.word	0x00000082


	//----- nvinfo : EIATTR_KPARAM_INFO
	.align		4
.L_245:
        /*0008*/ 	.byte	0x04, 0x17
        /*000a*/ 	.short	(.L_247 - .L_246)
.L_246:
        /*000c*/ 	.word	0x00000000
        /*0010*/ 	.short	0x000b
        /*0012*/ 	.short	0x0058
        /*0014*/ 	.byte	0x00, 0xf0, 0x21, 0x00


	//----- nvinfo : EIATTR_KPARAM_INFO
	.align		4
.L_247:
        /*0018*/ 	.byte	0x04, 0x17
        /*001a*/ 	.short	(.L_249 - .L_248)
.L_248:
        /*001c*/ 	.word	0x00000000
        /*0020*/ 	.short	0x000a
        /*0022*/ 	.short	0x0050
        /*0024*/ 	.byte	0x00, 0xf0, 0x21, 0x00


	//----- nvinfo : EIATTR_KPARAM_INFO
	.align		4
.L_249:
        /*0028*/ 	.byte	0x04, 0x17
        /*002a*/ 	.short	(.L_251 - .L_250)
.L_250:
        /*002c*/ 	.word	0x00000000
        /*0030*/ 	.short	0x0009
        /*0032*/ 	.short	0x0048
        /*0034*/ 	.byte	0x00, 0xf0, 0x21, 0x00


	//----- nvinfo : EIATTR_KPARAM_INFO
	.align		4
.L_251:
        /*0038*/ 	.byte	0x04, 0x17
        /*003a*/ 	.short	(.L_253 - .L_252)
.L_252:
        /*003c*/ 	.word	0x00000000
        /*0040*/ 	.short	0x0008
        /*0042*/ 	.short	0x0040
        /*0044*/ 	.byte	0x00, 0xf0, 0x11, 0x00


	//----- nvinfo : EIATTR_KPARAM_INFO
	.align		4
.L_253:
        /*0048*/ 	.byte	0x04, 0x17
        /*004a*/ 	.short	(.L_255 - .L_254)
.L_254:
        /*004c*/ 	.word	0x00000000
        /*0050*/ 	.short	0x0007
        /*0052*/ 	.short	0x0038
        /*0054*/ 	.byte	0x00, 0xf0, 0x21, 0x00


	//----- nvinfo : EIATTR_KPARAM_INFO
	.align		4
.L_255:
        /*0058*/ 	.byte	0x04, 0x17
        /*005a*/ 	.short	(.L_257 - .L_256)
.L_256:
        /*005c*/ 	.word	0x00000000
        /*0060*/ 	.short	0x0006
        /*0062*/ 	.short	0x0030
        /*0064*/ 	.byte	0x00, 0xf0, 0x21, 0x00


	//----- nvinfo : EIATTR_KPARAM_INFO
	.align		4
.L_257:
        /*0068*/ 	.byte	0x04, 0x17
        /*006a*/ 	.short	(.L_259 - .L_258)
.L_258:
        /*006c*/ 	.word	0x00000000
        /*0070*/ 	.short	0x0005
        /*0072*/ 	.short	0x0028
        /*0074*/ 	.byte	0x00, 0xf0, 0x21, 0x00


	//----- nvinfo : EIATTR_KPARAM_INFO
	.align		4
.L_259:
        /*0078*/ 	.byte	0x04, 0x17
        /*007a*/ 	.short	(.L_261 - .L_260)
.L_260:
        /*007c*/ 	.word	0x00000000
        /*0080*/ 	.short	0x0004
        /*0082*/ 	.short	0x0020
        /*0084*/ 	.byte	0x00, 0xf0, 0x21, 0x00


	//----- nvinfo : EIATTR_KPARAM_INFO
	.align		4
.L_261:
        /*0088*/ 	.byte	0x04, 0x17
        /*008a*/ 	.short	(.L_263 - .L_262)
.L_262:
        /*008c*/ 	.word	0x00000000
        /*0090*/ 	.short	0x0003
        /*0092*/ 	.short	0x0018
        /*0094*/ 	.byte	0x00, 0xf0, 0x21, 0x00


	//----- nvinfo : EIATTR_KPARAM_INFO
	.align		4
.L_263:
        /*0098*/ 	.byte	0x04, 0x17
        /*009a*/ 	.short	(.L_265 - .L_264)
.L_264:
        /*009c*/ 	.word	0x00000000
        /*00a0*/ 	.short	0x0002
        /*00a2*/ 	.short	0x0010
        /*00a4*/ 	.byte	0x00, 0xf0, 0x21, 0x00


	//----- nvinfo : EIATTR_KPARAM_INFO
	.align		4
.L_265:
        /*00a8*/ 	.byte	0x04, 0x17
        /*00aa*/ 	.short	(.L_267 - .L_266)
.L_266:
        /*00ac*/ 	.word	0x00000000
        /*00b0*/ 	.short	0x0001
        /*00b2*/ 	.short	0x0008
        /*00b4*/ 	.byte	0x00, 0xf0, 0x21, 0x00


	//----- nvinfo : EIATTR_KPARAM_INFO
	.align		4
.L_267:
        /*00b8*/ 	.byte	0x04, 0x17
        /*00ba*/ 	.short	(.L_269 - .L_268)
.L_268:
        /*00bc*/ 	.word	0x00000000
        /*00c0*/ 	.short	0x0000
        /*00c2*/ 	.short	0x0000
        /*00c4*/ 	.byte	0x00, 0xf0, 0x21, 0x00


	//----- nvinfo : EIATTR_SPARSE_MMA_MASK
	.align		4
.L_269:
        /*00c8*/ 	.byte	0x03, 0x50
        /*00ca*/ 	.short	0x0000


	//----- nvinfo : EIATTR_MAXREG_COUNT
	.align		4
        /*00cc*/ 	.byte	0x03, 0x1b
        /*00ce*/ 	.short	0x00a8


	//----- nvinfo : EIATTR_NUM_BARRIERS
	.align		4
        /*00d0*/ 	.byte	0x02, 0x4c
        /*00d2*/ 	.byte	0x01
	.zero		1


	//----- nvinfo : EIATTR_MERCURY_ISA_VERSION
	.align		4
        /*00d4*/ 	.byte	0x03, 0x5f
        /*00d6*/ 	.short	0x0101


	//----- nvinfo : EIATTR_COOP_GROUP_MASK_REGIDS
	.align		4
        /*00d8*/ 	.byte	0x04, 0x29
        /*00da*/ 	.short	(.L_271 - .L_270)


	//   ....[0]....
.L_270:
        /*00dc*/ 	.word	0xffffffff


	//   ....[1]....
        /*00e0*/ 	.word	0xffffffff


	//   ....[2]....
        /*00e4*/ 	.word	0xffffffff


	//   ....[3]....
        /*00e8*/ 	.word	0xffffffff


	//   ....[4]....
        /*00ec*/ 	.word	0xffffffff


	//   ....[5]....
        /*00f0*/ 	.word	0xffffffff


	//   ....[6]....
        /*00f4*/ 	.word	0xffffffff


	//   ....[7]....
        /*00f8*/ 	.word	0xffffffff


	//   ....[8]....
        /*00fc*/ 	.word	0xffffffff


	//   ....[9]....
        /*0100*/ 	.word	0xffffffff


	//   ....[10]....
        /*0104*/ 	.word	0xffffffff


	//   ....[11]....
        /*0108*/ 	.word	0xffffffff


	//   ....[12]....
        /*010c*/ 	.word	0xffffffff


	//   ....[13]....
        /*0110*/ 	.word	0xffffffff


	//   ....[14]....
        /*0114*/ 	.word	0xffffffff


	//   ....[15]....
        /*0118*/ 	.word	0xffffffff


	//   ....[16]....
        /*011c*/ 	.word	0xffffffff


	//   ....[17]....
        /*0120*/ 	.word	0xffffffff


	//   ....[18]....
        /*0124*/ 	.word	0x05000013


	//   ....[19]....
        /*0128*/ 	.word	0x0500000e


	//   ....[20]....
        /*012c*/ 	.word	0x05000014


	//   ....[21]....
        /*0130*/ 	.word	0x05000015


	//   ....[22]....
        /*0134*/ 	.word	0x05000017


	//   ....[23]....
        /*0138*/ 	.word	0x05000016


	//   ....[24]....
        /*013c*/ 	.word	0x0500001c


	//   ....[25]....
        /*0140*/ 	.word	0x05000003


	//   ....[26]....
        /*0144*/ 	.word	0x05000014


	//   ....[27]....
        /*0148*/ 	.word	0x05000014


	//   ....[28]....
        /*014c*/ 	.word	0x05000014


	//   ....[29]....
        /*0150*/ 	.word	0x05000014


	//   ....[30]....
        /*0154*/ 	.word	0x05000014


	//   ....[31]....
        /*0158*/ 	.word	0x05000014


	//   ....[32]....
        /*015c*/ 	.word	0x05000014


	//   ....[33]....
        /*0160*/ 	.word	0x05000014


	//   ....[34]....
        /*0164*/ 	.word	0x05000014


	//   ....[35]....
        /*0168*/ 	.word	0x05000014


	//   ....[36]....
        /*016c*/ 	.word	0x05000014


	//   ....[37]....
        /*0170*/ 	.word	0x05000014


	//   ....[38]....
        /*0174*/ 	.word	0x05000014


	//   ....[39]....
        /*0178*/ 	.word	0x05000014


	//   ....[40]....
        /*017c*/ 	.word	0x05000014


	//   ....[41]....
        /*0180*/ 	.word	0x05000014


	//----- nvinfo : EIATTR_COOP_GROUP_INSTR_OFFSETS
	.align		4
.L_271:
        /*0184*/ 	.byte	0x04, 0x28
        /*0186*/ 	.short	(.L_273 - .L_272)


	//   ....[0]....
.L_272:
        /*0188*/ 	.word	0x00001480


	//   ....[1]....
        /*018c*/ 	.word	0x00001490


	//   ....[2]....
        /*0190*/ 	.word	0x000014c0


	//   ....[3]....
        /*0194*/ 	.word	0x000014d0


	//   ....[4]....
        /*0198*/ 	.word	0x00001500


	//   ....[5]....
        /*019c*/ 	.word	0x00001510


	//   ....[6]....
        /*01a0*/ 	.word	0x00001540


	//   ....[7]....
        /*01a4*/ 	.word	0x00001550


	//   ....[8]....
        /*01a8*/ 	.word	0x00001590


	//   ....[9]....
        /*01ac*/ 	.word	0x000015a0


	//   ....[10]....
        /*01b0*/ 	.word	0x00001fc0


	//   ....[11]....
        /*01b4*/ 	.word	0x00001fd0


	//   ....[12]....
        /*01b8*/ 	.word	0x00002000


	//   ....[13]....
        /*01bc*/ 	.word	0x00002010


	//   ....[14]....
        /*01c0*/ 	.word	0x00002040


	//   ....[15]....
        /*01c4*/ 	.word	0x00002050


	//   ....[16]....
        /*01c8*/ 	.word	0x00002080


	//   ....[17]....
        /*01cc*/ 	.word	0x00002090


	//   ....[18]....
        /*01d0*/ 	.word	0x00002f50


	//   ....[19]....
        /*01d4*/ 	.word	0x00002f80


	//   ....[20]....
        /*01d8*/ 	.word	0x00002fb0


	//   ....[21]....
        /*01dc*/ 	.word	0x00002fd0


	//   ....[22]....
        /*01e0*/ 	.word	0x00003000


	//   ....[23]....
        /*01e4*/ 	.word	0x00003010


	//   ....[24]....
        /*01e8*/ 	.word	0x00003040


	//   ....[25]....
        /*01ec*/ 	.word	0x00003050


	//   ....[26]....
        /*01f0*/ 	.word	0x00003270


	//   ....[27]....
        /*01f4*/ 	.word	0x00003300


	//   ....[28]....
        /*01f8*/ 	.word	0x00003370


	//   ....[29]....
        /*01fc*/ 	.word	0x000033d0


	//   ....[30]....
        /*0200*/ 	.word	0x00003440


	//   ....[31]....
        /*0204*/ 	.word	0x000034a0


	//   ....[32]....
        /*0208*/ 	.word	0x00003510


	//   ....[33]....
        /*020c*/ 	.word	0x00003570


	//   ....[34]....
        /*0210*/ 	.word	0x00003610


	//   ....[35]....
        /*0214*/ 	.word	0x000036a0


	//   ....[36]....
        /*0218*/ 	.word	0x00003710


	//   ....[37]....
        /*021c*/ 	.word	0x00003770


	//   ....[38]....
        /*0220*/ 	.word	0x000037e0


	//   ....[39]....
        /*0224*/ 	.word	0x00003840


	//   ....[40]....
        /*0228*/ 	.word	0x000038b0


	//   ....[41]....
        /*022c*/ 	.word	0x00003910


	//----- nvinfo : EIATTR_EXIT_INSTR_OFFSETS
	.align		4
.L_273:
        /*0230*/ 	.byte	0x04, 0x1c
        /*0232*/ 	.short	(.L_275 - .L_274)


	//   ....[0]....
.L_274:
        /*0234*/ 	.word	0x00002b00


	//   ....[1]....
        /*0238*/ 	.word	0x00003200


	//----- nvinfo : EIATTR_MAX_THREADS
	.align		4
.L_275:
        /*023c*/ 	.byte	0x04, 0x05
        /*023e*/ 	.short	(.L_277 - .L_276)
.L_276:
        /*0240*/ 	.word	0x00000140
        /*0244*/ 	.word	0x00000001
        /*0248*/ 	.word	0x00000001


	//----- nvinfo : EIATTR_CRS_STACK_SIZE
	.align		4
.L_277:
        /*024c*/ 	.byte	0x04, 0x1e
        /*024e*/ 	.short	(.L_279 - .L_278)
.L_278:
        /*0250*/ 	.word	0x00000000


	//----- nvinfo : EIATTR_CBANK_PARAM_SIZE
	.align		4
.L_279:
        /*0254*/ 	.byte	0x03, 0x19
        /*0256*/ 	.short	0x0060


	//----- nvinfo : EIATTR_PARAM_CBANK
	.align		4
        /*0258*/ 	.byte	0x04, 0x0a
        /*025a*/ 	.short	(.L_281 - .L_280)
	.align		4
.L_280:
        /*025c*/ 	.word	index@(.nv.constant0._ZN13group_norm_v218gn_bwd_cuda_kernelI13__nv_bfloat16Li320ELi1ELi32ELi80ELi64ELb0ELb1ELi64ELi80ELi80ELi4ELb1ELi128ELb0ELb0ELNS_15WgradSyncMethodE3ENS_16CompileConditionILi900EEEEEvPT_S6_S6_PKS5_S8_S8_S8_PKfflPfPj)
        /*0260*/ 	.short	0x0210
        /*0262*/ 	.short	0x0060


	//----- nvinfo : EIATTR_SW_WAR
	.align		4
.L_281:
        /*0264*/ 	.byte	0x04, 0x36
        /*0266*/ 	.short	(.L_283 - .L_282)
.L_282:
        /*0268*/ 	.word	0x00000008
.L_283:


//--------------------- .nv.info._ZN13group_norm_v218gn_bwd_cuda_kernelI13__nv_bfloat16Li320ELi3ELi16ELi160ELi64ELb1ELb1ELi2ELi320ELi320ELi2ELb1ELi10ELb0ELb0ELNS_15WgradSyncMethodE2ENS_16CompileConditionILi900EEEEEvPT_S6_S6_PKS5_S8_S8_S8_PKfflPfPj --------------------------
	.section	.nv.info._ZN13group_norm_v218gn_bwd_cuda_kernelI13__nv_bfloat16Li320ELi3ELi16ELi160ELi64ELb1ELb1ELi2ELi320ELi320ELi2ELb1ELi10ELb0ELb0ELNS_15WgradSyncMethodE2ENS_16CompileConditionILi900EEEEEvPT_S6_S6_PKS5_S8_S8_S8_PKfflPfPj,"",@"SHT_CUDA_INFO"
	.sectionflags	@""
	.align	4


	//----- nvinfo : EIATTR_CUDA_API_VERSION
	.align		4
        /*0000*/ 	.byte	0x04, 0x37
        /*0002*/ 	.short	(.L_285 - .L_284)
.L_284:
        /*0004*/ 	.word	0x00000082


	//----- nvinfo : EIATTR_KPARAM_INFO
	.align		4
.L_285:
        /*0008*/ 	.byte	0x04, 0x17
        /*000a*/ 	.short	(.L_287 - .L_286)
.L_286:
        /*000c*/ 	.word	0x00000000
        /*0010*/ 	.short	0x000b
        /*0012*/ 	.short	0x0058
        /*0014*/ 	.byte	0x00, 0xf0, 0x21, 0x00


	//----- nvinfo : EIATTR_KPARAM_INFO
	.align		4
.L_287:
        /*0018*/ 	.byte	0x04, 0x17
        /*001a*/ 	.short	(.L_289 - .L_288)
.L_288:
        /*001c*/ 	.word	0x00000000
        /*0020*/ 	.short	0x000a
        /*0022*/ 	.short	0x0050
        /*0024*/ 	.byte	0x00, 0xf0, 0x21, 0x00


	//----- nvinfo : EIATTR_KPARAM_INFO
	.align		4
.L_289:
        /*0028*/ 	.byte	0x04, 0x17
        /*002a*/ 	.short	(.L_291 - .L_290)
.L_290:
        /*002c*/ 	.word	0x00000000
        /*0030*/ 	.short	0x0009
        /*0032*/ 	.short	0x0048
        /*0034*/ 	.byte	0x00, 0xf0, 0x21, 0x00


	//----- nvinfo : EIATTR_KPARAM_INFO
	.align		4
.L_291:
        /*0038*/ 	.byte	0x04, 0x17
        /*003a*/ 	.short	(.L_293 - .L_292)
.L_292:
        /*003c*/ 	.word	0x00000000
        /*0040*/ 	.short	0x0008
        /*0042*/ 	.short	0x0040
        /*0044*/ 	.byte	0x00, 0xf0, 0x11, 0x00


	//----- nvinfo : EIATTR_KPARAM_INFO
	.align		4
.L_293:
        /*0048*/ 	.byte	0x04, 0x17
        /*004a*/ 	.short	(.L_295 - .L_294)
.L_294:
        /*004c*/ 	.word	0x00000000
        /*0050*/ 	.short	0x0007
        /*0052*/ 	.short	0x0038
        /*0054*/ 	.byte	0x00, 0xf0, 0x21, 0x00


	//----- nvinfo : EIATTR_KPARAM_INFO
	.align		4
.L_295:
        /*0058*/ 	.byte	0x04, 0x17
        /*005a*/ 	.short	(.L_297 - .L_296)
.L_296:
        /*005c*/ 	.word	0x00000000
        /*0060*/ 	.short	0x0006
        /*0062*/ 	.short	0x0030
        /*0064*/ 	.byte	0x00, 0xf0, 0x21, 0x00


	//----- nvinfo : EIATTR_KPARAM_INFO
	.align		4
.L_297:
        /*0068*/ 	.byte	0x04, 0x17
        /*006a*/ 	.short	(.L_299 - .L_298)
.L_298:
        /*006c*/ 	.word	0x00000000
        /*0070*/ 	.short	0x0005
        /*0072*/ 	.short	0x0028
        /*0074*/ 	.byte	0x00, 0xf0, 0x21, 0x00


	//----- nvinfo : EIATTR_KPARAM_INFO
	.align		4
.L_299:
        /*0078*/ 	.byte	0x04, 0x17
        /*007a*/ 	.short	(.L_301 - .L_300)
.L_300:
        /*007c*/ 	.word	0x00000000
        /*0080*/ 	.short	0x0004
        /*0082*/ 	.short	0x0020
        /*0084*/ 	.byte	0x00, 0xf0, 0x21, 0x00


	//----- nvinfo : EIATTR_KPARAM_INFO
	.align		4
.L_301:
        /*0088*/ 	.byte	0x04, 0x17
        /*008a*/ 	.short	(.L_303 - .L_302)
.L_302:
        /*008c*/ 	.word	0x00000000
        /*0090*/ 	.short	0x0003
        /*0092*/ 	.short	0x0018
        /*0094*/ 	.byte	0x00, 0xf0, 0x21, 0x00


	//----- nvinfo : EIATTR_KPARAM_INFO
	.align		4
.L_303:
        /*0098*/ 	.byte	0x04, 0x17
        /*009a*/ 	.short	(.L_305 - .L_304)
.L_304:
        /*009c*/ 	.word	0x00000000
        /*00a0*/ 	.short	0x0002
        /*00a2*/ 	.short	0x0010
        /*00a4*/ 	.byte	0x00, 0xf0, 0x21, 0x00


	//----- nvinfo : EIATTR_KPARAM_INFO
	.align		4
.L_305:
        /*00a8*/ 	.byte	0x04, 0x17
        /*00aa*/ 	.short	(.L_307 - .L_306)
.L_306:
        /*00ac*/ 	.word	0x00000000
        /*00b0*/ 	.short	0x0001
        /*00b2*/ 	.short	0x0008
        /*00b4*/ 	.byte	0x00, 0xf0, 0x21, 0x00


	//----- nvinfo : EIATTR_KPARAM_INFO
	.align		4
.L_307:
        /*00b8*/ 	.byte	0x04, 0x17
        /*00ba*/ 	.short	(.L_309 - .L_308)
.L_308:
        /*00bc*/ 	.word	0x00000000
        /*00c0*/ 	.short	0x0000
        /*00c2*/ 	.short	0x0000
        /*00c4*/ 	.byte	0x00, 0xf0, 0x21, 0x00


	//----- nvinfo : EIATTR_SPARSE_MMA_MASK
	.align		4
.L_309:
        /*00c8*/ 	.byte	0x03, 0x50
        /*00ca*/ 	.short	0x0000


	//----- nvinfo : EIATTR_MAXREG_COUNT
	.align		4
        /*00cc*/ 	.byte	0x03, 0x1b
        /*00ce*/ 	.short	0x0040


	//----- nvinfo : EIATTR_NUM_BARRIERS
	.align		4
        /*00d0*/ 	.byte	0x02, 0x4c
        /*00d2*/ 	.byte	0x01
	.zero		1


	//----- nvinfo : EIATTR_MERCURY_ISA_VERSION
	.align		4
        /*00d4*/ 	.byte	0x03, 0x5f
        /*00d6*/ 	.short	0x0101


	//----- nvinfo : EIATTR_COOP_GROUP_MASK_REGIDS
	.align		4
        /*00d8*/ 	.byte	0x04, 0x29
        /*00da*/ 	.short	(.L_311 - .L_310)


	//   ....[0]....
.L_310:
        /*00dc*/ 	.word	0xffffffff


	//   ....[1]....
        /*00e0*/ 	.word	0xffffffff


	//   ....[2]....
        /*00e4*/ 	.word	0xffffffff


	//   ....[3]....
        /*00e8*/ 	.word	0xffffffff


	//   ....[4]....
        /*00ec*/ 	.word	0xffffffff


	//   ....[5]....
        /*00f0*/ 	.word	0xffffffff


	//   ....[6]....
        /*00f4*/ 	.word	0xffffffff


	//   ....[7]....
        /*00f8*/ 	.word	0xffffffff


	//   ....[8]....
        /*00fc*/ 	.word	0xffffffff


	//   ....[9]....
        /*0100*/ 	.word	0xffffffff


	//   ....[10]....
        /*0104*/ 	.word	0xffffffff


	//   ....[11]....
        /*0108*/ 	.word	0xffffffff


	//   ....[12]....
        /*010c*/ 	.word	0x05000009


	//   ....[13]....
        /*0110*/ 	.word	0x05000008


	//   ....[14]....
        /*0114*/ 	.word	0x0500000a


	//   ....[15]....
        /*0118*/ 	.word	0x0500000b


	//   ....[16]....
        /*011c*/ 	.word	0x0500000d


	//   ....[17]....
        /*0120*/ 	.word	0x0500000c


	//   ....[18]....
        /*0124*/ 	.word	0x0500000e


	//   ....[19]....
        /*0128*/ 	.word	0x05000003


	//   ....[20]....
        /*012c*/ 	.word	0x0500000d


	//   ....[21]....
        /*0130*/ 	.word	0x0500000c


	//   ....[22]....
        /*0134*/ 	.word	0x0500000e


	//   ....[23]....
        /*0138*/ 	.word	0x0500000f


	//   ....[24]....
        /*013c*/ 	.word	0x05000011


	//   ....[25]....
        /*0140*/ 	.word	0x05000010


	//   ....[26]....
        /*0144*/ 	.word	0x05000014


	//   ....[27]....
        /*0148*/ 	.word	0x05000003


	//   ....[28]....
        /*014c*/ 	.word	0x0500000d


	//   ....[29]....
        /*0150*/ 	.word	0x0500000c


	//   ....[30]....
        /*0154*/ 	.word	0x0500000e


	//   ....[31]....
        /*0158*/ 	.word	0x0500000f


	//   ....[32]....
        /*015c*/ 	.word	0x05000011


	//   ....[33]....
        /*0160*/ 	.word	0x05000010


	//   ....[34]....
        /*0164*/ 	.word	0x05000014


	//   ....[35]....
        /*0168*/ 	.word	0x05000003


	//   ....[36]....
        /*016c*/ 	.word	0x0500000f


	//   ....[37]....
        /*0170*/ 	.word	0x05000012


	//   ....[38]....
        /*0174*/ 	.word	0x0500000f


	//   ....[39]....
        /*0178*/ 	.word	0x0500001a


	//   ....[40]....
        /*017c*/ 	.word	0x05000017


	//   ....[41]....
        /*0180*/ 	.word	0x05000011


	//   ....[42]....
        /*0184*/ 	.word	0x0500000e


	//   ....[43]....
        /*0188*/ 	.word	0x05000010


	//   ....[44]....
        /*018c*/ 	.word	0x0500000b


	//   ....[45]....
        /*0190*/ 	.word	0x0500000e


	//   ....[46]....
        /*0194*/ 	.word	0x0500000a


	//   ....[47]....
        /*0198*/ 	.word	0x05000008


	//   ....[48]....
        /*019c*/ 	.word	0x0500000c


	//   ....[49]....
        /*01a0*/ 	.word	0x05000011


	//   ....[50]....
        /*01a4*/ 	.word	0x0500000f


	//   ....[51]....
        /*01a8*/ 	.word	0x05000009


	//   ....[52]....
        /*01ac*/ 	.word	0x05000012


	//   ....[53]....
        /*01b0*/ 	.word	0x0500000b


	//   ....[54]....
        /*01b4*/ 	.word	0x05000008


	//   ....[55]....
        /*01b8*/ 	.word	0x05000007


	//   ....[56]....
        /*01bc*/ 	.word	0x0500000c


	//   ....[57]....
        /*01c0*/ 	.word	0x05000006


	//   ....[58]....
        /*01c4*/ 	.word	0x05000014


	//   ....[59]....
        /*01c8*/ 	.word	0x05000003


	//   ....[60]....
        /*01cc*/ 	.word	0x0500001b


	//   ....[61]....
        /*01d0*/ 	.word	0x05000016


	//   ....[62]....
        /*01d4*/ 	.word	0x05000015


	//   ....[63]....
        /*01d8*/ 	.word	0x0500001c


	//   ....[64]....
        /*01dc*/ 	.word	0x0500001f


	//   ....[65]....
        /*01e0*/ 	.word	0x05000014


	//   ....[66]....
        /*01e4*/ 	.word	0x05000017


	//   ....[67]....
        /*01e8*/ 	.word	0x05000012


	//   ....[68]....
        /*01ec*/ 	.word	0x0500000e


	//   ....[69]....
        /*01f0*/ 	.word	0x0500000e


	//   ....[70]....
        /*01f4*/ 	.word	0x0500000e


	//   ....[71]....
        /*01f8*/ 	.word	0x0500000e


	//   ....[72]....
        /*01fc*/ 	.word	0x0500000e


	//   ....[73]....
        /*0200*/ 	.word	0x0500000e


	//   ....[74]....
        /*0204*/ 	.word	0x0500000e


	//   ....[75]....
        /*0208*/ 	.word	0x0500000e


	//   ....[76]....
        /*020c*/ 	.word	0x0500000e


	//   ....[77]....
        /*0210*/ 	.word	0x0500000e


	//   ....[78]....
        /*0214*/ 	.word	0x0500000e


	//   ....[79]....
        /*0218*/ 	.word	0x0500000e


	//   ....[80]....
        /*021c*/ 	.word	0x0500000e


	//   ....[81]....
        /*0220*/ 	.word	0x0500000e


	//   ....[82]....
        /*0224*/ 	.word	0x0500000e


	//   ....[83]....
        /*0228*/ 	.word	0x0500000e


	//   ....[84]....
        /*022c*/ 	.word	0x0500000e


	//   ....[85]....
        /*0230*/ 	.word	0x0500000e


	//   ....[86]....
        /*0234*/ 	.word	0x0500000e


	//   ....[87]....
        /*0238*/ 	.word	0x0500000e


	//   ....[88]....
        /*023c*/ 	.word	0x0500000e


	//   ....[89]....
        /*0240*/ 	.word	0x0500000e


	//   ....[90]....
        /*0244*/ 	.word	0x0500000e


	//   ....[91]....
        /*0248*/ 	.word	0x0500000e


	//   ....[92]....
        /*024c*/ 	.word	0x0500000e


	//   ....[93]....
        /*0250*/ 	.word	0x0500000e


	//   ....[94]....
        /*0254*/ 	.word	0x0500000e


	//   ....[95]....
        /*0258*/ 	.word	0x0500000e


	//   ....[96]....
        /*025c*/ 	.word	0x0500000e


	//   ....[97]....
        /*0260*/ 	.word	0x0500000e


	//   ....[98]....
        /*0264*/ 	.word	0x0500000e


	//   ....[99]....
        /*0268*/ 	.word	0x0500000e


	//   ....[100]....
        /*026c*/ 	.word	0x0500000e


	//   ....[101]....
        /*0270*/ 	.word	0x0500000e


	//   ....[102]....
        /*0274*/ 	.word	0x0500000e


	//   ....[103]....
        /*0278*/ 	.word	0x0500000e


	//   ....[104]....
        /*027c*/ 	.word	0x0500000e


	//   ....[105]....
        /*0280*/ 	.word	0x0500000e


	//   ....[106]....
        /*0284*/ 	.word	0x0500000e


	//   ....[107]....
        /*0288*/ 	.word	0x0500000e


	//   ....[108]....
        /*028c*/ 	.word	0x0500000e


	//   ....[109]....
        /*0290*/ 	.word	0x0500000e


	//   ....[110]....
        /*0294*/ 	.word	0x0500000e


	//   ....[111]....
        /*0298*/ 	.word	0x0500000e


	//   ....[112]....
        /*029c*/ 	.word	0x0500000e


	//   ....[113]....
        /*02a0*/ 	.word	0x0500000e


	//   ....[114]....
        /*02a4*/ 	.word	0x0500000e


	//   ....[115]....
        /*02a8*/ 	.word	0x0500000e


	//   ....[116]....
        /*02ac*/ 	.word	0x0500000e


	//   ....[117]....
        /*02b0*/ 	.word	0x0500000e


	//   ....[118]....
        /*02b4*/ 	.word	0x0500000e


	//   ....[119]....
        /*02b8*/ 	.word	0x0500000e


	//   ....[120]....
        /*02bc*/ 	.word	0x0500000e


	//   ....[121]....
        /*02c0*/ 	.word	0x0500000e


	//   ....[122]....
        /*02c4*/ 	.word	0x0500000e


	//   ....[123]....
        /*02c8*/ 	.word	0x0500000e


	//----- nvinfo : EIATTR_COOP_GROUP_INSTR_OFFSETS
	.align		4
.L_311:
        /*02cc*/ 	.byte	0x04, 0x28
        /*02ce*/ 	.short	(.L_313 - .L_312)


	//   ....[0]....
.L_312:
        /*02d0*/ 	.word	0x00001050


	//   ....[1]....
        /*02d4*/ 	.word	0x00001090


	//   ....[2]....
        /*02d8*/ 	.word	0x00001670


	//   ....[3]....
        /*02dc*/ 	.word	0x00001680


	//   ....[4]....
        /*02e0*/ 	.word	0x000016b0


	//   ....[5]....
        /*02e4*/ 	.word	0x000016c0


	//   ....[6]....
        /*02e8*/ 	.word	0x000016f0


	//   ....[7]....
        /*02ec*/ 	.word	0x00001700


	//   ....[8]....
        /*02f0*/ 	.word	0x00001750


	//   ....[9]....
        /*02f4*/ 	.word	0x00001760


	//   ....[10]....
        /*02f8*/ 	.word	0x000017b0


	//   ....[11]....
        /*02fc*/ 	.word	0x000017f0


	//   ....[12]....
        /*0300*/ 	.word	0x00002a60


	//   ....[13]....
        /*0304*/ 	.word	0x00002a90


	//   ....[14]....
        /*0308*/ 	.word	0x00002ac0


	//   ....[15]....
        /*030c*/ 	.word	0x00002ae0


	//   ....[16]....
        /*0310*/ 	.word	0x00002b10


	//   ....[17]....
        /*0314*/ 	.word	0x00002b20


	//   ....[18]....
        /*0318*/ 	.word	0x00002b50


	//   ....[19]....
        /*031c*/ 	.word	0x00002b60


	//   ....[20]....
        /*0320*/ 	.word	0x00002d50


	//   ....[21]....
        /*0324*/ 	.word	0x00002d80


	//   ....[22]....
        /*0328*/ 	.word	0x00002db0


	//   ....[23]....
        /*032c*/ 	.word	0x00002dd0


	//   ....[24]....
        /*0330*/ 	.word	0x00002e00


	//   ....[25]....
        /*0334*/ 	.word	0x00002e10


	//   ....[26]....
        /*0338*/ 	.word	0x00002e40


	//   ....[27]....
        /*033c*/ 	.word	0x00002e50


	//   ....[28]....
        /*0340*/ 	.word	0x00002fe0


	//   ....[29]....
        /*0344*/ 	.word	0x00003010


	//   ....[30]....
        /*0348*/ 	.word	0x00003040


	//   ....[31]....
        /*034c*/ 	.word	0x00003060


	//   ....[32]....
        /*0350*/ 	.word	0x00003090


	//   ....[33]....
        /*0354*/ 	.word	0x000030a0


	//   ....[34]....
        /*0358*/ 	.word	0x000030d0


	//   ....[35]....
        /*035c*/ 	.word	0x000030e0


	//   ....[36]....
        /*0360*/ 	.word	0x00003430


	//   ....[37]....
        /*0364*/ 	.word	0x00003440


	//   ....[38]....
        /*0368*/ 	.word	0x000034c0


	//   ....[39]....
        /*036c*/ 	.word	0x000034e0


	//   ....[40]....
        /*0370*/ 	.word	0x00003520


	//   ....[41]....
        /*0374*/ 	.word	0x00003530


	//   ....[42]....
        /*0378*/ 	.word	0x00003540


	//   ....[43]....
        /*037c*/ 	.word	0x00003570


	//   ....[44]....
        /*0380*/ 	.word	0x000035d0


	//   ....[45]....
        /*0384*/ 	.word	0x00003610


	//   ....[46]....
        /*0388*/ 	.word	0x00003650


	//   ....[47]....
        /*038c*/ 	.word	0x00003660


	//   ....[48]....
        /*0390*/ 	.word	0x00003690


	//   ....[49]....
        /*0394*/ 	.word	0x000036a0


	//   ....[50]....
        /*0398*/ 	.word	0x000036d0


	//   ....[51]....
        /*039c*/ 	.word	0x000036f0


	//   ....[52]....
        /*03a0*/ 	.word	0x00003700


	//   ....[53]....
        /*03a4*/ 	.word	0x00003740


	//   ....[54]....
        /*03a8*/ 	.word	0x000037a0


	//   ....[55]....
        /*03ac*/ 	.word	0x000037d0


	//   ....[56]....
        /*03b0*/ 	.word	0x000037f0


	//   ....[57]....
        /*03b4*/ 	.word	0x00003820


	//   ....[58]....
        /*03b8*/ 	.word	0x00003830


	//   ....[59]....
        /*03bc*/ 	.word	0x00003860


	//   ....[60]....
        /*03c0*/ 	.word	0x00003880


	//   ....[61]....
        /*03c4*/ 	.word	0x000038b0


	//   ....[62]....
        /*03c8*/ 	.word	0x000038d0


	//   ....[63]....
        /*03cc*/ 	.word	0x00003900


	//   ....[64]....
        /*03d0*/ 	.word	0x00003930


	//   ....[65]....
        /*03d4*/ 	.word	0x00003980


	//   ....[66]....
        /*03d8*/ 	.word	0x00003a90


	//   ....[67]....
        /*03dc*/ 	.word	0x00003af0


	//   ....[68]....
        /*03e0*/ 	.word	0x00003ca0


	//   ....[69]....
        /*03e4*/ 	.word	0x00003cf0


	//   ....[70]....
        /*03e8*/ 	.word	0x00003d60


	//   ....[71]....
        /*03ec*/ 	.word	0x00003dc0


	//   ....[72]....
        /*03f0*/ 	.word	0x00003e30


	//   ....[73]....
        /*03f4*/ 	.word	0x00003e90


	//   ....[74]....
        /*03f8*/ 	.word	0x00003f00


	//   ....[75]....
        /*03fc*/ 	.word	0x00003f60


	//   ....[76]....
        /*0400*/ 	.word	0x00004000


	//   ....[77]....
        /*0404*/ 	.word	0x00004090


	//   ....[78]....
        /*0408*/ 	.word	0x00004100


	//   ....[79]....
        /*040c*/ 	.word	0x00004160


	//   ....[80]....
        /*0410*/ 	.word	0x000041d0


	//   ....[81]....
        /*0414*/ 	.word	0x00004230


	//   ....[82]....
        /*0418*/ 	.word	0x000042a0


	//   ....[83]....
        /*041c*/ 	.word	0x00004300


	//   ....[84]....
        /*0420*/ 	.word	0x000043a0


	//   ....[85]....
        /*0424*/ 	.word	0x00004430


	//   ....[86]....
        /*0428*/ 	.word	0x000044a0


	//   ....[87]....
        /*042c*/ 	.word	0x00004500


	//   ....[88]....
        /*0430*/ 	.word	0x00004570


	//   ....[89]....
        /*0434*/ 	.word	0x000045d0


	//   ....[90]....
        /*0438*/ 	.word	0x00004640


	//   ....[91]....
        /*043c*/ 	.word	0x000046a0


	//   ....[92]....
        /*0440*/ 	.word	0x00004740


	//   ....[93]....
        /*0444*/ 	.word	0x00004800


	//   ....[94]....
        /*0448*/ 	.word	0x00004900


	//   ....[95]....
        /*044c*/ 	.word	0x00004950


	//   ....[96]....
        /*0450*/ 	.word	0x00004a10


	//   ....[97]....
        /*0454*/ 	.word	0x00004a60


	//   ....[98]....
        /*0458*/ 	.word	0x00004ad0


	//   ....[99]....
        /*045c*/ 	.word	0x00004b20


	//   ....[100]....
        /*0460*/ 	.word	0x00004b90


	//   ....[101]....
        /*0464*/ 	.word	0x00004bf0


	//   ....[102]....
        /*0468*/ 	.word	0x00004c60


	//   ....[103]....
        /*046c*/ 	.word	0x00004cc0


	//   ....[104]....
        /*0470*/ 	.word	0x00004d60


	//   ....[105]....
        /*0474*/ 	.word	0x00004de0


	//   ....[106]....
        /*0478*/ 	.word	0x00004e70


	//   ....[107]....
        /*047c*/ 	.word	0x00004ee0


	//   ....[108]....
        /*0480*/ 	.word	0x00004f50


	//   ....[109]....
        /*0484*/ 	.word	0x00004fb0


	//   ....[110]....
        /*0488*/ 	.word	0x00005030


	//   ....[111]....
        /*048c*/ 	.word	0x000050b0


	//   ....[112]....
        /*0490*/ 	.word	0x00005150


	//   ....[113]....
        /*0494*/ 	.word	0x000051c0


	//   ....[114]....
        /*0498*/ 	.word	0x00005250


	//   ....[115]....
        /*049c*/ 	.word	0x000052f0


	//   ....[116]....
        /*04a0*/ 	.word	0x00005380


	//   ....[117]....
        /*04a4*/ 	.word	0x000053e0


	//   ....[118]....
        /*04a8*/ 	.word	0x00005450


	//   ....[119]....
        /*04ac*/ 	.word	0x000054d0


	//   ....[120]....
        /*04b0*/ 	.word	0x00005570


	//   ....[121]....
        /*04b4*/ 	.word	0x00005620


	//   ....[122]....
        /*04b8*/ 	.word	0x00005730


	//   ....[123]....
        /*04bc*/ 	.word	0x000057b0


	//----- nvinfo : EIATTR_EXIT_INSTR_OFFSETS
	.align		4
.L_313:
        /*04c0*/ 	.byte	0x04, 0x1c
        /*04c2*/ 	.short	(.L_315 - .L_314)


	//   ....[0]....
.L_314:
        /*04c4*/ 	.word	0x00001b70


	//   ....[1]....
        /*04c8*/ 	.word	0x00003c40


	//----- nvinfo : EIATTR_MAX_THREADS
	.align		4
.L_315:
        /*04cc*/ 	.byte	0x04, 0x05
        /*04ce*/ 	.short	(.L_317 - .L_316)
.L_316:
        /*04d0*/ 	.word	0x00000140
        /*04d4*/ 	.word	0x00000001
        /*04d8*/ 	.word	0x00000001


	//----- nvinfo : EIATTR_CRS_STACK_SIZE
	.align		4
.L_317:
        /*04dc*/ 	.byte	0x04, 0x1e
        /*04de*/ 	.short	(.L_319 - .L_318)
.L_318:
        /*04e0*/ 	.word	0x00000000


	//----- nvinfo : EIATTR_CBANK_PARAM_SIZE
	.align		4
.L_319:
        /*04e4*/ 	.byte	0x03, 0x19
        /*04e6*/ 	.short	0x0060


	//----- nvinfo : EIATTR_PARAM_CBANK
	.align		4
        /*04e8*/ 	.byte	0x04, 0x0a
        /*04ea*/ 	.short	(.L_321 - .L_320)
	.align		4
.L_320:
        /*04ec*/ 	.word	index@(.nv.constant0._ZN13group_norm_v218gn_bwd_cuda_kernelI13__nv_bfloat16Li320ELi3ELi16ELi160ELi64ELb1ELb1ELi2ELi320ELi320ELi2ELb1ELi10ELb0ELb0ELNS_15WgradSyncMethodE2ENS_16CompileConditionILi900EEEEEvPT_S6_S6_PKS5_S8_S8_S8_PKfflPfPj)
        /*04f0*/ 	.short	0x0210
        /*04f2*/ 	.short	0x0060


	//----- nvinfo : EIATTR_SW_WAR
	.align		4
.L_321:
        /*04f4*/ 	.byte	0x04, 0x36
        /*04f6*/ 	.short	(.L_323 - .L_322)
.L_322:
        /*04f8*/ 	.word	0x00000008
.L_323:


//--------------------- .nv.info._ZN13group_norm_v218gn_bwd_cuda_kernelI13__nv_bfloat16Li320ELi1ELi16ELi160ELi64ELb1ELb1ELi4ELi320ELi320ELi4ELb1ELi9ELb0ELb0ELNS_15WgradSyncMethodE2ENS_16CompileConditionILi900EEEEEvPT_S6_S6_PKS5_S8_S8_S8_PKfflPfPj --------------------------
	.section	.nv.info._ZN13group_norm_v218gn_bwd_cuda_kernelI13__nv_bfloat16Li320ELi1ELi16ELi160ELi64ELb1ELb1ELi4ELi320ELi320ELi4ELb1ELi9ELb0ELb0ELNS_15WgradSyncMethodE2ENS_16CompileConditionILi900EEEEEvPT_S6_S6_PKS5_S8_S8_S8_PKfflPfPj,"",@"SHT_CUDA_INFO"
	.sectionflags	@""
	.align	4


	//----- nvinfo : EIATTR_CUDA_API_VERSION
	.align		4
        /*0000*/ 	.byte	0x04, 0x37
        /*0002*/ 	.short	(.L_325 - .L_324)
.L_324:
        /*0004*/ 	.word	0x00000082


	//----- nvinfo : EIATTR_KPARAM_INFO
	.align		4
.L_325:
        /*0008*/ 	.byte	0x04, 0x17
        /*000a*/ 	.short	(.L_327 - .L_326)
.L_326:
        /*000c*/ 	.word	0x00000000
        /*0010*/ 	.short	0x000b
        /*0012*/ 	.short	0x0058
        /*0014*/ 	.byte	0x00, 0xf0, 0x21, 0x00


	//----- nvinfo : EIATTR_KPARAM_INFO
	.align		4
.L_327:
        /*0018*/ 	.byte	0x04, 0x17
        /*001a*/ 	.short	(.L_329 - .L_328)
.L_328:
        /*001c*/ 	.word	0x00000000
        /*0020*/ 	.short	0x000a
        /*0022*/ 	.short	0x0050
        /*0024*/ 	.byte	0x00, 0xf0, 0x21, 0x00


	//----- nvinfo : EIATTR_KPARAM_INFO
	.align		4
.L_329:
        /*0028*/ 	.byte	0x04, 0x17
        /*002a*/ 	.short	(.L_331 - .L_330)
.L_330:
        /*002c*/ 	.word	0x00000000
        /*0030*/ 	.short	0x0009
        /*0032*/ 	.short	0x0048
        /*0034*/ 	.byte	0x00, 0xf0, 0x21, 0x00


	//----- nvinfo : EIATTR_KPARAM_INFO
	.align		4
.L_331:
        /*0038*/ 	.byte	0x04, 0x17
        /*003a*/ 	.short	(.L_333 - .L_332)
.L_332:
        /*003c*/ 	.word	0x00000000
        /*0040*/ 	.short	0x0008
        /*0042*/ 	.short	0x0040
        /*0044*/ 	.byte	0x00, 0xf0, 0x11, 0x00


	//----- nvinfo : EIATTR_KPARAM_INFO
	.align		4
.L_333:
        /*0048*/ 	.byte	0x04, 0x17
        /*004a*/ 	.short	(.L_335 - .L_334)
.L_334:
        /*004c*/ 	.word	0x00000000
        /*0050*/ 	.short	0x0007
        /*0052*/ 	.short	0x0038
        /*0054*/ 	.byte	0x00, 0xf0, 0x21, 0x00


	//----- nvinfo : EIATTR_KPARAM_INFO
	.align		4
.L_335:
        /*0058*/ 	.byte	0x04, 0x17
        /*005a*/ 	.short	(.L_337 - .L_336)
.L_336:
        /*005c*/ 	.word	0x00000000
        /*0060*/ 	.short	0x0006
        /*0062*/ 	.short	0x0030
        /*0064*/ 	.byte	0x00, 0xf0, 0x21, 0x00


	//----- nvinfo : EIATTR_KPARAM_INFO
	.align		4
.L_337:
        /*0068*/ 	.byte	0x04, 0x17
        /*006a*/ 	.short	(.L_339 - .L_338)
.L_338:
        /*006c*/ 	.word	0x00000000
        /*0070*/ 	.short	0x0005
        /*0072*/ 	.short	0x0028
        /*0074*/ 	.byte	0x00, 0xf0, 0x21, 0x00


	//----- nvinfo : EIATTR_KPARAM_INFO
	.align		4
.L_339:
        /*0078*/ 	.byte	0x04, 0x17
        /*007a*/ 	.short	(.L_341 - .L_340)
.L_340:
        /*007c*/ 	.word	0x00000000
        /*0080*/ 	.short	0x0004
        /*0082*/ 	.short	0x0020
        /*0084*/ 	.byte	0x00, 0xf0, 0x21, 0x00


	//----- nvinfo : EIATTR_KPARAM_INFO
	.align		4
.L_341:
        /*0088*/ 	.byte	0x04, 0x17
        /*008a*/ 	.short	(.L_343 - .L_342)
.L_342:
        /*008c*/ 	.word	0x00000000
        /*0090*/ 	.short	0x0003
        /*0092*/ 	.short	0x0018
        /*0094*/ 	.byte	0x00, 0xf0, 0x21, 0x00


	//----- nvinfo : EIATTR_KPARAM_INFO
	.align		4
.L_343:
        /*0098*/ 	.byte	0x04, 0x17
        /*009a*/ 	.short	(.L_345 - .L_344)
.L_344:
        /*009c*/ 	.word	0x00000000
        /*00a0*/ 	.short	0x0002
        /*00a2*/ 	.short	0x0010
        /*00a4*/ 	.byte	0x00, 0xf0, 0x21, 0x00


	//----- nvinfo : EIATTR_KPARAM_INFO
	.align		4
.L_345:
        /*00a8*/ 	.byte	0x04, 0x17
        /*00aa*/ 	.short	(.L_347 - .L_346)
.L_346:
        /*00ac*/ 	.word	0x00000000
        /*00b0*/ 	.short	0x0001
        /*00b2*/ 	.short	0x0008
        /*00b4*/ 	.byte	0x00, 0xf0, 0x21, 0x00


	//----- nvinfo : EIATTR_KPARAM_INFO
	.align		4
.L_347:
        /*00b8*/ 	.byte	0x04, 0x17
        /*00ba*/ 	.short	(.L_349 - .L_348)
.L_348:
        /*00bc*/ 	.word	0x00000000
        /*00c0*/ 	.short	0x0000
        /*00c2*/ 	.short	0x0000
        /*00c4*/ 	.byte	0x00, 0xf0, 0x21, 0x00


	//----- nvinfo : EIATTR_SPARSE_MMA_MASK
	.align		4
.L_349:
        /*00c8*/ 	.byte	0x03, 0x50
        /*00ca*/ 	.short	0x0000


	//----- nvinfo : EIATTR_MAXREG_COUNT
	.align		4
        /*00cc*/ 	.byte	0x03, 0x1b
        /*00ce*/ 	.short	0x00a8


	//----- nvinfo : EIATTR_NUM_BARRIERS
	.align		4
        /*00d0*/ 	.byte	0x02, 0x4c
        /*00d2*/ 	.byte	0x01
	.zero		1


	//----- nvinfo : EIATTR_MERCURY_ISA_VERSION
	.align		4
        /*00d4*/ 	.byte	0x03, 0x5f
        /*00d6*/ 	.short	0x0101


	//----- nvinfo : EIATTR_INT_WARP_WIDE_INSTR_OFFSETS
	.align		4
        /*00d8*/ 	.byte	0x04, 0x31
        /*00da*/ 	.short	(.L_351 - .L_350)


	//   ....[0]....
.L_350:
        /*00dc*/ 	.word	0x00001790


	//   ....[1]....
        /*00e0*/ 	.word	0x00001880


	//   ....[2]....
        /*00e4*/ 	.word	0x00001970


	//   ....[3]....
        /*00e8*/ 	.word	0x00001a70


	//----- nvinfo : EIATTR_COOP_GROUP_MASK_REGIDS
	.align		4
.L_351:
        /*00ec*/ 	.byte	0x04, 0x29
        /*00ee*/ 	.short	(.L_353 - .L_352)


	//   ....[0]....
.L_352:
        /*00f0*/ 	.word	0xffffffff


	//   ....[1]....
        /*00f4*/ 	.word	0xffffffff


	//   ....[2]....
        /*00f8*/ 	.word	0xffffffff


	//   ....[3]....
        /*00fc*/ 	.word	0xffffffff


	//   ....[4]....
        /*0100*/ 	.word	0xffffffff


	//   ....[5]....
        /*0104*/ 	.word	0xffffffff


	//   ....[6]....
        /*0108*/ 	.word	0xffffffff


	//   ....[7]....
        /*010c*/ 	.word	0xffffffff


	//   ....[8]....
        /*0110*/ 	.word	0xffffffff


	//   ....[9]....
        /*0114*/ 	.word	0xffffffff


	//   ....[10]....
        /*0118*/ 	.word	0xffffffff


	//   ....[11]....
        /*011c*/ 	.word	0xffffffff


	//   ....[12]....
        /*0120*/ 	.word	0x0500001b


	//   ....[13]....
        /*0124*/ 	.word	0x05000018


	//   ....[14]....
        /*0128*/ 	.word	0x0500001a


	//   ....[15]....
        /*012c*/ 	.word	0x0500001d


	//   ....[16]....
        /*0130*/ 	.word	0x05000021


	//   ....[17]....
        /*0134*/ 	.word	0x05000014


	//   ....[18]....
        /*0138*/ 	.word	0x05000018


	//   ....[19]....
        /*013c*/ 	.word	0x05000015


	//   ....[20]....
        /*0140*/ 	.word	0x05000018


	//   ....[21]....
        /*0144*/ 	.word	0x0500001b


	//   ....[22]....
        /*0148*/ 	.word	0x0500001d


	//   ....[23]....
        /*014c*/ 	.word	0x0500001a


	//   ....[24]....
        /*0150*/ 	.word	0x05000026


	//   ....[25]....
        /*0154*/ 	.word	0x05000025


	//   ....[26]....
        /*0158*/ 	.word	0x0500001b


	//   ....[27]....
        /*015c*/ 	.word	0x05000024


	//   ....[28]....
        /*0160*/ 	.word	0x05000018


	//   ....[29]....
        /*0164*/ 	.word	0x0500001b


	//   ....[30]....
        /*0168*/ 	.word	0x0500001d


	//   ....[31]....
        /*016c*/ 	.word	0x0500001a


	//   ....[32]....
        /*0170*/ 	.word	0x05000026


	//   ....[33]....
        /*0174*/ 	.word	0x05000025


	//   ....[34]....
        /*0178*/ 	.word	0x0500001b


	//   ....[35]....
        /*017c*/ 	.word	0x05000024


	//   ....[36]....
        /*0180*/ 	.word	0x0500001b


	//   ....[37]....
        /*0184*/ 	.word	0x05000024


	//   ....[38]....
        /*0188*/ 	.word	0x05000018


	//   ....[39]....
        /*018c*/ 	.word	0x05000018


	//   ....[40]....
        /*0190*/ 	.word	0x0500001d


	//   ....[41]....
        /*0194*/ 	.word	0x0500002b


	//   ....[42]....
        /*0198*/ 	.word	0x0500001a


	//   ....[43]....
        /*019c*/ 	.word	0x0500001b


	//   ....[44]....
        /*01a0*/ 	.word	0x05000025


	//   ....[45]....
        /*01a4*/ 	.word	0x0500001d


	//   ....[46]....
        /*01a8*/ 	.word	0x05000023


	//   ....[47]....
        /*01ac*/ 	.word	0x05000026


	//   ....[48]....
        /*01b0*/ 	.word	0x0500002f


	//   ....[49]....
        /*01b4*/ 	.word	0x0500001a


	//   ....[50]....
        /*01b8*/ 	.word	0x0500001b


	//   ....[51]....
        /*01bc*/ 	.word	0x0500002c


	//   ....[52]....
        /*01c0*/ 	.word	0x05000016


	//   ....[53]....
        /*01c4*/ 	.word	0x0500001d


	//   ....[54]....
        /*01c8*/ 	.word	0x05000018


	//   ....[55]....
        /*01cc*/ 	.word	0x0500001a


	//   ....[56]....
        /*01d0*/ 	.word	0x05000027


	//   ....[57]....
        /*01d4*/ 	.word	0x0500002e


	//   ....[58]....
        /*01d8*/ 	.word	0x05000020


	//   ....[59]....
        /*01dc*/ 	.word	0x0500002c


	//   ....[60]....
        /*01e0*/ 	.word	0x0500001c


	//   ....[61]....
        /*01e4*/ 	.word	0x05000022


	//   ....[62]....
        /*01e8*/ 	.word	0x0500001e


	//   ....[63]....
        /*01ec*/ 	.word	0x05000029


	//   ....[64]....
        /*01f0*/ 	.word	0x05000028


	//   ....[65]....
        /*01f4*/ 	.word	0x0500002a


	//   ....[66]....
        /*01f8*/ 	.word	0x0500001f


	//   ....[67]....
        /*01fc*/ 	.word	0x05000019


	//   ....[68]....
        /*0200*/ 	.word	0x05000018


	//   ....[69]....
        /*0204*/ 	.word	0x05000018


	//   ....[70]....
        /*0208*/ 	.word	0x05000018


	//   ....[71]....
        /*020c*/ 	.word	0x05000018


	//   ....[72]....
        /*0210*/ 	.word	0x05000018


	//   ....[73]....
        /*0214*/ 	.word	0x05000018


	//   ....[74]....
        /*0218*/ 	.word	0x05000018


	//   ....[75]....
        /*021c*/ 	.word	0x05000018


	//   ....[76]....
        /*0220*/ 	.word	0x05000018


	//   ....[77]....
        /*0224*/ 	.word	0x05000018


	//   ....[78]....
        /*0228*/ 	.word	0x05000018


	//   ....[79]....
        /*022c*/ 	.word	0x05000018


	//   ....[80]....
        /*0230*/ 	.word	0x05000018


	//   ....[81]....
        /*0234*/ 	.word	0x05000018


	//   ....[82]....
        /*0238*/ 	.word	0x05000018


	//   ....[83]....
        /*023c*/ 	.word	0x05000018


	//   ....[84]....
        /*0240*/ 	.word	0x05000018


	//   ....[85]....
        /*0244*/ 	.word	0x05000018


	//   ....[86]....
        /*0248*/ 	.word	0x05000018


	//   ....[87]....
        /*024c*/ 	.word	0x05000018


	//   ....[88]....
        /*0250*/ 	.word	0x05000018


	//   ....[89]....
        /*0254*/ 	.word	0x05000018


	//   ....[90]....
        /*0258*/ 	.word	0x05000018


	//   ....[91]....
        /*025c*/ 	.word	0x05000018


	//   ....[92]....
        /*0260*/ 	.word	0x05000018


	//   ....[93]....
        /*0264*/ 	.word	0x05000018


	//   ....[94]....
        /*0268*/ 	.word	0x05000018


	//   ....[95]....
        /*026c*/ 	.word	0x05000018


	//   ....[96]....
        /*0270*/ 	.word	0x05000018


	//   ....[97]....
        /*0274*/ 	.word	0x05000018


	//   ....[98]....
        /*0278*/ 	.word	0x05000018


	//   ....[99]....
        /*027c*/ 	.word	0x05000018


	//   ....[100]....
        /*0280*/ 	.word	0x05000018


	//   ....[101]....
        /*0284*/ 	.word	0x05000018


	//   ....[102]....
        /*0288*/ 	.word	0x05000018


	//   ....[103]....
        /*028c*/ 	.word	0x05000018


	//   ....[104]....
        /*0290*/ 	.word	0x05000018


	//   ....[105]....
        /*0294*/ 	.word	0x05000018


	//   ....[106]....
        /*0298*/ 	.word	0x05000018


	//   ....[107]....
        /*029c*/ 	.word	0x05000018


	//   ....[108]....
        /*02a0*/ 	.word	0x05000018


	//   ....[109]....
        /*02a4*/ 	.word	0x05000018


	//   ....[110]....
        /*02a8*/ 	.word	0x05000018


	//   ....[111]....
        /*02ac*/ 	.word	0x05000018


	//   ....[112]....
        /*02b0*/ 	.word	0x05000018


	//   ....[113]....
        /*02b4*/ 	.word	0x05000018


	//   ....[114]....
        /*02b8*/ 	.word	0x05000018


	//   ....[115]....
        /*02bc*/ 	.word	0x05000018


	//   ....[116]....
        /*02c0*/ 	.word	0x05000018


	//   ....[117]....
        /*02c4*/ 	.word	0x05000018


	//   ....[118]....
        /*02c8*/ 	.word	0x05000018


	//   ....[119]....
        /*02cc*/ 	.word	0x05000018


	//   ....[120]....
        /*02d0*/ 	.word	0x05000018


	//   ....[121]....
        /*02d4*/ 	.word	0x05000018


	//   ....[122]....
        /*02d8*/ 	.word	0x05000018


	//   ....[123]....
        /*02dc*/ 	.word	0x05000018


	//----- nvinfo : EIATTR_COOP_GROUP_INSTR_OFFSETS
	.align		4
.L_353:
        /*02e0*/ 	.byte	0x04, 0x28
        /*02e2*/ 	.short	(.L_355 - .L_354)


	//   ....[0]....
.L_354:
        /*02e4*/ 	.word	0x000014b0


	//   ....[1]....
        /*02e8*/ 	.word	0x000014c0


	//   ....[2]....
        /*02ec*/ 	.word	0x00001530


	//   ....[3]....
        /*02f0*/ 	.word	0x00001570


	//   ....[4]....
        /*02f4*/ 	.word	0x00001d40


	//   ....[5]....
        /*02f8*/ 	.word	0x00001d50


	//   ....[6]....
        /*02fc*/ 	.word	0x00001db0


	//   ....[7]....
        /*0300*/ 	.word	0x00001de0


	//   ....[8]....
        /*0304*/ 	.word	0x00001e70


	//   ....[9]....
        /*0308*/ 	.word	0x00001eb0


	//   ....[10]....
        /*030c*/ 	.word	0x00001fa0


	//   ....[11]....
        /*0310*/ 	.word	0x00001fc0


	//   ....[12]....
        /*0314*/ 	.word	0x00003350


	//   ....[13]....
        /*0318*/ 	.word	0x00003360


	//   ....[14]....
        /*031c*/ 	.word	0x000033a0


	//   ....[15]....
        /*0320*/ 	.word	0x000033c0


	//   ....[16]....
        /*0324*/ 	.word	0x000033f0


	//   ....[17]....
        /*0328*/ 	.word	0x00003400


	//   ....[18]....
        /*032c*/ 	.word	0x00003430


	//   ....[19]....
        /*0330*/ 	.word	0x00003440


	//   ....[20]....
        /*0334*/ 	.word	0x000035f0


	//   ....[21]....
        /*0338*/ 	.word	0x00003620


	//   ....[22]....
        /*033c*/ 	.word	0x00003650


	//   ....[23]....
        /*0340*/ 	.word	0x00003660


	//   ....[24]....
        /*0344*/ 	.word	0x00003690


	//   ....[25]....
        /*0348*/ 	.word	0x000036a0


	//   ....[26]....
        /*034c*/ 	.word	0x000036d0


	//   ....[27]....
        /*0350*/ 	.word	0x000036e0


	//   ....[28]....
        /*0354*/ 	.word	0x00003840


	//   ....[29]....
        /*0358*/ 	.word	0x00003870


	//   ....[30]....
        /*035c*/ 	.word	0x000038a0


	//   ....[31]....
        /*0360*/ 	.word	0x000038b0


	//   ....[32]....
        /*0364*/ 	.word	0x000038e0


	//   ....[33]....
        /*0368*/ 	.word	0x000038f0


	//   ....[34]....
        /*036c*/ 	.word	0x00003920


	//   ....[35]....
        /*0370*/ 	.word	0x00003930


	//   ....[36]....
        /*0374*/ 	.word	0x00003c30


	//   ....[37]....
        /*0378*/ 	.word	0x00003c90


	//   ....[38]....
        /*037c*/ 	.word	0x00003cf0


	//   ....[39]....
        /*0380*/ 	.word	0x00003d30


	//   ....[40]....
        /*0384*/ 	.word	0x00003d50


	//   ....[41]....
        /*0388*/ 	.word	0x00003d60


	//   ....[42]....
        /*038c*/ 	.word	0x00003d80


	//   ....[43]....
        /*0390*/ 	.word	0x00003d90


	//   ....[44]....
        /*0394*/ 	.word	0x00003db0


	//   ....[45]....
        /*0398*/ 	.word	0x00003e10


	//   ....[46]....
        /*039c*/ 	.word	0x00003e50


	//   ....[47]....
        /*03a0*/ 	.word	0x00003e80


	//   ....[48]....
        /*03a4*/ 	.word	0x00003eb0


	//   ....[49]....
        /*03a8*/ 	.word	0x00003ec0


	//   ....[50]....
        /*03ac*/ 	.word	0x00003ed0


	//   ....[51]....
        /*03b0*/ 	.word	0x00003ef0


	//   ....[52]....
        /*03b4*/ 	.word	0x00003f20


	//   ....[53]....
        /*03b8*/ 	.word	0x00003f60


	//   ....[54]....
        /*03bc*/ 	.word	0x00003f80


	//   ....[55]....
        /*03c0*/ 	.word	0x00003fb0


	//   ....[56]....
        /*03c4*/ 	.word	0x00003fe0


	//   ....[57]....
        /*03c8*/ 	.word	0x00004000


	//   ....[58]....
        /*03cc*/ 	.word	0x00004020


	//   ....[59]....
        /*03d0*/ 	.word	0x00004050


	//   ....[60]....
        /*03d4*/ 	.word	0x00004080


	//   ....[61]....
        /*03d8*/ 	.word	0x000040b0


	//   ....[62]....
        /*03dc*/ 	.word	0x000040e0


	//   ....[63]....
        /*03e0*/ 	.word	0x00004110


	//   ....[64]....
        /*03e4*/ 	.word	0x00004130


	//   ....[65]....
        /*03e8*/ 	.word	0x00004140


	//   ....[66]....
        /*03ec*/ 	.word	0x00004290


	//   ....[67]....
        /*03f0*/ 	.word	0x000042d0


	//   ....[68]....
        /*03f4*/ 	.word	0x00004400


	//   ....[69]....
        /*03f8*/ 	.word	0x00004450


	//   ....[70]....
        /*03fc*/ 	.word	0x000044c0


	//   ....[71]....
        /*0400*/ 	.word	0x00004520


	//   ....[72]....
        /*0404*/ 	.word	0x00004590


	//   ....[73]....
        /*0408*/ 	.word	0x000045f0


	//   ....[74]....
        /*040c*/ 	.word	0x00004660


	//   ....[75]....
        /*0410*/ 	.word	0x000046c0


	//   ....[76]....
        /*0414*/ 	.word	0x00004760


	//   ....[77]....
        /*0418*/ 	.word	0x000047f0


	//   ....[78]....
        /*041c*/ 	.word	0x00004860


	//   ....[79]....
        /*0420*/ 	.word	0x000048c0


	//   ....[80]....
        /*0424*/ 	.word	0x00004930


	//   ....[81]....
        /*0428*/ 	.word	0x00004990


	//   ....[82]....
        /*042c*/ 	.word	0x00004a00


	//   ....[83]....
        /*0430*/ 	.word	0x00004a60


	//   ....[84]....
        /*0434*/ 	.word	0x00004b00


	//   ....[85]....
        /*0438*/ 	.word	0x00004b90


	//   ....[86]....
        /*043c*/ 	.word	0x00004c00


	//   ....[87]....
        /*0440*/ 	.word	0x00004c60


	//   ....[88]....
        /*0444*/ 	.word	0x00004cd0


	//   ....[89]....
        /*0448*/ 	.word	0x00004d30


	//   ....[90]....
        /*044c*/ 	.word	0x00004da0


	//   ....[91]....
        /*0450*/ 	.word	0x00004e00


	//   ....[92]....
        /*0454*/ 	.word	0x00004ea0


	//   ....[93]....
        /*0458*/ 	.word	0x00004f60


	//   ....[94]....
        /*045c*/ 	.word	0x00005030


	//   ....[95]....
        /*0460*/ 	.word	0x00005080


	//   ....[96]....
        /*0464*/ 	.word	0x00005120


	//   ....[97]....
        /*0468*/ 	.word	0x00005170


	//   ....[98]....
        /*046c*/ 	.word	0x000051e0


	//   ....[99]....
        /*0470*/ 	.word	0x00005230


	//   ....[100]....
        /*0474*/ 	.word	0x000052a0


	//   ....[101]....
        /*0478*/ 	.word	0x00005300


	//   ....[102]....
        /*047c*/ 	.word	0x00005370


	//   ....[103]....
        /*0480*/ 	.word	0x000053d0


	//   ....[104]....
        /*0484*/ 	.word	0x00005490


	//   ....[105]....
        /*0488*/ 	.word	0x00005500


	//   ....[106]....
        /*048c*/ 	.word	0x000055a0


	//   ....[107]....
        /*0490*/ 	.word	0x00005600


	//   ....[108]....
        /*0494*/ 	.word	0x00005670


	//   ....[109]....
        /*0498*/ 	.word	0x000056c0


	//   ....[110]....
        /*049c*/ 	.word	0x00005730


	//   ....[111]....
        /*04a0*/ 	.word	0x000057a0


	//   ....[112]....
        /*04a4*/ 	.word	0x00005880


	//   ....[113]....
        /*04a8*/ 	.word	0x000058d0


	//   ....[114]....
        /*04ac*/ 	.word	0x00005980


	//   ....[115]....
        /*04b0*/ 	.word	0x000059f0


	//   ....[116]....
        /*04b4*/ 	.word	0x00005a50


	//   ....[117]....
        /*04b8*/ 	.word	0x00005aa0


	//   ....[118]....
        /*04bc*/ 	.word	0x00005b20


	//   ....[119]....
        /*04c0*/ 	.word	0x00005ba0


	//   ....[120]....
        /*04c4*/ 	.word	0x00005c80


	//   ....[121]....
        /*04c8*/ 	.word	0x00005ce0


	//   ....[122]....
        /*04cc*/ 	.word	0x00005de0


	//   ....[123]....
        /*04d0*/ 	.word	0x00005e50


	//----- nvinfo : EIATTR_EXIT_INSTR_OFFSETS
	.align		4
.L_355:
        /*04d4*/ 	.byte	0x04, 0x1c
        /*04d6*/ 	.short	(.L_357 - .L_356)


	//   ....[0]....
.L_356:
        /*04d8*/ 	.word	0x000023e0


	//   ....[1]....
        /*04dc*/ 	.word	0x000043a0


	//----- nvinfo : EIATTR_MAX_THREADS
	.align		4
.L_357:
        /*04e0*/ 	.byte	0x04, 0x05
        /*04e2*/ 	.short	(.L_359 - .L_358)
.L_358:
        /*04e4*/ 	.word	0x00000140
        /*04e8*/ 	.word	0x00000001
        /*04ec*/ 	.word	0x00000001


	//----- nvinfo : EIATTR_CRS_STACK_SIZE
	.align		4
.L_359:
        /*04f0*/ 	.byte	0x04, 0x1e
        /*04f2*/ 	.short	(.L_361 - .L_360)
.L_360:
        /*04f4*/ 	.word	0x00000000


	//----- nvinfo : EIATTR_CBANK_PARAM_SIZE
	.align		4
.L_361:
        /*04f8*/ 	.byte	0x03, 0x19
        /*04fa*/ 	.short	0x0060


	//----- nvinfo : EIATTR_PARAM_CBANK
	.align		4
        /*04fc*/ 	.byte	0x04, 0x0a
        /*04fe*/ 	.short	(.L_363 - .L_362)
	.align		4
.L_362:
        /*0500*/ 	.word	index@(.nv.constant0._ZN13group_norm_v218gn_bwd_cuda_kernelI13__nv_bfloat16Li320ELi1ELi16ELi160ELi64ELb1ELb1ELi4ELi320ELi320ELi4ELb1ELi9ELb0ELb0ELNS_15WgradSyncMethodE2ENS_16CompileConditionILi900EEEEEvPT_S6_S6_PKS5_S8_S8_S8_PKfflPfPj)
        /*0504*/ 	.short	0x0210
        /*0506*/ 	.short	0x0060


	//----- nvinfo : EIATTR_SW_WAR
	.align		4
.L_363:
        /*0508*/ 	.byte	0x04, 0x36
        /*050a*/ 	.short	(.L_365 - .L_364)
.L_364:
        /*050c*/ 	.word	0x00000008
.L_365:


//--------------------- .nv.info._ZN13group_norm_v218gn_bwd_cuda_kernelI13__nv_bfloat16Li320ELi3ELi16ELi160ELi64ELb1ELb1ELi4ELi320ELi320ELi4ELb1ELi16ELb0ELb0ELNS_15WgradSyncMethodE3ENS_16CompileConditionILi900EEEEEvPT_S6_S6_PKS5_S8_S8_S8_PKfflPfPj --------------------------
	.section	.nv.info._ZN13group_norm_v218gn_bwd_cuda_kernelI13__nv_bfloat16Li320ELi3ELi16ELi160ELi64ELb1ELb1ELi4ELi320ELi320ELi4ELb1ELi16ELb0ELb0ELNS_15WgradSyncMethodE3ENS_16CompileConditionILi900EEEEEvPT_S6_S6_PKS5_S8_S8_S8_PKfflPfPj,"",@"SHT_CUDA_INFO"
	.sectionflags	@""
	.align	4


	//----- nvinfo : EIATTR_CUDA_API_VERSION
	.align		4
        /*0000*/ 	.byte	0x04, 0x37
        /*0002*/ 	.short	(.L_367 - .L_366)
.L_366:
        /*0004*/ 	.word	0x00000082


	//----- nvinfo : EIATTR_KPARAM_INFO
	.align		4
.L_367:
        /*0008*/ 	.byte	0x04, 0x17
        /*000a*/ 	.short	(.L_369 - .L_368)
.L_368:
        /*000c*/ 	.word	0x00000000
        /*0010*/ 	.short	0x000b
        /*0012*/ 	.short	0x0058
        /*0014*/ 	.byte	0x00, 0xf0, 0x21, 0x00


	//----- nvinfo : EIATTR_KPARAM_INFO
	.align		4
.L_369:
        /*0018*/ 	.byte	0x04, 0x17
        /*001a*/ 	.short	(.L_371 - .L_370)
.L_370:
        /*001c*/ 	.word	0x00000000
        /*0020*/ 	.short	0x000a
        /*0022*/ 	.short	0x0050
        /*0024*/ 	.byte	0x00, 0xf0, 0x21, 0x00


	//----- nvinfo : EIATTR_KPARAM_INFO
	.align		4
.L_371:
        /*0028*/ 	.byte	0x04, 0x17
        /*002a*/ 	.short	(.L_373 - .L_372)
.L_372:
        /*002c*/ 	.word	0x00000000
        /*0030*/ 	.short	0x0009
        /*0032*/ 	.short	0x0048
        /*0034*/ 	.byte	0x00, 0xf0, 0x21, 0x00


	//----- nvinfo : EIATTR_KPARAM_INFO
	.align		4
.L_373:
        /*0038*/ 	.byte	0x04, 0x17
        /*003a*/ 	.short	(.L_375 - .L_374)
.L_374:
        /*003c*/ 	.word	0x00000000
        /*0040*/ 	.short	0x0008
        /*0042*/ 	.short	0x0040
        /*0044*/ 	.byte	0x00, 0xf0, 0x11, 0x00


	//----- nvinfo : EIATTR_KPARAM_INFO
	.align		4
.L_375:
        /*0048*/ 	.byte	0x04, 0x17
        /*004a*/ 	.short	(.L_377 - .L_376)
.L_376:
        /*004c*/ 	.word	0x00000000
        /*0050*/ 	.short	0x0007
        /*0052*/ 	.short	0x0038
        /*0054*/ 	.byte	0x00, 0xf0, 0x21, 0x00


	//----- nvinfo : EIATTR_KPARAM_INFO
	.align		4
.L_377:
        /*0058*/ 	.byte	0x04, 0x17
        /*005a*/ 	.short	(.L_379 - .L_378)
.L_378:
        /*005c*/ 	.word	0x00000000
        /*0060*/ 	.short	0x0006
        /*0062*/ 	.short	0x0030
        /*0064*/ 	.byte	0x00, 0xf0, 0x21, 0x00


	//----- nvinfo : EIATTR_KPARAM_INFO
	.align		4
.L_379:
        /*0068*/ 	.byte	0x04, 0x17
        /*006a*/ 	.short	(.L_381 - .L_380)
.L_380:
        /*006c*/ 	.word	0x00000000
        /*0070*/ 	.short	0x0005
        /*0072*/ 	.short	0x0028
        /*0074*/ 	.byte	0x00, 0xf0, 0x21, 0x00


	//----- nvinfo : EIATTR_KPARAM_INFO
	.align		4
.L_381:
        /*0078*/ 	.byte	0x04, 0x17
        /*007a*/ 	.short	(.L_383 - .L_382)
.L_382:
        /*007c*/ 	.word	0x00000000
        /*0080*/ 	.short	0x0004
        /*0082*/ 	.short	0x0020
        /*0084*/ 	.byte	0x00, 0xf0, 0x21, 0x00


	//----- nvinfo : EIATTR_KPARAM_INFO
	.align		4
.L_383:
        /*0088*/ 	.byte	0x04, 0x17
        /*008a*/ 	.short	(.L_385 - .L_384)
.L_384:
        /*008c*/ 	.word	0x00000000
        /*0090*/ 	.short	0x0003
        /*0092*/ 	.short	0x0018
        /*0094*/ 	.byte	0x00, 0xf0, 0x21, 0x00


	//----- nvinfo : EIATTR_KPARAM_INFO
	.align		4
.L_385:
        /*0098*/ 	.byte	0x04, 0x17
        /*009a*/ 	.short	(.L_387 - .L_386)
.L_386:
        /*009c*/ 	.word	0x00000000
        /*00a0*/ 	.short	0x0002
        /*00a2*/ 	.short	0x0010
        /*00a4*/ 	.byte	0x00, 0xf0, 0x21, 0x00


	//----- nvinfo : EIATTR_KPARAM_INFO
	.align		4
.L_387:
        /*00a8*/ 	.byte	0x04, 0x17
        /*00aa*/ 	.short	(.L_389 - .L_388)
.L_388:
        /*00ac*/ 	.word	0x00000000
        /*00b0*/ 	.short	0x0001
        /*00b2*/ 	.short	0x0008
        /*00b4*/ 	.byte	0x00, 0xf0, 0x21, 0x00


	//----- nvinfo : EIATTR_KPARAM_INFO
	.align		4
.L_389:
        /*00b8*/ 	.byte	0x04, 0x17
        /*00ba*/ 	.short	(.L_391 - .L_390)
.L_390:
        /*00bc*/ 	.word	0x00000000
        /*00c0*/ 	.short	0x0000
        /*00c2*/ 	.short	0x0000
        /*00c4*/ 	.byte	0x00, 0xf0, 0x21, 0x00


	//----- nvinfo : EIATTR_SPARSE_MMA_MASK
	.align		4
.L_391:
        /*00c8*/ 	.byte	0x03, 0x50
        /*00ca*/ 	.short	0x0000


	//----- nvinfo : EIATTR_MAXREG_COUNT
	.align		4
        /*00cc*/ 	.byte	0x03, 0x1b
        /*00ce*/ 	.short	0x0040


	//----- nvinfo : EIATTR_NUM_BARRIERS
	.align		4
        /*00d0*/ 	.byte	0x02, 0x4c
        /*00d2*/ 	.byte	0x01
	.zero		1


	//----- nvinfo : EIATTR_MERCURY_ISA_VERSION
	.align		4
        /*00d4*/ 	.byte	0x03, 0x5f
        /*00d6*/ 	.short	0x0101


	//----- nvinfo : EIATTR_COOP_GROUP_MASK_REGIDS
	.align		4
        /*00d8*/ 	.byte	0x04, 0x29
        /*00da*/ 	.short	(.L_393 - .L_392)


	//   ....[0]....
.L_392:
        /*00dc*/ 	.word	0xffffffff


	//   ....[1]....
        /*00e0*/ 	.word	0xffffffff


	//   ....[2]....
        /*00e4*/ 	.word	0xffffffff


	//   ....[3]....
        /*00e8*/ 	.word	0xffffffff


	//   ....[4]....
        /*00ec*/ 	.word	0xffffffff


	//   ....[5]....
        /*00f0*/ 	.word	0xffffffff


	//   ....[6]....
        /*00f4*/ 	.word	0xffffffff


	//   ....[7]....
        /*00f8*/ 	.word	0xffffffff


	//   ....[8]....
        /*00fc*/ 	.word	0xffffffff


	//   ....[9]....
        /*0100*/ 	.word	0xffffffff


	//   ....[10]....
        /*0104*/ 	.word	0xffffffff


	//   ....[11]....
        /*0108*/ 	.word	0xffffffff


	//   ....[12]....
        /*010c*/ 	.word	0x05000017


	//   ....[13]....
        /*0110*/ 	.word	0x05000016


	//   ....[14]....
        /*0114*/ 	.word	0x05000018


	//   ....[15]....
        /*0118*/ 	.word	0x05000019


	//   ....[16]....
        /*011c*/ 	.word	0x0500001b


	//   ....[17]....
        /*0120*/ 	.word	0x0500001a


	//   ....[18]....
        /*0124*/ 	.word	0x0500001c


	//   ....[19]....
        /*0128*/ 	.word	0x05000011


	//   ....[20]....
        /*012c*/ 	.word	0x0500001b


	//   ....[21]....
        /*0130*/ 	.word	0x0500001a


	//   ....[22]....
        /*0134*/ 	.word	0x0500001c


	//   ....[23]....
        /*0138*/ 	.word	0x0500001d


	//   ....[24]....
        /*013c*/ 	.word	0x0500001f


	//   ....[25]....
        /*0140*/ 	.word	0x0500001e


	//   ....[26]....
        /*0144*/ 	.word	0x05000020


	//   ....[27]....
        /*0148*/ 	.word	0x05000011


	//   ....[28]....
        /*014c*/ 	.word	0x0500001b


	//   ....[29]....
        /*0150*/ 	.word	0x0500001a


	//   ....[30]....
        /*0154*/ 	.word	0x0500001c


	//   ....[31]....
        /*0158*/ 	.word	0x0500001d


	//   ....[32]....
        /*015c*/ 	.word	0x0500001f


	//   ....[33]....
        /*0160*/ 	.word	0x0500001e


	//   ....[34]....
        /*0164*/ 	.word	0x05000020


	//   ....[35]....
        /*0168*/ 	.word	0x05000011


	//   ....[36]....
        /*016c*/ 	.word	0x05000022


	//   ....[37]....
        /*0170*/ 	.word	0x0500001d


	//   ....[38]....
        /*0174*/ 	.word	0x0500001e


	//   ....[39]....
        /*0178*/ 	.word	0x05000021


	//   ....[40]....
        /*017c*/ 	.word	0x05000029


	//   ....[41]....
        /*0180*/ 	.word	0x0500001f


	//   ....[42]....
        /*0184*/ 	.word	0x0500001c


	//   ....[43]....
        /*0188*/ 	.word	0x05000017


	//   ....[44]....
        /*018c*/ 	.word	0x0500001a


	//   ....[45]....
        /*0190*/ 	.word	0x05000019


	//   ....[46]....
        /*0194*/ 	.word	0x05000020


	//   ....[47]....
        /*0198*/ 	.word	0x0500002a


	//   ....[48]....
        /*019c*/ 	.word	0x0500001e


	//   ....[49]....
        /*01a0*/ 	.word	0x05000029


	//   ....[50]....
        /*01a4*/ 	.word	0x0500001f


	//   ....[51]....
        /*01a8*/ 	.word	0x05000022


	//   ....[52]....
        /*01ac*/ 	.word	0x05000017


	//   ....[53]....
        /*01b0*/ 	.word	0x05000018


	//   ....[54]....
        /*01b4*/ 	.word	0x05000027


	//   ....[55]....
        /*01b8*/ 	.word	0x05000015


	//   ....[56]....
        /*01bc*/ 	.word	0x0500001b


	//   ....[57]....
        /*01c0*/ 	.word	0x0500001d


	//   ....[58]....
        /*01c4*/ 	.word	0x05000014


	//   ....[59]....
        /*01c8*/ 	.word	0x05000011


	//   ....[60]....
        /*01cc*/ 	.word	0x05000024


	//   ....[61]....
        /*01d0*/ 	.word	0x0500002a


	//   ....[62]....
        /*01d4*/ 	.word	0x05000023


	//   ....[63]....
        /*01d8*/ 	.word	0x05000029


	//   ....[64]....
        /*01dc*/ 	.word	0x0500002d


	//   ....[65]....
        /*01e0*/ 	.word	0x0500001d


	//   ....[66]....
        /*01e4*/ 	.word	0x05000025


	//   ....[67]....
        /*01e8*/ 	.word	0x0500001d


	//   ....[68]....
        /*01ec*/ 	.word	0x0500001e


	//   ....[69]....
        /*01f0*/ 	.word	0x0500001e


	//   ....[70]....
        /*01f4*/ 	.word	0x0500001e


	//   ....[71]....
        /*01f8*/ 	.word	0x0500001e


	//   ....[72]....
        /*01fc*/ 	.word	0x0500001e


	//   ....[73]....
        /*0200*/ 	.word	0x0500001e


	//   ....[74]....
        /*0204*/ 	.word	0x0500001e


	//   ....[75]....
        /*0208*/ 	.word	0x0500001e


	//   ....[76]....
        /*020c*/ 	.word	0x0500001e


	//   ....[77]....
        /*0210*/ 	.word	0x0500001e


	//   ....[78]....
        /*0214*/ 	.word	0x0500001e


	//   ....[79]....
        /*0218*/ 	.word	0x0500001e


	//   ....[80]....
        /*021c*/ 	.word	0x0500001e


	//   ....[81]....
        /*0220*/ 	.word	0x0500001e


	//   ....[82]....
        /*0224*/ 	.word	0x0500001e


	//   ....[83]....
        /*0228*/ 	.word	0x0500001e


	//   ....[84]....
        /*022c*/ 	.word	0x0500001e


	//   ....[85]....
        /*0230*/ 	.word	0x0500001e


	//   ....[86]....
        /*0234*/ 	.word	0x0500001e


	//   ....[87]....
        /*0238*/ 	.word	0x0500001e


	//   ....[88]....
        /*023c*/ 	.word	0x0500001e


	//   ....[89]....
        /*0240*/ 	.word	0x0500001e


	//   ....[90]....
        /*0244*/ 	.word	0x0500001e


	//   ....[91]....
        /*0248*/ 	.word	0x0500001e


	//   ....[92]....
        /*024c*/ 	.word	0x0500001e


	//   ....[93]....
        /*0250*/ 	.word	0x0500001e


	//   ....[94]....
        /*0254*/ 	.word	0x0500001e


	//   ....[95]....
        /*0258*/ 	.word	0x0500001e


	//   ....[96]....
        /*025c*/ 	.word	0x0500001e


	//   ....[97]....
        /*0260*/ 	.word	0x0500001e


	//   ....[98]....
        /*0264*/ 	.word	0x0500001e


	//   ....[99]....
        /*0268*/ 	.word	0x0500001e


	//   ....[100]....
        /*026c*/ 	.word	0x0500001e


	//   ....[101]....
        /*0270*/ 	.word	0x0500001e


	//   ....[102]....
        /*0274*/ 	.word	0x0500001e


	//   ....[103]....
        /*0278*/ 	.word	0x0500001e


	//   ....[104]....
        /*027c*/ 	.word	0x0500001e


	//   ....[105]....
        /*0280*/ 	.word	0x0500001e


	//   ....[106]....
        /*0284*/ 	.word	0x0500001e


	//   ....[107]....
        /*0288*/ 	.word	0x0500001e


	//   ....[108]....
        /*028c*/ 	.word	0x0500001e


	//   ....[109]....
        /*0290*/ 	.word	0x0500001e


	//   ....[110]....
        /*0294*/ 	.word	0x0500001e


	//   ....[111]....
        /*0298*/ 	.word	0x0500001e


	//   ....[112]....
        /*029c*/ 	.word	0x0500001e


	//   ....[113]....
        /*02a0*/ 	.word	0x0500001e


	//   ....[114]....
        /*02a4*/ 	.word	0x0500001e


	//   ....[115]....
        /*02a8*/ 	.word	0x0500001e


	//   ....[116]....
        /*02ac*/ 	.word	0x0500001e


	//   ....[117]....
        /*02b0*/ 	.word	0x0500001e


	//   ....[118]....
        /*02b4*/ 	.word	0x0500001e


	//   ....[119]....
        /*02b8*/ 	.word	0x0500001e


	//   ....[120]....
        /*02bc*/ 	.word	0x0500001e


	//   ....[121]....
        /*02c0*/ 	.word	0x0500001e


	//   ....[122]....
        /*02c4*/ 	.word	0x0500001e


	//   ....[123]....
        /*02c8*/ 	.word	0x0500001e


	//----- nvinfo : EIATTR_COOP_GROUP_INSTR_OFFSETS
	.align		4
.L_393:
        /*02cc*/ 	.byte	0x04, 0x28
        /*02ce*/ 	.short	(.L_395 - .L_394)


	//   ....[0]....
.L_394:
        /*02d0*/ 	.word	0x000015a0


	//   ....[1]....
        /*02d4*/ 	.word	0x000015e0


	//   ....[2]....
        /*02d8*/ 	.word	0x00001650


	//   ....[3]....
        /*02dc*/ 	.word	0x00001660


	//   ....[4]....
        /*02e0*/ 	.word	0x00001d10


	//   ....[5]....
        /*02e4*/ 	.word	0x00001d40


	//   ....[6]....
        /*02e8*/ 	.word	0x00001dc0


	//   ....[7]....
        /*02ec*/ 	.word	0x00001e00


	//   ....[8]....
        /*02f0*/ 	.word	0x00001e60


	//   ....[9]....
        /*02f4*/ 	.word	0x00001e80


	//   ....[10]....
        /*02f8*/ 	.word	0x00001ee0


	//   ....[11]....
        /*02fc*/ 	.word	0x00001f10


	//   ....[12]....
        /*0300*/ 	.word	0x00003370


	//   ....[13]....
        /*0304*/ 	.word	0x000033a0


	//   ....[14]....
        /*0308*/ 	.word	0x000033d0


	//   ....[15]....
        /*030c*/ 	.word	0x000033f0


	//   ....[16]....
        /*0310*/ 	.word	0x00003420


	//   ....[17]....
        /*0314*/ 	.word	0x00003430


	//   ....[18]....
        /*0318*/ 	.word	0x00003460


	//   ....[19]....
        /*031c*/ 	.word	0x00003470


	//   ....[20]....
        /*0320*/ 	.word	0x00003660


	//   ....[21]....
        /*0324*/ 	.word	0x00003690


	//   ....[22]....
        /*0328*/ 	.word	0x000036c0


	//   ....[23]....
        /*032c*/ 	.word	0x000036e0


	//   ....[24]....
        /*0330*/ 	.word	0x00003710


	//   ....[25]....
        /*0334*/ 	.word	0x00003720


	//   ....[26]....
        /*0338*/ 	.word	0x00003750


	//   ....[27]....
        /*033c*/ 	.word	0x00003760


	//   ....[28]....
        /*0340*/ 	.word	0x000038f0


	//   ....[29]....
        /*0344*/ 	.word	0x00003920


	//   ....[30]....
        /*0348*/ 	.word	0x00003950


	//   ....[31]....
        /*034c*/ 	.word	0x00003970


	//   ....[32]....
        /*0350*/ 	.word	0x000039a0


	//   ....[33]....
        /*0354*/ 	.word	0x000039b0


	//   ....[34]....
        /*0358*/ 	.word	0x000039e0


	//   ....[35]....
        /*035c*/ 	.word	0x000039f0


	//   ....[36]....
        /*0360*/ 	.word	0x00003c40


	//   ....[37]....
        /*0364*/ 	.word	0x00003d40


	//   ....[38]....
        /*0368*/ 	.word	0x00003e00


	//   ....[39]....
        /*036c*/ 	.word	0x00003e20


	//   ....[40]....
        /*0370*/ 	.word	0x00003e50


	//   ....[41]....
        /*0374*/ 	.word	0x00003e60


	//   ....[42]....
        /*0378*/ 	.word	0x00003e70


	//   ....[43]....
        /*037c*/ 	.word	0x00003f30


	//   ....[44]....
        /*0380*/ 	.word	0x00003f70


	//   ....[45]....
        /*0384*/ 	.word	0x00003f90


	//   ....[46]....
        /*0388*/ 	.word	0x00003fa0


	//   ....[47]....
        /*038c*/ 	.word	0x00003fb0


	//   ....[48]....
        /*0390*/ 	.word	0x00003fc0


	//   ....[49]....
        /*0394*/ 	.word	0x00003fd0


	//   ....[50]....
        /*0398*/ 	.word	0x00004000


	//   ....[51]....
        /*039c*/ 	.word	0x00004030


	//   ....[52]....
        /*03a0*/ 	.word	0x00004080


	//   ....[53]....
        /*03a4*/ 	.word	0x000040b0


	//   ....[54]....
        /*03a8*/ 	.word	0x000040f0


	//   ....[55]....
        /*03ac*/ 	.word	0x00004120


	//   ....[56]....
        /*03b0*/ 	.word	0x00004150


	//   ....[57]....
        /*03b4*/ 	.word	0x00004180


	//   ....[58]....
        /*03b8*/ 	.word	0x000041a0


	//   ....[59]....
        /*03bc*/ 	.word	0x000041c0


	//   ....[60]....
        /*03c0*/ 	.word	0x000041f0


	//   ....[61]....
        /*03c4*/ 	.word	0x00004210


	//   ....[62]....
        /*03c8*/ 	.word	0x00004230


	//   ....[63]....
        /*03cc*/ 	.word	0x00004270


	//   ....[64]....
        /*03d0*/ 	.word	0x00004290


	//   ....[65]....
        /*03d4*/ 	.word	0x000042d0


	//   ....[66]....
        /*03d8*/ 	.word	0x000043f0


	//   ....[67]....
        /*03dc*/ 	.word	0x00004440


	//   ....[68]....
        /*03e0*/ 	.word	0x00004630


	//   ....[69]....
        /*03e4*/ 	.word	0x00004680


	//   ....[70]....
        /*03e8*/ 	.word	0x000046f0


	//   ....[71]....
        /*03ec*/ 	.word	0x00004750


	//   ....[72]....
        /*03f0*/ 	.word	0x000047c0


	//   ....[73]....
        /*03f4*/ 	.word	0x00004820


	//   ....[74]....
        /*03f8*/ 	.word	0x00004890


	//   ....[75]....
        /*03fc*/ 	.word	0x000048f0


	//   ....[76]....
        /*0400*/ 	.word	0x00004990


	//   ....[77]....
        /*0404*/ 	.word	0x00004a20


	//   ....[78]....
        /*0408*/ 	.word	0x00004a90


	//   ....[79]....
        /*040c*/ 	.word	0x00004af0


	//   ....[80]....
        /*0410*/ 	.word	0x00004b60


	//   ....[81]....
        /*0414*/ 	.word	0x00004bc0


	//   ....[82]....
        /*0418*/ 	.word	0x00004c30


	//   ....[83]....
        /*041c*/ 	.word	0x00004c90


	//   ....[84]....
        /*0420*/ 	.word	0x00004d30


	//   ....[85]....
        /*0424*/ 	.word	0x00004dc0


	//   ....[86]....
        /*0428*/ 	.word	0x00004e30


	//   ....[87]....
        /*042c*/ 	.word	0x00004e90


	//   ....[88]....
        /*0430*/ 	.word	0x00004f00


	//   ....[89]....
        /*0434*/ 	.word	0x00004f60


	//   ....[90]....
        /*0438*/ 	.word	0x00004fd0


	//   ....[91]....
        /*043c*/ 	.word	0x00005030


	//   ....[92]....
        /*0440*/ 	.word	0x000050d0


	//   ....[93]....
        /*0444*/ 	.word	0x00005190


	//   ....[94]....
        /*0448*/ 	.word	0x00005290


	//   ....[95]....
        /*044c*/ 	.word	0x000052e0


	//   ....[96]....
        /*0450*/ 	.word	0x000053c0


	//   ....[97]....
        /*0454*/ 	.word	0x00005420


	//   ....[98]....
        /*0458*/ 	.word	0x000054a0


	//   ....[99]....
        /*045c*/ 	.word	0x000054f0


	//   ....[100]....
        /*0460*/ 	.word	0x00005560


	//   ....[101]....
        /*0464*/ 	.word	0x000055c0


	//   ....[102]....
        /*0468*/ 	.word	0x00005630


	//   ....[103]....
        /*046c*/ 	.word	0x00005690


	//   ....[104]....
        /*0470*/ 	.word	0x00005730


	//   ....[105]....
        /*0474*/ 	.word	0x00005790


	//   ....[106]....
        /*0478*/ 	.word	0x00005810


	//   ....[107]....
        /*047c*/ 	.word	0x00005880


	//   ....[108]....
        /*0480*/ 	.word	0x000058f0


	//   ....[109]....
        /*0484*/ 	.word	0x00005950


	//   ....[110]....
        /*0488*/ 	.word	0x00005a10


	//   ....[111]....
        /*048c*/ 	.word	0x00005a80


	//   ....[112]....
        /*0490*/ 	.word	0x00005b30


	//   ....[113]....
        /*0494*/ 	.word	0x00005bb0


	//   ....[114]....
        /*0498*/ 	.word	0x00005c20


	//   ....[115]....
        /*049c*/ 	.word	0x00005c90


	//   ....[116]....
        /*04a0*/ 	.word	0x00005d10


	//   ....[117]....
        /*04a4*/ 	.word	0x00005d70


	//   ....[118]....
        /*04a8*/ 	.word	0x00005df0


	//   ....[119]....
        /*04ac*/ 	.word	0x00005e70


	//   ....[120]....
        /*04b0*/ 	.word	0x00005ef0


	//   ....[121]....
        /*04b4*/ 	.word	0x00005fb0


	//   ....[122]....
        /*04b8*/ 	.word	0x000060c0


	//   ....[123]....
        /*04bc*/ 	.word	0x00006140


	//----- nvinfo : EIATTR_EXIT_INSTR_OFFSETS
	.align		4
.L_395:
        /*04c0*/ 	.byte	0x04, 0x1c
        /*04c2*/ 	.short	(.L_397 - .L_396)


	//   ....[0]....
.L_396:
        /*04c4*/ 	.word	0x00002390


	//   ....[1]....
        /*04c8*/ 	.word	0x000045d0


	//----- nvinfo : EIATTR_MAX_THREADS
	.align		4
.L_397:
        /*04cc*/ 	.byte	0x04, 0x05
        /*04ce*/ 	.short	(.L_399 - .L_398)
.L_398:
        /*04d0*/ 	.word	0x00000140
        /*04d4*/ 	.word	0x00000001
        /*04d8*/ 	.word	0x00000001


	//----- nvinfo : EIATTR_CRS_STACK_SIZE
	.align		4
.L_399:
        /*04dc*/ 	.byte	0x04, 0x1e
        /*04de*/ 	.short	(.L_401 - .L_400)
.L_400:
        /*04e0*/ 	.word	0x00000000


	//----- nvinfo : EIATTR_CBANK_PARAM_SIZE
	.align		4
.L_401:
        /*04e4*/ 	.byte	0x03, 0x19
        /*04e6*/ 	.short	0x0060


	//----- nvinfo : EIATTR_PARAM_CBANK
	.align		4
        /*04e8*/ 	.byte	0x04, 0x0a
        /*04ea*/ 	.short	(.L_403 - .L_402)
	.align		4
.L_402:
        /*04ec*/ 	.word	index@(.nv.constant0._ZN13group_norm_v218gn_bwd_cuda_kernelI13__nv_bfloat16Li320ELi3ELi16ELi160ELi64ELb1ELb1ELi4ELi320ELi320ELi4ELb1ELi16ELb0ELb0ELNS_15WgradSyncMethodE3ENS_16CompileConditionILi900EEEEEvPT_S6_S6_PKS5_S8_S8_S8_PKfflPfPj)
        /*04f0*/ 	.short	0x0210
        /*04f2*/ 	.short	0x0060


	//----- nvinfo : EIATTR_SW_WAR
	.align		4
.L_403:
        /*04f4*/ 	.byte	0x04, 0x36
        /*04f6*/ 	.short	(.L_405 - .L_404)
.L_404:
        /*04f8*/ 	.word	0x00000008
.L_405:


//--------------------- .nv.info._ZN13group_norm_v218gn_bwd_cuda_kernelI13__nv_bfloat16Li320ELi1ELi16ELi160ELi64ELb1ELb1ELi8ELi320ELi320ELi4ELb1ELi16ELb0ELb0ELNS_15WgradSyncMethodE3ENS_16CompileConditionILi900EEEEEvPT_S6_S6_PKS5_S8_S8_S8_PKfflPfPj --------------------------
	.section	.nv.info._ZN13group_norm_v218gn_bwd_cuda_kernelI13__nv_bfloat16Li320ELi1ELi16ELi160ELi64ELb1ELb1ELi8ELi320ELi320ELi4ELb1ELi16ELb0ELb0ELNS_15WgradSyncMethodE3ENS_16CompileConditionILi900EEEEEvPT_S6_S6_PKS5_S8_S8_S8_PKfflPfPj,"",@"SHT_CUDA_INFO"
	.sectionflags	@""
	.align	4


	//----- nvinfo : EIATTR_CUDA_API_VERSION
	.align		4
        /*0000*/ 	.byte	0x04, 0x37
        /*0002*/ 	.short	(.L_407 - .L_406)
.L_406:
        /*0004*/ 	.word	0x00000082


	//----- nvinfo : EIATTR_KPARAM_INFO
	.align		4
.L_407:
        /*0008*/ 	.byte	0x04, 0x17
        /*000a*/ 	.short	(.L_409 - .L_408)
.L_408:
        /*000c*/ 	.word	0x00000000
        /*0010*/ 	.short	0x000b
        /*0012*/ 	.short	0x0058
        /*0014*/ 	.byte	0x00, 0xf0, 0x21, 0x00


	//----- nvinfo : EIATTR_KPARAM_INFO
	.align		4
.L_409:
        /*0018*/ 	.byte	0x04, 0x17
        /*001a*/ 	.short	(.L_411 - .L_410)
.L_410:
        /*001c*/ 	.word	0x00000000
        /*0020*/ 	.short	0x000a
        /*0022*/ 	.short	0x0050
        /*0024*/ 	.byte	0x00, 0xf0, 0x21, 0x00


	//----- nvinfo : EIATTR_KPARAM_INFO
	.align		4
.L_411:
        /*0028*/ 	.byte	0x04, 0x17
        /*002a*/ 	.short	(.L_413 - .L_412)
.L_412:
        /*002c*/ 	.word	0x00000000
        /*0030*/ 	.short	0x0009
        /*0032*/ 	.short	0x0048
        /*0034*/ 	.byte	0x00, 0xf0, 0x21, 0x00


	//----- nvinfo : EIATTR_KPARAM_INFO
	.align		4
.L_413:
        /*0038*/ 	.byte	0x04, 0x17
        /*003a*/ 	.short	(.L_415 - .L_414)
.L_414:
        /*003c*/ 	.word	0x00000000
        /*0040*/ 	.short	0x0008
        /*0042*/ 	.short	0x0040
        /*0044*/ 	.byte	0x00, 0xf0, 0x11, 0x00


	//----- nvinfo : EIATTR_KPARAM_INFO
	.align		4
.L_415:
        /*0048*/ 	.byte	0x04, 0x17
        /*004a*/ 	.short	(.L_417 - .L_416)
.L_416:
        /*004c*/ 	.word	0x00000000
        /*0050*/ 	.short	0x0007
        /*0052*/ 	.short	0x0038
        /*0054*/ 	.byte	0x00, 0xf0, 0x21, 0x00


	//----- nvinfo : EIATTR_KPARAM_INFO
	.align		4
.L_417:
        /*0058*/ 	.byte	0x04, 0x17
        /*005a*/ 	.short	(.L_419 - .L_418)
.L_418:
        /*005c*/ 	.word	0x00000000
        /*0060*/ 	.short	0x0006
        /*0062*/ 	.short	0x0030
        /*0064*/ 	.byte	0x00, 0xf0, 0x21, 0x00


	//----- nvinfo : EIATTR_KPARAM_INFO
	.align		4
.L_419:
        /*0068*/ 	.byte	0x04, 0x17
        /*006a*/ 	.short	(.L_421 - .L_420)
.L_420:
        /*006c*/ 	.word	0x00000000
        /*0070*/ 	.short	0x0005
        /*0072*/ 	.short	0x0028
        /*0074*/ 	.byte	0x00, 0xf0, 0x21, 0x00


	//----- nvinfo : EIATTR_KPARAM_INFO
	.align		4
.L_421:
        /*0078*/ 	.byte	0x04, 0x17
        /*007a*/ 	.short	(.L_423 - .L_422)
.L_422:
        /*007c*/ 	.word	0x00000000
        /*0080*/ 	.short	0x0004
        /*0082*/ 	.short	0x0020
        /*0084*/ 	.byte	0x00, 0xf0, 0x21, 0x00


	//----- nvinfo : EIATTR_KPARAM_INFO
	.align		4
.L_423:
        /*0088*/ 	.byte	0x04, 0x17
        /*008a*/ 	.short	(.L_425 - .L_424)
.L_424:
        /*008c*/ 	.word	0x00000000
        /*0090*/ 	.short	0x0003
        /*0092*/ 	.short	0x0018
        /*0094*/ 	.byte	0x00, 0xf0, 0x21, 0x00


	//----- nvinfo : EIATTR_KPARAM_INFO
	.align		4
.L_425:
        /*0098*/ 	.byte	0x04, 0x17
        /*009a*/ 	.short	(.L_427 - .L_426)
.L_426:
        /*009c*/ 	.word	0x00000000
        /*00a0*/ 	.short	0x0002
        /*00a2*/ 	.short	0x0010
        /*00a4*/ 	.byte	0x00, 0xf0, 0x21, 0x00


	//----- nvinfo : EIATTR_KPARAM_INFO
	.align		4
.L_427:
        /*00a8*/ 	.byte	0x04, 0x17
        /*00aa*/ 	.short	(.L_429 - .L_428)
.L_428:
        /*00ac*/ 	.word	0x00000000
        /*00b0*/ 	.short	0x0001
        /*00b2*/ 	.short	0x0008
        /*00b4*/ 	.byte	0x00, 0xf0, 0x21, 0x00


	//----- nvinfo : EIATTR_KPARAM_INFO
	.align		4
.L_429:
        /*00b8*/ 	.byte	0x04, 0x17
        /*00ba*/ 	.short	(.L_431 - .L_430)
.L_430:
        /*00bc*/ 	.word	0x00000000
        /*00c0*/ 	.short	0x0000
        /*00c2*/ 	.short	0x0000
        /*00c4*/ 	.byte	0x00, 0xf0, 0x21, 0x00


	//----- nvinfo : EIATTR_SPARSE_MMA_MASK
	.align		4
.L_431:
        /*00c8*/ 	.byte	0x03, 0x50
        /*00ca*/ 	.short	0x0000


	//----- nvinfo : EIATTR_MAXREG_COUNT
	.align		4
        /*00cc*/ 	.byte	0x03, 0x1b
        /*00ce*/ 	.short	0x00a8


	//----- nvinfo : EIATTR_NUM_BARRIERS
	.align		4
        /*00d0*/ 	.byte	0x02, 0x4c
        /*00d2*/ 	.byte	0x01
	.zero		1


	//----- nvinfo : EIATTR_MERCURY_ISA_VERSION
	.align		4
        /*00d4*/ 	.byte	0x03, 0x5f
        /*00d6*/ 	.short	0x0101


	//----- nvinfo : EIATTR_COOP_GROUP_MASK_REGIDS
	.align		4
        /*00d8*/ 	.byte	0x04, 0x29
        /*00da*/ 	.short	(.L_433 - .L_432)


	//   ....[0]....
.L_432:
        /*00dc*/ 	.word	0xffffffff


	//   ....[1]....
        /*00e0*/ 	.word	0xffffffff


	//   ....[2]....
        /*00e4*/ 	.word	0xffffffff


	//   ....[3]....
        /*00e8*/ 	.word	0xffffffff


	//   ....[4]....
        /*00ec*/ 	.word	0xffffffff


	//   ....[5]....
        /*00f0*/ 	.word	0xffffffff


	//   ....[6]....
        /*00f4*/ 	.word	0xffffffff


	//   ....[7]....
        /*00f8*/ 	.word	0xffffffff


	//   ....[8]....
        /*00fc*/ 	.word	0xffffffff


	//   ....[9]....
        /*0100*/ 	.word	0xffffffff


	//   ....[10]....
        /*0104*/ 	.word	0x05000009


	//   ....[11]....
        /*0108*/ 	.word	0x05000008


	//   ....[12]....
        /*010c*/ 	.word	0x0500000a


	//   ....[13]....
        /*0110*/ 	.word	0x0500000b


	//   ....[14]....
        /*0114*/ 	.word	0x0500000d


	//   ....[15]....
        /*0118*/ 	.word	0x05000002


	//   ....[16]....
        /*011c*/ 	.word	0x0500000c


	//   ....[17]....
        /*0120*/ 	.word	0x05000003


	//   ....[18]....
        /*0124*/ 	.word	0x0500000b


	//   ....[19]....
        /*0128*/ 	.word	0x0500000a


	//   ....[20]....
        /*012c*/ 	.word	0x0500000c


	//   ....[21]....
        /*0130*/ 	.word	0x0500000d


	//   ....[22]....
        /*0134*/ 	.word	0x05000013


	//   ....[23]....
        /*0138*/ 	.word	0x05000014


	//   ....[24]....
        /*013c*/ 	.word	0x0500000a


	//   ....[25]....
        /*0140*/ 	.word	0x05000007


	//   ....[26]....
        /*0144*/ 	.word	0x0500000b


	//   ....[27]....
        /*0148*/ 	.word	0x0500000a


	//   ....[28]....
        /*014c*/ 	.word	0x0500000c


	//   ....[29]....
        /*0150*/ 	.word	0x0500000d


	//   ....[30]....
        /*0154*/ 	.word	0x05000013


	//   ....[31]....
        /*0158*/ 	.word	0x05000014


	//   ....[32]....
        /*015c*/ 	.word	0x0500000a


	//   ....[33]....
        /*0160*/ 	.word	0x05000007


	//   ....[34]....
        /*0164*/ 	.word	0x0500000e


	//   ....[35]....
        /*0168*/ 	.word	0x0500000b


	//   ....[36]....
        /*016c*/ 	.word	0x05000009


	//   ....[37]....
        /*0170*/ 	.word	0x0500000a


	//   ....[38]....
        /*0174*/ 	.word	0x0500000c


	//   ....[39]....
        /*0178*/ 	.word	0x0500000d


	//   ....[40]....
        /*017c*/ 	.word	0x0500000b


	//   ....[41]....
        /*0180*/ 	.word	0x0500001b


	//   ....[42]....
        /*0184*/ 	.word	0x0500000a


	//   ....[43]....
        /*0188*/ 	.word	0x05000009


	//   ....[44]....
        /*018c*/ 	.word	0x0500000d


	//   ....[45]....
        /*0190*/ 	.word	0x05000010


	//   ....[46]....
        /*0194*/ 	.word	0x0500000c


	//   ....[47]....
        /*0198*/ 	.word	0x05000015


	//   ....[48]....
        /*019c*/ 	.word	0x05000009


	//   ....[49]....
        /*01a0*/ 	.word	0x0500001e


	//   ....[50]....
        /*01a4*/ 	.word	0x05000006


	//   ....[51]....
        /*01a8*/ 	.word	0x05000012


	//   ....[52]....
        /*01ac*/ 	.word	0x05000003


	//   ....[53]....
        /*01b0*/ 	.word	0x0500001d


	//   ....[54]....
        /*01b4*/ 	.word	0x05000015


	//   ....[55]....
        /*01b8*/ 	.word	0x05000016


	//   ....[56]....
        /*01bc*/ 	.word	0x05000009


	//   ....[57]....
        /*01c0*/ 	.word	0x0500000f


	//   ....[58]....
        /*01c4*/ 	.word	0x05000013


	//   ....[59]....
        /*01c8*/ 	.word	0x05000012


	//   ....[60]....
        /*01cc*/ 	.word	0x05000018


	//   ....[61]....
        /*01d0*/ 	.word	0x05000019


	//   ....[62]....
        /*01d4*/ 	.word	0x0500001d


	//   ....[63]....
        /*01d8*/ 	.word	0x05000017


	//   ....[64]....
        /*01dc*/ 	.word	0x05000011


	//   ....[65]....
        /*01e0*/ 	.word	0x05000003


	//   ....[66]....
        /*01e4*/ 	.word	0x0500000a


	//   ....[67]....
        /*01e8*/ 	.word	0x0500000a


	//   ....[68]....
        /*01ec*/ 	.word	0x0500000a


	//   ....[69]....
        /*01f0*/ 	.word	0x0500000a


	//   ....[70]....
        /*01f4*/ 	.word	0x0500000a


	//   ....[71]....
        /*01f8*/ 	.word	0x0500000a


	//   ....[72]....
        /*01fc*/ 	.word	0x0500000a


	//   ....[73]....
        /*0200*/ 	.word	0x0500000a


	//   ....[74]....
        /*0204*/ 	.word	0x0500000a


	//   ....[75]....
        /*0208*/ 	.word	0x0500000a


	//   ....[76]....
        /*020c*/ 	.word	0x0500000a


	//   ....[77]....
        /*0210*/ 	.word	0x0500000a


	//   ....[78]....
        /*0214*/ 	.word	0x0500000a


	//   ....[79]....
        /*0218*/ 	.word	0x0500000a


	//   ....[80]....
        /*021c*/ 	.word	0x0500000a


	//   ....[81]....
        /*0220*/ 	.word	0x0500000a


	//   ....[82]....
        /*0224*/ 	.word	0x0500000a


	//   ....[83]....
        /*0228*/ 	.word	0x0500000a


	//   ....[84]....
        /*022c*/ 	.word	0x0500000a


	//   ....[85]....
        /*0230*/ 	.word	0x0500000a


	//   ....[86]....
        /*0234*/ 	.word	0x0500000a


	//   ....[87]....
        /*0238*/ 	.word	0x0500000a


	//   ....[88]....
        /*023c*/ 	.word	0x0500000a


	//   ....[89]....
        /*0240*/ 	.word	0x0500000a


	//   ....[90]....
        /*0244*/ 	.word	0x0500000a


	//   ....[91]....
        /*0248*/ 	.word	0x0500000a


	//   ....[92]....
        /*024c*/ 	.word	0x0500000a


	//   ....[93]....
        /*0250*/ 	.word	0x0500000a


	//   ....[94]....
        /*0254*/ 	.word	0x0500000a


	//   ....[95]....
        /*0258*/ 	.word	0x0500000a


	//   ....[96]....
        /*025c*/ 	.word	0x0500000a


	//   ....[97]....
        /*0260*/ 	.word	0x0500000a


	//   ....[98]....
        /*0264*/ 	.word	0x0500000a


	//   ....[99]....
        /*0268*/ 	.word	0x0500000a


	//   ....[100]....
        /*026c*/ 	.word	0x0500000a


	//   ....[101]....
        /*0270*/ 	.word	0x0500000a


	//   ....[102]....
        /*0274*/ 	.word	0x0500000a


	//   ....[103]....
        /*0278*/ 	.word	0x0500000a


	//   ....[104]....
        /*027c*/ 	.word	0x0500000a


	//   ....[105]....
        /*0280*/ 	.word	0x0500000a


	//   ....[106]....
        /*0284*/ 	.word	0x0500000a


	//   ....[107]....
        /*0288*/ 	.word	0x0500000a


	//   ....[108]....
        /*028c*/ 	.word	0x0500000a


	//   ....[109]....
        /*0290*/ 	.word	0x0500000a


	//   ....[110]....
        /*0294*/ 	.word	0x0500000a


	//   ....[111]....
        /*0298*/ 	.word	0x0500000a


	//   ....[112]....
        /*029c*/ 	.word	0x0500000a


	//   ....[113]....
        /*02a0*/ 	.word	0x0500000a


	//   ....[114]....
        /*02a4*/ 	.word	0x0500000a


	//   ....[115]....
        /*02a8*/ 	.word	0x0500000a


	//   ....[116]....
        /*02ac*/ 	.word	0x0500000a


	//   ....[117]....
        /*02b0*/ 	.word	0x0500000a


	//   ....[118]....
        /*02b4*/ 	.word	0x0500000a


	//   ....[119]....
        /*02b8*/ 	.word	0x0500000a


	//   ....[120]....
        /*02bc*/ 	.word	0x0500000a


	//   ....[121]....
        /*02c0*/ 	.word	0x0500000a


	//----- nvinfo : EIATTR_COOP_GROUP_INSTR_OFFSETS
	.align		4
.L_433:
        /*02c4*/ 	.byte	0x04, 0x28
        /*02c6*/ 	.short	(.L_435 - .L_434)


	//   ....[0]....
.L_434:
        /*02c8*/ 	.word	0x00001b10


	//   ....[1]....
        /*02cc*/ 	.word	0x00001b50


	//   ....[2]....
        /*02d0*/ 	.word	0x00001b90


	//   ....[3]....
        /*02d4*/ 	.word	0x00001bc0


	//   ....[4]....
        /*02d8*/ 	.word	0x00002460


	//   ....[5]....
        /*02dc*/ 	.word	0x000024a0


	//   ....[6]....
        /*02e0*/ 	.word	0x000025a0


	//   ....[7]....
        /*02e4*/ 	.word	0x000025e0


	//   ....[8]....
        /*02e8*/ 	.word	0x00002690


	//   ....[9]....
        /*02ec*/ 	.word	0x000026d0


	//   ....[10]....
        /*02f0*/ 	.word	0x00003d60


	//   ....[11]....
        /*02f4*/ 	.word	0x00003d80


	//   ....[12]....
        /*02f8*/ 	.word	0x00003dc0


	//   ....[13]....
        /*02fc*/ 	.word	0x00003de0


	//   ....[14]....
        /*0300*/ 	.word	0x00003e10


	//   ....[15]....
        /*0304*/ 	.word	0x00003e20


	//   ....[16]....
        /*0308*/ 	.word	0x00003e50


	//   ....[17]....
        /*030c*/ 	.word	0x00003e60


	//   ....[18]....
        /*0310*/ 	.word	0x00004040


	//   ....[19]....
        /*0314*/ 	.word	0x00004060


	//   ....[20]....
        /*0318*/ 	.word	0x00004090


	//   ....[21]....
        /*031c*/ 	.word	0x000040b0


	//   ....[22]....
        /*0320*/ 	.word	0x000040e0


	//   ....[23]....
        /*0324*/ 	.word	0x000040f0


	//   ....[24]....
        /*0328*/ 	.word	0x00004120


	//   ....[25]....
        /*032c*/ 	.word	0x00004130


	//   ....[26]....
        /*0330*/ 	.word	0x000042c0


	//   ....[27]....
        /*0334*/ 	.word	0x000042e0


	//   ....[28]....
        /*0338*/ 	.word	0x00004310


	//   ....[29]....
        /*033c*/ 	.word	0x00004330


	//   ....[30]....
        /*0340*/ 	.word	0x00004360


	//   ....[31]....
        /*0344*/ 	.word	0x00004370


	//   ....[32]....
        /*0348*/ 	.word	0x000043a0


	//   ....[33]....
        /*034c*/ 	.word	0x000043b0


	//   ....[34]....
        /*0350*/ 	.word	0x00004700


	//   ....[35]....
        /*0354*/ 	.word	0x00004760


	//   ....[36]....
        /*0358*/ 	.word	0x00004790


	//   ....[37]....
        /*035c*/ 	.word	0x000047c0


	//   ....[38]....
        /*0360*/ 	.word	0x000047d0


	//   ....[39]....
        /*0364*/ 	.word	0x000047e0


	//   ....[40]....
        /*0368*/ 	.word	0x00004800


	//   ....[41]....
        /*036c*/ 	.word	0x00004830


	//   ....[42]....
        /*0370*/ 	.word	0x00004860


	//   ....[43]....
        /*0374*/ 	.word	0x00004880


	//   ....[44]....
        /*0378*/ 	.word	0x000048c0


	//   ....[45]....
        /*037c*/ 	.word	0x00004900


	//   ....[46]....
        /*0380*/ 	.word	0x00004920


	//   ....[47]....
        /*0384*/ 	.word	0x00004930


	//   ....[48]....
        /*0388*/ 	.word	0x00004950


	//   ....[49]....
        /*038c*/ 	.word	0x000049a0


	//   ....[50]....
        /*0390*/ 	.word	0x000049d0


	//   ....[51]....
        /*0394*/ 	.word	0x00004a00


	//   ....[52]....
        /*0398*/ 	.word	0x00004a20


	//   ....[53]....
        /*039c*/ 	.word	0x00004a60


	//   ....[54]....
        /*03a0*/ 	.word	0x00004a80


	//   ....[55]....
        /*03a4*/ 	.word	0x00004a90


	//   ....[56]....
        /*03a8*/ 	.word	0x00004ab0


	//   ....[57]....
        /*03ac*/ 	.word	0x00004ad0


	//   ....[58]....
        /*03b0*/ 	.word	0x00004b20


	//   ....[59]....
        /*03b4*/ 	.word	0x00004b50


	//   ....[60]....
        /*03b8*/ 	.word	0x00004ba0


	//   ....[61]....
        /*03bc*/ 	.word	0x00004bc0


	//   ....[62]....
        /*03c0*/ 	.word	0x00004bf0


	//   ....[63]....
        /*03c4*/ 	.word	0x00004c20


	//   ....[64]....
        /*03c8*/ 	.word	0x00004d80


	//   ....[65]....
        /*03cc*/ 	.word	0x00004dc0


	//   ....[66]....
        /*03d0*/ 	.word	0x00004f30


	//   ....[67]....
        /*03d4*/ 	.word	0x00004f80


	//   ....[68]....
        /*03d8*/ 	.word	0x00004ff0


	//   ....[69]....
        /*03dc*/ 	.word	0x00005050


	//   ....[70]....
        /*03e0*/ 	.word	0x000050c0


	//   ....[71]....
        /*03e4*/ 	.word	0x00005120


	//   ....[72]....
        /*03e8*/ 	.word	0x00005190


	//   ....[73]....
        /*03ec*/ 	.word	0x000051f0


	//   ....[74]....
        /*03f0*/ 	.word	0x00005290


	//   ....[75]....
        /*03f4*/ 	.word	0x00005320


	//   ....[76]....
        /*03f8*/ 	.word	0x00005390


	//   ....[77]....
        /*03fc*/ 	.word	0x000053f0


	//   ....[78]....
        /*0400*/ 	.word	0x00005460


	//   ....[79]....
        /*0404*/ 	.word	0x000054c0


	//   ....[80]....
        /*0408*/ 	.word	0x00005530


	//   ....[81]....
        /*040c*/ 	.word	0x00005590


	//   ....[82]....
        /*0410*/ 	.word	0x00005630


	//   ....[83]....
        /*0414*/ 	.word	0x000056c0


	//   ....[84]....
        /*0418*/ 	.word	0x00005730


	//   ....[85]....
        /*041c*/ 	.word	0x00005790


	//   ....[86]....
        /*0420*/ 	.word	0x00005800


	//   ....[87]....
        /*0424*/ 	.word	0x00005860


	//   ....[88]....
        /*0428*/ 	.word	0x000058d0


	//   ....[89]....
        /*042c*/ 	.word	0x00005930


	//   ....[90]....
        /*0430*/ 	.word	0x000059d0


	//   ....[91]....
        /*0434*/ 	.word	0x00005aa0


	//   ....[92]....
        /*0438*/ 	.word	0x00005be0


	//   ....[93]....
        /*043c*/ 	.word	0x00005c30


	//   ....[94]....
        /*0440*/ 	.word	0x00005cc0


	//   ....[95]....
        /*0444*/ 	.word	0x00005d10


	//   ....[96]....
        /*0448*/ 	.word	0x00005d80


	//   ....[97]....
        /*044c*/ 	.word	0x00005dd0


	//   ....[98]....
        /*0450*/ 	.word	0x00005e30


	//   ....[99]....
        /*0454*/ 	.word	0x00005e80


	//   ....[100]....
        /*0458*/ 	.word	0x00005f00


	//   ....[101]....
        /*045c*/ 	.word	0x00005f60


	//   ....[102]....
        /*0460*/ 	.word	0x00006010


	//   ....[103]....
        /*0464*/ 	.word	0x00006090


	//   ....[104]....
        /*0468*/ 	.word	0x00006150


	//   ....[105]....
        /*046c*/ 	.word	0x000061d0


	//   ....[106]....
        /*0470*/ 	.word	0x00006240


	//   ....[107]....
        /*0474*/ 	.word	0x000062a0


	//   ....[108]....
        /*0478*/ 	.word	0x00006310


	//   ....[109]....
        /*047c*/ 	.word	0x00006370


	//   ....[110]....
        /*0480*/ 	.word	0x000063e0


	//   ....[111]....
        /*0484*/ 	.word	0x00006440


	//   ....[112]....
        /*0488*/ 	.word	0x000064b0


	//   ....[113]....
        /*048c*/ 	.word	0x00006510


	//   ....[114]....
        /*0490*/ 	.word	0x00006580


	//   ....[115]....
        /*0494*/ 	.word	0x000065e0


	//   ....[116]....
        /*0498*/ 	.word	0x00006660


	//   ....[117]....
        /*049c*/ 	.word	0x000066c0


	//   ....[118]....
        /*04a0*/ 	.word	0x00006760


	//   ....[119]....
        /*04a4*/ 	.word	0x00006820


	//   ....[120]....
        /*04a8*/ 	.word	0x00006940


	//   ....[121]....
        /*04ac*/ 	.word	0x000069f0


	//----- nvinfo : EIATTR_EXIT_INSTR_OFFSETS
	.align		4
.L_435:
        /*04b0*/ 	.byte	0x04, 0x1c
        /*04b2*/ 	.short	(.L_437 - .L_436)


	//   ....[0]....
.L_436:
        /*04b4*/ 	.word	0x00002d90


	//   ....[1]....
        /*04b8*/ 	.word	0x00004ed0


	//----- nvinfo : EIATTR_MAX_THREADS
	.align		4
.L_437:
        /*04bc*/ 	.byte	0x04, 0x05
        /*04be*/ 	.short	(.L_439 - .L_438)
.L_438:
        /*04c0*/ 	.word	0x00000140
        /*04c4*/ 	.word	0x00000001
        /*04c8*/ 	.word	0x00000001


	//----- nvinfo : EIATTR_CRS_STACK_SIZE
	.align		4
.L_439:
        /*04cc*/ 	.byte	0x04, 0x1e
        /*04ce*/ 	.short	(.L_441 - .L_440)
.L_440:
        /*04d0*/ 	.word	0x00000000


	//----- nvinfo : EIATTR_CBANK_PARAM_SIZE
	.align		4
.L_441:
        /*04d4*/ 	.byte	0x03, 0x19
        /*04d6*/ 	.short	0x0060


	//----- nvinfo : EIATTR_PARAM_CBANK
	.align		4
        /*04d8*/ 	.byte	0x04, 0x0a
        /*04da*/ 	.short	(.L_443 - .L_442)
	.align		4
.L_442:
        /*04dc*/ 	.word	index@(.nv.constant0._ZN13group_norm_v218gn_bwd_cuda_kernelI13__nv_bfloat16Li320ELi1ELi16ELi160ELi64ELb1ELb1ELi8ELi320ELi320ELi4ELb1ELi16ELb0ELb0ELNS_15WgradSyncMethodE3ENS_16CompileConditionILi900EEEEEvPT_S6_S6_PKS5_S8_S8_S8_PKfflPfPj)
        /*04e0*/ 	.short	0x0210
        /*04e2*/ 	.short	0x0060


	//----- nvinfo : EIATTR_SW_WAR
	.align		4
.L_443:
        /*04e4*/ 	.byte	0x04, 0x36
        /*04e6*/ 	.short	(.L_445 - .L_444)
.L_444:
        /*04e8*/ 	.word	0x00000008
.L_445:


//--------------------- .nv.info._ZN13group_norm_v218gn_bwd_cuda_kernelI13__nv_bfloat16Li320ELi3ELi16ELi160ELi64ELb1ELb1ELi8ELi320ELi320ELi4ELb1ELi40ELb0ELb0ELNS_15WgradSyncMethodE3ENS_16CompileConditionILi900EEEEEvPT_S6_S6_PKS5_S8_S8_S8_PKfflPfPj --------------------------
	.section	.nv.info._ZN13group_norm_v218gn_bwd_cuda_kernelI13__nv_bfloat16Li320ELi3ELi16ELi160ELi64ELb1ELb1ELi8ELi320ELi320ELi4ELb1ELi40ELb0ELb0ELNS_15WgradSyncMethodE3ENS_16CompileConditionILi900EEEEEvPT_S6_S6_PKS5_S8_S8_S8_PKfflPfPj,"",@"SHT_CUDA_INFO"
	.sectionflags	@""
	.align	4


	//----- nvinfo : EIATTR_CUDA_API_VERSION
	.align		4
        /*0000*/ 	.byte	0x04, 0x37
        /*0002*/ 	.short	(.L_447 - .L_446)
.L_446:
        /*0004*/ 	.word	0x00000082


	//----- nvinfo : EIATTR_KPARAM_INFO
	.align		4
.L_447:
        /*0008*/ 	.byte	0x04, 0x17
        /*000a*/ 	.short	(.L_449 - .L_448)
.L_448:
        /*000c*/ 	.word	0x00000000
        /*0010*/ 	.short	0x000b
        /*0012*/ 	.short	0x0058
        /*0014*/ 	.byte	0x00, 0xf0, 0x21, 0x00


	//----- nvinfo : EIATTR_KPARAM_INFO
	.align		4
.L_449:
        /*0018*/ 	.byte	0x04, 0x17
        /*001a*/ 	.short	(.L_451 - .L_450)
.L_450:
        /*001c*/ 	.word	0x00000000
        /*0020*/ 	.short	0x000a
        /*0022*/ 	.short	0x0050
        /*0024*/ 	.byte	0x00, 0xf0, 0x21, 0x00


	//----- nvinfo : EIATTR_KPARAM_INFO
	.align		4
.L_451:
        /*0028*/ 	.byte	0x04, 0x17
        /*002a*/ 	.short	(.L_453 - .L_452)
.L_452:
        /*002c*/ 	.word	0x00000000
        /*0030*/ 	.short	0x0009
        /*0032*/ 	.short	0x0048
        /*0034*/ 	.byte	0x00, 0xf0, 0x21, 0x00


	//----- nvinfo : EIATTR_KPARAM_INFO
	.align		4
.L_453:
        /*0038*/ 	.byte	0x04, 0x17
        /*003a*/ 	.short	(.L_455 - .L_454)
.L_454:
        /*003c*/ 	.word	0x00000000
        /*0040*/ 	.short	0x0008
        /*0042*/ 	.short	0x0040
        /*0044*/ 	.byte	0x00, 0xf0, 0x11, 0x00


	//----- nvinfo : EIATTR_KPARAM_INFO
	.align		4
.L_455:
        /*0048*/ 	.byte	0x04, 0x17
        /*004a*/ 	.short	(.L_457 - .L_456)
.L_456:
        /*004c*/ 	.word	0x00000000
        /*0050*/ 	.short	0x0007
        /*0052*/ 	.short	0x0038
        /*0054*/ 	.byte	0x00, 0xf0, 0x21, 0x00


	//----- nvinfo : EIATTR_KPARAM_INFO
	.align		4
.L_457:
        /*0058*/ 	.byte	0x04, 0x17
        /*005a*/ 	.short	(.L_459 - .L_458)
.L_458:
        /*005c*/ 	.word	0x00000000
        /*0060*/ 	.short	0x0006
        /*0062*/ 	.short	0x0030
        /*0064*/ 	.byte	0x00, 0xf0, 0x21, 0x00


	//----- nvinfo : EIATTR_KPARAM_INFO
	.align		4
.L_459:
        /*0068*/ 	.byte	0x04, 0x17
        /*006a*/ 	.short	(.L_461 - .L_460)
.L_460:
        /*006c*/ 	.word	0x00000000
        /*0070*/ 	.short	0x0005
        /*0072*/ 	.short	0x0028
        /*0074*/ 	.byte	0x00, 0xf0, 0x21, 0x00


	//----- nvinfo : EIATTR_KPARAM_INFO
	.align		4
.L_461:
        /*0078*/ 	.byte	0x04, 0x17
        /*007a*/ 	.short	(.L_463 - .L_462)
.L_462:
        /*007c*/ 	.word	0x00000000
        /*0080*/ 	.short	0x0004
        /*0082*/ 	.short	0x0020
        /*0084*/ 	.byte	0x00, 0xf0, 0x21, 0x00


	//----- nvinfo : EIATTR_KPARAM_INFO
	.align		4
.L_463:
        /*0088*/ 	.byte	0x04, 0x17
        /*008a*/ 	.short	(.L_465 - .L_464)
.L_464:
        /*008c*/ 	.word	0x00000000
        /*0090*/ 	.short	0x0003
        /*0092*/ 	.short	0x0018
        /*0094*/ 	.byte	0x00, 0xf0, 0x21, 0x00


	//----- nvinfo : EIATTR_KPARAM_INFO
	.align		4
.L_465:
        /*0098*/ 	.byte	0x04, 0x17
        /*009a*/ 	.short	(.L_467 - .L_466)
.L_466:
        /*009c*/ 	.word	0x00000000
        /*00a0*/ 	.short	0x0002
        /*00a2*/ 	.short	0x0010
        /*00a4*/ 	.byte	0x00, 0xf0, 0x21, 0x00


	//----- nvinfo : EIATTR_KPARAM_INFO
	.align		4
.L_467:
        /*00a8*/ 	.byte	0x04, 0x17
        /*00aa*/ 	.short	(.L_469 - .L_468)
.L_468:
        /*00ac*/ 	.word	0x00000000
        /*00b0*/ 	.short	0x0001
        /*00b2*/ 	.short	0x0008
        /*00b4*/ 	.byte	0x00, 0xf0, 0x21, 0x00


	//----- nvinfo : EIATTR_KPARAM_INFO
	.align		4
.L_469:
        /*00b8*/ 	.byte	0x04, 0x17
        /*00ba*/ 	.short	(.L_471 - .L_470)
.L_470:
        /*00bc*/ 	.word	0x00000000
        /*00c0*/ 	.short	0x0000
        /*00c2*/ 	.short	0x0000
        /*00c4*/ 	.byte	0x00, 0xf0, 0x21, 0x00


	//----- nvinfo : EIATTR_SPARSE_MMA_MASK
	.align		4
.L_471:
        /*00c8*/ 	.byte	0x03, 0x50
        /*00ca*/ 	.short	0x0000


	//----- nvinfo : EIATTR_MAXREG_COUNT
	.align		4
        /*00cc*/ 	.byte	0x03, 0x1b
        /*00ce*/ 	.short	0x0040


	//----- nvinfo : EIATTR_NUM_BARRIERS
	.align		4
        /*00d0*/ 	.byte	0x02, 0x4c
        /*00d2*/ 	.byte	0x01
	.zero		1


	//----- nvinfo : EIATTR_MERCURY_ISA_VERSION
	.align		4
        /*00d4*/ 	.byte	0x03, 0x5f
        /*00d6*/ 	.short	0x0101


	//----- nvinfo : EIATTR_COOP_GROUP_MASK_REGIDS
	.align		4
        /*00d8*/ 	.byte	0x04, 0x29
        /*00da*/ 	.short	(.L_473 - .L_472)


	//   ....[0]....
.L_472:
        /*00dc*/ 	.word	0xffffffff


	//   ....[1]....
        /*00e0*/ 	.word	0xffffffff


	//   ....[2]....
        /*00e4*/ 	.word	0xffffffff


	//   ....[3]....
        /*00e8*/ 	.word	0xffffffff


	//   ....[4]....
        /*00ec*/ 	.word	0xffffffff


	//   ....[5]....
        /*00f0*/ 	.word	0xffffffff


	//   ....[6]....
        /*00f4*/ 	.word	0xffffffff


	//   ....[7]....
        /*00f8*/ 	.word	0xffffffff


	//   ....[8]....
        /*00fc*/ 	.word	0xffffffff


	//   ....[9]....
        /*0100*/ 	.word	0xffffffff


	//   ....[10]....
        /*0104*/ 	.word	0x05000017


	//   ....[11]....
        /*0108*/ 	.word	0x05000016


	//   ....[12]....
        /*010c*/ 	.word	0x05000018


	//   ....[13]....
        /*0110*/ 	.word	0x05000019


	//   ....[14]....
        /*0114*/ 	.word	0x0500001b


	//   ....[15]....
        /*0118*/ 	.word	0x0500001a


	//   ....[16]....
        /*011c*/ 	.word	0x0500001c


	//   ....[17]....
        /*0120*/ 	.word	0x05000011


	//   ....[18]....
        /*0124*/ 	.word	0x0500001b


	//   ....[19]....
        /*0128*/ 	.word	0x0500001a


	//   ....[20]....
        /*012c*/ 	.word	0x0500001c


	//   ....[21]....
        /*0130*/ 	.word	0x0500001d


	//   ....[22]....
        /*0134*/ 	.word	0x0500001f


	//   ....[23]....
        /*0138*/ 	.word	0x0500001e


	//   ....[24]....
        /*013c*/ 	.word	0x05000022


	//   ....[25]....
        /*0140*/ 	.word	0x05000011


	//   ....[26]....
        /*0144*/ 	.word	0x0500001b


	//   ....[27]....
        /*0148*/ 	.word	0x0500001a


	//   ....[28]....
        /*014c*/ 	.word	0x0500001c


	//   ....[29]....
        /*0150*/ 	.word	0x0500001d


	//   ....[30]....
        /*0154*/ 	.word	0x0500001f


	//   ....[31]....
        /*0158*/ 	.word	0x0500001e


	//   ....[32]....
        /*015c*/ 	.word	0x05000022


	//   ....[33]....
        /*0160*/ 	.word	0x05000011


	//   ....[34]....
        /*0164*/ 	.word	0x0500001d


	//   ....[35]....
        /*0168*/ 	.word	0x05000020


	//   ....[36]....
        /*016c*/ 	.word	0x0500001d


	//   ....[37]....
        /*0170*/ 	.word	0x05000028


	//   ....[38]....
        /*0174*/ 	.word	0x05000025


	//   ....[39]....
        /*0178*/ 	.word	0x0500001f


	//   ....[40]....
        /*017c*/ 	.word	0x0500001c


	//   ....[41]....
        /*0180*/ 	.word	0x0500001e


	//   ....[42]....
        /*0184*/ 	.word	0x05000019


	//   ....[43]....
        /*0188*/ 	.word	0x0500001c


	//   ....[44]....
        /*018c*/ 	.word	0x05000016


	//   ....[45]....
        /*0190*/ 	.word	0x05000018


	//   ....[46]....
        /*0194*/ 	.word	0x0500001a


	//   ....[47]....
        /*0198*/ 	.word	0x0500001f


	//   ....[48]....
        /*019c*/ 	.word	0x0500001d


	//   ....[49]....
        /*01a0*/ 	.word	0x05000017


	//   ....[50]....
        /*01a4*/ 	.word	0x05000020


	//   ....[51]....
        /*01a8*/ 	.word	0x05000019


	//   ....[52]....
        /*01ac*/ 	.word	0x05000016


	//   ....[53]....
        /*01b0*/ 	.word	0x05000015


	//   ....[54]....
        /*01b4*/ 	.word	0x0500001a


	//   ....[55]....
        /*01b8*/ 	.word	0x05000022


	//   ....[56]....
        /*01bc*/ 	.word	0x05000014


	//   ....[57]....
        /*01c0*/ 	.word	0x0500002d


	//   ....[58]....
        /*01c4*/ 	.word	0x05000011


	//   ....[59]....
        /*01c8*/ 	.word	0x05000024


	//   ....[60]....
        /*01cc*/ 	.word	0x05000023


	//   ....[61]....
        /*01d0*/ 	.word	0x05000029


	//   ....[62]....
        /*01d4*/ 	.word	0x0500002a


	//   ....[63]....
        /*01d8*/ 	.word	0x05000022


	//   ....[64]....
        /*01dc*/ 	.word	0x05000025


	//   ....[65]....
        /*01e0*/ 	.word	0x05000020


	//   ....[66]....
        /*01e4*/ 	.word	0x0500001c


	//   ....[67]....
        /*01e8*/ 	.word	0x0500001c


	//   ....[68]....
        /*01ec*/ 	.word	0x0500001c


	//   ....[69]....
        /*01f0*/ 	.word	0x0500001c


	//   ....[70]....
        /*01f4*/ 	.word	0x0500001c


	//   ....[71]....
        /*01f8*/ 	.word	0x0500001c


	//   ....[72]....
        /*01fc*/ 	.word	0x0500001c


	//   ....[73]....
        /*0200*/ 	.word	0x0500001c


	//   ....[74]....
        /*0204*/ 	.word	0x0500001c


	//   ....[75]....
        /*0208*/ 	.word	0x0500001c


	//   ....[76]....
        /*020c*/ 	.word	0x0500001c


	//   ....[77]....
        /*0210*/ 	.word	0x0500001c


	//   ....[78]....
        /*0214*/ 	.word	0x0500001c


	//   ....[79]....
        /*0218*/ 	.word	0x0500001c


	//   ....[80]....
        /*021c*/ 	.word	0x0500001c


	//   ....[81]....
        /*0220*/ 	.word	0x0500001c


	//   ....[82]....
        /*0224*/ 	.word	0x0500001c


	//   ....[83]....
        /*0228*/ 	.word	0x0500001c


	//   ....[84]....
        /*022c*/ 	.word	0x0500001c


	//   ....[85]....
        /*0230*/ 	.word	0x0500001c


	//   ....[86]....
        /*0234*/ 	.word	0x0500001c


	//   ....[87]....
        /*0238*/ 	.word	0x0500001c


	//   ....[88]....
        /*023c*/ 	.word	0x0500001c


	//   ....[89]....
        /*0240*/ 	.word	0x0500001c


	//   ....[90]....
        /*0244*/ 	.word	0x0500001c


	//   ....[91]....
        /*0248*/ 	.word	0x0500001c


	//   ....[92]....
        /*024c*/ 	.word	0x0500001c


	//   ....[93]....
        /*0250*/ 	.word	0x0500001c


	//   ....[94]....
        /*0254*/ 	.word	0x0500001c


	//   ....[95]....
        /*0258*/ 	.word	0x0500001c


	//   ....[96]....
        /*025c*/ 	.word	0x0500001c


	//   ....[97]....
        /*0260*/ 	.word	0x0500001c


	//   ....[98]....
        /*0264*/ 	.word	0x0500001c


	//   ....[99]....
        /*0268*/ 	.word	0x0500001c


	//   ....[100]....
        /*026c*/ 	.word	0x0500001c


	//   ....[101]....
        /*0270*/ 	.word	0x0500001c


	//   ....[102]....
        /*0274*/ 	.word	0x0500001c


	//   ....[103]....
        /*0278*/ 	.word	0x0500001c


	//   ....[104]....
        /*027c*/ 	.word	0x0500001c


	//   ....[105]....
        /*0280*/ 	.word	0x0500001c


	//   ....[106]....
        /*0284*/ 	.word	0x0500001c


	//   ....[107]....
        /*0288*/ 	.word	0x0500001c


	//   ....[108]....
        /*028c*/ 	.word	0x0500001c


	//   ....[109]....
        /*0290*/ 	.word	0x0500001c


	//   ....[110]....
        /*0294*/ 	.word	0x0500001c


	//   ....[111]....
        /*0298*/ 	.word	0x0500001c


	//   ....[112]....
        /*029c*/ 	.word	0x0500001c


	//   ....[113]....
        /*02a0*/ 	.word	0x0500001c


	//   ....[114]....
        /*02a4*/ 	.word	0x0500001c


	//   ....[115]....
        /*02a8*/ 	.word	0x0500001c


	//   ....[116]....
        /*02ac*/ 	.word	0x0500001c


	//   ....[117]....
        /*02b0*/ 	.word	0x0500001c


	//   ....[118]....
        /*02b4*/ 	.word	0x0500001c


	//   ....[119]....
        /*02b8*/ 	.word	0x0500001c


	//   ....[120]....
        /*02bc*/ 	.word	0x0500001c


	//   ....[121]....
        /*02c0*/ 	.word	0x0500001c


	//----- nvinfo : EIATTR_COOP_GROUP_INSTR_OFFSETS
	.align		4
.L_473:
        /*02c4*/ 	.byte	0x04, 0x28
        /*02c6*/ 	.short	(.L_475 - .L_474)


	//   ....[0]....
.L_474:
        /*02c8*/ 	.word	0x00001b90


	//   ....[1]....
        /*02cc*/ 	.word	0x00001bc0


	//   ....[2]....
        /*02d0*/ 	.word	0x00001bf0


	//   ....[3]....
        /*02d4*/ 	.word	0x00001c00


	//   ....[4]....
        /*02d8*/ 	.word	0x00002430


	//   ....[5]....
        /*02dc*/ 	.word	0x00002440


	//   ....[6]....
        /*02e0*/ 	.word	0x00002490


	//   ....[7]....
        /*02e4*/ 	.word	0x000024c0


	//   ....[8]....
        /*02e8*/ 	.word	0x00002510


	//   ....[9]....
        /*02ec*/ 	.word	0x00002550


	//   ....[10]....
        /*02f0*/ 	.word	0x00003e70


	//   ....[11]....
        /*02f4*/ 	.word	0x00003ea0


	//   ....[12]....
        /*02f8*/ 	.word	0x00003ed0


	//   ....[13]....
        /*02fc*/ 	.word	0x00003ef0


	//   ....[14]....
        /*0300*/ 	.word	0x00003f20


	//   ....[15]....
        /*0304*/ 	.word	0x00003f30


	//   ....[16]....
        /*0308*/ 	.word	0x00003f60


	//   ....[17]....
        /*030c*/ 	.word	0x00003f70


	//   ....[18]....
        /*0310*/ 	.word	0x00004150


	//   ....[19]....
        /*0314*/ 	.word	0x00004180


	//   ....[20]....
        /*0318*/ 	.word	0x000041c0


	//   ....[21]....
        /*031c*/ 	.word	0x000041e0


	//   ....[22]....
        /*0320*/ 	.word	0x00004210


	//   ....[23]....
        /*0324*/ 	.word	0x00004220


	//   ....[24]....
        /*0328*/ 	.word	0x00004250


	//   ....[25]....
        /*032c*/ 	.word	0x00004260


	//   ....[26]....
        /*0330*/ 	.word	0x000043f0


	//   ....[27]....
        /*0334*/ 	.word	0x00004420


	//   ....[28]....
        /*0338*/ 	.word	0x00004450


	//   ....[29]....
        /*033c*/ 	.word	0x00004470


	//   ....[30]....
        /*0340*/ 	.word	0x000044a0


	//   ....[31]....
        /*0344*/ 	.word	0x000044b0


	//   ....[32]....
        /*0348*/ 	.word	0x000044e0


	//   ....[33]....
        /*034c*/ 	.word	0x000044f0


	//   ....[34]....
        /*0350*/ 	.word	0x00004830


	//   ....[35]....
        /*0354*/ 	.word	0x00004860


	//   ....[36]....
        /*0358*/ 	.word	0x000048e0


	//   ....[37]....
        /*035c*/ 	.word	0x00004900


	//   ....[38]....
        /*0360*/ 	.word	0x00004930


	//   ....[39]....
        /*0364*/ 	.word	0x00004950


	//   ....[40]....
        /*0368*/ 	.word	0x00004960


	//   ....[41]....
        /*036c*/ 	.word	0x00004990


	//   ....[42]....
        /*0370*/ 	.word	0x000049f0


	//   ....[43]....
        /*0374*/ 	.word	0x00004a30


	//   ....[44]....
        /*0378*/ 	.word	0x00004a60


	//   ....[45]....
        /*037c*/ 	.word	0x00004a80


	//   ....[46]....
        /*0380*/ 	.word	0x00004ab0


	//   ....[47]....
        /*0384*/ 	.word	0x00004ac0


	//   ....[48]....
        /*0388*/ 	.word	0x00004af0


	//   ....[49]....
        /*038c*/ 	.word	0x00004b10


	//   ....[50]....
        /*0390*/ 	.word	0x00004b30


	//   ....[51]....
        /*0394*/ 	.word	0x00004b70


	//   ....[52]....
        /*0398*/ 	.word	0x00004ba0


	//   ....[53]....
        /*039c*/ 	.word	0x00004bd0


	//   ....[54]....
        /*03a0*/ 	.word	0x00004c00


	//   ....[55]....
        /*03a4*/ 	.word	0x00004c20


	//   ....[56]....
        /*03a8*/ 	.word	0x00004c50


	//   ....[57]....
        /*03ac*/ 	.word	0x00004c70


	//   ....[58]....
        /*03b0*/ 	.word	0x00004ca0


	//   ....[59]....
        /*03b4*/ 	.word	0x00004cc0


	//   ....[60]....
        /*03b8*/ 	.word	0x00004cf0


	//   ....[61]....
        /*03bc*/ 	.word	0x00004d30


	//   ....[62]....
        /*03c0*/ 	.word	0x00004d50


	//   ....[63]....
        /*03c4*/ 	.word	0x00004d90


	//   ....[64]....
        /*03c8*/ 	.word	0x00004e20


	//   ....[65]....
        /*03cc*/ 	.word	0x00004f30


	//   ....[66]....
        /*03d0*/ 	.word	0x000050e0


	//   ....[67]....
        /*03d4*/ 	.word	0x00005130


	//   ....[68]....
        /*03d8*/ 	.word	0x000051a0


	//   ....[69]....
        /*03dc*/ 	.word	0x00005200


	//   ....[70]....
        /*03e0*/ 	.word	0x00005270


	//   ....[71]....
        /*03e4*/ 	.word	0x000052d0


	//   ....[72]....
        /*03e8*/ 	.word	0x00005340


	//   ....[73]....
        /*03ec*/ 	.word	0x000053a0


	//   ....[74]....
        /*03f0*/ 	.word	0x00005440


	//   ....[75]....
        /*03f4*/ 	.word	0x000054d0


	//   ....[76]....
        /*03f8*/ 	.word	0x00005540


	//   ....[77]....
        /*03fc*/ 	.word	0x000055a0


	//   ....[78]....
        /*0400*/ 	.word	0x00005610


	//   ....[79]....
        /*0404*/ 	.word	0x00005670


	//   ....[80]....
        /*0408*/ 	.word	0x000056e0


	//   ....[81]....
        /*040c*/ 	.word	0x00005740


	//   ....[82]....
        /*0410*/ 	.word	0x000057e0


	//   ....[83]....
        /*0414*/ 	.word	0x00005870


	//   ....[84]....
        /*0418*/ 	.word	0x000058e0


	//   ....[85]....
        /*041c*/ 	.word	0x00005940


	//   ....[86]....
        /*0420*/ 	.word	0x000059b0


	//   ....[87]....
        /*0424*/ 	.word	0x00005a10


	//   ....[88]....
        /*0428*/ 	.word	0x00005a80


	//   ....[89]....
        /*042c*/ 	.word	0x00005ae0


	//   ....[90]....
        /*0430*/ 	.word	0x00005b80


	//   ....[91]....
        /*0434*/ 	.word	0x00005c40


	//   ....[92]....
        /*0438*/ 	.word	0x00005d40


	//   ....[93]....
        /*043c*/ 	.word	0x00005d90


	//   ....[94]....
        /*0440*/ 	.word	0x00005e50


	//   ....[95]....
        /*0444*/ 	.word	0x00005ea0


	//   ....[96]....
        /*0448*/ 	.word	0x00005f10


	//   ....[97]....
        /*044c*/ 	.word	0x00005f60


	//   ....[98]....
        /*0450*/ 	.word	0x00005fd0


	//   ....[99]....
        /*0454*/ 	.word	0x00006030


	//   ....[100]....
        /*0458*/ 	.word	0x000060a0


	//   ....[101]....
        /*045c*/ 	.word	0x00006100


	//   ....[102]....
        /*0460*/ 	.word	0x000061b0


	//   ....[103]....
        /*0464*/ 	.word	0x00006220


	//   ....[104]....
        /*0468*/ 	.word	0x000062b0


	//   ....[105]....
        /*046c*/ 	.word	0x00006320


	//   ....[106]....
        /*0470*/ 	.word	0x00006390


	//   ....[107]....
        /*0474*/ 	.word	0x000063f0


	//   ....[108]....
        /*0478*/ 	.word	0x00006470


	//   ....[109]....
        /*047c*/ 	.word	0x000064f0


	//   ....[110]....
        /*0480*/ 	.word	0x00006590


	//   ....[111]....
        /*0484*/ 	.word	0x00006600


	//   ....[112]....
        /*0488*/ 	.word	0x00006690


	//   ....[113]....
        /*048c*/ 	.word	0x00006730


	//   ....[114]....
        /*0490*/ 	.word	0x000067c0


	//   ....[115]....
        /*0494*/ 	.word	0x00006820


	//   ....[116]....
        /*0498*/ 	.word	0x00006890


	//   ....[117]....
        /*049c*/ 	.word	0x00006910


	//   ....[118]....
        /*04a0*/ 	.word	0x000069b0


	//   ....[119]....
        /*04a4*/ 	.word	0x00006a60


	//   ....[120]....
        /*04a8*/ 	.word	0x00006b40


	//   ....[121]....
        /*04ac*/ 	.word	0x00006bf0


	//----- nvinfo : EIATTR_EXIT_INSTR_OFFSETS
	.align		4
.L_475:
        /*04b0*/ 	.byte	0x04, 0x1c
        /*04b2*/ 	.short	(.L_477 - .L_476)


	//   ....[0]....
.L_476:
        /*04b4*/ 	.word	0x00002e80


	//   ....[1]....
        /*04b8*/ 	.word	0x00005080


	//----- nvinfo : EIATTR_MAX_THREADS
	.align		4
.L_477:
        /*04bc*/ 	.byte	0x04, 0x05
        /*04be*/ 	.short	(.L_479 - .L_478)
.L_478:
        /*04c0*/ 	.word	0x00000140
        /*04c4*/ 	.word	0x00000001
        /*04c8*/ 	.word	0x00000001


	//----- nvinfo : EIATTR_CRS_STACK_SIZE
	.align		4
.L_479:
        /*04cc*/ 	.byte	0x04, 0x1e
        /*04ce*/ 	.short	(.L_481 - .L_480)
.L_480:
        /*04d0*/ 	.word	0x00000000


	//----- nvinfo : EIATTR_CBANK_PARAM_SIZE
	.align		4
.L_481:
        /*04d4*/ 	.byte	0x03, 0x19
        /*04d6*/ 	.short	0x0060


	//----- nvinfo : EIATTR_PARAM_CBANK
	.align		4
        /*04d8*/ 	.byte	0x04, 0x0a
        /*04da*/ 	.short	(.L_483 - .L_482)
	.align		4
.L_482:
        /*04dc*/ 	.word	index@(.nv.constant0._ZN13group_norm_v218gn_bwd_cuda_kernelI13__nv_bfloat16Li320ELi3ELi16ELi160ELi64ELb1ELb1ELi8ELi320ELi320ELi4ELb1ELi40ELb0ELb0ELNS_15WgradSyncMethodE3ENS_16CompileConditionILi900EEEEEvPT_S6_S6_PKS5_S8_S8_S8_PKfflPfPj)
        /*04e0*/ 	.short	0x0210
        /*04e2*/ 	.short	0x0060


	//----- nvinfo : EIATTR_SW_WAR
	.align		4
.L_483:
        /*04e4*/ 	.byte	0x04, 0x36
        /*04e6*/ 	.short	(.L_485 - .L_484)
.L_484:
        /*04e8*/ 	.word	0x00000008
.L_485:


//--------------------- .nv.info._ZN13group_norm_v218gn_bwd_cuda_kernelI13__nv_bfloat16Li320ELi1ELi16ELi160ELi64ELb1ELb1ELi16ELi320ELi320ELi4ELb1ELi32ELb0ELb0ELNS_15WgradSyncMethodE3ENS_16CompileConditionILi900EEEEEvPT_S6_S6_PKS5_S8_S8_S8_PKfflPfPj --------------------------
	.section	.nv.info._ZN13group_norm_v218gn_bwd_cuda_kernelI13__nv_bfloat16Li320ELi1ELi16ELi160ELi64ELb1ELb1ELi16ELi320ELi320ELi4ELb1ELi32ELb0ELb0ELNS_15WgradSyncMethodE3ENS_16CompileConditionILi900EEEEEvPT_S6_S6_PKS5_S8_S8_S8_PKfflPfPj,"",@"SHT_CUDA_INFO"
	.sectionflags	@""
	.align	4


	//----- nvinfo : EIATTR_CUDA_API_VERSION
	.align		4
        /*0000*/ 	.byte	0x04, 0x37
        /*0002*/ 	.short	(.L_487 - .L_486)
.L_486:
        /*0004*/ 	.word	0x00000082


	//----- nvinfo : EIATTR_KPARAM_INFO
	.align		4
.L_487:
        /*0008*/ 	.byte	0x04, 0x17
        /*000a*/ 	.short	(.L_489 - .L_488)
.L_488:
        /*000c*/ 	.word	0x00000000
        /*0010*/ 	.short	0x000b
        /*0012*/ 	.short	0x0058
        /*0014*/ 	.byte	0x00, 0xf0, 0x21, 0x00


	//----- nvinfo : EIATTR_KPARAM_INFO
	.align		4
.L_489:
        /*0018*/ 	.byte	0x04, 0x17
        /*001a*/ 	.short	(.L_491 - .L_490)
.L_490:
        /*001c*/ 	.word	0x00000000
        /*0020*/ 	.short	0x000a
        /*0022*/ 	.short	0x0050
        /*0024*/ 	.byte	0x00, 0xf0, 0x21, 0x00


	//----- nvinfo : EIATTR_KPARAM_INFO
	.align		4
.L_491:
        /*0028*/ 	.byte	0x04, 0x17
        /*002a*/ 	.short	(.L_493 - .L_492)
.L_492:
        /*002c*/ 	.word	0x00000000
        /*0030*/ 	.short	0x0009
        /*0032*/ 	.short	0x0048
        /*0034*/ 	.byte	0x00, 0xf0, 0x21, 0x00


	//----- nvinfo : EIATTR_KPARAM_INFO
	.align		4
.L_493:
        /*0038*/ 	.byte	0x04, 0x17
        /*003a*/ 	.short	(.L_495 - .L_494)
.L_494:
        /*003c*/ 	.word	0x00000000
        /*0040*/ 	.short	0x0008
        /*0042*/ 	.short	0x0040
        /*0044*/ 	.byte	0x00, 0xf0, 0x11, 0x00


	//----- nvinfo : EIATTR_KPARAM_INFO
	.align		4
.L_495:
        /*0048*/ 	.byte	0x04, 0x17
        /*004a*/ 	.short	(.L_497 - .L_496)
.L_496:
        /*004c*/ 	.word	0x00000000
        /*0050*/ 	.short	0x0007
        /*0052*/ 	.short	0x0038
        /*0054*/ 	.byte	0x00, 0xf0, 0x21, 0x00


	//----- nvinfo : EIATTR_KPARAM_INFO
	.align		4
.L_497:
        /*0058*/ 	.byte	0x04, 0x17
        /*005a*/ 	.short	(.L_499 - .L_498)
.L_498:
        /*005c*/ 	.word	0x00000000
        /*0060*/ 	.short	0x0006
        /*0062*/ 	.short	0x0030
        /*0064*/ 	.byte	0x00, 0xf0, 0x21, 0x00


	//----- nvinfo : EIATTR_KPARAM_INFO
	.align		4
.L_499:
        /*0068*/ 	.byte	0x04, 0x17
        /*006a*/ 	.short	(.L_501 - .L_500)
.L_500:
        /*006c*/ 	.word	0x00000000
        /*0070*/ 	.short	0x0005
        /*0072*/ 	.short	0x0028
        /*0074*/ 	.byte	0x00, 0xf0, 0x21, 0x00


	//----- nvinfo : EIATTR_KPARAM_INFO
	.align		4
.L_501:
        /*0078*/ 	.byte	0x04, 0x17
        /*007a*/ 	.short	(.L_503 - .L_502)
.L_502:
        /*007c*/ 	.word	0x00000000
        /*0080*/ 	.short	0x0004
        /*0082*/ 	.short	0x0020
        /*0084*/ 	.byte	0x00, 0xf0, 0x21, 0x00


	//----- nvinfo : EIATTR_KPARAM_INFO
	.align		4
.L_503:
        /*0088*/ 	.byte	0x04, 0x17
        /*008a*/ 	.short	(.L_505 - .L_504)
.L_504:
        /*008c*/ 	.word	0x00000000
        /*0090*/ 	.short	0x0003
        /*0092*/ 	.short	0x0018
        /*0094*/ 	.byte	0x00, 0xf0, 0x21, 0x00


	//----- nvinfo : EIATTR_KPARAM_INFO
	.align		4
.L_505:
        /*0098*/ 	.byte	0x04, 0x17
        /*009a*/ 	.short	(.L_507 - .L_506)
.L_506:
        /*009c*/ 	.word	0x00000000
        /*00a0*/ 	.short	0x0002
        /*00a2*/ 	.short	0x0010
        /*00a4*/ 	.byte	0x00, 0xf0, 0x21, 0x00


	//----- nvinfo : EIATTR_KPARAM_INFO
	.align		4
.L_507:
        /*00a8*/ 	.byte	0x04, 0x17
        /*00aa*/ 	.short	(.L_509 - .L_508)
.L_508:
        /*00ac*/ 	.word	0x00000000
        /*00b0*/ 	.short	0x0001
        /*00b2*/ 	.short	0x0008
        /*00b4*/ 	.byte	0x00, 0xf0, 0x21, 0x00


	//----- nvinfo : EIATTR_KPARAM_INFO
	.align		4
.L_509:
        /*00b8*/ 	.byte	0x04, 0x17
        /*00ba*/ 	.short	(.L_511 - .L_510)
.L_510:
        /*00bc*/ 	.word	0x00000000
        /*00c0*/ 	.short	0x0000
        /*00c2*/ 	.short	0x0000
        /*00c4*/ 	.byte	0x00, 0xf0, 0x21, 0x00


	//----- nvinfo : EIATTR_SPARSE_MMA_MASK
	.align		4
.L_511:
        /*00c8*/ 	.byte	0x03, 0x50
        /*00ca*/ 	.short	0x0000


	//----- nvinfo : EIATTR_MAXREG_COUNT
	.align		4
        /*00cc*/ 	.byte	0x03, 0x1b
        /*00ce*/ 	.short	0x00a8


	//----- nvinfo : EIATTR_NUM_BARRIERS
	.align		4
        /*00d0*/ 	.byte	0x02, 0x4c
        /*00d2*/ 	.byte	0x01
	.zero		1


	//----- nvinfo : EIATTR_MERCURY_ISA_VERSION
	.align		4
        /*00d4*/ 	.byte	0x03, 0x5f
        /*00d6*/ 	.short	0x0101


	//----- nvinfo : EIATTR_COOP_GROUP_MASK_REGIDS
	.align		4
        /*00d8*/ 	.byte	0x04, 0x29
        /*00da*/ 	.short	(.L_513 - .L_512)


	//   ....[0]....
.L_512:
        /*00dc*/ 	.word	0xffffffff


	//   ....[1]....
        /*00e0*/ 	.word	0xffffffff


	//   ....[2]....
        /*00e4*/ 	.word	0xffffffff


	//   ....[3]....
        /*00e8*/ 	.word	0xffffffff


	//   ....[4]....
        /*00ec*/ 	.word	0xffffffff


	//   ....[5]....
        /*00f0*/ 	.word	0xffffffff


	//   ....[6]....
        /*00f4*/ 	.word	0xffffffff


	//   ....[7]....
        /*00f8*/ 	.word	0xffffffff


	//   ....[8]....
        /*00fc*/ 	.word	0x05000019


	//   ....[9]....
        /*0100*/ 	.word	0x0500001e


	//   ....[10]....
        /*0104*/ 	.word	0x05000020


	//   ....[11]....
        /*0108*/ 	.word	0x0500001f


	//   ....[12]....
        /*010c*/ 	.word	0x05000027


	//   ....[13]....
        /*0110*/ 	.word	0x0500001a


	//   ....[14]....
        /*0114*/ 	.word	0x0500001e


	//   ....[15]....
        /*0118*/ 	.word	0x05000020


	//   ....[16]....
        /*011c*/ 	.word	0x0500001e


	//   ....[17]....
        /*0120*/ 	.word	0x05000020


	//   ....[18]....
        /*0124*/ 	.word	0x05000019


	//   ....[19]....
        /*0128*/ 	.word	0x0500001f


	//   ....[20]....
        /*012c*/ 	.word	0x05000022


	//   ....[21]....
        /*0130*/ 	.word	0x0500001e


	//   ....[22]....
        /*0134*/ 	.word	0x05000023


	//   ....[23]....
        /*0138*/ 	.word	0x05000019


	//   ....[24]....
        /*013c*/ 	.word	0x0500001e


	//   ....[25]....
        /*0140*/ 	.word	0x05000020


	//   ....[26]....
        /*0144*/ 	.word	0x05000019


	//   ....[27]....
        /*0148*/ 	.word	0x0500001f


	//   ....[28]....
        /*014c*/ 	.word	0x05000022


	//   ....[29]....
        /*0150*/ 	.word	0x0500001e


	//   ....[30]....
        /*0154*/ 	.word	0x05000023


	//   ....[31]....
        /*0158*/ 	.word	0x05000019


	//   ....[32]....
        /*015c*/ 	.word	0x05000020


	//   ....[33]....
        /*0160*/ 	.word	0x05000019


	//   ....[34]....
        /*0164*/ 	.word	0x05000019


	//   ....[35]....
        /*0168*/ 	.word	0x0500001f


	//   ....[36]....
        /*016c*/ 	.word	0x0500001e


	//   ....[37]....
        /*0170*/ 	.word	0x05000022


	//   ....[38]....
        /*0174*/ 	.word	0x05000023


	//   ....[39]....
        /*0178*/ 	.word	0x0500001e


	//   ....[40]....
        /*017c*/ 	.word	0x05000025


	//   ....[41]....
        /*0180*/ 	.word	0x0500002b


	//   ....[42]....
        /*0184*/ 	.word	0x05000022


	//   ....[43]....
        /*0188*/ 	.word	0x0500001f


	//   ....[44]....
        /*018c*/ 	.word	0x05000023


	//   ....[45]....
        /*0190*/ 	.word	0x05000024


	//   ....[46]....
        /*0194*/ 	.word	0x05000020


	//   ....[47]....
        /*0198*/ 	.word	0x0500001d


	//   ....[48]....
        /*019c*/ 	.word	0x05000030


	//   ....[49]....
        /*01a0*/ 	.word	0x05000019


	//   ....[50]....
        /*01a4*/ 	.word	0x0500001c


	//   ....[51]....
        /*01a8*/ 	.word	0x05000032


	//   ....[52]....
        /*01ac*/ 	.word	0x0500001f


	//   ....[53]....
        /*01b0*/ 	.word	0x0500002e


	//   ....[54]....
        /*01b4*/ 	.word	0x05000025


	//   ....[55]....
        /*01b8*/ 	.word	0x05000026


	//   ....[56]....
        /*01bc*/ 	.word	0x0500002a


	//   ....[57]....
        /*01c0*/ 	.word	0x05000028


	//   ....[58]....
        /*01c4*/ 	.word	0x05000027


	//   ....[59]....
        /*01c8*/ 	.word	0x0500002c


	//   ....[60]....
        /*01cc*/ 	.word	0x0500002e


	//   ....[61]....
        /*01d0*/ 	.word	0x05000037


	//   ....[62]....
        /*01d4*/ 	.word	0x05000024


	//   ....[63]....
        /*01d8*/ 	.word	0x05000019


	//   ....[64]....
        /*01dc*/ 	.word	0x05000019


	//   ....[65]....
        /*01e0*/ 	.word	0x05000019


	//   ....[66]....
        /*01e4*/ 	.word	0x05000019


	//   ....[67]....
        /*01e8*/ 	.word	0x05000019


	//   ....[68]....
        /*01ec*/ 	.word	0x05000019


	//   ....[69]....
        /*01f0*/ 	.word	0x05000019


	//   ....[70]....
        /*01f4*/ 	.word	0x05000019


	//   ....[71]....
        /*01f8*/ 	.word	0x05000019


	//   ....[72]....
        /*01fc*/ 	.word	0x05000019


	//   ....[73]....
        /*0200*/ 	.word	0x05000019


	//   ....[74]....
        /*0204*/ 	.word	0x05000019


	//   ....[75]....
        /*0208*/ 	.word	0x05000019


	//   ....[76]....
        /*020c*/ 	.word	0x05000019


	//   ....[77]....
        /*0210*/ 	.word	0x05000019


	//   ....[78]....
        /*0214*/ 	.word	0x05000019


	//   ....[79]....
        /*0218*/ 	.word	0x05000019


	//   ....[80]....
        /*021c*/ 	.word	0x05000019


	//   ....[81]....
        /*0220*/ 	.word	0x05000019


	//   ....[82]....
        /*0224*/ 	.word	0x05000019


	//   ....[83]....
        /*0228*/ 	.word	0x05000019


	//   ....[84]....
        /*022c*/ 	.word	0x05000019


	//   ....[85]....
        /*0230*/ 	.word	0x05000019


	//   ....[86]....
        /*0234*/ 	.word	0x05000019


	//   ....[87]....
        /*0238*/ 	.word	0x05000019


	//   ....[88]....
        /*023c*/ 	.word	0x05000019


	//   ....[89]....
        /*0240*/ 	.word	0x05000019


	//   ....[90]....
        /*0244*/ 	.word	0x05000019


	//   ....[91]....
        /*0248*/ 	.word	0x05000019


	//   ....[92]....
        /*024c*/ 	.word	0x05000019


	//   ....[93]....
        /*0250*/ 	.word	0x05000019


	//   ....[94]....
        /*0254*/ 	.word	0x05000019


	//   ....[95]....
        /*0258*/ 	.word	0x05000019


	//   ....[96]....
        /*025c*/ 	.word	0x05000019


	//   ....[97]....
        /*0260*/ 	.word	0x05000019


	//   ....[98]....
        /*0264*/ 	.word	0x05000019


	//   ....[99]....
        /*0268*/ 	.word	0x05000019


	//   ....[100]....
        /*026c*/ 	.word	0x05000019


	//   ....[101]....
        /*0270*/ 	.word	0x05000019


	//   ....[102]....
        /*0274*/ 	.word	0x05000019


	//   ....[103]....
        /*0278*/ 	.word	0x05000019


	//   ....[104]....
        /*027c*/ 	.word	0x05000019


	//   ....[105]....
        /*0280*/ 	.word	0x05000019


	//   ....[106]....
        /*0284*/ 	.word	0x05000019


	//   ....[107]....
        /*0288*/ 	.word	0x05000019


	//   ....[108]....
        /*028c*/ 	.word	0x05000019


	//   ....[109]....
        /*0290*/ 	.word	0x05000019


	//   ....[110]....
        /*0294*/ 	.word	0x05000019


	//   ....[111]....
        /*0298*/ 	.word	0x05000019


	//   ....[112]....
        /*029c*/ 	.word	0x05000019


	//   ....[113]....
        /*02a0*/ 	.word	0x05000019


	//   ....[114]....
        /*02a4*/ 	.word	0x05000019


	//   ....[115]....
        /*02a8*/ 	.word	0x05000019


	//   ....[116]....
        /*02ac*/ 	.word	0x05000019


	//   ....[117]....
        /*02b0*/ 	.word	0x05000019


	//   ....[118]....
        /*02b4*/ 	.word	0x05000019


	//   ....[119]....
        /*02b8*/ 	.word	0x05000019


	//----- nvinfo : EIATTR_COOP_GROUP_INSTR_OFFSETS
	.align		4
.L_513:
        /*02bc*/ 	.byte	0x04, 0x28
        /*02be*/ 	.short	(.L_515 - .L_514)


	//   ....[0]....
.L_514:
        /*02c0*/ 	.word	0x000026c0


	//   ....[1]....
        /*02c4*/ 	.word	0x000026f0


	//   ....[2]....
        /*02c8*/ 	.word	0x000027e0


	//   ....[3]....
        /*02cc*/ 	.word	0x00002810


	//   ....[4]....
        /*02d0*/ 	.word	0x00003560


	//   ....[5]....
        /*02d4*/ 	.word	0x00003590


	//   ....[6]....
        /*02d8*/ 	.word	0x00003720


	//   ....[7]....
        /*02dc*/ 	.word	0x00003760


	//   ....[8]....
        /*02e0*/ 	.word	0x000051a0


	//   ....[9]....
        /*02e4*/ 	.word	0x000051c0


	//   ....[10]....
        /*02e8*/ 	.word	0x00005200


	//   ....[11]....
        /*02ec*/ 	.word	0x00005210


	//   ....[12]....
        /*02f0*/ 	.word	0x00005240


	//   ....[13]....
        /*02f4*/ 	.word	0x00005250


	//   ....[14]....
        /*02f8*/ 	.word	0x00005280


	//   ....[15]....
        /*02fc*/ 	.word	0x00005290


	//   ....[16]....
        /*0300*/ 	.word	0x00005430


	//   ....[17]....
        /*0304*/ 	.word	0x00005450


	//   ....[18]....
        /*0308*/ 	.word	0x00005480


	//   ....[19]....
        /*030c*/ 	.word	0x000054a0


	//   ....[20]....
        /*0310*/ 	.word	0x000054d0


	//   ....[21]....
        /*0314*/ 	.word	0x000054e0


	//   ....[22]....
        /*0318*/ 	.word	0x00005510


	//   ....[23]....
        /*031c*/ 	.word	0x00005520


	//   ....[24]....
        /*0320*/ 	.word	0x00005660


	//   ....[25]....
        /*0324*/ 	.word	0x00005680


	//   ....[26]....
        /*0328*/ 	.word	0x000056b0


	//   ....[27]....
        /*032c*/ 	.word	0x000056d0


	//   ....[28]....
        /*0330*/ 	.word	0x00005700


	//   ....[29]....
        /*0334*/ 	.word	0x00005710


	//   ....[30]....
        /*0338*/ 	.word	0x00005740


	//   ....[31]....
        /*033c*/ 	.word	0x00005750


	//   ....[32]....
        /*0340*/ 	.word	0x00005910


	//   ....[33]....
        /*0344*/ 	.word	0x00005a70


	//   ....[34]....
        /*0348*/ 	.word	0x00005a90


	//   ....[35]....
        /*034c*/ 	.word	0x00005ad0


	//   ....[36]....
        /*0350*/ 	.word	0x00005b00


	//   ....[37]....
        /*0354*/ 	.word	0x00005b40


	//   ....[38]....
        /*0358*/ 	.word	0x00005b60


	//   ....[39]....
        /*035c*/ 	.word	0x00005b90


	//   ....[40]....
        /*0360*/ 	.word	0x00005bc0


	//   ....[41]....
        /*0364*/ 	.word	0x00005bf0


	//   ....[42]....
        /*0368*/ 	.word	0x00005c10


	//   ....[43]....
        /*036c*/ 	.word	0x00005c30


	//   ....[44]....
        /*0370*/ 	.word	0x00005c50


	//   ....[45]....
        /*0374*/ 	.word	0x00005c70


	//   ....[46]....
        /*0378*/ 	.word	0x00005ca0


	//   ....[47]....
        /*037c*/ 	.word	0x00005cd0


	//   ....[48]....
        /*0380*/ 	.word	0x00005d00


	//   ....[49]....
        /*0384*/ 	.word	0x00005d20


	//   ....[50]....
        /*0388*/ 	.word	0x00005d60


	//   ....[51]....
        /*038c*/ 	.word	0x00005d80


	//   ....[52]....
        /*0390*/ 	.word	0x00005db0


	//   ....[53]....
        /*0394*/ 	.word	0x00005dd0


	//   ....[54]....
        /*0398*/ 	.word	0x00005e10


	//   ....[55]....
        /*039c*/ 	.word	0x00005e40


	//   ....[56]....
        /*03a0*/ 	.word	0x00005e80


	//   ....[57]....
        /*03a4*/ 	.word	0x00005ea0


	//   ....[58]....
        /*03a8*/ 	.word	0x00005ed0


	//   ....[59]....
        /*03ac*/ 	.word	0x00005f10


	//   ....[60]....
        /*03b0*/ 	.word	0x00005f30


	//   ....[61]....
        /*03b4*/ 	.word	0x00005f60


	//   ....[62]....
        /*03b8*/ 	.word	0x00006030


	//   ....[63]....
        /*03bc*/ 	.word	0x000060e0


	//   ....[64]....
        /*03c0*/ 	.word	0x00006200


	//   ....[65]....
        /*03c4*/ 	.word	0x00006250


	//   ....[66]....
        /*03c8*/ 	.word	0x000062c0


	//   ....[67]....
        /*03cc*/ 	.word	0x00006320


	//   ....[68]....
        /*03d0*/ 	.word	0x00006390


	//   ....[69]....
        /*03d4*/ 	.word	0x000063f0


	//   ....[70]....
        /*03d8*/ 	.word	0x00006460


	//   ....[71]....
        /*03dc*/ 	.word	0x000064c0


	//   ....[72]....
        /*03e0*/ 	.word	0x00006560


	//   ....[73]....
        /*03e4*/ 	.word	0x00006600


	//   ....[74]....
        /*03e8*/ 	.word	0x00006660


	//   ....[75]....
        /*03ec*/ 	.word	0x000066c0


	//   ....[76]....
        /*03f0*/ 	.word	0x00006730


	//   ....[77]....
        /*03f4*/ 	.word	0x00006790


	//   ....[78]....
        /*03f8*/ 	.word	0x00006800


	//   ....[79]....
        /*03fc*/ 	.word	0x00006860


	//   ....[80]....
        /*0400*/ 	.word	0x00006900


	//   ....[81]....
        /*0404*/ 	.word	0x00006990


	//   ....[82]....
        /*0408*/ 	.word	0x00006a00


	//   ....[83]....
        /*040c*/ 	.word	0x00006a60


	//   ....[84]....
        /*0410*/ 	.word	0x00006ad0


	//   ....[85]....
        /*0414*/ 	.word	0x00006b30


	//   ....[86]....
        /*0418*/ 	.word	0x00006ba0


	//   ....[87]....
        /*041c*/ 	.word	0x00006c00


	//   ....[88]....
        /*0420*/ 	.word	0x00006ca0


	//   ....[89]....
        /*0424*/ 	.word	0x00006d80


	//   ....[90]....
        /*0428*/ 	.word	0x00006e40


	//   ....[91]....
        /*042c*/ 	.word	0x00006e90


	//   ....[92]....
        /*0430*/ 	.word	0x00006f30


	//   ....[93]....
        /*0434*/ 	.word	0x00006f80


	//   ....[94]....
        /*0438*/ 	.word	0x00007040


	//   ....[95]....
        /*043c*/ 	.word	0x000070a0


	//   ....[96]....
        /*0440*/ 	.word	0x00007140


	//   ....[97]....
        /*0444*/ 	.word	0x000071c0


	//   ....[98]....
        /*0448*/ 	.word	0x00007230


	//   ....[99]....
        /*044c*/ 	.word	0x00007290


	//   ....[100]....
        /*0450*/ 	.word	0x00007300


	//   ....[101]....
        /*0454*/ 	.word	0x00007360


	//   ....[102]....
        /*0458*/ 	.word	0x00007430


	//   ....[103]....
        /*045c*/ 	.word	0x000074a0


	//   ....[104]....
        /*0460*/ 	.word	0x00007550


	//   ....[105]....
        /*0464*/ 	.word	0x000075c0


	//   ....[106]....
        /*0468*/ 	.word	0x00007630


	//   ....[107]....
        /*046c*/ 	.word	0x00007690


	//   ....[108]....
        /*0470*/ 	.word	0x00007700


	//   ....[109]....
        /*0474*/ 	.word	0x00007760


	//   ....[110]....
        /*0478*/ 	.word	0x000077d0


	//   ....[111]....
        /*047c*/ 	.word	0x00007830


	//   ....[112]....
        /*0480*/ 	.word	0x00007890


	//   ....[113]....
        /*0484*/ 	.word	0x000078e0


	//   ....[114]....
        /*0488*/ 	.word	0x00007950


	//   ....[115]....
        /*048c*/ 	.word	0x000079b0


	//   ....[116]....
        /*0490*/ 	.word	0x00007a20


	//   ....[117]....
        /*0494*/ 	.word	0x00007a80


	//   ....[118]....
        /*0498*/ 	.word	0x00007bd0


	//   ....[119]....
        /*049c*/ 	.word	0x00007c80


	//----- nvinfo : EIATTR_EXIT_INSTR_OFFSETS
	.align		4
.L_515:
        /*04a0*/ 	.byte	0x04, 0x1c
        /*04a2*/ 	.short	(.L_517 - .L_516)


	//   ....[0]....
.L_516:
        /*04a4*/ 	.word	0x00004170


	//   ....[1]....
        /*04a8*/ 	.word	0x000061a0


	//----- nvinfo : EIATTR_MAX_THREADS
	.align		4
.L_517:
        /*04ac*/ 	.byte	0x04, 0x05
        /*04ae*/ 	.short	(.L_519 - .L_518)
.L_518:
        /*04b0*/ 	.word	0x00000140
        /*04b4*/ 	.word	0x00000001
        /*04b8*/ 	.word	0x00000001


	//----- nvinfo : EIATTR_CRS_STACK_SIZE
	.align		4
.L_519:
        /*04bc*/ 	.byte	0x04, 0x1e
        /*04be*/ 	.short	(.L_521 - .L_520)
.L_520:
        /*04c0*/ 	.word	0x00000000


	//----- nvinfo : EIATTR_CBANK_PARAM_SIZE
	.align		4
.L_521:
        /*04c4*/ 	.byte	0x03, 0x19
        /*04c6*/ 	.short	0x0060


	//----- nvinfo : EIATTR_PARAM_CBANK
	.align		4
        /*04c8*/ 	.byte	0x04, 0x0a
        /*04ca*/ 	.short	(.L_523 - .L_522)
	.align		4
.L_522:
        /*04cc*/ 	.word	index@(.nv.constant0._ZN13group_norm_v218gn_bwd_cuda_kernelI13__nv_bfloat16Li320ELi1ELi16ELi160ELi64ELb1ELb1ELi16ELi320ELi320ELi4ELb1ELi32ELb0ELb0ELNS_15WgradSyncMethodE3ENS_16CompileConditionILi900EEEEEvPT_S6_S6_PKS5_S8_S8_S8_PKfflPfPj)
        /*04d0*/ 	.short	0x0210
        /*04d2*/ 	.short	0x0060


	//----- nvinfo : EIATTR_SW_WAR
	.align		4
.L_523:
        /*04d4*/ 	.byte	0x04, 0x36
        /*04d6*/ 	.short	(.L_525 - .L_524)
.L_524:
        /*04d8*/ 	.word	0x00000008
.L_525:


//--------------------- .nv.info._ZN13group_norm_v218gn_bwd_cuda_kernelI13__nv_bfloat16Li320ELi3ELi16ELi160ELi64ELb1ELb1ELi16ELi320ELi320ELi4ELb1ELi80ELb0ELb0ELNS_15WgradSyncMethodE3ENS_16CompileConditionILi900EEEEEvPT_S6_S6_PKS5_S8_S8_S8_PKfflPfPj --------------------------
	.section	.nv.info._ZN13group_norm_v218gn_bwd_cuda_kernelI13__nv_bfloat16Li320ELi3ELi16ELi160ELi64ELb1ELb1ELi16ELi320ELi320ELi4ELb1ELi80ELb0ELb0ELNS_15WgradSyncMethodE3ENS_16CompileConditionILi900EEEEEvPT_S6_S6_PKS5_S8_S8_S8_PKfflPfPj,"",@"SHT_CUDA_INFO"
	.sectionflags	@""
	.align	4


	//----- nvinfo : EIATTR_CUDA_API_VERSION
	.align		4
        /*0000*/ 	.byte	0x04, 0x37
        /*0002*/ 	.short	(.L_527 - .L_526)
.L_526:
        /*0004*/ 	.word	0x00000082


	//----- nvinfo : EIATTR_KPARAM_INFO
	.align		4
.L_527:
        /*0008*/ 	.byte	0x04, 0x17
        /*000a*/ 	.short	(.L_529 - .L_528)
.L_528:
        /*000c*/ 	.word	0x00000000
        /*0010*/ 	.short	0x000b
        /*0012*/ 	.short	0x0058
        /*0014*/ 	.byte	0x00, 0xf0, 0x21, 0x00


	//----- nvinfo : EIATTR_KPARAM_INFO
	.align		4
.L_529:
        /*0018*/ 	.byte	0x04, 0x17
        /*001a*/ 	.short	(.L_531 - .L_530)
.L_530:
        /*001c*/ 	.word	0x00000000
        /*0020*/ 	.short	0x000a
        /*0022*/ 	.short	0x0050
        /*0024*/ 	.byte	0x00, 0xf0, 0x21, 0x00


	//----- nvinfo : EIATTR_KPARAM_INFO
	.align		4
.L_531:
        /*0028*/ 	.byte	0x04, 0x17
        /*002a*/ 	.short	(.L_533 - .L_532)
.L_532:
        /*002c*/ 	.word	0x00000000
        /*0030*/ 	.short	0x0009
        /*0032*/ 	.short	0x0048
        /*0034*/ 	.byte	0x00, 0xf0, 0x21, 0x00


	//----- nvinfo : EIATTR_KPARAM_INFO
	.align		4
.L_533:
        /*0038*/ 	.byte	0x04, 0x17
        /*003a*/ 	.short	(.L_535 - .L_534)
.L_534:
        /*003c*/ 	.word	0x00000000
        /*0040*/ 	.short	0x0008
        /*0042*/ 	.short	0x0040
        /*0044*/ 	.byte	0x00, 0xf0, 0x11, 0x00


	//----- nvinfo : EIATTR_KPARAM_INFO
	.align		4
.L_535:
        /*0048*/ 	.byte	0x04, 0x17
        /*004a*/ 	.short	(.L_537 - .L_536)
.L_536:
        /*004c*/ 	.word	0x00000000
        /*0050*/ 	.short	0x0007
        /*0052*/ 	.short	0x0038
        /*0054*/ 	.byte	0x00, 0xf0, 0x21, 0x00


	//----- nvinfo : EIATTR_KPARAM_INFO
	.align		4
.L_537:
        /*0058*/ 	.byte	0x04, 0x17
        /*005a*/ 	.short	(.L_539 - .L_538)
.L_538:
        /*005c*/ 	.word	0x00000000
        /*0060*/ 	.short	0x0006
        /*0062*/ 	.short	0x0030
        /*0064*/ 	.byte	0x00, 0xf0, 0x21, 0x00


	//----- nvinfo : EIATTR_KPARAM_INFO
	.align		4
.L_539:
        /*0068*/ 	.byte	0x04, 0x17
        /*006a*/ 	.short	(.L_541 - .L_540)
.L_540:
        /*006c*/ 	.word	0x00000000
        /*0070*/ 	.short	0x0005
        /*0072*/ 	.short	0x0028
        /*0074*/ 	.byte	0x00, 0xf0, 0x21, 0x00


	//----- nvinfo : EIATTR_KPARAM_INFO
	.align		4
.L_541:
        /*0078*/ 	.byte	0x04, 0x17
        /*007a*/ 	.short	(.L_543 - .L_542)
.L_542:
        /*007c*/ 	.word	0x00000000
        /*0080*/ 	.short	0x0004
        /*0082*/ 	.short	0x0020
        /*0084*/ 	.byte	0x00, 0xf0, 0x21, 0x00


	//----- nvinfo : EIATTR_KPARAM_INFO
	.align		4
.L_543:
        /*0088*/ 	.byte	0x04, 0x17
        /*008a*/ 	.short	(.L_545 - .L_544)
.L_544:
        /*008c*/ 	.word	0x00000000
        /*0090*/ 	.short	0x0003
        /*0092*/ 	.short	0x0018
        /*0094*/ 	.byte	0x00, 0xf0, 0x21, 0x00


	//----- nvinfo : EIATTR_KPARAM_INFO
	.align		4
.L_545:
        /*0098*/ 	.byte	0x04, 0x17
        /*009a*/ 	.short	(.L_547 - .L_546)
.L_546:
        /*009c*/ 	.word	0x00000000
        /*00a0*/ 	.short	0x0002
        /*00a2*/ 	.short	0x0010
        /*00a4*/ 	.byte	0x00, 0xf0, 0x21, 0x00


	//----- nvinfo : EIATTR_KPARAM_INFO
	.align		4
.L_547:
        /*00a8*/ 	.byte	0x04, 0x17
        /*00aa*/ 	.short	(.L_549 - .L_548)
.L_548:
        /*00ac*/ 	.word	0x00000000
        /*00b0*/ 	.short	0x0001
        /*00b2*/ 	.short	0x0008
        /*00b4*/ 	.byte	0x00, 0xf0, 0x21, 0x00


	//----- nvinfo : EIATTR_KPARAM_INFO
	.align		4
.L_549:
        /*00b8*/ 	.byte	0x04, 0x17
        /*00ba*/ 	.short	(.L_551 - .L_550)
.L_550:
        /*00bc*/ 	.word	0x00000000
        /*00c0*/ 	.short	0x0000
        /*00c2*/ 	.short	0x0000
        /*00c4*/ 	.byte	0x00, 0xf0, 0x21, 0x00


	//----- nvinfo : EIATTR_SPARSE_MMA_MASK
	.align		4
.L_551:
        /*00c8*/ 	.byte	0x03, 0x50
        /*00ca*/ 	.short	0x0000


	//----- nvinfo : EIATTR_MAXREG_COUNT
	.align		4
        /*00cc*/ 	.byte	0x03, 0x1b
        /*00ce*/ 	.short	0x0040


	//----- nvinfo : EIATTR_NUM_BARRIERS
	.align		4
        /*00d0*/ 	.byte	0x02, 0x4c
        /*00d2*/ 	.byte	0x01
	.zero		1


	//----- nvinfo : EIATTR_ANNOTATIONS
	.align		4
        /*00d4*/ 	.byte	0x04, 0x55
        /*00d6*/ 	.short	(.L_553 - .L_552)


	//   ....[0]....
.L_552:
        /*00d8*/ 	.word	0x00000001
        /*00dc*/ 	.byte	0x70, 0x04, 0x00, 0x00, 0x01, 0x00, 0x00, 0x00, 0xa0, 0x04, 0x00, 0x00, 0x01, 0x00, 0x00, 0x00
        /*00ec*/ 	.byte	0xc0, 0x04, 0x00, 0x00, 0x01, 0x00, 0x00, 0x00, 0xd0, 0x04, 0x00, 0x00, 0x01, 0x00, 0x00, 0x00
        /*00fc*/ 	.byte	0x90, 0x1e, 0x00, 0x00, 0x01, 0x00, 0x00, 0x00, 0xa0, 0x1e, 0x00, 0x00, 0x01, 0x00, 0x00, 0x00
        /*010c*/ 	.byte	0xb0, 0x1e, 0x00, 0x00, 0x01, 0x00, 0x00, 0x00, 0xc0, 0x1e, 0x00, 0x00, 0x01, 0x00, 0x00, 0x00
        /*011c*/ 	.byte	0x90, 0x28, 0x00, 0x00, 0x01, 0x00, 0x00, 0x00, 0xd0, 0x29, 0x00, 0x00, 0x01, 0x00, 0x00, 0x00
        /*012c*/ 	.byte	0x30, 0x32, 0x00, 0x00, 0x01, 0x00, 0x00, 0x00, 0x00, 0x34, 0x00, 0x00


	//----- nvinfo : EIATTR_MERCURY_ISA_VERSION
	.align		4
.L_553:
        /*0138*/ 	.byte	0x03, 0x5f
        /*013a*/ 	.short	0x0101


	//----- nvinfo : EIATTR_COOP_GROUP_MASK_REGIDS
	.align		4
        /*013c*/ 	.byte	0x04, 0x29
        /*013e*/ 	.short	(.L_555 - .L_554)


	//   ....[0]....
.L_554:
        /*0140*/ 	.word	0xffffffff


	//   ....[1]....
        /*0144*/ 	.word	0xffffffff


	//   ....[2]....
        /*0148*/ 	.word	0xffffffff


	//   ....[3]....
        /*014c*/ 	.word	0xffffffff


	//   ....[4]....
        /*0150*/ 	.word	0xffffffff


	//   ....[5]....
        /*0154*/ 	.word	0xffffffff


	//   ....[6]....
        /*0158*/ 	.word	0xffffffff


	//   ....[7]....
        /*015c*/ 	.word	0xffffffff


	//   ....[8]....
        /*0160*/ 	.word	0x05000015


	//   ....[9]....
        /*0164*/ 	.word	0x05000014


	//   ....[10]....
        /*0168*/ 	.word	0x05000016


	//   ....[11]....
        /*016c*/ 	.word	0x05000017


	//   ....[12]....
        /*0170*/ 	.word	0x05000019


	//   ....[13]....
        /*0174*/ 	.word	0x05000018


	//   ....[14]....
        /*0178*/ 	.word	0x0500001a


	//   ....[15]....
        /*017c*/ 	.word	0x0500000f


	//   ....[16]....
        /*0180*/ 	.word	0x05000019


	//   ....[17]....
        /*0184*/ 	.word	0x05000018


	//   ....[18]....
        /*0188*/ 	.word	0x0500001a


	//   ....[19]....
        /*018c*/ 	.word	0x0500001b


	//   ....[20]....
        /*0190*/ 	.word	0x0500001d


	//   ....[21]....
        /*0194*/ 	.word	0x0500001c


	//   ....[22]....
        /*0198*/ 	.word	0x05000020


	//   ....[23]....
        /*019c*/ 	.word	0x0500000f


	//   ....[24]....
        /*01a0*/ 	.word	0x05000019


	//   ....[25]....
        /*01a4*/ 	.word	0x05000018


	//   ....[26]....
        /*01a8*/ 	.word	0x0500001a


	//   ....[27]....
        /*01ac*/ 	.word	0x0500001b


	//   ....[28]....
        /*01b0*/ 	.word	0x0500001d


	//   ....[29]....
        /*01b4*/ 	.word	0x0500001c


	//   ....[30]....
        /*01b8*/ 	.word	0x05000020


	//   ....[31]....
        /*01bc*/ 	.word	0x0500000f


	//   ....[32]....
        /*01c0*/ 	.word	0x05000011


	//   ....[33]....
        /*01c4*/ 	.word	0x0500001b


	//   ....[34]....
        /*01c8*/ 	.word	0x0500001d


	//   ....[35]....
        /*01cc*/ 	.word	0x05000010


	//   ....[36]....
        /*01d0*/ 	.word	0x05000023


	//   ....[37]....
        /*01d4*/ 	.word	0x0500001e


	//   ....[38]....
        /*01d8*/ 	.word	0x05000026


	//   ....[39]....
        /*01dc*/ 	.word	0x05000025


	//   ....[40]....
        /*01e0*/ 	.word	0x0500001c


	//   ....[41]....
        /*01e4*/ 	.word	0x05000016


	//   ....[42]....
        /*01e8*/ 	.word	0x05000014


	//   ....[43]....
        /*01ec*/ 	.word	0x05000017


	//   ....[44]....
        /*01f0*/ 	.word	0x05000018


	//   ....[45]....
        /*01f4*/ 	.word	0x0500001a


	//   ....[46]....
        /*01f8*/ 	.word	0x0500001b


	//   ....[47]....
        /*01fc*/ 	.word	0x05000011


	//   ....[48]....
        /*0200*/ 	.word	0x05000029


	//   ....[49]....
        /*0204*/ 	.word	0x05000013


	//   ....[50]....
        /*0208*/ 	.word	0x05000012


	//   ....[51]....
        /*020c*/ 	.word	0x05000015


	//   ....[52]....
        /*0210*/ 	.word	0x05000017


	//   ....[53]....
        /*0214*/ 	.word	0x05000018


	//   ....[54]....
        /*0218*/ 	.word	0x05000014


	//   ....[55]....
        /*021c*/ 	.word	0x0500000e


	//   ....[56]....
        /*0220*/ 	.word	0x0500002b


	//   ....[57]....
        /*0224*/ 	.word	0x05000022


	//   ....[58]....
        /*0228*/ 	.word	0x05000021


	//   ....[59]....
        /*022c*/ 	.word	0x05000027


	//   ....[60]....
        /*0230*/ 	.word	0x05000028


	//   ....[61]....
        /*0234*/ 	.word	0x05000020


	//   ....[62]....
        /*0238*/ 	.word	0x05000023


	//   ....[63]....
        /*023c*/ 	.word	0x0500001e


	//   ....[64]....
        /*0240*/ 	.word	0x0500001a


	//   ....[65]....
        /*0244*/ 	.word	0x0500001a


	//   ....[66]....
        /*0248*/ 	.word	0x0500001a


	//   ....[67]....
        /*024c*/ 	.word	0x0500001a


	//   ....[68]....
        /*0250*/ 	.word	0x0500001a


	//   ....[69]....
        /*0254*/ 	.word	0x0500001a


	//   ....[70]....
        /*0258*/ 	.word	0x0500001a


	//   ....[71]....
        /*025c*/ 	.word	0x0500001a


	//   ....[72]....
        /*0260*/ 	.word	0x0500001a


	//   ....[73]....
        /*0264*/ 	.word	0x0500001a


	//   ....[74]....
        /*0268*/ 	.word	0x0500001a


	//   ....[75]....
        /*026c*/ 	.word	0x0500001a


	//   ....[76]....
        /*0270*/ 	.word	0x0500001a


	//   ....[77]....
        /*0274*/ 	.word	0x0500001a


	//   ....[78]....
        /*0278*/ 	.word	0x0500001a


	//   ....[79]....
        /*027c*/ 	.word	0x0500001a


	//   ....[80]....
        /*0280*/ 	.word	0x0500001a


	//   ....[81]....
        /*0284*/ 	.word	0x0500001a


	//   ....[82]....
        /*0288*/ 	.word	0x0500001a


	//   ....[83]....
        /*028c*/ 	.word	0x0500001a


	//   ....[84]....
        /*0290*/ 	.word	0x0500001a


	//   ....[85]....
        /*0294*/ 	.word	0x0500001a


	//   ....[86]....
        /*0298*/ 	.word	0x0500001a


	//   ....[87]....
        /*029c*/ 	.word	0x0500001a


	//   ....[88]....
        /*02a0*/ 	.word	0x0500001a


	//   ....[89]....
        /*02a4*/ 	.word	0x0500001a


	//   ....[90]....
        /*02a8*/ 	.word	0x0500001a


	//   ....[91]....
        /*02ac*/ 	.word	0x0500001a


	//   ....[92]....
        /*02b0*/ 	.word	0x0500001a


	//   ....[93]....
        /*02b4*/ 	.word	0x0500001a


	//   ....[94]....
        /*02b8*/ 	.word	0x0500001a


	//   ....[95]....
        /*02bc*/ 	.word	0x0500001a


	//   ....[96]....
        /*02c0*/ 	.word	0x0500001a


	//   ....[97]....
        /*02c4*/ 	.word	0x0500001a


	//   ....[98]....
        /*02c8*/ 	.word	0x0500001a


	//   ....[99]....
        /*02cc*/ 	.word	0x0500001a


	//   ....[100]....
        /*02d0*/ 	.word	0x0500001a


	//   ....[101]....
        /*02d4*/ 	.word	0x0500001a


	//   ....[102]....
        /*02d8*/ 	.word	0x0500001a


	//   ....[103]....
        /*02dc*/ 	.word	0x0500001a


	//   ....[104]....
        /*02e0*/ 	.word	0x0500001a


	//   ....[105]....
        /*02e4*/ 	.word	0x0500001a


	//   ....[106]....
        /*02e8*/ 	.word	0x0500001a


	//   ....[107]....
        /*02ec*/ 	.word	0x0500001a


	//   ....[108]....
        /*02f0*/ 	.word	0x0500001a


	//   ....[109]....
        /*02f4*/ 	.word	0x0500001a


	//   ....[110]....
        /*02f8*/ 	.word	0x0500001a


	//   ....[111]....
        /*02fc*/ 	.word	0x0500001a


	//   ....[112]....
        /*0300*/ 	.word	0x0500001a


	//   ....[113]....
        /*0304*/ 	.word	0x0500001a


	//   ....[114]....
        /*0308*/ 	.word	0x0500001a


	//   ....[115]....
        /*030c*/ 	.word	0x0500001a


	//   ....[116]....
        /*0310*/ 	.word	0x0500001a


	//   ....[117]....
        /*0314*/ 	.word	0x0500001a


	//   ....[118]....
        /*0318*/ 	.word	0x0500001a


	//   ....[119]....
        /*031c*/ 	.word	0x0500001a


	//----- nvinfo : EIATTR_COOP_GROUP_INSTR_OFFSETS
	.align		4
.L_555:
        /*0320*/ 	.byte	0x04, 0x28
        /*0322*/ 	.short	(.L_557 - .L_556)


	//   ....[0]....
.L_556:
        /*0324*/ 	.word	0x000027c0


	//   ....[1]....
        /*0328*/ 	.word	0x000027f0


	//   ....[2]....
        /*032c*/ 	.word	0x00002830


	//   ....[3]....
        /*0330*/ 	.word	0x00002840


	//   ....[4]....
        /*0334*/ 	.word	0x00003190


	//   ....[5]....
        /*0338*/ 	.word	0x000031b0


	//   ....[6]....
        /*033c*/ 	.word	0x000031d0


	//   ....[7]....
        /*0340*/ 	.word	0x000031f0


	//   ....[8]....
        /*0344*/ 	.word	0x00005480


	//   ....[9]....
        /*0348*/ 	.word	0x000054b0


	//   ....[10]....
        /*034c*/ 	.word	0x000054f0


	//   ....[11]....
        /*0350*/ 	.word	0x00005510


	//   ....[12]....
        /*0354*/ 	.word	0x00005540


	//   ....[13]....
        /*0358*/ 	.word	0x00005550


	//   ....[14]....
        /*035c*/ 	.word	0x00005580


	//   ....[15]....
        /*0360*/ 	.word	0x00005590


	//   ....[16]....
        /*0364*/ 	.word	0x00005760


	//   ....[17]....
        /*0368*/ 	.word	0x00005790


	//   ....[18]....
        /*036c*/ 	.word	0x000057d0


	//   ....[19]....
        /*0370*/ 	.word	0x000057f0


	//   ....[20]....
        /*0374*/ 	.word	0x00005820


	//   ....[21]....
        /*0378*/ 	.word	0x00005830


	//   ....[22]....
        /*037c*/ 	.word	0x00005860


	//   ....[23]....
        /*0380*/ 	.word	0x00005870


	//   ....[24]....
        /*0384*/ 	.word	0x000059f0


	//   ....[25]....
        /*0388*/ 	.word	0x00005a20


	//   ....[26]....
        /*038c*/ 	.word	0x00005a60


	//   ....[27]....
        /*0390*/ 	.word	0x00005a80


	//   ....[28]....
        /*0394*/ 	.word	0x00005ab0


	//   ....[29]....
        /*0398*/ 	.word	0x00005ac0


	//   ....[30]....
        /*039c*/ 	.word	0x00005af0


	//   ....[31]....
        /*03a0*/ 	.word	0x00005b00


	//   ....[32]....
        /*03a4*/ 	.word	0x00005df0


	//   ....[33]....
        /*03a8*/ 	.word	0x00005e20


	//   ....[34]....
        /*03ac*/ 	.word	0x00005ef0


	//   ....[35]....
        /*03b0*/ 	.word	0x00005f30


	//   ....[36]....
        /*03b4*/ 	.word	0x00005f60


	//   ....[37]....
        /*03b8*/ 	.word	0x00005f90


	//   ....[38]....
        /*03bc*/ 	.word	0x00005fc0


	//   ....[39]....
        /*03c0*/ 	.word	0x00005fd0


	//   ....[40]....
        /*03c4*/ 	.word	0x00006010


	//   ....[41]....
        /*03c8*/ 	.word	0x00006040


	//   ....[42]....
        /*03cc*/ 	.word	0x000060e0


	//   ....[43]....
        /*03d0*/ 	.word	0x00006100


	//   ....[44]....
        /*03d4*/ 	.word	0x00006130


	//   ....[45]....
        /*03d8*/ 	.word	0x00006150


	//   ....[46]....
        /*03dc*/ 	.word	0x00006170


	//   ....[47]....
        /*03e0*/ 	.word	0x00006180


	//   ....[48]....
        /*03e4*/ 	.word	0x000061b0


	//   ....[49]....
        /*03e8*/ 	.word	0x000061f0


	//   ....[50]....
        /*03ec*/ 	.word	0x00006220


	//   ....[51]....
        /*03f0*/ 	.word	0x00006240


	//   ....[52]....
        /*03f4*/ 	.word	0x00006270


	//   ....[53]....
        /*03f8*/ 	.word	0x000062a0


	//   ....[54]....
        /*03fc*/ 	.word	0x000062c0


	//   ....[55]....
        /*0400*/ 	.word	0x000062e0


	//   ....[56]....
        /*0404*/ 	.word	0x00006310


	//   ....[57]....
        /*0408*/ 	.word	0x00006350


	//   ....[58]....
        /*040c*/ 	.word	0x00006370


	//   ....[59]....
        /*0410*/ 	.word	0x000063a0


	//   ....[60]....
        /*0414*/ 	.word	0x000063c0


	//   ....[61]....
        /*0418*/ 	.word	0x000063f0


	//   ....[62]....
        /*041c*/ 	.word	0x000064a0


	//   ....[63]....
        /*0420*/ 	.word	0x000065a0


	//   ....[64]....
        /*0424*/ 	.word	0x00006750


	//   ....[65]....
        /*0428*/ 	.word	0x000067a0


	//   ....[66]....
        /*042c*/ 	.word	0x00006810


	//   ....[67]....
        /*0430*/ 	.word	0x00006870


	//   ....[68]....
        /*0434*/ 	.word	0x000068e0


	//   ....[69]....
        /*0438*/ 	.word	0x00006940


	//   ....[70]....
        /*043c*/ 	.word	0x000069b0


	//   ....[71]....
        /*0440*/ 	.word	0x00006a10


	//   ....[72]....
        /*0444*/ 	.word	0x00006ab0


	//   ....[73]....
        /*0448*/ 	.word	0x00006b40


	//   ....[74]....
        /*044c*/ 	.word	0x00006bb0


	//   ....[75]....
        /*0450*/ 	.word	0x00006c10


	//   ....[76]....
        /*0454*/ 	.word	0x00006c80


	//   ....[77]....
        /*0458*/ 	.word	0x00006ce0


	//   ....[78]....
        /*045c*/ 	.word	0x00006d50


	//   ....[79]....
        /*0460*/ 	.word	0x00006db0


	//   ....[80]....
        /*0464*/ 	.word	0x00006e50


	//   ....[81]....
        /*0468*/ 	.word	0x00006ee0


	//   ....[82]....
        /*046c*/ 	.word	0x00006f50


	//   ....[83]....
        /*0470*/ 	.word	0x00006fb0


	//   ....[84]....
        /*0474*/ 	.word	0x00007020


	//   ....[85]....
        /*0478*/ 	.word	0x00007080


	//   ....[86]....
        /*047c*/ 	.word	0x000070f0


	//   ....[87]....
        /*0480*/ 	.word	0x00007150


	//   ....[88]....
        /*0484*/ 	.word	0x000071f0


	//   ....[89]....
        /*0488*/ 	.word	0x000072b0


	//   ....[90]....
        /*048c*/ 	.word	0x000073b0


	//   ....[91]....
        /*0490*/ 	.word	0x00007400


	//   ....[92]....
        /*0494*/ 	.word	0x000074f0


	//   ....[93]....
        /*0498*/ 	.word	0x00007540


	//   ....[94]....
        /*049c*/ 	.word	0x000075d0


	//   ....[95]....
        /*04a0*/ 	.word	0x00007620


	//   ....[96]....
        /*04a4*/ 	.word	0x00007690


	//   ....[97]....
        /*04a8*/ 	.word	0x000076f0


	//   ....[98]....
        /*04ac*/ 	.word	0x00007760


	//   ....[99]....
        /*04b0*/ 	.word	0x000077c0


	//   ....[100]....
        /*04b4*/ 	.word	0x00007830


	//   ....[101]....
        /*04b8*/ 	.word	0x00007890


	//   ....[102]....
        /*04bc*/ 	.word	0x00007910


	//   ....[103]....
        /*04c0*/ 	.word	0x00007980


	//   ....[104]....
        /*04c4*/ 	.word	0x000079f0


	//   ....[105]....
        /*04c8*/ 	.word	0x00007a50


	//   ....[106]....
        /*04cc*/ 	.word	0x00007ad0


	//   ....[107]....
        /*04d0*/ 	.word	0x00007b50


	//   ....[108]....
        /*04d4*/ 	.word	0x00007bf0


	//   ....[109]....
        /*04d8*/ 	.word	0x00007c60


	//   ....[110]....
        /*04dc*/ 	.word	0x00007cf0


	//   ....[111]....
        /*04e0*/ 	.word	0x00007d80


	//   ....[112]....
        /*04e4*/ 	.word	0x00007df0


	//   ....[113]....
        /*04e8*/ 	.word	0x00007e50


	//   ....[114]....
        /*04ec*/ 	.word	0x00007ec0


	//   ....[115]....
        /*04f0*/ 	.word	0x00007f40


	//   ....[116]....
        /*04f4*/ 	.word	0x00008000


	//   ....[117]....
        /*04f8*/ 	.word	0x000080d0


	//   ....[118]....
        /*04fc*/ 	.word	0x000081b0


	//   ....[119]....
        /*0500*/ 	.word	0x00008260


	//----- nvinfo : EIATTR_EXIT_INSTR_OFFSETS
	.align		4
.L_557:
        /*0504*/ 	.byte	0x04, 0x1c
        /*0506*/ 	.short	(.L_559 - .L_558)


	//   ....[0]....
.L_558:
        /*0508*/ 	.word	0x000044b0


	//   ....[1]....
        /*050c*/ 	.word	0x000066f0


	//----- nvinfo : EIATTR_MAX_THREADS
	.align		4
.L_559:
        /*0510*/ 	.byte	0x04, 0x05
        /*0512*/ 	.short	(.L_561 - .L_560)
.L_560:
        /*0514*/ 	.word	0x00000140
        /*0518*/ 	.word	0x00000001
        /*051c*/ 	.word	0x00000001


	//----- nvinfo : EIATTR_CRS_STACK_SIZE
	.align		4
.L_561:
        /*0520*/ 	.byte	0x04, 0x1e
        /*0522*/ 	.short	(.L_563 - .L_562)
.L_562:
        /*0524*/ 	.word	0x00000000


	//----- nvinfo : EIATTR_CBANK_PARAM_SIZE
	.align		4
.L_563:
        /*0528*/ 	.byte	0x03, 0x19
        /*052a*/ 	.short	0x0060


	//----- nvinfo : EIATTR_PARAM_CBANK
	.align		4
        /*052c*/ 	.byte	0x04, 0x0a
        /*052e*/ 	.short	(.L_565 - .L_564)
	.align		4
.L_564:
        /*0530*/ 	.word	index@(.nv.constant0._ZN13group_norm_v218gn_bwd_cuda_kernelI13__nv_bfloat16Li320ELi3ELi16ELi160ELi64ELb1ELb1ELi16ELi320ELi320ELi4ELb1ELi80ELb0ELb0ELNS_15WgradSyncMethodE3ENS_16CompileConditionILi900EEEEEvPT_S6_S6_PKS5_S8_S8_S8_PKfflPfPj)
        /*0534*/ 	.short	0x0210
        /*0536*/ 	.short	0x0060


	//----- nvinfo : EIATTR_SW_WAR
	.align		4
.L_565:
        /*0538*/ 	.byte	0x04, 0x36
        /*053a*/ 	.short	(.L_567 - .L_566)
.L_566:
        /*053c*/ 	.word	0x00000008
.L_567:


//--------------------- .nv.info._ZN13group_norm_v218gn_bwd_cuda_kernelI13__nv_bfloat16Li320ELi1ELi16ELi160ELi64ELb1ELb1ELi32ELi320ELi320ELi4ELb1ELi72ELb0ELb0ELNS_15WgradSyncMethodE1ENS_16CompileConditionILi900EEEEEvPT_S6_S6_PKS5_S8_S8_S8_PKfflPfPj --------------------------
	.section	.nv.info._ZN13group_norm_v218gn_bwd_cuda_kernelI13__nv_bfloat16Li320ELi1ELi16ELi160ELi64ELb1ELb1ELi32ELi320ELi320ELi4ELb1ELi72ELb0ELb0ELNS_15WgradSyncMethodE1ENS_16CompileConditionILi900EEEEEvPT_S6_S6_PKS5_S8_S8_S8_PKfflPfPj,"",@"SHT_CUDA_INFO"
	.sectionflags	@""
	.align	4


	//----- nvinfo : EIATTR_CUDA_API_VERSION
	.align		4
        /*0000*/ 	.byte	0x04, 0x37
        /*0002*/ 	.short	(.L_569 - .L_568)
.L_568:
        /*0004*/ 	.word	0x00000082


	//----- nvinfo : EIATTR_KPARAM_INFO
	.align		4
.L_569:
        /*0008*/ 	.byte	0x04, 0x17
        /*000a*/ 	.short	(.L_571 - .L_570)
.L_570:
        /*000c*/ 	.word	0x00000000
        /*0010*/ 	.short	0x000b
        /*0012*/ 	.short	0x0058
        /*0014*/ 	.byte	0x00, 0xf0, 0x21, 0x00


	//----- nvinfo : EIATTR_KPARAM_INFO
	.align		4
.L_571:
        /*0018*/ 	.byte	0x04, 0x17
        /*001a*/ 	.short	(.L_573 - .L_572)
.L_572:
        /*001c*/ 	.word	0x00000000
        /*0020*/ 	.short	0x000a
        /*0022*/ 	.short	0x0050
        /*0024*/ 	.byte	0x00, 0xf0, 0x21, 0x00


	//----- nvinfo : EIATTR_KPARAM_INFO
	.align		4
.L_573:
        /*0028*/ 	.byte	0x04, 0x17
        /*002a*/ 	.short	(.L_575 - .L_574)
.L_574:
        /*002c*/ 	.word	0x00000000
        /*0030*/ 	.short	0x0009
        /*0032*/ 	.short	0x0048
        /*0034*/ 	.byte	0x00, 0xf0, 0x21, 0x00


	//----- nvinfo : EIATTR_KPARAM_INFO
	.align		4
.L_575:
        /*0038*/ 	.byte	0x04, 0x17
        /*003a*/ 	.short	(.L_577 - .L_576)
.L_576:
        /*003c*/ 	.word	0x00000000
        /*0040*/ 	.short	0x0008
        /*0042*/ 	.short	0x0040
        /*0044*/ 	.byte	0x00, 0xf0, 0x11, 0x00


	//----- nvinfo : EIATTR_KPARAM_INFO
	.align		4
.L_577:
        /*0048*/ 	.byte	0x04, 0x17
        /*004a*/ 	.short	(.L_579 - .L_578)
.L_578:
        /*004c*/ 	.word	0x00000000
        /*0050*/ 	.short	0x0007
        /*0052*/ 	.short	0x0038
        /*0054*/ 	.byte	0x00, 0xf0, 0x21, 0x00


	//----- nvinfo : EIATTR_KPARAM_INFO
	.align		4
.L_579:
        /*0058*/ 	.byte	0x04, 0x17
        /*005a*/ 	.short	(.L_581 - .L_580)
.L_580:
        /*005c*/ 	.word	0x00000000
        /*0060*/ 	.short	0x0006
        /*0062*/ 	.short	0x0030
        /*0064*/ 	.byte	0x00, 0xf0, 0x21, 0x00


	//----- nvinfo : EIATTR_KPARAM_INFO
	.align		4
.L_581:
        /*0068*/ 	.byte	0x04, 0x17
        /*006a*/ 	.short	(.L_583 - .L_582)
.L_582:
        /*006c*/ 	.word	0x00000000
        /*0070*/ 	.short	0x0005
        /*0072*/ 	.short	0x0028
        /*0074*/ 	.byte	0x00, 0xf0, 0x21, 0x00


	//----- nvinfo : EIATTR_KPARAM_INFO
	.align		4
.L_583:
        /*0078*/ 	.byte	0x04, 0x17
        /*007a*/ 	.short	(.L_585 - .L_584)
.L_584:
        /*007c*/ 	.word	0x00000000
        /*0080*/ 	.short	0x0004
        /*0082*/ 	.short	0x0020
        /*0084*/ 	.byte	0x00, 0xf0, 0x21, 0x00


	//----- nvinfo : EIATTR_KPARAM_INFO
	.align		4
.L_585:
        /*0088*/ 	.byte	0x04, 0x17
        /*008a*/ 	.short	(.L_587 - .L_586)
.L_586:
        /*008c*/ 	.word	0x00000000
        /*0090*/ 	.short	0x0003
        /*0092*/ 	.short	0x0018
        /*0094*/ 	.byte	0x00, 0xf0, 0x21, 0x00


	//----- nvinfo : EIATTR_KPARAM_INFO
	.align		4
.L_587:
        /*0098*/ 	.byte	0x04, 0x17
        /*009a*/ 	.short	(.L_589 - .L_588)
.L_588:
        /*009c*/ 	.word	0x00000000
        /*00a0*/ 	.short	0x0002
        /*00a2*/ 	.short	0x0010
        /*00a4*/ 	.byte	0x00, 0xf0, 0x21, 0x00


	//----- nvinfo : EIATTR_KPARAM_INFO
	.align		4
.L_589:
        /*00a8*/ 	.byte	0x04, 0x17
        /*00aa*/ 	.short	(.L_591 - .L_590)
.L_590:
        /*00ac*/ 	.word	0x00000000
        /*00b0*/ 	.short	0x0001
        /*00b2*/ 	.short	0x0008
        /*00b4*/ 	.byte	0x00, 0xf0, 0x21, 0x00


	//----- nvinfo : EIATTR_KPARAM_INFO
	.align		4
.L_591:
        /*00b8*/ 	.byte	0x04, 0x17
        /*00ba*/ 	.short	(.L_593 - .L_592)
.L_592:
        /*00bc*/ 	.word	0x00000000
        /*00c0*/ 	.short	0x0000
        /*00c2*/ 	.short	0x0000
        /*00c4*/ 	.byte	0x00, 0xf0, 0x21, 0x00


	//----- nvinfo : EIATTR_SPARSE_MMA_MASK
	.align		4
.L_593:
        /*00c8*/ 	.byte	0x03, 0x50
        /*00ca*/ 	.short	0x0000


	//----- nvinfo : EIATTR_MAXREG_COUNT
	.align		4
        /*00cc*/ 	.byte	0x03, 0x1b
        /*00ce*/ 	.short	0x00a8


	//----- nvinfo : EIATTR_NUM_BARRIERS
	.align		4
        /*00d0*/ 	.byte	0x02, 0x4c
        /*00d2*/ 	.byte	0x01
	.zero		1


	//----- nvinfo : EIATTR_MERCURY_ISA_VERSION
	.align		4
        /*00d4*/ 	.byte	0x03, 0x5f
        /*00d6*/ 	.short	0x0101


	//----- nvinfo : EIATTR_COOP_GROUP_MASK_REGIDS
	.align		4
        /*00d8*/ 	.byte	0x04, 0x29
        /*00da*/ 	.short	(.L_595 - .L_594)


	//   ....[0]....
.L_594:
        /*00dc*/ 	.word	0xffffffff


	//   ....[1]....
        /*00e0*/ 	.word	0xffffffff


	//   ....[2]....
        /*00e4*/ 	.word	0xffffffff


	//   ....[3]....
        /*00e8*/ 	.word	0xffffffff


	//   ....[4]....
        /*00ec*/ 	.word	0xffffffff


	//   ....[5]....
        /*00f0*/ 	.word	0xffffffff


	//   ....[6]....
        /*00f4*/ 	.word	0x05000021


	//   ....[7]....
        /*00f8*/ 	.word	0x05000020


	//   ....[8]....
        /*00fc*/ 	.word	0x05000022


	//   ....[9]....
        /*0100*/ 	.word	0x05000023


	//   ....[10]....
        /*0104*/ 	.word	0x05000025


	//   ....[11]....
        /*0108*/ 	.word	0x0500001a


	//   ....[12]....
        /*010c*/ 	.word	0x05000024


	//   ....[13]....
        /*0110*/ 	.word	0x0500001b


	//   ....[14]....
        /*0114*/ 	.word	0x05000025


	//   ....[15]....
        /*0118*/ 	.word	0x05000024


	//   ....[16]....
        /*011c*/ 	.word	0x0500002a


	//   ....[17]....
        /*0120*/ 	.word	0x05000029


	//   ....[18]....
        /*0124*/ 	.word	0x0500002b


	//   ....[19]....
        /*0128*/ 	.word	0x0500002c


	//   ....[20]....
        /*012c*/ 	.word	0x0500002e


	//   ....[21]....
        /*0130*/ 	.word	0x0500001f


	//   ....[22]....
        /*0134*/ 	.word	0x05000025


	//   ....[23]....
        /*0138*/ 	.word	0x05000024


	//   ....[24]....
        /*013c*/ 	.word	0x0500002a


	//   ....[25]....
        /*0140*/ 	.word	0x05000029


	//   ....[26]....
        /*0144*/ 	.word	0x0500002b


	//   ....[27]....
        /*0148*/ 	.word	0x0500002c


	//   ....[28]....
        /*014c*/ 	.word	0x0500002e


	//   ....[29]....
        /*0150*/ 	.word	0x0500001f


	//   ....[30]....
        /*0154*/ 	.word	0x05000020


	//   ....[31]....
        /*0158*/ 	.word	0x0500001f


	//   ....[32]....
        /*015c*/ 	.word	0x05000034


	//   ....[33]....
        /*0160*/ 	.word	0x05000036


	//   ....[34]....
        /*0164*/ 	.word	0x05000022


	//   ....[35]....
        /*0168*/ 	.word	0x05000021


	//   ....[36]....
        /*016c*/ 	.word	0x0500001f


	//   ....[37]....
        /*0170*/ 	.word	0x05000034


	//   ....[38]....
        /*0174*/ 	.word	0x05000020


	//   ....[39]....
        /*0178*/ 	.word	0x05000031


	//   ....[40]....
        /*017c*/ 	.word	0x05000033


	//   ....[41]....
        /*0180*/ 	.word	0x05000021


	//   ....[42]....
        /*0184*/ 	.word	0x05000022


	//   ....[43]....
        /*0188*/ 	.word	0x05000036


	//   ....[44]....
        /*018c*/ 	.word	0x0500001c


	//   ....[45]....
        /*0190*/ 	.word	0x0500002d


	//   ....[46]....
        /*0194*/ 	.word	0x0500001d


	//   ....[47]....
        /*0198*/ 	.word	0x05000036


	//   ....[48]....
        /*019c*/ 	.word	0x05000034


	//   ....[49]....
        /*01a0*/ 	.word	0x05000031


	//   ....[50]....
        /*01a4*/ 	.word	0x0500002e


	//   ....[51]....
        /*01a8*/ 	.word	0x0500002f


	//   ....[52]....
        /*01ac*/ 	.word	0x05000021


	//   ....[53]....
        /*01b0*/ 	.word	0x05000022


	//   ....[54]....
        /*01b4*/ 	.word	0x05000030


	//   ....[55]....
        /*01b8*/ 	.word	0x05000023


	//   ....[56]....
        /*01bc*/ 	.word	0x05000024


	//   ....[57]....
        /*01c0*/ 	.word	0x05000029


	//   ....[58]....
        /*01c4*/ 	.word	0x0500002e


	//   ....[59]....
        /*01c8*/ 	.word	0x05000032


	//   ....[60]....
        /*01cc*/ 	.word	0x05000022


	//   ....[61]....
        /*01d0*/ 	.word	0x0500001e


	//   ....[62]....
        /*01d4*/ 	.word	0x05000033


	//   ....[63]....
        /*01d8*/ 	.word	0x05000033


	//   ....[64]....
        /*01dc*/ 	.word	0x05000033


	//   ....[65]....
        /*01e0*/ 	.word	0x05000033


	//   ....[66]....
        /*01e4*/ 	.word	0x05000033


	//   ....[67]....
        /*01e8*/ 	.word	0x05000033


	//   ....[68]....
        /*01ec*/ 	.word	0x05000033


	//   ....[69]....
        /*01f0*/ 	.word	0x05000033


	//   ....[70]....
        /*01f4*/ 	.word	0x05000033


	//   ....[71]....
        /*01f8*/ 	.word	0x05000033


	//   ....[72]....
        /*01fc*/ 	.word	0x05000033


	//   ....[73]....
        /*0200*/ 	.word	0x05000033


	//   ....[74]....
        /*0204*/ 	.word	0x05000033


	//   ....[75]....
        /*0208*/ 	.word	0x05000033


	//   ....[76]....
        /*020c*/ 	.word	0x05000033


	//   ....[77]....
        /*0210*/ 	.word	0x05000033


	//   ....[78]....
        /*0214*/ 	.word	0x05000033


	//   ....[79]....
        /*0218*/ 	.word	0x05000033


	//   ....[80]....
        /*021c*/ 	.word	0x05000033


	//   ....[81]....
        /*0220*/ 	.word	0x05000033


	//   ....[82]....
        /*0224*/ 	.word	0x05000033


	//   ....[83]....
        /*0228*/ 	.word	0x05000033


	//   ....[84]....
        /*022c*/ 	.word	0x05000033


	//   ....[85]....
        /*0230*/ 	.word	0x05000033


	//   ....[86]....
        /*0234*/ 	.word	0x05000033


	//   ....[87]....
        /*0238*/ 	.word	0x05000033


	//   ....[88]....
        /*023c*/ 	.word	0x05000033


	//   ....[89]....
        /*0240*/ 	.word	0x05000033


	//   ....[90]....
        /*0244*/ 	.word	0x05000033


	//   ....[91]....
        /*0248*/ 	.word	0x05000033


	//   ....[92]....
        /*024c*/ 	.word	0x05000033


	//   ....[93]....
        /*0250*/ 	.word	0x05000033


	//   ....[94]....
        /*0254*/ 	.word	0x05000033


	//   ....[95]....
        /*0258*/ 	.word	0x05000033


	//   ....[96]....
        /*025c*/ 	.word	0x05000033


	//   ....[97]....
        /*0260*/ 	.word	0x05000033


	//   ....[98]....
        /*0264*/ 	.word	0x05000033


	//   ....[99]....
        /*0268*/ 	.word	0x05000033


	//   ....[100]....
        /*026c*/ 	.word	0x05000033


	//   ....[101]....
        /*0270*/ 	.word	0x05000033


	//   ....[102]....
        /*0274*/ 	.word	0x05000033


	//   ....[103]....
        /*0278*/ 	.word	0x05000033


	//   ....[104]....
        /*027c*/ 	.word	0x05000033


	//   ....[105]....
        /*0280*/ 	.word	0x05000033


	//   ....[106]....
        /*0284*/ 	.word	0x05000033


	//   ....[107]....
        /*0288*/ 	.word	0x05000033


	//   ....[108]....
        /*028c*/ 	.word	0x05000033


	//   ....[109]....
        /*0290*/ 	.word	0x05000033


	//   ....[110]....
        /*0294*/ 	.word	0x05000033


	//   ....[111]....
        /*0298*/ 	.word	0x05000033


	//   ....[112]....
        /*029c*/ 	.word	0x05000033


	//   ....[113]....
        /*02a0*/ 	.word	0x05000033


	//   ....[114]....
        /*02a4*/ 	.word	0x05000033


	//   ....[115]....
        /*02a8*/ 	.word	0x05000033


	//   ....[116]....
        /*02ac*/ 	.word	0x05000033


	//   ....[117]....
        /*02b0*/ 	.word	0x05000033


	//----- nvinfo : EIATTR_COOP_GROUP_INSTR_OFFSETS
	.align		4
.L_595:
        /*02b4*/ 	.byte	0x04, 0x28
        /*02b6*/ 	.short	(.L_597 - .L_596)


	//   ....[0]....
.L_596:
        /*02b8*/ 	.word	0x00003ba0


	//   ....[1]....
        /*02bc*/ 	.word	0x00003bd0


	//   ....[2]....
        /*02c0*/ 	.word	0x00003c00


	//   ....[3]....
        /*02c4*/ 	.word	0x00003c20


	//   ....[4]....
        /*02c8*/ 	.word	0x00005ac0


	//   ....[5]....
        /*02cc*/ 	.word	0x00005ad0


	//   ....[6]....
        /*02d0*/ 	.word	0x00007c90


	//   ....[7]....
        /*02d4*/ 	.word	0x00007cc0


	//   ....[8]....
        /*02d8*/ 	.word	0x00007d10


	//   ....[9]....
        /*02dc*/ 	.word	0x00007d30


	//   ....[10]....
        /*02e0*/ 	.word	0x00007d60


	//   ....[11]....
        /*02e4*/ 	.word	0x00007d70


	//   ....[12]....
        /*02e8*/ 	.word	0x00007da0


	//   ....[13]....
        /*02ec*/ 	.word	0x00007db0


	//   ....[14]....
        /*02f0*/ 	.word	0x00007f40


	//   ....[15]....
        /*02f4*/ 	.word	0x00007f70


	//   ....[16]....
        /*02f8*/ 	.word	0x00007fc0


	//   ....[17]....
        /*02fc*/ 	.word	0x00007fe0


	//   ....[18]....
        /*0300*/ 	.word	0x00008010


	//   ....[19]....
        /*0304*/ 	.word	0x00008020


	//   ....[20]....
        /*0308*/ 	.word	0x00008050


	//   ....[21]....
        /*030c*/ 	.word	0x00008060


	//   ....[22]....
        /*0310*/ 	.word	0x00008190


	//   ....[23]....
        /*0314*/ 	.word	0x000081c0


	//   ....[24]....
        /*0318*/ 	.word	0x00008210


	//   ....[25]....
        /*031c*/ 	.word	0x00008230


	//   ....[26]....
        /*0320*/ 	.word	0x00008260


	//   ....[27]....
        /*0324*/ 	.word	0x00008270


	//   ....[28]....
        /*0328*/ 	.word	0x000082a0


	//   ....[29]....
        /*032c*/ 	.word	0x000082b0


	//   ....[30]....
        /*0330*/ 	.word	0x000085d0


	//   ....[31]....
        /*0334*/ 	.word	0x000085f0


	//   ....[32]....
        /*0338*/ 	.word	0x00008610


	//   ....[33]....
        /*033c*/ 	.word	0x00008640


	//   ....[34]....
        /*0340*/ 	.word	0x00008690


	//   ....[35]....
        /*0344*/ 	.word	0x000086c0


	//   ....[36]....
        /*0348*/ 	.word	0x000086e0


	//   ....[37]....
        /*034c*/ 	.word	0x00008700


	//   ....[38]....
        /*0350*/ 	.word	0x00008720


	//   ....[39]....
        /*0354*/ 	.word	0x00008740


	//   ....[40]....
        /*0358*/ 	.word	0x00008760


	//   ....[41]....
        /*035c*/ 	.word	0x00008780


	//   ....[42]....
        /*0360*/ 	.word	0x000087a0


	//   ....[43]....
        /*0364*/ 	.word	0x000087d0


	//   ....[44]....
        /*0368*/ 	.word	0x00008810


	//   ....[45]....
        /*036c*/ 	.word	0x00008830


	//   ....[46]....
        /*0370*/ 	.word	0x00008850


	//   ....[47]....
        /*0374*/ 	.word	0x00008880


	//   ....[48]....
        /*0378*/ 	.word	0x000088a0


	//   ....[49]....
        /*037c*/ 	.word	0x000088c0


	//   ....[50]....
        /*0380*/ 	.word	0x000088e0


	//   ....[51]....
        /*0384*/ 	.word	0x00008900


	//   ....[52]....
        /*0388*/ 	.word	0x00008940


	//   ....[53]....
        /*038c*/ 	.word	0x00008970


	//   ....[54]....
        /*0390*/ 	.word	0x000089c0


	//   ....[55]....
        /*0394*/ 	.word	0x000089f0


	//   ....[56]....
        /*0398*/ 	.word	0x00008a20


	//   ....[57]....
        /*039c*/ 	.word	0x00008a50


	//   ....[58]....
        /*03a0*/ 	.word	0x00008a70


	//   ....[59]....
        /*03a4*/ 	.word	0x00008aa0


	//   ....[60]....
        /*03a8*/ 	.word	0x00008bd0


	//   ....[61]....
        /*03ac*/ 	.word	0x00008c40


	//   ....[62]....
        /*03b0*/ 	.word	0x00008d70


	//   ....[63]....
        /*03b4*/ 	.word	0x00008dc0


	//   ....[64]....
        /*03b8*/ 	.word	0x00008e30


	//   ....[65]....
        /*03bc*/ 	.word	0x00008e90


	//   ....[66]....
        /*03c0*/ 	.word	0x00008f00


	//   ....[67]....
        /*03c4*/ 	.word	0x00008f60


	//   ....[68]....
        /*03c8*/ 	.word	0x00008fd0


	//   ....[69]....
        /*03cc*/ 	.word	0x00009030


	//   ....[70]....
        /*03d0*/ 	.word	0x000090e0


	//   ....[71]....
        /*03d4*/ 	.word	0x00009170


	//   ....[72]....
        /*03d8*/ 	.word	0x000091e0


	//   ....[73]....
        /*03dc*/ 	.word	0x00009240


	//   ....[74]....
        /*03e0*/ 	.word	0x000092b0


	//   ....[75]....
        /*03e4*/ 	.word	0x00009310


	//   ....[76]....
        /*03e8*/ 	.word	0x00009380


	//   ....[77]....
        /*03ec*/ 	.word	0x000093e0


	//   ....[78]....
        /*03f0*/ 	.word	0x00009490


	//   ....[79]....
        /*03f4*/ 	.word	0x00009520


	//   ....[80]....
        /*03f8*/ 	.word	0x00009590


	//   ....[81]....
        /*03fc*/ 	.word	0x000095f0


	//   ....[82]....
        /*0400*/ 	.word	0x00009660


	//   ....[83]....
        /*0404*/ 	.word	0x000096c0


	//   ....[84]....
        /*0408*/ 	.word	0x00009730


	//   ....[85]....
        /*040c*/ 	.word	0x00009790


	//   ....[86]....
        /*0410*/ 	.word	0x00009840


	//   ....[87]....
        /*0414*/ 	.word	0x00009910


	//   ....[88]....
        /*0418*/ 	.word	0x00009a40


	//   ....[89]....
        /*041c*/ 	.word	0x00009ac0


	//   ....[90]....
        /*0420*/ 	.word	0x00009b70


	//   ....[91]....
        /*0424*/ 	.word	0x00009bd0


	//   ....[92]....
        /*0428*/ 	.word	0x00009c50


	//   ....[93]....
        /*042c*/ 	.word	0x00009d10


	//   ....[94]....
        /*0430*/ 	.word	0x00009da0


	//   ....[95]....
        /*0434*/ 	.word	0x00009e40


	//   ....[96]....
        /*0438*/ 	.word	0x00009f20


	//   ....[97]....
        /*043c*/ 	.word	0x00009f80


	//   ....[98]....
        /*0440*/ 	.word	0x00009ff0


	//   ....[99]....
        /*0444*/ 	.word	0x0000a050


	//   ....[100]....
        /*0448*/ 	.word	0x0000a0c0


	//   ....[101]....
        /*044c*/ 	.word	0x0000a120


	//   ....[102]....
        /*0450*/ 	.word	0x0000a1c0


	//   ....[103]....
        /*0454*/ 	.word	0x0000a240


	//   ....[104]....
        /*0458*/ 	.word	0x0000a2b0


	//   ....[105]....
        /*045c*/ 	.word	0x0000a310


	//   ....[106]....
        /*0460*/ 	.word	0x0000a380


	//   ....[107]....
        /*0464*/ 	.word	0x0000a3e0


	//   ....[108]....
        /*0468*/ 	.word	0x0000a450


	//   ....[109]....
        /*046c*/ 	.word	0x0000a4b0


	//   ....[110]....
        /*0470*/ 	.word	0x0000a540


	//   ....[111]....
        /*0474*/ 	.word	0x0000a5c0


	//   ....[112]....
        /*0478*/ 	.word	0x0000a630


	//   ....[113]....
        /*047c*/ 	.word	0x0000a690


	//   ....[114]....
        /*0480*/ 	.word	0x0000a700


	//   ....[115]....
        /*0484*/ 	.word	0x0000a760


	//   ....[116]....
        /*0488*/ 	.word	0x0000a7d0


	//   ....[117]....
        /*048c*/ 	.word	0x0000a830


	//----- nvinfo : EIATTR_EXIT_INSTR_OFFSETS
	.align		4
.L_597:
        /*0490*/ 	.byte	0x04, 0x1c
        /*0492*/ 	.short	(.L_599 - .L_598)


	//   ....[0]....
.L_598:
        /*0494*/ 	.word	0x00006cb0


	//   ....[1]....
        /*0498*/ 	.word	0x00008d10


	//----- nvinfo : EIATTR_MAX_THREADS
	.align		4
.L_599:
        /*049c*/ 	.byte	0x04, 0x05
        /*049e*/ 	.short	(.L_601 - .L_600)
.L_600:
        /*04a0*/ 	.word	0x00000140
        /*04a4*/ 	.word	0x00000001
        /*04a8*/ 	.word	0x00000001


	//----- nvinfo : EIATTR_CRS_STACK_SIZE
	.align		4
.L_601:
        /*04ac*/ 	.byte	0x04, 0x1e
        /*04ae*/ 	.short	(.L_603 - .L_602)
.L_602:
        /*04b0*/ 	.word	0x00000000


	//----- nvinfo : EIATTR_CBANK_PARAM_SIZE
	.align		4
.L_603:
        /*04b4*/ 	.byte	0x03, 0x19
        /*04b6*/ 	.short	0x0060


	//----- nvinfo : EIATTR_PARAM_CBANK
	.align		4
        /*04b8*/ 	.byte	0x04, 0x0a
        /*04ba*/ 	.short	(.L_605 - .L_604)
	.align		4
.L_604:
        /*04bc*/ 	.word	index@(.nv.constant0._ZN13group_norm_v218gn_bwd_cuda_kernelI13__nv_bfloat16Li320ELi1ELi16ELi160ELi64ELb1ELb1ELi32ELi320ELi320ELi4ELb1ELi72ELb0ELb0ELNS_15WgradSyncMethodE1ENS_16CompileConditionILi900EEEEEvPT_S6_S6_PKS5_S8_S8_S8_PKfflPfPj)
        /*04c0*/ 	.short	0x0210
        /*04c2*/ 	.short	0x0060


	//----- nvinfo : EIATTR_SW_WAR
	.align		4
.L_605:
        /*04c4*/ 	.byte	0x04, 0x36
        /*04c6*/ 	.short	(.L_607 - .L_606)
.L_606:
        /*04c8*/ 	.word	0x00000008
.L_607:


//--------------------- .nv.info._ZN13group_norm_v218gn_bwd_cuda_kernelI13__nv_bfloat16Li320ELi1ELi16ELi160ELi64ELb1ELb1ELi32ELi320ELi320ELi4ELb1ELi72ELb0ELb1ELNS_15WgradSyncMethodE1ENS_16CompileConditionILi900EEEEEvPT_S6_S6_PKS5_S8_S8_S8_PKfflPfPj --------------------------
	.section	.nv.info._ZN13group_norm_v218gn_bwd_cuda_kernelI13__nv_bfloat16Li320ELi1ELi16ELi160ELi64ELb1ELb1ELi32ELi320ELi320ELi4ELb1ELi72ELb0ELb1ELNS_15WgradSyncMethodE1ENS_16CompileConditionILi900EEEEEvPT_S6_S6_PKS5_S8_S8_S8_PKfflPfPj,"",@"SHT_CUDA_INFO"
	.sectionflags	@""
	.align	4


	//----- nvinfo : EIATTR_CUDA_API_VERSION
	.align		4
        /*0000*/ 	.byte	0x04, 0x37
        /*0002*/ 	.short	(.L_609 - .L_608)
.L_608:
        /*0004*/ 	.word	0x00000082


	//----- nvinfo : EIATTR_KPARAM_INFO
	.align		4
.L_609:
        /*0008*/ 	.byte	0x04, 0x17
        /*000a*/ 	.short	(.L_611 - .L_610)
.L_610:
        /*000c*/ 	.word	0x00000000
        /*0010*/ 	.short	0x000b
        /*0012*/ 	.short	0x0058
        /*0014*/ 	.byte	0x00, 0xf0, 0x21, 0x00


	//----- nvinfo : EIATTR_KPARAM_INFO
	.align		4
.L_611:
        /*0018*/ 	.byte	0x04, 0x17
        /*001a*/ 	.short	(.L_613 - .L_612)
.L_612:
        /*001c*/ 	.word	0x00000000
        /*0020*/ 	.short	0x000a
        /*0022*/ 	.short	0x0050
        /*0024*/ 	.byte	0x00, 0xf0, 0x21, 0x00


	//----- nvinfo : EIATTR_KPARAM_INFO
	.align		4
.L_613:
        /*0028*/ 	.byte	0x04, 0x17
        /*002a*/ 	.short	(.L_615 - .L_614)
.L_614:
        /*002c*/ 	.word	0x00000000
        /*0030*/ 	.short	0x0009
        /*0032*/ 	.short	0x0048
        /*0034*/ 	.byte	0x00, 0xf0, 0x21, 0x00


	//----- nvinfo : EIATTR_KPARAM_INFO
	.align		4
.L_615:
        /*0038*/ 	.byte	0x04, 0x17
        /*003a*/ 	.short	(.L_617 - .L_616)
.L_616:
        /*003c*/ 	.word	0x00000000
        /*0040*/ 	.short	0x0008
        /*0042*/ 	.short	0x0040
        /*0044*/ 	.byte	0x00, 0xf0, 0x11, 0x00


	//----- nvinfo : EIATTR_KPARAM_INFO
	.align		4
.L_617:
        /*0048*/ 	.byte	0x04, 0x17
        /*004a*/ 	.short	(.L_619 - .L_618)
.L_618:
        /*004c*/ 	.word	0x00000000
        /*0050*/ 	.short	0x0007
        /*0052*/ 	.short	0x0038
        /*0054*/ 	.byte	0x00, 0xf0, 0x21, 0x00


	//----- nvinfo : EIATTR_KPARAM_INFO
	.align		4
.L_619:
        /*0058*/ 	.byte	0x04, 0x17
        /*005a*/ 	.short	(.L_621 - .L_620)
.L_620:
        /*005c*/ 	.word	0x00000000
        /*0060*/ 	.short	0x0006
        /*0062*/ 	.short	0x0030
        /*0064*/ 	.byte	0x00, 0xf0, 0x21, 0x00


	//----- nvinfo : EIATTR_KPARAM_INFO
	.align		4
.L_621:
        /*0068*/ 	.byte	0x04, 0x17
        /*006a*/ 	.short	(.L_623 - .L_622)
.L_622:
        /*006c*/ 	.word	0x00000000
        /*0070*/ 	.short	0x0005
        /*0072*/ 	.short	0x0028
        /*0074*/ 	.byte	0x00, 0xf0, 0x21, 0x00


	//----- nvinfo : EIATTR_KPARAM_INFO
	.align		4
.L_623:
        /*0078*/ 	.byte	0x04, 0x17
        /*007a*/ 	.short	(.L_625 - .L_624)
.L_624:
        /*007c*/ 	.word	0x00000000
        /*0080*/ 	.short	0x0004
        /*0082*/ 	.short	0x0020
        /*0084*/ 	.byte	0x00, 0xf0, 0x21, 0x00


	//----- nvinfo : EIATTR_KPARAM_INFO
	.align		4
.L_625:
        /*0088*/ 	.byte	0x04, 0x17
        /*008a*/ 	.short	(.L_627 - .L_626)
.L_626:
        /*008c*/ 	.word	0x00000000
        /*0090*/ 	.short	0x0003
        /*0092*/ 	.short	0x0018
        /*0094*/ 	.byte	0x00, 0xf0, 0x21, 0x00


	//----- nvinfo : EIATTR_KPARAM_INFO
	.align		4
.L_627:
        /*0098*/ 	.byte	0x04, 0x17
        /*009a*/ 	.short	(.L_629 - .L_628)
.L_628:
        /*009c*/ 	.word	0x00000000
        /*00a0*/ 	.short	0x0002
        /*00a2*/ 	.short	0x0010
        /*00a4*/ 	.byte	0x00, 0xf0, 0x21, 0x00


	//----- nvinfo : EIATTR_KPARAM_INFO
	.align		4
.L_629:
        /*00a8*/ 	.byte	0x04, 0x17
        /*00aa*/ 	.short	(.L_631 - .L_630)
.L_630:
        /*00ac*/ 	.word	0x00000000
        /*00b0*/ 	.short	0x0001
        /*00b2*/ 	.short	0x0008
        /*00b4*/ 	.byte	0x00, 0xf0, 0x21, 0x00


	//----- nvinfo : EIATTR_KPARAM_INFO
	.align		4
.L_631:
        /*00b8*/ 	.byte	0x04, 0x17
        /*00ba*/ 	.short	(.L_633 - .L_632)
.L_632:
        /*00bc*/ 	.word	0x00000000
        /*00c0*/ 	.short	0x0000
        /*00c2*/ 	.short	0x0000
        /*00c4*/ 	.byte	0x00, 0xf0, 0x21, 0x00


	//----- nvinfo : EIATTR_SPARSE_MMA_MASK
	.align		4
.L_633:
        /*00c8*/ 	.byte	0x03, 0x50
        /*00ca*/ 	.short	0x0000


	//----- nvinfo : EIATTR_MAXREG_COUNT
	.align		4
        /*00cc*/ 	.byte	0x03, 0x1b
        /*00ce*/ 	.short	0x00a8


	//----- nvinfo : EIATTR_NUM_BARRIERS
	.align		4
        /*00d0*/ 	.byte	0x02, 0x4c
        /*00d2*/ 	.byte	0x01
	.zero		1


	//----- nvinfo : EIATTR_MERCURY_ISA_VERSION
	.align		4
        /*00d4*/ 	.byte	0x03, 0x5f
        /*00d6*/ 	.short	0x0101


	//----- nvinfo : EIATTR_COOP_GROUP_MASK_REGIDS
	.align		4
        /*00d8*/ 	.byte	0x04, 0x29
        /*00da*/ 	.short	(.L_635 - .L_634)


	//   ....[0]....
.L_634:
        /*00dc*/ 	.word	0xffffffff


	//   ....[1]....
        /*00e0*/ 	.word	0xffffffff


	//   ....[2]....
        /*00e4*/ 	.word	0xffffffff


	//   ....[3]....
        /*00e8*/ 	.word	0xffffffff


	//   ....[4]....
        /*00ec*/ 	.word	0xffffffff


	//   ....[5]....
        /*00f0*/ 	.word	0xffffffff


	//   ....[6]....
        /*00f4*/ 	.word	0xffffffff


	//   ....[7]....
        /*00f8*/ 	.word	0xffffffff


	//   ....[8]....
        /*00fc*/ 	.word	0xffffffff


	//   ....[9]....
        /*0100*/ 	.word	0x05000021


	//   ....[10]....
        /*0104*/ 	.word	0x05000020


	//   ....[11]....
        /*0108*/ 	.word	0x05000022


	//   ....[12]....
        /*010c*/ 	.word	0x05000023


	//   ....[13]....
        /*0110*/ 	.word	0x05000025


	//   ....[14]....
        /*0114*/ 	.word	0x0500001a


	//   ....[15]....
        /*0118*/ 	.word	0x05000024


	//   ....[16]....
        /*011c*/ 	.word	0x0500001b


	//   ....[17]....
        /*0120*/ 	.word	0x05000025


	//   ....[18]....
        /*0124*/ 	.word	0x05000024


	//   ....[19]....
        /*0128*/ 	.word	0x0500002a


	//   ....[20]....
        /*012c*/ 	.word	0x05000029


	//   ....[21]....
        /*0130*/ 	.word	0x0500002b


	//   ....[22]....
        /*0134*/ 	.word	0x0500002c


	//   ....[23]....
        /*0138*/ 	.word	0x0500002e


	//   ....[24]....
        /*013c*/ 	.word	0x0500001f


	//   ....[25]....
        /*0140*/ 	.word	0x05000025


	//   ....[26]....
        /*0144*/ 	.word	0x05000024


	//   ....[27]....
        /*0148*/ 	.word	0x0500002a


	//   ....[28]....
        /*014c*/ 	.word	0x05000029


	//   ....[29]....
        /*0150*/ 	.word	0x0500002b


	//   ....[30]....
        /*0154*/ 	.word	0x0500002c


	//   ....[31]....
        /*0158*/ 	.word	0x0500002e


	//   ....[32]....
        /*015c*/ 	.word	0x0500001f


	//   ....[33]....
        /*0160*/ 	.word	0x05000020


	//   ....[34]....
        /*0164*/ 	.word	0x0500001f


	//   ....[35]....
        /*0168*/ 	.word	0x05000034


	//   ....[36]....
        /*016c*/ 	.word	0x05000036


	//   ....[37]....
        /*0170*/ 	.word	0x05000022


	//   ....[38]....
        /*0174*/ 	.word	0x05000021


	//   ....[39]....
        /*0178*/ 	.word	0x0500001f


	//   ....[40]....
        /*017c*/ 	.word	0x05000034


	//   ....[41]....
        /*0180*/ 	.word	0x05000020


	//   ....[42]....
        /*0184*/ 	.word	0x05000031


	//   ....[43]....
        /*0188*/ 	.word	0x05000033


	//   ....[44]....
        /*018c*/ 	.word	0x05000021


	//   ....[45]....
        /*0190*/ 	.word	0x05000022


	//   ....[46]....
        /*0194*/ 	.word	0x05000036


	//   ....[47]....
        /*0198*/ 	.word	0x0500001c


	//   ....[48]....
        /*019c*/ 	.word	0x0500002d


	//   ....[49]....
        /*01a0*/ 	.word	0x0500001d


	//   ....[50]....
        /*01a4*/ 	.word	0x05000036


	//   ....[51]....
        /*01a8*/ 	.word	0x05000034


	//   ....[52]....
        /*01ac*/ 	.word	0x05000031


	//   ....[53]....
        /*01b0*/ 	.word	0x0500002e


	//   ....[54]....
        /*01b4*/ 	.word	0x0500002f


	//   ....[55]....
        /*01b8*/ 	.word	0x05000021


	//   ....[56]....
        /*01bc*/ 	.word	0x05000022


	//   ....[57]....
        /*01c0*/ 	.word	0x05000030


	//   ....[58]....
        /*01c4*/ 	.word	0x05000023


	//   ....[59]....
        /*01c8*/ 	.word	0x05000024


	//   ....[60]....
        /*01cc*/ 	.word	0x05000029


	//   ....[61]....
        /*01d0*/ 	.word	0x0500002e


	//   ....[62]....
        /*01d4*/ 	.word	0x05000032


	//   ....[63]....
        /*01d8*/ 	.word	0x05000022


	//   ....[64]....
        /*01dc*/ 	.word	0x0500001e


	//   ....[65]....
        /*01e0*/ 	.word	0x05000033


	//   ....[66]....
        /*01e4*/ 	.word	0x05000033


	//   ....[67]....
        /*01e8*/ 	.word	0x05000033


	//   ....[68]....
        /*01ec*/ 	.word	0x05000033


	//   ....[69]....
        /*01f0*/ 	.word	0x05000033


	//   ....[70]....
        /*01f4*/ 	.word	0x05000033


	//   ....[71]....
        /*01f8*/ 	.word	0x05000033


	//   ....[72]....
        /*01fc*/ 	.word	0x05000033


	//   ....[73]....
        /*0200*/ 	.word	0x05000033


	//   ....[74]....
        /*0204*/ 	.word	0x05000033


	//   ....[75]....
        /*0208*/ 	.word	0x05000033


	//   ....[76]....
        /*020c*/ 	.word	0x05000033


	//   ....[77]....
        /*0210*/ 	.word	0x05000033


	//   ....[78]....
        /*0214*/ 	.word	0x05000033


	//   ....[79]....
        /*0218*/ 	.word	0x05000033


	//   ....[80]....
        /*021c*/ 	.word	0x05000033


	//   ....[81]....
        /*0220*/ 	.word	0x05000033


	//   ....[82]....
        /*0224*/ 	.word	0x05000033


	//   ....[83]....
        /*0228*/ 	.word	0x05000033


	//   ....[84]....
        /*022c*/ 	.word	0x05000033


	//   ....[85]....
        /*0230*/ 	.word	0x05000033


	//   ....[86]....
        /*0234*/ 	.word	0x05000033


	//   ....[87]....
        /*0238*/ 	.word	0x05000033


	//   ....[88]....
        /*023c*/ 	.word	0x05000033


	//   ....[89]....
        /*0240*/ 	.word	0x05000033


	//   ....[90]....
        /*0244*/ 	.word	0x05000033


	//   ....[91]....
        /*0248*/ 	.word	0x05000033


	//   ....[92]....
        /*024c*/ 	.word	0x05000033


	//   ....[93]....
        /*0250*/ 	.word	0x05000033


	//   ....[94]....
        /*0254*/ 	.word	0x05000033


	//   ....[95]....
        /*0258*/ 	.word	0x05000033


	//   ....[96]....
        /*025c*/ 	.word	0x05000033


	//   ....[97]....
        /*0260*/ 	.word	0x05000033


	//   ....[98]....
        /*0264*/ 	.word	0x05000033


	//   ....[99]....
        /*0268*/ 	.word	0x05000033


	//   ....[100]....
        /*026c*/ 	.word	0x05000033


	//   ....[101]....
        /*0270*/ 	.word	0x05000033


	//   ....[102]....
        /*0274*/ 	.word	0x05000033


	//   ....[103]....
        /*0278*/ 	.word	0x05000033


	//   ....[104]....
        /*027c*/ 	.word	0x05000033


	//   ....[105]....
        /*0280*/ 	.word	0x05000033


	//   ....[106]....
        /*0284*/ 	.word	0x05000033


	//   ....[107]....
        /*0288*/ 	.word	0x05000033


	//   ....[108]....
        /*028c*/ 	.word	0x05000033


	//   ....[109]....
        /*0290*/ 	.word	0x05000033


	//   ....[110]....
        /*0294*/ 	.word	0x05000033


	//   ....[111]....
        /*0298*/ 	.word	0x05000033


	//   ....[112]....
        /*029c*/ 	.word	0x05000033


	//   ....[113]....
        /*02a0*/ 	.word	0x05000033


	//   ....[114]....
        /*02a4*/ 	.word	0x05000033


	//   ....[115]....
        /*02a8*/ 	.word	0x05000033


	//   ....[116]....
        /*02ac*/ 	.word	0x05000033


	//   ....[117]....
        /*02b0*/ 	.word	0x05000033


	//   ....[118]....
        /*02b4*/ 	.word	0x05000033


	//   ....[119]....
        /*02b8*/ 	.word	0x05000033


	//   ....[120]....
        /*02bc*/ 	.word	0x05000033


	//----- nvinfo : EIATTR_COOP_GROUP_INSTR_OFFSETS
	.align		4
.L_635:
        /*02c0*/ 	.byte	0x04, 0x28
        /*02c2*/ 	.short	(.L_637 - .L_636)


	//   ....[0]....
.L_636:
        /*02c4*/ 	.word	0x00003c20


	//   ....[1]....
        /*02c8*/ 	.word	0x00003c50


	//   ....[2]....
        /*02cc*/ 	.word	0x00003d40


	//   ....[3]....
        /*02d0*/ 	.word	0x00003d70


	//   ....[4]....
        /*02d4*/ 	.word	0x00004010


	//   ....[5]....
        /*02d8*/ 	.word	0x00004110


	//   ....[6]....
        /*02dc*/ 	.word	0x000043a0


	//   ....[7]....
        /*02e0*/ 	.word	0x000045a0


	//   ....[8]....
        /*02e4*/ 	.word	0x000047d0


	//   ....[9]....
        /*02e8*/ 	.word	0x00007cd0


	//   ....[10]....
        /*02ec*/ 	.word	0x00007d00


	//   ....[11]....
        /*02f0*/ 	.word	0x00007d50


	//   ....[12]....
        /*02f4*/ 	.word	0x00007d70


	//   ....[13]....
        /*02f8*/ 	.word	0x00007da0


	//   ....[14]....
        /*02fc*/ 	.word	0x00007db0


	//   ....[15]....
        /*0300*/ 	.word	0x00007de0


	//   ....[16]....
        /*0304*/ 	.word	0x00007df0


	//   ....[17]....
        /*0308*/ 	.word	0x00007f80


	//   ....[18]....
        /*030c*/ 	.word	0x00007fb0


	//   ....[19]....
        /*0310*/ 	.word	0x00008000


	//   ....[20]....
        /*0314*/ 	.word	0x00008020


	//   ....[21]....
        /*0318*/ 	.word	0x00008050


	//   ....[22]....
        /*031c*/ 	.word	0x00008060


	//   ....[23]....
        /*0320*/ 	.word	0x00008090


	//   ....[24]....
        /*0324*/ 	.word	0x000080a0


	//   ....[25]....
        /*0328*/ 	.word	0x000081d0


	//   ....[26]....
        /*032c*/ 	.word	0x00008200


	//   ....[27]....
        /*0330*/ 	.word	0x00008250


	//   ....[28]....
        /*0334*/ 	.word	0x00008270


	//   ....[29]....
        /*0338*/ 	.word	0x000082a0


	//   ....[30]....
        /*033c*/ 	.word	0x000082b0


	//   ....[31]....
        /*0340*/ 	.word	0x000082e0


	//   ....[32]....
        /*0344*/ 	.word	0x000082f0


	//   ....[33]....
        /*0348*/ 	.word	0x00008610


	//   ....[34]....
        /*034c*/ 	.word	0x00008630


	//   ....[35]....
        /*0350*/ 	.word	0x00008650


	//   ....[36]....
        /*0354*/ 	.word	0x00008680


	//   ....[37]....
        /*0358*/ 	.word	0x000086d0


	//   ....[38]....
        /*035c*/ 	.word	0x00008700


	//   ....[39]....
        /*0360*/ 	.word	0x00008720


	//   ....[40]....
        /*0364*/ 	.word	0x00008740


	//   ....[41]....
        /*0368*/ 	.word	0x00008760


	//   ....[42]....
        /*036c*/ 	.word	0x00008780


	//   ....[43]....
        /*0370*/ 	.word	0x000087a0


	//   ....[44]....
        /*0374*/ 	.word	0x000087c0


	//   ....[45]....
        /*0378*/ 	.word	0x000087e0


	//   ....[46]....
        /*037c*/ 	.word	0x00008810


	//   ....[47]....
        /*0380*/ 	.word	0x00008850


	//   ....[48]....
        /*0384*/ 	.word	0x00008870


	//   ....[49]....
        /*0388*/ 	.word	0x00008890


	//   ....[50]....
        /*038c*/ 	.word	0x000088c0


	//   ....[51]....
        /*0390*/ 	.word	0x000088e0


	//   ....[52]....
        /*0394*/ 	.word	0x00008900


	//   ....[53]....
        /*0398*/ 	.word	0x00008920


	//   ....[54]....
        /*039c*/ 	.word	0x00008940


	//   ....[55]....
        /*03a0*/ 	.word	0x00008980


	//   ....[56]....
        /*03a4*/ 	.word	0x000089b0


	//   ....[57]....
        /*03a8*/ 	.word	0x00008a00


	//   ....[58]....
        /*03ac*/ 	.word	0x00008a30


	//   ....[59]....
        /*03b0*/ 	.word	0x00008a60


	//   ....[60]....
        /*03b4*/ 	.word	0x00008a90


	//   ....[61]....
        /*03b8*/ 	.word	0x00008ab0


	//   ....[62]....
        /*03bc*/ 	.word	0x00008ae0


	//   ....[63]....
        /*03c0*/ 	.word	0x00008c10


	//   ....[64]....
        /*03c4*/ 	.word	0x00008c80


	//   ....[65]....
        /*03c8*/ 	.word	0x00008db0


	//   ....[66]....
        /*03cc*/ 	.word	0x00008e00


	//   ....[67]....
        /*03d0*/ 	.word	0x00008e70


	//   ....[68]....
        /*03d4*/ 	.word	0x00008ed0


	//   ....[69]....
        /*03d8*/ 	.word	0x00008f40


	//   ....[70]....
        /*03dc*/ 	.word	0x00008fa0


	//   ....[71]....
        /*03e0*/ 	.word	0x00009010


	//   ....[72]....
        /*03e4*/ 	.word	0x00009070


	//   ....[73]....
        /*03e8*/ 	.word	0x00009120


	//   ....[74]....
        /*03ec*/ 	.word	0x000091b0


	//   ....[75]....
        /*03f0*/ 	.word	0x00009220


	//   ....[76]....
        /*03f4*/ 	.word	0x00009280


	//   ....[77]....
        /*03f8*/ 	.word	0x000092f0


	//   ....[78]....
        /*03fc*/ 	.word	0x00009350


	//   ....[79]....
        /*0400*/ 	.word	0x000093c0


	//   ....[80]....
        /*0404*/ 	.word	0x00009420


	//   ....[81]....
        /*0408*/ 	.word	0x000094d0


	//   ....[82]....
        /*040c*/ 	.word	0x00009560


	//   ....[83]....
        /*0410*/ 	.word	0x000095d0


	//   ....[84]....
        /*0414*/ 	.word	0x00009630


	//   ....[85]....
        /*0418*/ 	.word	0x000096a0


	//   ....[86]....
        /*041c*/ 	.word	0x00009700


	//   ....[87]....
        /*0420*/ 	.word	0x00009770


	//   ....[88]....
        /*0424*/ 	.word	0x000097d0


	//   ....[89]....
        /*0428*/ 	.word	0x00009880


	//   ....[90]....
        /*042c*/ 	.word	0x00009950


	//   ....[91]....
        /*0430*/ 	.word	0x00009a80


	//   ....[92]....
        /*0434*/ 	.word	0x00009b00


	//   ....[93]....
        /*0438*/ 	.word	0x00009bb0


	//   ....[94]....
        /*043c*/ 	.word	0x00009c10


	//   ....[95]....
        /*0440*/ 	.word	0x00009c90


	//   ....[96]....
        /*0444*/ 	.word	0x00009d50


	//   ....[97]....
        /*0448*/ 	.word	0x00009de0


	//   ....[98]....
        /*044c*/ 	.word	0x00009e80


	//   ....[99]....
        /*0450*/ 	.word	0x00009f60


	//   ....[100]....
        /*0454*/ 	.word	0x00009fc0


	//   ....[101]....
        /*0458*/ 	.word	0x0000a030


	//   ....[102]....
        /*045c*/ 	.word	0x0000a090


	//   ....[103]....
        /*0460*/ 	.word	0x0000a100


	//   ....[104]....
        /*0464*/ 	.word	0x0000a160


	//   ....[105]....
        /*0468*/ 	.word	0x0000a200


	//   ....[106]....
        /*046c*/ 	.word	0x0000a280


	//   ....[107]....
        /*0470*/ 	.word	0x0000a2f0


	//   ....[108]....
        /*0474*/ 	.word	0x0000a350


	//   ....[109]....
        /*0478*/ 	.word	0x0000a3c0


	//   ....[110]....
        /*047c*/ 	.word	0x0000a420


	//   ....[111]....
        /*0480*/ 	.word	0x0000a490


	//   ....[112]....
        /*0484*/ 	.word	0x0000a4f0


	//   ....[113]....
        /*0488*/ 	.word	0x0000a580


	//   ....[114]....
        /*048c*/ 	.word	0x0000a600


	//   ....[115]....
        /*0490*/ 	.word	0x0000a670


	//   ....[116]....
        /*0494*/ 	.word	0x0000a6d0


	//   ....[117]....
        /*0498*/ 	.word	0x0000a740


	//   ....[118]....
        /*049c*/ 	.word	0x0000a7a0


	//   ....[119]....
        /*04a0*/ 	.word	0x0000a810


	//   ....[120]....
        /*04a4*/ 	.word	0x0000a870


	//----- nvinfo : EIATTR_EXIT_INSTR_OFFSETS
	.align		4
.L_637:
        /*04a8*/ 	.byte	0x04, 0x1c
        /*04aa*/ 	.short	(.L_639 - .L_638)


	//   ....[0]....
.L_638:
        /*04ac*/ 	.word	0x00006cf0


	//   ....[1]....
        /*04b0*/ 	.word	0x00008d50


	//----- nvinfo : EIATTR_MAX_THREADS
	.align		4
.L_639:
        /*04b4*/ 	.byte	0x04, 0x05
        /*04b6*/ 	.short	(.L_641 - .L_640)
.L_640:
        /*04b8*/ 	.word	0x00000140
        /*04bc*/ 	.word	0x00000001
        /*04c0*/ 	.word	0x00000001


	//----- nvinfo : EIATTR_CRS_STACK_SIZE
	.align		4
.L_641:
        /*04c4*/ 	.byte	0x04, 0x1e
        /*04c6*/ 	.short	(.L_643 - .L_642)
.L_642:
        /*04c8*/ 	.word	0x00000000


	//----- nvinfo : EIATTR_CBANK_PARAM_SIZE
	.align		4
.L_643:
        /*04cc*/ 	.byte	0x03, 0x19
        /*04ce*/ 	.short	0x0060


	//----- nvinfo : EIATTR_PARAM_CBANK
	.align		4
        /*04d0*/ 	.byte	0x04, 0x0a
        /*04d2*/ 	.short	(.L_645 - .L_644)
	.align		4
.L_644:
        /*04d4*/ 	.word	index@(.nv.constant0._ZN13group_norm_v218gn_bwd_cuda_kernelI13__nv_bfloat16Li320ELi1ELi16ELi160ELi64ELb1ELb1ELi32ELi320ELi320ELi4ELb1ELi72ELb0ELb1ELNS_15WgradSyncMethodE1ENS_16CompileConditionILi900EEEEEvPT_S6_S6_PKS5_S8_S8_S8_PKfflPfPj)
        /*04d8*/ 	.short	0x0210
        /*04da*/ 	.short	0x0060


	//----- nvinfo : EIATTR_SW_WAR
	.align		4
.L_645:
        /*04dc*/ 	.byte	0x04, 0x36
        /*04de*/ 	.short	(.L_647 - .L_646)
.L_646:
        /*04e0*/ 	.word	0x00000008
.L_647:


//--------------------- .nv.info._ZN13group_norm_v218gn_bwd_cuda_kernelI13__nv_bfloat16Li320ELi3ELi16ELi160ELi64ELb1ELb1ELi32ELi320ELi320ELi4ELb1ELi168ELb0ELb0ELNS_15WgradSyncMethodE3ENS_16CompileConditionILi900EEEEEvPT_S6_S6_PKS5_S8_S8_S8_PKfflPfPj --------------------------
	.section	.nv.info._ZN13group_norm_v218gn_bwd_cuda_kernelI13__nv_bfloat16Li320ELi3ELi16ELi160ELi64ELb1ELb1ELi32ELi320ELi320ELi4ELb1ELi168ELb0ELb0ELNS_15WgradSyncMethodE3ENS_16CompileConditionILi900EEEEEvPT_S6_S6_PKS5_S8_S8_S8_PKfflPfPj,"",@"SHT_CUDA_INFO"
	.sectionflags	@""
	.align	4


	//----- nvinfo : EIATTR_CUDA_API_VERSION
	.align		4
        /*0000*/ 	.byte	0x04, 0x37
        /*0002*/ 	.short	(.L_649 - .L_648)
.L_648:
        /*0004*/ 	.word	0x00000082


	//----- nvinfo : EIATTR_KPARAM_INFO
	.align		4
.L_649:
        /*0008*/ 	.byte	0x04, 0x17
        /*000a*/ 	.short	(.L_651 - .L_650)
.L_650:
        /*000c*/ 	.word	0x00000000
        /*0010*/ 	.short	0x000b
        /*0012*/ 	.short	0x0058
        /*0014*/ 	.byte	0x00, 0xf0, 0x21, 0x00


	//----- nvinfo : EIATTR_KPARAM_INFO
	.align		4
.L_651:
        /*0018*/ 	.byte	0x04, 0x17
        /*001a*/ 	.short	(.L_653 - .L_652)
.L_652:
        /*001c*/ 	.word	0x00000000
        /*0020*/ 	.short	0x000a
        /*0022*/ 	.short	0x0050
        /*0024*/ 	.byte	0x00, 0xf0, 0x21, 0x00


	//----- nvinfo : EIATTR_KPARAM_INFO
	.align		4
.L_653:
        /*0028*/ 	.byte	0x04, 0x17
        /*002a*/ 	.short	(.L_655 - .L_654)
.L_654:
        /*002c*/ 	.word	0x00000000
        /*0030*/ 	.short	0x0009
        /*0032*/ 	.short	0x0048
        /*0034*/ 	.byte	0x00, 0xf0, 0x21, 0x00


	//----- nvinfo : EIATTR_KPARAM_INFO
	.align		4
.L_655:
        /*0038*/ 	.byte	0x04, 0x17
        /*003a*/ 	.short	(.L_657 - .L_656)
.L_656:
        /*003c*/ 	.word	0x00000000
        /*0040*/ 	.short	0x0008
        /*0042*/ 	.short	0x0040
        /*0044*/ 	.byte	0x00, 0xf0, 0x11, 0x00


	//----- nvinfo : EIATTR_KPARAM_INFO
	.align		4
.L_657:
        /*0048*/ 	.byte	0x04, 0x17
        /*004a*/ 	.short	(.L_659 - .L_658)
.L_658:
        /*004c*/ 	.word	0x00000000
        /*0050*/ 	.short	0x0007
        /*0052*/ 	.short	0x0038
        /*0054*/ 	.byte	0x00, 0xf0, 0x21, 0x00


	//----- nvinfo : EIATTR_KPARAM_INFO
	.align		4
.L_659:
        /*0058*/ 	.byte	0x04, 0x17
        /*005a*/ 	.short	(.L_661 - .L_660)
.L_660:
        /*005c*/ 	.word	0x00000000
        /*0060*/ 	.short	0x0006
        /*0062*/ 	.short	0x0030
        /*0064*/ 	.byte	0x00, 0xf0, 0x21, 0x00


	//----- nvinfo : EIATTR_KPARAM_INFO
	.align		4
.L_661:
        /*0068*/ 	.byte	0x04, 0x17
        /*006a*/ 	.short	(.L_663 - .L_662)
.L_662:
        /*006c*/ 	.word	0x00000000
        /*0070*/ 	.short	0x0005
        /*0072*/ 	.short	0x0028
        /*0074*/ 	.byte	0x00, 0xf0, 0x21, 0x00


	//----- nvinfo : EIATTR_KPARAM_INFO
	.align		4
.L_663:
        /*0078*/ 	.byte	0x04, 0x17
        /*007a*/ 	.short	(.L_665 - .L_664)
.L_664:
        /*007c*/ 	.word	0x00000000
        /*0080*/ 	.short	0x0004
        /*0082*/ 	.short	0x0020
        /*0084*/ 	.byte	0x00, 0xf0, 0x21, 0x00


	//----- nvinfo : EIATTR_KPARAM_INFO
	.align		4
.L_665:
        /*0088*/ 	.byte	0x04, 0x17
        /*008a*/ 	.short	(.L_667 - .L_666)
.L_666:
        /*008c*/ 	.word	0x00000000
        /*0090*/ 	.short	0x0003
        /*0092*/ 	.short	0x0018
        /*0094*/ 	.byte	0x00, 0xf0, 0x21, 0x00


	//----- nvinfo : EIATTR_KPARAM_INFO
	.align		4
.L_667:
        /*0098*/ 	.byte	0x04, 0x17
        /*009a*/ 	.short	(.L_669 - .L_668)
.L_668:
        /*009c*/ 	.word	0x00000000
        /*00a0*/ 	.short	0x0002
        /*00a2*/ 	.short	0x0010
        /*00a4*/ 	.byte	0x00, 0xf0, 0x21, 0x00


	//----- nvinfo : EIATTR_KPARAM_INFO
	.align		4
.L_669:
        /*00a8*/ 	.byte	0x04, 0x17
        /*00aa*/ 	.short	(.L_671 - .L_670)
.L_670:
        /*00ac*/ 	.word	0x00000000
        /*00b0*/ 	.short	0x0001
        /*00b2*/ 	.short	0x0008
        /*00b4*/ 	.byte	0x00, 0xf0, 0x21, 0x00


	//----- nvinfo : EIATTR_KPARAM_INFO
	.align		4
.L_671:
        /*00b8*/ 	.byte	0x04, 0x17
        /*00ba*/ 	.short	(.L_673 - .L_672)
.L_672:
        /*00bc*/ 	.word	0x00000000
        /*00c0*/ 	.short	0x0000
        /*00c2*/ 	.short	0x0000
        /*00c4*/ 	.byte	0x00, 0xf0, 0x21, 0x00


	//----- nvinfo : EIATTR_SPARSE_MMA_MASK
	.align		4
.L_673:
        /*00c8*/ 	.byte	0x03, 0x50
        /*00ca*/ 	.short	0x0000


	//----- nvinfo : EIATTR_MAXREG_COUNT
	.align		4
        /*00cc*/ 	.byte	0x03, 0x1b
        /*00ce*/ 	.short	0x0040


	//----- nvinfo : EIATTR_NUM_BARRIERS
	.align		4
        /*00d0*/ 	.byte	0x02, 0x4c
        /*00d2*/ 	.byte	0x01
	.zero		1


	//----- nvinfo : EIATTR_ANNOTATIONS
	.align		4
        /*00d4*/ 	.byte	0x04, 0x55
        /*00d6*/ 	.short	(.L_675 - .L_674)


	//   ....[0]....
.L_674:
        /*00d8*/ 	.word	0x00000001
        /*00dc*/ 	.byte	0x70, 0x04, 0x00, 0x00, 0x01, 0x00, 0x00, 0x00, 0xa0, 0x04, 0x00, 0x00, 0x01, 0x00, 0x00, 0x00
        /* <DEDUP_REMOVED lines=117> */
        /*083c*/ 	.byte	0x40, 0x78, 0x00, 0x00, 0x01, 0x00, 0x00, 0x00, 0x60, 0x78, 0x00, 0x00


	//----- nvinfo : EIATTR_MERCURY_ISA_VERSION
	.align		4
.L_675:
        /*0848*/ 	.byte	0x03, 0x5f
        /*084a*/ 	.short	0x0101


	//----- nvinfo : EIATTR_COOP_GROUP_MASK_REGIDS
	.align		4
        /*084c*/ 	.byte	0x04, 0x29
        /*084e*/ 	.short	(.L_677 - .L_676)


	//   ....[0]....
.L_676:
        /*0850*/ 	.word	0xffffffff


	//   ....[1]....
        /*0854*/ 	.word	0xffffffff


	//   ....[2]....
        /*0858*/ 	.word	0xffffffff


	//   ....[3]....
        /*085c*/ 	.word	0xffffffff


	//   ....[4]....
        /*0860*/ 	.word	0xffffffff


	//   ....[5]....
        /*0864*/ 	.word	0xffffffff


	//   ....[6]....
        /*0868*/ 	.word	0x05000015


	//   ....[7]....
        /*086c*/ 	.word	0x05000014


	//   ....[8]....
        /*0870*/ 	.word	0x05000016


	//   ....[9]....
        /*0874*/ 	.word	0x05000017


	//   ....[10]....
        /*0878*/ 	.word	0x05000019


	//   ....[11]....
        /*087c*/ 	.word	0x05000018


	//   ....[12]....
        /*0880*/ 	.word	0x0500001a


	//   ....[13]....
        /*0884*/ 	.word	0x0500000f


	//   ....[14]....
        /*0888*/ 	.word	0x05000019


	//   ....[15]....
        /*088c*/ 	.word	0x05000018


	//   ....[16]....
        /*0890*/ 	.word	0x0500001a


	//   ....[17]....
        /*0894*/ 	.word	0x0500001b


	//   ....[18]....
        /*0898*/ 	.word	0x0500001d


	//   ....[19]....
        /*089c*/ 	.word	0x0500001c


	//   ....[20]....
        /*08a0*/ 	.word	0x05000020


	//   ....[21]....
        /*08a4*/ 	.word	0x0500000f


	//   ....[22]....
        /*08a8*/ 	.word	0x05000019


	//   ....[23]....
        /*08ac*/ 	.word	0x05000018


	//   ....[24]....
        /*08b0*/ 	.word	0x0500001a


	//   ....[25]....
        /*08b4*/ 	.word	0x0500001b


	//   ....[26]....
        /*08b8*/ 	.word	0x0500001d


	//   ....[27]....
        /*08bc*/ 	.word	0x0500001c


	//   ....[28]....
        /*08c0*/ 	.word	0x05000020


	//   ....[29]....
        /*08c4*/ 	.word	0x0500000f


	//   ....[30]....
        /*08c8*/ 	.word	0x05000011


	//   ....[31]....
        /*08cc*/ 	.word	0x0500001b


	//   ....[32]....
        /*08d0*/ 	.word	0x0500001d


	//   ....[33]....
        /*08d4*/ 	.word	0x05000010


	//   ....[34]....
        /*08d8*/ 	.word	0x05000023


	//   ....[35]....
        /*08dc*/ 	.word	0x0500001e


	//   ....[36]....
        /*08e0*/ 	.word	0x05000026


	//   ....[37]....
        /*08e4*/ 	.word	0x05000025


	//   ....[38]....
        /*08e8*/ 	.word	0x0500001c


	//   ....[39]....
        /*08ec*/ 	.word	0x05000016


	//   ....[40]....
        /*08f0*/ 	.word	0x05000014


	//   ....[41]....
        /*08f4*/ 	.word	0x05000017


	//   ....[42]....
        /*08f8*/ 	.word	0x05000018


	//   ....[43]....
        /*08fc*/ 	.word	0x0500001a


	//   ....[44]....
        /*0900*/ 	.word	0x0500001b


	//   ....[45]....
        /*0904*/ 	.word	0x05000011


	//   ....[46]....
        /*0908*/ 	.word	0x05000029


	//   ....[47]....
        /*090c*/ 	.word	0x05000013


	//   ....[48]....
        /*0910*/ 	.word	0x05000014


	//   ....[49]....
        /*0914*/ 	.word	0x05000012


	//   ....[50]....
        /*0918*/ 	.word	0x05000015


	//   ....[51]....
        /*091c*/ 	.word	0x05000017


	//   ....[52]....
        /*0920*/ 	.word	0x05000018


	//   ....[53]....
        /*0924*/ 	.word	0x0500000e


	//   ....[54]....
        /*0928*/ 	.word	0x0500002b


	//   ....[55]....
        /*092c*/ 	.word	0x05000020


	//   ....[56]....
        /*0930*/ 	.word	0x05000022


	//   ....[57]....
        /*0934*/ 	.word	0x05000021


	//   ....[58]....
        /*0938*/ 	.word	0x05000027


	//   ....[59]....
        /*093c*/ 	.word	0x05000028


	//   ....[60]....
        /*0940*/ 	.word	0x05000023


	//   ....[61]....
        /*0944*/ 	.word	0x0500001e


	//   ....[62]....
        /*0948*/ 	.word	0x0500001a


	//   ....[63]....
        /*094c*/ 	.word	0x0500001a


	//   ....[64]....
        /*0950*/ 	.word	0x0500001a


	//   ....[65]....
        /*0954*/ 	.word	0x0500001a


	//   ....[66]....
        /*0958*/ 	.word	0x0500001a


	//   ....[67]....
        /*095c*/ 	.word	0x0500001a


	//   ....[68]....
        /*0960*/ 	.word	0x0500001a


	//   ....[69]....
        /*0964*/ 	.word	0x0500001a


	//   ....[70]....
        /*0968*/ 	.word	0x0500001a


	//   ....[71]....
        /*096c*/ 	.word	0x0500001a


	//   ....[72]....
        /*0970*/ 	.word	0x0500001a


	//   ....[73]....
        /*0974*/ 	.word	0x0500001a


	//   ....[74]....
        /*0978*/ 	.word	0x0500001a


	//   ....[75]....
        /*097c*/ 	.word	0x0500001a


	//   ....[76]....
        /*0980*/ 	.word	0x0500001a


	//   ....[77]....
        /*0984*/ 	.word	0x0500001a


	//   ....[78]....
        /*0988*/ 	.word	0x0500001a


	//   ....[79]....
        /*098c*/ 	.word	0x0500001a


	//   ....[80]....
        /*0990*/ 	.word	0x0500001a


	//   ....[81]....
        /*0994*/ 	.word	0x0500001a


	//   ....[82]....
        /*0998*/ 	.word	0x0500001a


	//   ....[83]....
        /*099c*/ 	.word	0x0500001a


	//   ....[84]....
        /*09a0*/ 	.word	0x0500001a


	//   ....[85]....
        /*09a4*/ 	.word	0x0500001a


	//   ....[86]....
        /*09a8*/ 	.word	0x0500001a


	//   ....[87]....
        /*09ac*/ 	.word	0x0500001a


	//   ....[88]....
        /*09b0*/ 	.word	0x0500001a


	//   ....[89]....
        /*09b4*/ 	.word	0x0500001a


	//   ....[90]....
        /*09b8*/ 	.word	0x0500001a


	//   ....[91]....
        /*09bc*/ 	.word	0x0500001a


	//   ....[92]....
        /*09c0*/ 	.word	0x0500001a


	//   ....[93]....
        /*09c4*/ 	.word	0x0500001a


	//   ....[94]....
        /*09c8*/ 	.word	0x0500001a


	//   ....[95]....
        /*09cc*/ 	.word	0x0500001a


	//   ....[96]....
        /*09d0*/ 	.word	0x0500001a


	//   ....[97]....
        /*09d4*/ 	.word	0x0500001a


	//   ....[98]....
        /*09d8*/ 	.word	0x0500001a


	//   ....[99]....
        /*09dc*/ 	.word	0x0500001a


	//   ....[100]....
        /*09e0*/ 	.word	0x0500001a


	//   ....[101]....
        /*09e4*/ 	.word	0x0500001a


	//   ....[102]....
        /*09e8*/ 	.word	0x0500001a


	//   ....[103]....
        /*09ec*/ 	.word	0x0500001a


	//   ....[104]....
        /*09f0*/ 	.word	0x0500001a


	//   ....[105]....
        /*09f4*/ 	.word	0x0500001a


	//   ....[106]....
        /*09f8*/ 	.word	0x0500001a


	//   ....[107]....
        /*09fc*/ 	.word	0x0500001a


	//   ....[108]....
        /*0a00*/ 	.word	0x0500001a


	//   ....[109]....
        /*0a04*/ 	.word	0x0500001a


	//   ....[110]....
        /*0a08*/ 	.word	0x0500001a


	//   ....[111]....
        /*0a0c*/ 	.word	0x0500001a


	//   ....[112]....
        /*0a10*/ 	.word	0x0500001a


	//   ....[113]....
        /*0a14*/ 	.word	0x0500001a


	//   ....[114]....
        /*0a18*/ 	.word	0x0500001a


	//   ....[115]....
        /*0a1c*/ 	.word	0x0500001a


	//   ....[116]....
        /*0a20*/ 	.word	0x0500001a


	//   ....[117]....
        /*0a24*/ 	.word	0x0500001a


	//----- nvinfo : EIATTR_COOP_GROUP_INSTR_OFFSETS
	.align		4
.L_677:
        /*0a28*/ 	.byte	0x04, 0x28
        /*0a2a*/ 	.short	(.L_679 - .L_678)


	//   ....[0]....
.L_678:
        /*0a2c*/ 	.word	0x000041d0


	//   ....[1]....
        /*0a30*/ 	.word	0x00004200


	//   ....[2]....
        /*0a34*/ 	.word	0x00004240


	//   ....[3]....
        /*0a38*/ 	.word	0x00004250


	//   ....[4]....
        /*0a3c*/ 	.word	0x00005040


	//   ....[5]....
        /*0a40*/ 	.word	0x00005070


	//   ....[6]....
        /*0a44*/ 	.word	0x00008c10


	//   ....[7]....
        /*0a48*/ 	.word	0x00008c40


	//   ....[8]....
        /*0a4c*/ 	.word	0x00008c90


	//   ....[9]....
        /*0a50*/ 	.word	0x00008cb0


	//   ....[10]....
        /*0a54*/ 	.word	0x00008ce0


	//   ....[11]....
        /*0a58*/ 	.word	0x00008cf0


	//   ....[12]....
        /*0a5c*/ 	.word	0x00008d20


	//   ....[13]....
        /*0a60*/ 	.word	0x00008d30


	//   ....[14]....
        /*0a64*/ 	.word	0x00008ef0


	//   ....[15]....
        /*0a68*/ 	.word	0x00008f20


	//   ....[16]....
        /*0a6c*/ 	.word	0x00008f70


	//   ....[17]....
        /*0a70*/ 	.word	0x00008f90


	//   ....[18]....
        /*0a74*/ 	.word	0x00008fc0


	//   ....[19]....
        /*0a78*/ 	.word	0x00008fd0


	//   ....[20]....
        /*0a7c*/ 	.word	0x00009000


	//   ....[21]....
        /*0a80*/ 	.word	0x00009010


	//   ....[22]....
        /*0a84*/ 	.word	0x00009180


	//   ....[23]....
        /*0a88*/ 	.word	0x000091b0


	//   ....[24]....
        /*0a8c*/ 	.word	0x00009200


	//   ....[25]....
        /*0a90*/ 	.word	0x00009220


	//   ....[26]....
        /*0a94*/ 	.word	0x00009250


	//   ....[27]....
        /*0a98*/ 	.word	0x00009260


	//   ....[28]....
        /*0a9c*/ 	.word	0x00009290


	//   ....[29]....
        /*0aa0*/ 	.word	0x000092a0


	//   ....[30]....
        /*0aa4*/ 	.word	0x00009560


	//   ....[31]....
        /*0aa8*/ 	.word	0x00009590


	//   ....[32]....
        /*0aac*/ 	.word	0x00009670


	//   ....[33]....
        /*0ab0*/ 	.word	0x000096b0


	//   ....[34]....
        /*0ab4*/ 	.word	0x000096e0


	//   ....[35]....
        /*0ab8*/ 	.word	0x00009710


	//   ....[36]....
        /*0abc*/ 	.word	0x00009740


	//   ....[37]....
        /*0ac0*/ 	.word	0x00009770


	//   ....[38]....
        /*0ac4*/ 	.word	0x000097b0


	//   ....[39]....
        /*0ac8*/ 	.word	0x000097e0


	//   ....[40]....
        /*0acc*/ 	.word	0x00009880


	//   ....[41]....
        /*0ad0*/ 	.word	0x000098a0


	//   ....[42]....
        /*0ad4*/ 	.word	0x000098d0


	//   ....[43]....
        /*0ad8*/ 	.word	0x000098f0


	//   ....[44]....
        /*0adc*/ 	.word	0x00009910


	//   ....[45]....
        /*0ae0*/ 	.word	0x00009920


	//   ....[46]....
        /*0ae4*/ 	.word	0x00009950


	//   ....[47]....
        /*0ae8*/ 	.word	0x00009980


	//   ....[48]....
        /*0aec*/ 	.word	0x000099c0


	//   ....[49]....
        /*0af0*/ 	.word	0x000099e0


	//   ....[50]....
        /*0af4*/ 	.word	0x00009a10


	//   ....[51]....
        /*0af8*/ 	.word	0x00009a40


	//   ....[52]....
        /*0afc*/ 	.word	0x00009a50


	//   ....[53]....
        /*0b00*/ 	.word	0x00009a80


	//   ....[54]....
        /*0b04*/ 	.word	0x00009ab0


	//   ....[55]....
        /*0b08*/ 	.word	0x00009ae0


	//   ....[56]....
        /*0b0c*/ 	.word	0x00009b10


	//   ....[57]....
        /*0b10*/ 	.word	0x00009b30


	//   ....[58]....
        /*0b14*/ 	.word	0x00009b60


	//   ....[59]....
        /*0b18*/ 	.word	0x00009b80


	//   ....[60]....
        /*0b1c*/ 	.word	0x00009c40


	//   ....[61]....
        /*0b20*/ 	.word	0x00009d40


	//   ....[62]....
        /*0b24*/ 	.word	0x00009ef0


	//   ....[63]....
        /*0b28*/ 	.word	0x00009f40


	//   ....[64]....
        /*0b2c*/ 	.word	0x00009fb0


	//   ....[65]....
        /*0b30*/ 	.word	0x0000a010


	//   ....[66]....
        /*0b34*/ 	.word	0x0000a080


	//   ....[67]....
        /*0b38*/ 	.word	0x0000a0e0


	//   ....[68]....
        /*0b3c*/ 	.word	0x0000a150


	//   ....[69]....
        /*0b40*/ 	.word	0x0000a1b0


	//   ....[70]....
        /*0b44*/ 	.word	0x0000a250


	//   ....[71]....
        /*0b48*/ 	.word	0x0000a2e0


	//   ....[72]....
        /*0b4c*/ 	.word	0x0000a350


	//   ....[73]....
        /*0b50*/ 	.word	0x0000a3b0


	//   ....[74]....
        /*0b54*/ 	.word	0x0000a420


	//   ....[75]....
        /*0b58*/ 	.word	0x0000a480


	//   ....[76]....
        /*0b5c*/ 	.word	0x0000a4f0


	//   ....[77]....
        /*0b60*/ 	.word	0x0000a550


	//   ....[78]....
        /*0b64*/ 	.word	0x0000a5f0


	//   ....[79]....
        /*0b68*/ 	.word	0x0000a680


	//   ....[80]....
        /*0b6c*/ 	.word	0x0000a6f0


	//   ....[81]....
        /*0b70*/ 	.word	0x0000a750


	//   ....[82]....
        /*0b74*/ 	.word	0x0000a7c0


	//   ....[83]....
        /*0b78*/ 	.word	0x0000a820


	//   ....[84]....
        /*0b7c*/ 	.word	0x0000a890


	//   ....[85]....
        /*0b80*/ 	.word	0x0000a8f0


	//   ....[86]....
        /*0b84*/ 	.word	0x0000a990


	//   ....[87]....
        /*0b88*/ 	.word	0x0000aa40


	//   ....[88]....
        /*0b8c*/ 	.word	0x0000ab50


	//   ....[89]....
        /*0b90*/ 	.word	0x0000aba0


	//   ....[90]....
        /*0b94*/ 	.word	0x0000ac70


	//   ....[91]....
        /*0b98*/ 	.word	0x0000ace0


	//   ....[92]....
        /*0b9c*/ 	.word	0x0000ad70


	//   ....[93]....
        /*0ba0*/ 	.word	0x0000adc0


	//   ....[94]....
        /*0ba4*/ 	.word	0x0000ae30


	//   ....[95]....
        /*0ba8*/ 	.word	0x0000ae90


	//   ....[96]....
        /*0bac*/ 	.word	0x0000af00


	//   ....[97]....
        /*0bb0*/ 	.word	0x0000af60


	//   ....[98]....
        /*0bb4*/ 	.word	0x0000afd0


	//   ....[99]....
        /*0bb8*/ 	.word	0x0000b030


	//   ....[100]....
        /*0bbc*/ 	.word	0x0000b0b0


	//   ....[101]....
        /*0bc0*/ 	.word	0x0000b120


	//   ....[102]....
        /*0bc4*/ 	.word	0x0000b190


	//   ....[103]....
        /*0bc8*/ 	.word	0x0000b1f0


	//   ....[104]....
        /*0bcc*/ 	.word	0x0000b270


	//   ....[105]....
        /*0bd0*/ 	.word	0x0000b2f0


	//   ....[106]....
        /*0bd4*/ 	.word	0x0000b390


	//   ....[107]....
        /*0bd8*/ 	.word	0x0000b400


	//   ....[108]....
        /*0bdc*/ 	.word	0x0000b490


	//   ....[109]....
        /*0be0*/ 	.word	0x0000b520


	//   ....[110]....
        /*0be4*/ 	.word	0x0000b590


	//   ....[111]....
        /*0be8*/ 	.word	0x0000b5f0


	//   ....[112]....
        /*0bec*/ 	.word	0x0000b660


	//   ....[113]....
        /*0bf0*/ 	.word	0x0000b6e0


	//   ....[114]....
        /*0bf4*/ 	.word	0x0000b7a0


	//   ....[115]....
        /*0bf8*/ 	.word	0x0000b870


	//   ....[116]....
        /*0bfc*/ 	.word	0x0000b950


	//   ....[117]....
        /*0c00*/ 	.word	0x0000ba00


	//----- nvinfo : EIATTR_EXIT_INSTR_OFFSETS
	.align		4
.L_679:
        /*0c04*/ 	.byte	0x04, 0x1c
        /*0c06*/ 	.short	(.L_681 - .L_680)


	//   ....[0]....
.L_680:
        /*0c08*/ 	.word	0x00007c50


	//   ....[1]....
        /*0c0c*/ 	.word	0x00009e90


	//----- nvinfo : EIATTR_MAX_THREADS
	.align		4
.L_681:
        /*0c10*/ 	.byte	0x04, 0x05
        /*0c12*/ 	.short	(.L_683 - .L_682)
.L_682:
        /*0c14*/ 	.word	0x00000140
        /*0c18*/ 	.word	0x00000001
        /*0c1c*/ 	.word	0x00000001


	//----- nvinfo : EIATTR_CRS_STACK_SIZE
	.align		4
.L_683:
        /*0c20*/ 	.byte	0x04, 0x1e
        /*0c22*/ 	.short	(.L_685 - .L_684)
.L_684:
        /*0c24*/ 	.word	0x00000000


	//----- nvinfo : EIATTR_CBANK_PARAM_SIZE
	.align		4
.L_685:
        /*0c28*/ 	.byte	0x03, 0x19
        /*0c2a*/ 	.short	0x0060


	//----- nvinfo : EIATTR_PARAM_CBANK
	.align		4
        /*0c2c*/ 	.byte	0x04, 0x0a
        /*0c2e*/ 	.short	(.L_687 - .L_686)
	.align		4
.L_686:
        /*0c30*/ 	.word	index@(.nv.constant0._ZN13group_norm_v218gn_bwd_cuda_kernelI13__nv_bfloat16Li320ELi3ELi16ELi160ELi64ELb1ELb1ELi32ELi320ELi320ELi4ELb1ELi168ELb0ELb0ELNS_15WgradSyncMethodE3ENS_16CompileConditionILi900EEEEEvPT_S6_S6_PKS5_S8_S8_S8_PKfflPfPj)
        /*0c34*/ 	.short	0x0210
        /*0c36*/ 	.short	0x0060


	//----- nvinfo : EIATTR_SW_WAR
	.align		4
.L_687:
        /*0c38*/ 	.byte	0x04, 0x36
        /*0c3a*/ 	.short	(.L_689 - .L_688)
.L_688:
        /*0c3c*/ 	.word	0x00000008
.L_689:


//--------------------- .nv.info._ZN13group_norm_v218gn_bwd_cuda_kernelI13__nv_bfloat16Li320ELi1ELi16ELi160ELi64ELb1ELb1ELi64ELi320ELi320ELi4ELb1ELi144ELb0ELb0ELNS_15WgradSyncMethodE3ENS_16CompileConditionILi900EEEEEvPT_S6_S6_PKS5_S8_S8_S8_PKfflPfPj --------------------------
	.section	.nv.info._ZN13group_norm_v218gn_bwd_cuda_kernelI13__nv_bfloat16Li320ELi1ELi16ELi160ELi64ELb1ELb1ELi64ELi320ELi320ELi4ELb1ELi144ELb0ELb0ELNS_15WgradSyncMethodE3ENS_16CompileConditionILi900EEEEEvPT_S6_S6_PKS5_S8_S8_S8_PKfflPfPj,"",@"SHT_CUDA_INFO"
	.sectionflags	@""
	.align	4


	//----- nvinfo : EIATTR_CUDA_API_VERSION
	.align		4
        /*0000*/ 	.byte	0x04, 0x37
        /*0002*/ 	.short	(.L_691 - .L_690)
.L_690:
        /*0004*/ 	.word	0x00000082


	//----- nvinfo : EIATTR_KPARAM_INFO
	.align		4
.L_691:
        /*0008*/ 	.byte	0x04, 0x17
        /*000a*/ 	.short	(.L_693 - .L_692)
.L_692:
        /*000c*/ 	.word	0x00000000
        /*0010*/ 	.short	0x000b
        /*0012*/ 	.short	0x0058
        /*0014*/ 	.byte	0x00, 0xf0, 0x21, 0x00


	//----- nvinfo : EIATTR_KPARAM_INFO
	.align		4
.L_693:
        /*0018*/ 	.byte	0x04, 0x17
        /*001a*/ 	.short	(.L_695 - .L_694)
.L_694:
        /*001c*/ 	.word	0x00000000
        /*0020*/ 	.short	0x000a
        /*0022*/ 	.short	0x0050
        /*0024*/ 	.byte	0x00, 0xf0, 0x21, 0x00


	//----- nvinfo : EIATTR_KPARAM_INFO
	.align		4
.L_695:
        /*0028*/ 	.byte	0x04, 0x17
        /*002a*/ 	.short	(.L_697 - .L_696)
.L_696:
        /*002c*/ 	.word	0x00000000
        /*0030*/ 	.short	0x0009
        /*0032*/ 	.short	0x0048
        /*0034*/ 	.byte	0x00, 0xf0, 0x21, 0x00


	//----- nvinfo : EIATTR_KPARAM_INFO
	.align		4
.L_697:
        /*0038*/ 	.byte	0x04, 0x17
        /*003a*/ 	.short	(.L_699 - .L_698)
.L_698:
        /*003c*/ 	.word	0x00000000
        /*0040*/ 	.short	0x0008
        /*0042*/ 	.short	0x0040
        /*0044*/ 	.byte	0x00, 0xf0, 0x11, 0x00


	//----- nvinfo : EIATTR_KPARAM_INFO
	.align		4
.L_699:
        /*0048*/ 	.byte	0x04, 0x17
        /*004a*/ 	.short	(.L_701 - .L_700)
.L_700:
        /*004c*/ 	.word	0x00000000
        /*0050*/ 	.short	0x0007
        /*0052*/ 	.short	0x0038
        /*0054*/ 	.byte	0x00, 0xf0, 0x21, 0x00


	//----- nvinfo : EIATTR_KPARAM_INFO
	.align		4
.L_701:
        /*0058*/ 	.byte	0x04, 0x17
        /*005a*/ 	.short	(.L_703 - .L_702)
.L_702:
        /*005c*/ 	.word	0x00000000
        /*0060*/ 	.short	0x0006
        /*0062*/ 	.short	0x0030
        /*0064*/ 	.byte	0x00, 0xf0, 0x21, 0x00


	//----- nvinfo : EIATTR_KPARAM_INFO
	.align		4
.L_703:
        /*0068*/ 	.byte	0x04, 0x17
        /*006a*/ 	.short	(.L_705 - .L_704)
.L_704:
        /*006c*/ 	.word	0x00000000
        /*0070*/ 	.short	0x0005
        /*0072*/ 	.short	0x0028
        /*0074*/ 	.byte	0x00, 0xf0, 0x21, 0x00


	//----- nvinfo : EIATTR_KPARAM_INFO
	.align		4
.L_705:
        /*0078*/ 	.byte	0x04, 0x17
        /*007a*/ 	.short	(.L_707 - .L_706)
.L_706:
        /*007c*/ 	.word	0x00000000
        /*0080*/ 	.short	0x0004
        /*0082*/ 	.short	0x0020
        /*0084*/ 	.byte	0x00, 0xf0, 0x21, 0x00


	//----- nvinfo : EIATTR_KPARAM_INFO
	.align		4
.L_707:
        /*0088*/ 	.byte	0x04, 0x17
        /*008a*/ 	.short	(.L_709 - .L_708)
.L_708:
        /*008c*/ 	.word	0x00000000
        /*0090*/ 	.short	0x0003
        /*0092*/ 	.short	0x0018
        /*0094*/ 	.byte	0x00, 0xf0, 0x21, 0x00


	//----- nvinfo : EIATTR_KPARAM_INFO
	.align		4
.L_709:
        /*0098*/ 	.byte	0x04, 0x17
        /*009a*/ 	.short	(.L_711 - .L_710)
.L_710:
        /*009c*/ 	.word	0x00000000
        /*00a0*/ 	.short	0x0002
        /*00a2*/ 	.short	0x0010
        /*00a4*/ 	.byte	0x00, 0xf0, 0x21, 0x00


	//----- nvinfo : EIATTR_KPARAM_INFO
	.align		4
.L_711:
        /*00a8*/ 	.byte	0x04, 0x17
        /*00aa*/ 	.short	(.L_713 - .L_712)
.L_712:
        /*00ac*/ 	.word	0x00000000
        /*00b0*/ 	.short	0x0001
        /*00b2*/ 	.short	0x0008
        /*00b4*/ 	.byte	0x00, 0xf0, 0x21, 0x00


	//----- nvinfo : EIATTR_KPARAM_INFO
	.align		4
.L_713:
        /*00b8*/ 	.byte	0x04, 0x17
        /*00ba*/ 	.short	(.L_715 - .L_714)
.L_714:
        /*00bc*/ 	.word	0x00000000
        /*00c0*/ 	.short	0x0000
        /*00c2*/ 	.short	0x0000
        /*00c4*/ 	.byte	0x00, 0xf0, 0x21, 0x00


	//----- nvinfo : EIATTR_SPARSE_MMA_MASK
	.align		4
.L_715:
        /*00c8*/ 	.byte	0x03, 0x50
        /*00ca*/ 	.short	0x0000


	//----- nvinfo : EIATTR_MAXREG_COUNT
	.align		4
        /*00cc*/ 	.byte	0x03, 0x1b
        /*00ce*/ 	.short	0x00a8


	//----- nvinfo : EIATTR_NUM_BARRIERS
	.align		4
        /*00d0*/ 	.byte	0x02, 0x4c
        /*00d2*/ 	.byte	0x01
	.zero		1


	//----- nvinfo : EIATTR_MERCURY_ISA_VERSION
	.align		4
        /*00d4*/ 	.byte	0x03, 0x5f
        /*00d6*/ 	.short	0x0101


	//----- nvinfo : EIATTR_COOP_GROUP_MASK_REGIDS
	.align		4
        /*00d8*/ 	.byte	0x04, 0x29
        /*00da*/ 	.short	(.L_717 - .L_716)


	//   ....[0]....
.L_716:
        /*00dc*/ 	.word	0xffffffff


	//   ....[1]....
        /*00e0*/ 	.word	0xffffffff


	//   ....[2]....
        /*00e4*/ 	.word	0xffffffff


	//   ....[3]....
        /*00e8*/ 	.word	0xffffffff


	//   ....[4]....
        /*00ec*/ 	.word	0x0500002c


	//   ....[5]....
        /*00f0*/ 	.word	0x0500002b


	//   ....[6]....
        /*00f4*/ 	.word	0x0500002d


	//   ....[7]....
        /*00f8*/ 	.word	0x0500002e


	//   ....[8]....
        /*00fc*/ 	.word	0x05000030


	//   ....[9]....
        /*0100*/ 	.word	0x0500002f


	//   ....[10]....
        /*0104*/ 	.word	0x05000031


	//   ....[11]....
        /*0108*/ 	.word	0x05000026


	//   ....[12]....
        /*010c*/ 	.word	0x0500002c


	//   ....[13]....
        /*0110*/ 	.word	0x0500002b


	//   ....[14]....
        /*0114*/ 	.word	0x0500002d


	//   ....[15]....
        /*0118*/ 	.word	0x0500002e


	//   ....[16]....
        /*011c*/ 	.word	0x05000030


	//   ....[17]....
        /*0120*/ 	.word	0x0500002f


	//   ....[18]....
        /*0124*/ 	.word	0x05000031


	//   ....[19]....
        /*0128*/ 	.word	0x05000026


	//   ....[20]....
        /*012c*/ 	.word	0x05000030


	//   ....[21]....
        /*0130*/ 	.word	0x0500002f


	//   ....[22]....
        /*0134*/ 	.word	0x05000031


	//   ....[23]....
        /*0138*/ 	.word	0x05000036


	//   ....[24]....
        /*013c*/ 	.word	0x05000038


	//   ....[25]....
        /*0140*/ 	.word	0x05000035


	//   ....[26]....
        /*0144*/ 	.word	0x05000037


	//   ....[27]....
        /*0148*/ 	.word	0x0500002a


	//   ....[28]....
        /*014c*/ 	.word	0x0500002d


	//   ....[29]....
        /*0150*/ 	.word	0x0500002c


	//   ....[30]....
        /*0154*/ 	.word	0x0500002e


	//   ....[31]....
        /*0158*/ 	.word	0x0500002f


	//   ....[32]....
        /*015c*/ 	.word	0x05000031


	//   ....[33]....
        /*0160*/ 	.word	0x05000030


	//   ....[34]....
        /*0164*/ 	.word	0x05000036


	//   ....[35]....
        /*0168*/ 	.word	0x05000027


	//   ....[36]....
        /*016c*/ 	.word	0x05000028


	//   ....[37]....
        /*0170*/ 	.word	0x05000025


	//   ....[38]....
        /*0174*/ 	.word	0x05000029


	//   ....[39]....
        /*0178*/ 	.word	0x0500003a


	//   ....[40]....
        /*017c*/ 	.word	0x05000025


	//   ....[41]....
        /*0180*/ 	.word	0x05000038


	//   ....[42]....
        /*0184*/ 	.word	0x0500003c


	//   ....[43]....
        /*0188*/ 	.word	0x0500002c


	//   ....[44]....
        /*018c*/ 	.word	0x05000039


	//   ....[45]....
        /*0190*/ 	.word	0x0500003b


	//   ....[46]....
        /*0194*/ 	.word	0x05000038


	//   ....[47]....
        /*0198*/ 	.word	0x05000035


	//   ....[48]....
        /*019c*/ 	.word	0x05000031


	//   ....[49]....
        /*01a0*/ 	.word	0x05000025


	//   ....[50]....
        /*01a4*/ 	.word	0x0500003a


	//   ....[51]....
        /*01a8*/ 	.word	0x0500003c


	//   ....[52]....
        /*01ac*/ 	.word	0x05000029


	//   ....[53]....
        /*01b0*/ 	.word	0x05000038


	//   ....[54]....
        /*01b4*/ 	.word	0x0500003a


	//   ....[55]....
        /*01b8*/ 	.word	0x05000039


	//   ....[56]....
        /*01bc*/ 	.word	0x0500002b


	//   ....[57]....
        /*01c0*/ 	.word	0x0500003b


	//   ....[58]....
        /*01c4*/ 	.word	0x0500002e


	//   ....[59]....
        /*01c8*/ 	.word	0x05000025


	//   ....[60]....
        /*01cc*/ 	.word	0x05000038


	//   ....[61]....
        /*01d0*/ 	.word	0x05000038


	//   ....[62]....
        /*01d4*/ 	.word	0x05000038


	//   ....[63]....
        /*01d8*/ 	.word	0x05000038


	//   ....[64]....
        /*01dc*/ 	.word	0x05000038


	//   ....[65]....
        /*01e0*/ 	.word	0x05000038


	//   ....[66]....
        /*01e4*/ 	.word	0x05000038


	//   ....[67]....
        /*01e8*/ 	.word	0x05000038


	//   ....[68]....
        /*01ec*/ 	.word	0x05000038


	//   ....[69]....
        /*01f0*/ 	.word	0x05000038


	//   ....[70]....
        /*01f4*/ 	.word	0x05000038


	//   ....[71]....
        /*01f8*/ 	.word	0x05000038


	//   ....[72]....
        /*01fc*/ 	.word	0x05000038


	//   ....[73]....
        /*0200*/ 	.word	0x05000038


	//   ....[74]....
        /*0204*/ 	.word	0x05000038


	//   ....[75]....
        /*0208*/ 	.word	0x05000038


	//   ....[76]....
        /*020c*/ 	.word	0x05000038


	//   ....[77]....
        /*0210*/ 	.word	0x05000038


	//   ....[78]....
        /*0214*/ 	.word	0x05000038


	//   ....[79]....
        /*0218*/ 	.word	0x05000038


	//   ....[80]....
        /*021c*/ 	.word	0x05000038


	//   ....[81]....
        /*0220*/ 	.word	0x05000038


	//   ....[82]....
        /*0224*/ 	.word	0x05000038


	//   ....[83]....
        /*0228*/ 	.word	0x05000038


	//   ....[84]....
        /*022c*/ 	.word	0x05000038


	//   ....[85]....
        /*0230*/ 	.word	0x05000038


	//   ....[86]....
        /*0234*/ 	.word	0x05000038


	//   ....[87]....
        /*0238*/ 	.word	0x05000038


	//   ....[88]....
        /*023c*/ 	.word	0x05000038


	//   ....[89]....
        /*0240*/ 	.word	0x05000038


	//   ....[90]....
        /*0244*/ 	.word	0x05000038


	//   ....[91]....
        /*0248*/ 	.word	0x05000038


	//   ....[92]....
        /*024c*/ 	.word	0x05000038


	//   ....[93]....
        /*0250*/ 	.word	0x05000038


	//   ....[94]....
        /*0254*/ 	.word	0x05000038


	//   ....[95]....
        /*0258*/ 	.word	0x05000038


	//   ....[96]....
        /*025c*/ 	.word	0x05000038


	//   ....[97]....
        /*0260*/ 	.word	0x05000038


	//   ....[98]....
        /*0264*/ 	.word	0x05000038


	//   ....[99]....
        /*0268*/ 	.word	0x05000038


	//   ....[100]....
        /*026c*/ 	.word	0x05000038


	//   ....[101]....
        /*0270*/ 	.word	0x05000038


	//   ....[102]....
        /*0274*/ 	.word	0x05000038


	//   ....[103]....
        /*0278*/ 	.word	0x05000038


	//   ....[104]....
        /*027c*/ 	.word	0x05000038


	//   ....[105]....
        /*0280*/ 	.word	0x05000038


	//   ....[106]....
        /*0284*/ 	.word	0x05000038


	//   ....[107]....
        /*0288*/ 	.word	0x05000038


	//   ....[108]....
        /*028c*/ 	.word	0x05000038


	//   ....[109]....
        /*0290*/ 	.word	0x05000038


	//   ....[110]....
        /*0294*/ 	.word	0x05000038


	//   ....[111]....
        /*0298*/ 	.word	0x05000038


	//   ....[112]....
        /*029c*/ 	.word	0x05000038


	//   ....[113]....
        /*02a0*/ 	.word	0x05000038


	//   ....[114]....
        /*02a4*/ 	.word	0x05000038


	//   ....[115]....
        /*02a8*/ 	.word	0x05000038


	//----- nvinfo : EIATTR_COOP_GROUP_INSTR_OFFSETS
	.align		4
.L_717:
        /*02ac*/ 	.byte	0x04, 0x28
        /*02ae*/ 	.short	(.L_719 - .L_718)


	//   ....[0]....
.L_718:
        /*02b0*/ 	.word	0x00005f80


	//   ....[1]....
        /*02b4*/ 	.word	0x00005fc0


	//   ....[2]....
        /*02b8*/ 	.word	0x000060f0


	//   ....[3]....
        /*02bc*/ 	.word	0x00006120


	//   ....[4]....
        /*02c0*/ 	.word	0x0000bc20


	//   ....[5]....
        /*02c4*/ 	.word	0x0000bc50


	//   ....[6]....
        /*02c8*/ 	.word	0x0000bca0


	//   ....[7]....
        /*02cc*/ 	.word	0x0000bcc0


	//   ....[8]....
        /*02d0*/ 	.word	0x0000bcf0


	//   ....[9]....
        /*02d4*/ 	.word	0x0000bd00


	//   ....[10]....
        /*02d8*/ 	.word	0x0000bd30


	//   ....[11]....
        /*02dc*/ 	.word	0x0000bd40


	//   ....[12]....
        /*02e0*/ 	.word	0x0000beb0


	//   ....[13]....
        /*02e4*/ 	.word	0x0000bee0


	//   ....[14]....
        /*02e8*/ 	.word	0x0000bf30


	//   ....[15]....
        /*02ec*/ 	.word	0x0000bf50


	//   ....[16]....
        /*02f0*/ 	.word	0x0000bf80


	//   ....[17]....
        /*02f4*/ 	.word	0x0000bf90


	//   ....[18]....
        /*02f8*/ 	.word	0x0000bfc0


	//   ....[19]....
        /*02fc*/ 	.word	0x0000bfd0


	//   ....[20]....
        /*0300*/ 	.word	0x0000c130


	//   ....[21]....
        /*0304*/ 	.word	0x0000c160


	//   ....[22]....
        /*0308*/ 	.word	0x0000c1b0


	//   ....[23]....
        /*030c*/ 	.word	0x0000c1d0


	//   ....[24]....
        /*0310*/ 	.word	0x0000c200


	//   ....[25]....
        /*0314*/ 	.word	0x0000c210


	//   ....[26]....
        /*0318*/ 	.word	0x0000c240


	//   ....[27]....
        /*031c*/ 	.word	0x0000c250


	//   ....[28]....
        /*0320*/ 	.word	0x0000c3d0


	//   ....[29]....
        /*0324*/ 	.word	0x0000c400


	//   ....[30]....
        /*0328*/ 	.word	0x0000c450


	//   ....[31]....
        /*032c*/ 	.word	0x0000c470


	//   ....[32]....
        /*0330*/ 	.word	0x0000c4a0


	//   ....[33]....
        /*0334*/ 	.word	0x0000c4b0


	//   ....[34]....
        /*0338*/ 	.word	0x0000c4e0


	//   ....[35]....
        /*033c*/ 	.word	0x0000c4f0


	//   ....[36]....
        /*0340*/ 	.word	0x0000c750


	//   ....[37]....
        /*0344*/ 	.word	0x0000c7d0


	//   ....[38]....
        /*0348*/ 	.word	0x0000c810


	//   ....[39]....
        /*034c*/ 	.word	0x0000c840


	//   ....[40]....
        /*0350*/ 	.word	0x0000c860


	//   ....[41]....
        /*0354*/ 	.word	0x0000c880


	//   ....[42]....
        /*0358*/ 	.word	0x0000c8a0


	//   ....[43]....
        /*035c*/ 	.word	0x0000c8e0


	//   ....[44]....
        /*0360*/ 	.word	0x0000c900


	//   ....[45]....
        /*0364*/ 	.word	0x0000c920


	//   ....[46]....
        /*0368*/ 	.word	0x0000c950


	//   ....[47]....
        /*036c*/ 	.word	0x0000c960


	//   ....[48]....
        /*0370*/ 	.word	0x0000c980


	//   ....[49]....
        /*0374*/ 	.word	0x0000c9a0


	//   ....[50]....
        /*0378*/ 	.word	0x0000c9c0


	//   ....[51]....
        /*037c*/ 	.word	0x0000c9f0


	//   ....[52]....
        /*0380*/ 	.word	0x0000ca10


	//   ....[53]....
        /*0384*/ 	.word	0x0000ca20


	//   ....[54]....
        /*0388*/ 	.word	0x0000ca50


	//   ....[55]....
        /*038c*/ 	.word	0x0000ca80


	//   ....[56]....
        /*0390*/ 	.word	0x0000caa0


	//   ....[57]....
        /*0394*/ 	.word	0x0000cad0


	//   ....[58]....
        /*0398*/ 	.word	0x0000cbe0


	//   ....[59]....
        /*039c*/ 	.word	0x0000cc10


	//   ....[60]....
        /*03a0*/ 	.word	0x0000cdc0


	//   ....[61]....
        /*03a4*/ 	.word	0x0000ce10


	//   ....[62]....
        /*03a8*/ 	.word	0x0000ce80


	//   ....[63]....
        /*03ac*/ 	.word	0x0000cee0


	//   ....[64]....
        /*03b0*/ 	.word	0x0000cf50


	//   ....[65]....
        /*03b4*/ 	.word	0x0000cfb0


	//   ....[66]....
        /*03b8*/ 	.word	0x0000d020


	//   ....[67]....
        /*03bc*/ 	.word	0x0000d080


	//   ....[68]....
        /*03c0*/ 	.word	0x0000d130


	//   ....[69]....
        /*03c4*/ 	.word	0x0000d1c0


	//   ....[70]....
        /*03c8*/ 	.word	0x0000d230


	//   ....[71]....
        /*03cc*/ 	.word	0x0000d290


	//   ....[72]....
        /*03d0*/ 	.word	0x0000d300


	//   ....[73]....
        /*03d4*/ 	.word	0x0000d360


	//   ....[74]....
        /*03d8*/ 	.word	0x0000d3d0


	//   ....[75]....
        /*03dc*/ 	.word	0x0000d430


	//   ....[76]....
        /*03e0*/ 	.word	0x0000d4e0


	//   ....[77]....
        /*03e4*/ 	.word	0x0000d570


	//   ....[78]....
        /*03e8*/ 	.word	0x0000d5e0


	//   ....[79]....
        /*03ec*/ 	.word	0x0000d640


	//   ....[80]....
        /*03f0*/ 	.word	0x0000d6b0


	//   ....[81]....
        /*03f4*/ 	.word	0x0000d710


	//   ....[82]....
        /*03f8*/ 	.word	0x0000d780


	//   ....[83]....
        /*03fc*/ 	.word	0x0000d7e0


	//   ....[84]....
        /*0400*/ 	.word	0x0000d890


	//   ....[85]....
        /*0404*/ 	.word	0x0000d920


	//   ....[86]....
        /*0408*/ 	.word	0x0000d990


	//   ....[87]....
        /*040c*/ 	.word	0x0000d9f0


	//   ....[88]....
        /*0410*/ 	.word	0x0000da60


	//   ....[89]....
        /*0414*/ 	.word	0x0000dac0


	//   ....[90]....
        /*0418*/ 	.word	0x0000db30


	//   ....[91]....
        /*041c*/ 	.word	0x0000db90


	//   ....[92]....
        /*0420*/ 	.word	0x0000dc40


	//   ....[93]....
        /*0424*/ 	.word	0x0000dce0


	//   ....[94]....
        /*0428*/ 	.word	0x0000ddc0


	//   ....[95]....
        /*042c*/ 	.word	0x0000de20


	//   ....[96]....
        /*0430*/ 	.word	0x0000deb0


	//   ....[97]....
        /*0434*/ 	.word	0x0000df10


	//   ....[98]....
        /*0438*/ 	.word	0x0000df80


	//   ....[99]....
        /*043c*/ 	.word	0x0000dfe0


	//   ....[100]....
        /*0440*/ 	.word	0x0000e050


	//   ....[101]....
        /*0444*/ 	.word	0x0000e0a0


	//   ....[102]....
        /*0448*/ 	.word	0x0000e160


	//   ....[103]....
        /*044c*/ 	.word	0x0000e1d0


	//   ....[104]....
        /*0450*/ 	.word	0x0000e260


	//   ....[105]....
        /*0454*/ 	.word	0x0000e2c0


	//   ....[106]....
        /*0458*/ 	.word	0x0000e370


	//   ....[107]....
        /*045c*/ 	.word	0x0000e3d0


	//   ....[108]....
        /*0460*/ 	.word	0x0000e430


	//   ....[109]....
        /*0464*/ 	.word	0x0000e480


	//   ....[110]....
        /*0468*/ 	.word	0x0000e4f0


	//   ....[111]....
        /*046c*/ 	.word	0x0000e5d0


	//   ....[112]....
        /*0470*/ 	.word	0x0000e640


	//   ....[113]....
        /*0474*/ 	.word	0x0000e6a0


	//   ....[114]....
        /*0478*/ 	.word	0x0000e750


	//   ....[115]....
        /*047c*/ 	.word	0x0000e7b0


	//----- nvinfo : EIATTR_EXIT_INSTR_OFFSETS
	.align		4
.L_719:
        /*0480*/ 	.byte	0x04, 0x1c
        /*0482*/ 	.short	(.L_721 - .L_720)


	//   ....[0]....
.L_720:
        /*0484*/ 	.word	0x0000b210


	//   ....[1]....
        /*0488*/ 	.word	0x0000cd60


	//----- nvinfo : EIATTR_MAX_THREADS
	.align		4
.L_721:
        /*048c*/ 	.byte	0x04, 0x05
        /*048e*/ 	.short	(.L_723 - .L_722)
.L_722:
        /*0490*/ 	.word	0x00000140
        /*0494*/ 	.word	0x00000001
        /*0498*/ 	.word	0x00000001


	//----- nvinfo : EIATTR_CRS_STACK_SIZE
	.align		4
.L_723:
        /*049c*/ 	.byte	0x04, 0x1e
        /*049e*/ 	.short	(.L_725 - .L_724)
.L_724:
        /*04a0*/ 	.word	0x00000000


	//----- nvinfo : EIATTR_CBANK_PARAM_SIZE
	.align		4
.L_725:
        /*04a4*/ 	.byte	0x03, 0x19
        /*04a6*/ 	.short	0x0060


	//----- nvinfo : EIATTR_PARAM_CBANK
	.align		4
        /*04a8*/ 	.byte	0x04, 0x0a
        /*04aa*/ 	.short	(.L_727 - .L_726)
	.align		4
.L_726:
        /*04ac*/ 	.word	index@(.nv.constant0._ZN13group_norm_v218gn_bwd_cuda_kernelI13__nv_bfloat16Li320ELi1ELi16ELi160ELi64ELb1ELb1ELi64ELi320ELi320ELi4ELb1ELi144ELb0ELb0ELNS_15WgradSyncMethodE3ENS_16CompileConditionILi900EEEEEvPT_S6_S6_PKS5_S8_S8_S8_PKfflPfPj)
        /*04b0*/ 	.short	0x0210
        /*04b2*/ 	.short	0x0060


	//----- nvinfo : EIATTR_SW_WAR
	.align		4
.L_727:
        /*04b4*/ 	.byte	0x04, 0x36
        /*04b6*/ 	.short	(.L_729 - .L_728)
.L_728:
        /*04b8*/ 	.word	0x00000008
.L_729:


//--------------------- .nv.info._ZN13group_norm_v214gn_cuda_kernelI13__nv_bfloat16Li320ELi1ELi32ELi80ELi64ELb0ELi64ELi80ELi80ELi4ELb0ELi116ELb0ELb0ENS_16CompileConditionILi900EEEEEvPT_PKS4_S7_S7_flPfS8_Pj --------------------------
	.section	.nv.info._ZN13group_norm_v214gn_cuda_kernelI13__nv_bfloat16Li320ELi1ELi32ELi80ELi64ELb0ELi64ELi80ELi80ELi4ELb0ELi116ELb0ELb0ENS_16CompileConditionILi900EEEEEvPT_PKS4_S7_S7_flPfS8_Pj,"",@"SHT_CUDA_INFO"
	.sectionflags	@""
	.align	4


	//----- nvinfo : EIATTR_CUDA_API_VERSION
	.align		4
        /*0000*/ 	.byte	0x04, 0x37
        /*0002*/ 	.short	(.L_731 - .L_730)
.L_730:
        /*0004*/ 	.word	0x00000082


	//----- nvinfo : EIATTR_KPARAM_INFO
	.align		4
.L_731:
        /*0008*/ 	.byte	0x04, 0x17
        /*000a*/ 	.short	(.L_733 - .L_732)
.L_732:
        /*000c*/ 	.word	0x00000000
        /*0010*/ 	.short	0x0008
        /*0012*/ 	.short	0x0040
        /*0014*/ 	.byte	0x00, 0xf0, 0x21, 0x00


	//----- nvinfo : EIATTR_KPARAM_INFO
	.align		4
.L_733:
        /*0018*/ 	.byte	0x04, 0x17
        /*001a*/ 	.short	(.L_735 - .L_734)
.L_734:
        /*001c*/ 	.word	0x00000000
        /*0020*/ 	.short	0x0007
        /*0022*/ 	.short	0x0038
        /*0024*/ 	.byte	0x00, 0xf0, 0x21, 0x00


	//----- nvinfo : EIATTR_KPARAM_INFO
	.align		4
.L_735:
        /*0028*/ 	.byte	0x04, 0x17
        /*002a*/ 	.short	(.L_737 - .L_736)
.L_736:
        /*002c*/ 	.word	0x00000000
        /*0030*/ 	.short	0x0006
        /*0032*/ 	.short	0x0030
        /*0034*/ 	.byte	0x00, 0xf0, 0x21, 0x00


	//----- nvinfo : EIATTR_KPARAM_INFO
	.align		4
.L_737:
        /*0038*/ 	.byte	0x04, 0x17
        /*003a*/ 	.short	(.L_739 - .L_738)
.L_738:
        /*003c*/ 	.word	0x00000000
        /*0040*/ 	.short	0x0005
        /*0042*/ 	.short	0x0028
        /*0044*/ 	.byte	0x00, 0xf0, 0x21, 0x00


	//----- nvinfo : EIATTR_KPARAM_INFO
	.align		4
.L_739:
        /*0048*/ 	.byte	0x04, 0x17
        /*004a*/ 	.short	(.L_741 - .L_740)
.L_740:
        /*004c*/ 	.word	0x00000000
        /*0050*/ 	.short	0x0004
        /*0052*/ 	.short	0x0020
        /*0054*/ 	.byte	0x00, 0xf0, 0x11, 0x00


	//----- nvinfo : EIATTR_KPARAM_INFO
	.align		4
.L_741:
        /*0058*/ 	.byte	0x04, 0x17
        /*005a*/ 	.short	(.L_743 - .L_742)
.L_742:
        /*005c*/ 	.word	0x00000000
        /*0060*/ 	.short	0x0003
        /*0062*/ 	.short	0x0018
        /*0064*/ 	.byte	0x00, 0xf0, 0x21, 0x00


	//----- nvinfo : EIATTR_KPARAM_INFO
	.align		4
.L_743:
        /*0068*/ 	.byte	0x04, 0x17
        /*006a*/ 	.short	(.L_745 - .L_744)
.L_744:
        /*006c*/ 	.word	0x00000000
        /*0070*/ 	.short	0x0002
        /*0072*/ 	.short	0x0010
        /*0074*/ 	.byte	0x00, 0xf0, 0x21, 0x00


	//----- nvinfo : EIATTR_KPARAM_INFO
	.align		4
.L_745:
        /*0078*/ 	.byte	0x04, 0x17
        /*007a*/ 	.short	(.L_747 - .L_746)
.L_746:
        /*007c*/ 	.word	0x00000000
        /*0080*/ 	.short	0x0001
        /*0082*/ 	.short	0x0008
        /*0084*/ 	.byte	0x00, 0xf0, 0x21, 0x00


	//----- nvinfo : EIATTR_KPARAM_INFO
	.align		4
.L_747:
        /*0088*/ 	.byte	0x04, 0x17
        /*008a*/ 	.short	(.L_749 - .L_748)
.L_748:
        /*008c*/ 	.word	0x00000000
        /*0090*/ 	.short	0x0000
        /*0092*/ 	.short	0x0000
        /*0094*/ 	.byte	0x00, 0xf0, 0x21, 0x00


	//----- nvinfo : EIATTR_SPARSE_MMA_MASK
	.align		4
.L_749:
        /*0098*/ 	.byte	0x03, 0x50
        /*009a*/ 	.short	0x0000


	//----- nvinfo : EIATTR_MAXREG_COUNT
	.align		4
        /*009c*/ 	.byte	0x03, 0x1b
        /*009e*/ 	.short	0x00a8


	//----- nvinfo : EIATTR_NUM_BARRIERS
	.align		4
        /*00a0*/ 	.byte	0x02, 0x4c
        /*00a2*/ 	.byte	0x01
	.zero		1


	//----- nvinfo : EIATTR_MERCURY_ISA_VERSION
	.align		4
        /*00a4*/ 	.byte	0x03, 0x5f
        /*00a6*/ 	.short	0x0101


	//----- nvinfo : EIATTR_COOP_GROUP_MASK_REGIDS
	.align		4
        /*00a8*/ 	.byte	0x04, 0x29
        /*00aa*/ 	.short	(.L_751 - .L_750)


	//   ....[0]....
.L_750:
        /*00ac*/ 	.word	0xffffffff


	//   ....[1]....
        /*00b0*/ 	.word	0xffffffff


	//   ....[2]....
        /*00b4*/ 	.word	0xffffffff


	//   ....[3]....
        /*00b8*/ 	.word	0xffffffff


	//   ....[4]....
        /*00bc*/ 	.word	0xffffffff


	//   ....[5]....
        /*00c0*/ 	.word	0xffffffff


	//   ....[6]....
        /*00c4*/ 	.word	0xffffffff


	//   ....[7]....
        /*00c8*/ 	.word	0xffffffff


	//   ....[8]....
        /*00cc*/ 	.word	0xffffffff


	//   ....[9]....
        /*00d0*/ 	.word	0xffffffff


	//   ....[10]....
        /*00d4*/ 	.word	0xffffffff


	//   ....[11]....
        /*00d8*/ 	.word	0xffffffff


	//   ....[12]....
        /*00dc*/ 	.word	0xffffffff


	//   ....[13]....
        /*00e0*/ 	.word	0xffffffff


	//   ....[14]....
        /*00e4*/ 	.word	0xffffffff


	//   ....[15]....
        /*00e8*/ 	.word	0xffffffff


	//   ....[16]....
        /*00ec*/ 	.word	0xffffffff


	//   ....[17]....
        /*00f0*/ 	.word	0xffffffff


	//   ....[18]....
        /*00f4*/ 	.word	0x05000010


	//   ....[19]....
        /*00f8*/ 	.word	0x05000010


	//   ....[20]....
        /*00fc*/ 	.word	0x05000010


	//   ....[21]....
        /*0100*/ 	.word	0x05000010


	//   ....[22]....
        /*0104*/ 	.word	0x05000010


	//   ....[23]....
        /*0108*/ 	.word	0x05000010


	//   ....[24]....
        /*010c*/ 	.word	0x05000010


	//   ....[25]....
        /*0110*/ 	.word	0x05000010


	//----- nvinfo : EIATTR_COOP_GROUP_INSTR_OFFSETS
	.align		4
.L_751:
        /*0114*/ 	.byte	0x04, 0x28
        /*0116*/ 	.short	(.L_753 - .L_752)


	//   ....[0]....
.L_752:
        /*0118*/ 	.word	0x000005d0


	//   ....[1]....
        /*011c*/ 	.word	0x000005e0


	//   ....[2]....
        /*0120*/ 	.word	0x00000610


	//   ....[3]....
        /*0124*/ 	.word	0x00000620


	//   ....[4]....
        /*0128*/ 	.word	0x00000650


	//   ....[5]....
        /*012c*/ 	.word	0x00000660


	//   ....[6]....
        /*0130*/ 	.word	0x000006a0


	//   ....[7]....
        /*0134*/ 	.word	0x000006d0


	//   ....[8]....
        /*0138*/ 	.word	0x00000720


	//   ....[9]....
        /*013c*/ 	.word	0x00000730


	//   ....[10]....
        /*0140*/ 	.word	0x00000830


	//   ....[11]....
        /*0144*/ 	.word	0x00000840


	//   ....[12]....
        /*0148*/ 	.word	0x00000870


	//   ....[13]....
        /*014c*/ 	.word	0x00000880


	//   ....[14]....
        /*0150*/ 	.word	0x000008b0


	//   ....[15]....
        /*0154*/ 	.word	0x000008c0


	//   ....[16]....
        /*0158*/ 	.word	0x000008f0


	//   ....[17]....
        /*015c*/ 	.word	0x00000900


	//   ....[18]....
        /*0160*/ 	.word	0x00001200


	//   ....[19]....
        /*0164*/ 	.word	0x00001250


	//   ....[20]....
        /*0168*/ 	.word	0x000012c0


	//   ....[21]....
        /*016c*/ 	.word	0x00001320


	//   ....[22]....
        /*0170*/ 	.word	0x00001390


	//   ....[23]....
        /*0174*/ 	.word	0x000013f0


	//   ....[24]....
        /*0178*/ 	.word	0x00001460


	//   ....[25]....
        /*017c*/ 	.word	0x000014c0


	//----- nvinfo : EIATTR_EXIT_INSTR_OFFSETS
	.align		4
.L_753:
        /*0180*/ 	.byte	0x04, 0x1c
        /*0182*/ 	.short	(.L_755 - .L_754)


	//   ....[0]....
.L_754:
        /*0184*/ 	.word	0x000011a0


	//----- nvinfo : EIATTR_MAX_THREADS
	.align		4
.L_755:
        /*0188*/ 	.byte	0x04, 0x05
        /*018a*/ 	.short	(.L_757 - .L_756)
.L_756:
        /*018c*/ 	.word	0x00000140
        /*0190*/ 	.word	0x00000001
        /*0194*/ 	.word	0x00000001


	//----- nvinfo : EIATTR_CRS_STACK_SIZE
	.align		4
.L_757:
        /*0198*/ 	.byte	0x04, 0x1e
        /*019a*/ 	.short	(.L_759 - .L_758)
.L_758:
        /*019c*/ 	.word	0x00000000


	//----- nvinfo : EIATTR_CBANK_PARAM_SIZE
	.align		4
.L_759:
        /*01a0*/ 	.byte	0x03, 0x19
        /*01a2*/ 	.short	0x0048


	//----- nvinfo : EIATTR_PARAM_CBANK
	.align		4
        /*01a4*/ 	.byte	0x04, 0x0a
        /*01a6*/ 	.short	(.L_761 - .L_760)
	.align		4
.L_760:
        /*01a8*/ 	.word	index@(.nv.constant0._ZN13group_norm_v214gn_cuda_kernelI13__nv_bfloat16Li320ELi1ELi32ELi80ELi64ELb0ELi64ELi80ELi80ELi4ELb0ELi116ELb0ELb0ENS_16CompileConditionILi900EEEEEvPT_PKS4_S7_S7_flPfS8_Pj)
        /*01ac*/ 	.short	0x0210
        /*01ae*/ 	.short	0x0048


	//----- nvinfo : EIATTR_SW_WAR
	.align		4
.L_761:
        /*01b0*/ 	.byte	0x04, 0x36
        /*01b2*/ 	.short	(.L_763 - .L_762)
.L_762:
        /*01b4*/ 	.word	0x00000008
.L_763:


//--------------------- .nv.info._ZN13group_norm_v214gn_cuda_kernelI13__nv_bfloat16Li320ELi1ELi32ELi80ELi64ELb0ELi64ELi80ELi80ELi4ELb0ELi148ELb0ELb0ENS_16CompileConditionILi900EEEEEvPT_PKS4_S7_S7_flPfS8_Pj --------------------------
	.section	.nv.info._ZN13group_norm_v214gn_cuda_kernelI13__nv_bfloat16Li320ELi1ELi32ELi80ELi64ELb0ELi64ELi80ELi80ELi4ELb0ELi148ELb0ELb0ENS_16CompileConditionILi900EEEEEvPT_PKS4_S7_S7_flPfS8_Pj,"",@"SHT_CUDA_INFO"
	.sectionflags	@""
	.align	4


	//----- nvinfo : EIATTR_CUDA_API_VERSION
	.align		4
        /*0000*/ 	.byte	0x04, 0x37
        /*0002*/ 	.short	(.L_765 - .L_764)
.L_764:
        /*0004*/ 	.word	0x00000082


	//----- nvinfo : EIATTR_KPARAM_INFO
	.align		4
.L_765:
        /*0008*/ 	.byte	0x04, 0x17
        /*000a*/ 	.short	(.L_767 - .L_766)
.L_766:
        /*000c*/ 	.word	0x00000000
        /*0010*/ 	.short	0x0008
        /*0012*/ 	.short	0x0040
        /*0014*/ 	.byte	0x00, 0xf0, 0x21, 0x00


	//----- nvinfo : EIATTR_KPARAM_INFO
	.align		4
.L_767:
        /*0018*/ 	.byte	0x04, 0x17
        /*001a*/ 	.short	(.L_769 - .L_768)
.L_768:
        /*001c*/ 	.word	0x00000000
        /*0020*/ 	.short	0x0007
        /*0022*/ 	.short	0x0038
        /*0024*/ 	.byte	0x00, 0xf0, 0x21, 0x00


	//----- nvinfo : EIATTR_KPARAM_INFO
	.align		4
.L_769:
        /*0028*/ 	.byte	0x04, 0x17
        /*002a*/ 	.short	(.L_771 - .L_770)
.L_770:
        /*002c*/ 	.word	0x00000000
        /*0030*/ 	.short	0x0006
        /*0032*/ 	.short	0x0030
        /*0034*/ 	.byte	0x00, 0xf0, 0x21, 0x00


	//----- nvinfo : EIATTR_KPARAM_INFO
	.align		4
.L_771:
        /*0038*/ 	.byte	0x04, 0x17
        /*003a*/ 	.short	(.L_773 - .L_772)
.L_772:
        /*003c*/ 	.word	0x00000000
        /*0040*/ 	.short	0x0005
        /*0042*/ 	.short	0x0028
        /*0044*/ 	.byte	0x00, 0xf0, 0x21, 0x00


	//----- nvinfo : EIATTR_KPARAM_INFO
	.align		4
.L_773:
        /*0048*/ 	.byte	0x04, 0x17
        /*004a*/ 	.short	(.L_775 - .L_774)
.L_774:
        /*004c*/ 	.word	0x00000000
        /*0050*/ 	.short	0x0004
        /*0052*/ 	.short	0x0020
        /*0054*/ 	.byte	0x00, 0xf0, 0x11, 0x00


	//----- nvinfo : EIATTR_KPARAM_INFO
	.align		4
.L_775:
        /*0058*/ 	.byte	0x04, 0x17
        /*005a*/ 	.short	(.L_777 - .L_776)
.L_776:
        /*005c*/ 	.word	0x00000000
        /*0060*/ 	.short	0x0003
        /*0062*/ 	.short	0x0018
        /*0064*/ 	.byte	0x00, 0xf0, 0x21, 0x00


	//----- nvinfo : EIATTR_KPARAM_INFO
	.align		4
.L_777:
        /*0068*/ 	.byte	0x04, 0x17
        /*006a*/ 	.short	(.L_779 - .L_778)
.L_778:
        /*006c*/ 	.word	0x00000000
        /*0070*/ 	.short	0x0002
        /*0072*/ 	.short	0x0010
        /*0074*/ 	.byte	0x00, 0xf0, 0x21, 0x00


	//----- nvinfo : EIATTR_KPARAM_INFO
	.align		4
.L_779:
        /*0078*/ 	.byte	0x04, 0x17
        /*007a*/ 	.short	(.L_781 - .L_780)
.L_780:
        /*007c*/ 	.word	0x00000000
        /*0080*/ 	.short	0x0001
        /*0082*/ 	.short	0x0008
        /*0084*/ 	.byte	0x00, 0xf0, 0x21, 0x00


	//----- nvinfo : EIATTR_KPARAM_INFO
	.align		4
.L_781:
        /*0088*/ 	.byte	0x04, 0x17
        /*008a*/ 	.short	(.L_783 - .L_782)
.L_782:
        /*008c*/ 	.word	0x00000000
        /*0090*/ 	.short	0x0000
        /*0092*/ 	.short	0x0000
        /*0094*/ 	.byte	0x00, 0xf0, 0x21, 0x00


	//----- nvinfo : EIATTR_SPARSE_MMA_MASK
	.align		4
.L_783:
        /*0098*/ 	.byte	0x03, 0x50
        /*009a*/ 	.short	0x0000


	//----- nvinfo : EIATTR_MAXREG_COUNT
	.align		4
        /*009c*/ 	.byte	0x03, 0x1b
        /*009e*/ 	.short	0x00a8


	//----- nvinfo : EIATTR_NUM_BARRIERS
	.align		4
        /*00a0*/ 	.byte	0x02, 0x4c
        /*00a2*/ 	.byte	0x01
	.zero		1


	//----- nvinfo : EIATTR_MERCURY_ISA_VERSION
	.align		4
        /*00a4*/ 	.byte	0x03, 0x5f
        /*00a6*/ 	.short	0x0101


	//----- nvinfo : EIATTR_COOP_GROUP_MASK_REGIDS
	.align		4
        /*00a8*/ 	.byte	0x04, 0x29
        /*00aa*/ 	.short	(.L_785 - .L_784)


	//   ....[0]....
.L_784:
        /*00ac*/ 	.word	0xffffffff


	//   ....[1]....
        /*00b0*/ 	.word	0xffffffff


	//   ....[2]....
        /*00b4*/ 	.word	0xffffffff


	//   ....[3]....
        /*00b8*/ 	.word	0xffffffff


	//   ....[4]....
        /*00bc*/ 	.word	0xffffffff


	//   ....[5]....
        /*00c0*/ 	.word	0xffffffff


	//   ....[6]....
        /*00c4*/ 	.word	0xffffffff


	//   ....[7]....
        /*00c8*/ 	.word	0xffffffff


	//   ....[8]....
        /*00cc*/ 	.word	0xffffffff


	//   ....[9]....
        /*00d0*/ 	.word	0xffffffff


	//   ....[10]....
        /*00d4*/ 	.word	0xffffffff


	//   ....[11]....
        /*00d8*/ 	.word	0xffffffff


	//   ....[12]....
        /*00dc*/ 	.word	0xffffffff


	//   ....[13]....
        /*00e0*/ 	.word	0xffffffff


	//   ....[14]....
        /*00e4*/ 	.word	0xffffffff


	//   ....[15]....
        /*00e8*/ 	.word	0xffffffff


	//   ....[16]....
        /*00ec*/ 	.word	0xffffffff


	//   ....[17]....
        /*00f0*/ 	.word	0xffffffff


	//   ....[18]....
        /*00f4*/ 	.word	0x05000010


	//   ....[19]....
        /*00f8*/ 	.word	0x05000010


	//   ....[20]....
        /*00fc*/ 	.word	0x05000010


	//   ....[21]....
        /*0100*/ 	.word	0x05000010


	//   ....[22]....
        /*0104*/ 	.word	0x05000010


	//   ....[23]....
        /*0108*/ 	.word	0x05000010


	//   ....[24]....
        /*010c*/ 	.word	0x05000010


	//   ....[25]....
        /*0110*/ 	.word	0x05000010


	//----- nvinfo : EIATTR_COOP_GROUP_INSTR_OFFSETS
	.align		4
.L_785:
        /*0114*/ 	.byte	0x04, 0x28
        /*0116*/ 	.short	(.L_787 - .L_786)


	//   ....[0]....
.L_786:
        /*0118*/ 	.word	0x000005d0


	//   ....[1]....
        /*011c*/ 	.word	0x000005e0


	//   ....[2]....
        /*0120*/ 	.word	0x00000610


	//   ....[3]....
        /*0124*/ 	.word	0x00000620


	//   ....[4]....
        /*0128*/ 	.word	0x00000650


	//   ....[5]....
        /*012c*/ 	.word	0x00000660


	//   ....[6]....
        /*0130*/ 	.word	0x000006a0


	//   ....[7]....
        /*0134*/ 	.word	0x000006d0


	//   ....[8]....
        /*0138*/ 	.word	0x00000720


	//   ....[9]....
        /*013c*/ 	.word	0x00000730


	//   ....[10]....
        /*0140*/ 	.word	0x00000830


	//   ....[11]....
        /*0144*/ 	.word	0x00000840


	//   ....[12]....
        /*0148*/ 	.word	0x00000870


	//   ....[13]....
        /*014c*/ 	.word	0x00000880


	//   ....[14]....
        /*0150*/ 	.word	0x000008b0


	//   ....[15]....
        /*0154*/ 	.word	0x000008c0


	//   ....[16]....
        /*0158*/ 	.word	0x000008f0


	//   ....[17]....
        /*015c*/ 	.word	0x00000900


	//   ....[18]....
        /*0160*/ 	.word	0x00001200


	//   ....[19]....
        /*0164*/ 	.word	0x00001250


	//   ....[20]....
        /*0168*/ 	.word	0x000012c0


	//   ....[21]....
        /*016c*/ 	.word	0x00001320


	//   ....[22]....
        /*0170*/ 	.word	0x00001390


	//   ....[23]....
        /*0174*/ 	.word	0x000013f0


	//   ....[24]....
        /*0178*/ 	.word	0x00001460


	//   ....[25]....
        /*017c*/ 	.word	0x000014c0


	//----- nvinfo : EIATTR_EXIT_INSTR_OFFSETS
	.align		4
.L_787:
        /*0180*/ 	.byte	0x04, 0x1c
        /*0182*/ 	.short	(.L_789 - .L_788)


	//   ....[0]....
.L_788:
        /*0184*/ 	.word	0x000011a0


	//----- nvinfo : EIATTR_MAX_THREADS
	.align		4
.L_789:
        /*0188*/ 	.byte	0x04, 0x05
        /*018a*/ 	.short	(.L_791 - .L_790)
.L_790:
        /*018c*/ 	.word	0x00000140
        /*0190*/ 	.word	0x00000001
        /*0194*/ 	.word	0x00000001


	//----- nvinfo : EIATTR_CRS_STACK_SIZE
	.align		4
.L_791:
        /*0198*/ 	.byte	0x04, 0x1e
        /*019a*/ 	.short	(.L_793 - .L_792)
.L_792:
        /*019c*/ 	.word	0x00000000


	//----- nvinfo : EIATTR_CBANK_PARAM_SIZE
	.align		4
.L_793:
        /*01a0*/ 	.byte	0x03, 0x19
        /*01a2*/ 	.short	0x0048


	//----- nvinfo : EIATTR_PARAM_CBANK
	.align		4
        /*01a4*/ 	.byte	0x04, 0x0a
        /*01a6*/ 	.short	(.L_795 - .L_794)
	.align		4
.L_794:
        /*01a8*/ 	.word	index@(.nv.constant0._ZN13group_norm_v214gn_cuda_kernelI13__nv_bfloat16Li320ELi1ELi32ELi80ELi64ELb0ELi64ELi80ELi80ELi4ELb0ELi148ELb0ELb0ENS_16CompileConditionILi900EEEEEvPT_PKS4_S7_S7_flPfS8_Pj)
        /*01ac*/ 	.short	0x0210
        /*01ae*/ 	.short	0x0048


	//----- nvinfo : EIATTR_SW_WAR
	.align		4
.L_795:
        /*01b0*/ 	.byte	0x04, 0x36
        /*01b2*/ 	.short	(.L_797 - .L_796)
.L_796:
        /*01b4*/ 	.word	0x00000008
.L_797:


//--------------------- .nv.info._ZN13group_norm_v214gn_cuda_kernelI13__nv_bfloat16Li320ELi1ELi16ELi160ELi64ELb1ELi64ELi160ELi160ELi4ELb0ELi116ELb0ELb0ENS_16CompileConditionILi900EEEEEvPT_PKS4_S7_S7_flPfS8_Pj --------------------------
	.section	.nv.info._ZN13group_norm_v214gn_cuda_kernelI13__nv_bfloat16Li320ELi1ELi16ELi160ELi64ELb1ELi64ELi160ELi160ELi4ELb0ELi116ELb0ELb0ENS_16CompileConditionILi900EEEEEvPT_PKS4_S7_S7_flPfS8_Pj,"",@"SHT_CUDA_INFO"
	.sectionflags	@""
	.align	4


	//----- nvinfo : EIATTR_CUDA_API_VERSION
	.align		4
        /*0000*/ 	.byte	0x04, 0x37
        /*0002*/ 	.short	(.L_799 - .L_798)
.L_798:
        /*0004*/ 	.word	0x00000082


	//----- nvinfo : EIATTR_KPARAM_INFO
	.align		4
.L_799:
        /*0008*/ 	.byte	0x04, 0x17
        /*000a*/ 	.short	(.L_801 - .L_800)
.L_800:
        /*000c*/ 	.word	0x00000000
        /*0010*/ 	.short	0x0008
        /*0012*/ 	.short	0x0040
        /*0014*/ 	.byte	0x00, 0xf0, 0x21, 0x00


	//----- nvinfo : EIATTR_KPARAM_INFO
	.align		4
.L_801:
        /*0018*/ 	.byte	0x04, 0x17
        /*001a*/ 	.short	(.L_803 - .L_802)
.L_802:
        /*001c*/ 	.word	0x00000000
        /*0020*/ 	.short	0x0007
        /*0022*/ 	.short	0x0038
        /*0024*/ 	.byte	0x00, 0xf0, 0x21, 0x00


	//----- nvinfo : EIATTR_KPARAM_INFO
	.align		4
.L_803:
        /*0028*/ 	.byte	0x04, 0x17
        /*002a*/ 	.short	(.L_805 - .L_804)
.L_804:
        /*002c*/ 	.word	0x00000000
        /*0030*/ 	.short	0x0006
        /*0032*/ 	.short	0x0030
        /*0034*/ 	.byte	0x00, 0xf0, 0x21, 0x00


	//----- nvinfo : EIATTR_KPARAM_INFO
	.align		4
.L_805:
        /*0038*/ 	.byte	0x04, 0x17
        /*003a*/ 	.short	(.L_807 - .L_806)
.L_806:
        /*003c*/ 	.word	0x00000000
        /*0040*/ 	.short	0x0005
        /*0042*/ 	.short	0x0028
        /*0044*/ 	.byte	0x00, 0xf0, 0x21, 0x00


	//----- nvinfo : EIATTR_KPARAM_INFO
	.align		4
.L_807:
        /*0048*/ 	.byte	0x04, 0x17
        /*004a*/ 	.short	(.L_809 - .L_808)
.L_808:
        /*004c*/ 	.word	0x00000000
        /*0050*/ 	.short	0x0004
        /*0052*/ 	.short	0x0020
        /*0054*/ 	.byte	0x00, 0xf0, 0x11, 0x00


	//----- nvinfo : EIATTR_KPARAM_INFO
	.align		4
.L_809:
        /*0058*/ 	.byte	0x04, 0x17
        /*005a*/ 	.short	(.L_811 - .L_810)
.L_810:
        /*005c*/ 	.word	0x00000000
        /*0060*/ 	.short	0x0003
        /*0062*/ 	.short	0x0018
        /*0064*/ 	.byte	0x00, 0xf0, 0x21, 0x00


	//----- nvinfo : EIATTR_KPARAM_INFO
	.align		4
.L_811:
        /*0068*/ 	.byte	0x04, 0x17
        /*006a*/ 	.short	(.L_813 - .L_812)
.L_812:
        /*006c*/ 	.word	0x00000000
        /*0070*/ 	.short	0x0002
        /*0072*/ 	.short	0x0010
        /*0074*/ 	.byte	0x00, 0xf0, 0x21, 0x00


	//----- nvinfo : EIATTR_KPARAM_INFO
	.align		4
.L_813:
        /*0078*/ 	.byte	0x04, 0x17
        /*007a*/ 	.short	(.L_815 - .L_814)
.L_814:
        /*007c*/ 	.word	0x00000000
        /*0080*/ 	.short	0x0001
        /*0082*/ 	.short	0x0008
        /*0084*/ 	.byte	0x00, 0xf0, 0x21, 0x00


	//----- nvinfo : EIATTR_KPARAM_INFO
	.align		4
.L_815:
        /*0088*/ 	.byte	0x04, 0x17
        /*008a*/ 	.short	(.L_817 - .L_816)
.L_816:
        /*008c*/ 	.word	0x00000000
        /*0090*/ 	.short	0x0000
        /*0092*/ 	.short	0x0000
        /*0094*/ 	.byte	0x00, 0xf0, 0x21, 0x00


	//----- nvinfo : EIATTR_SPARSE_MMA_MASK
	.align		4
.L_817:
        /*0098*/ 	.byte	0x03, 0x50
        /*009a*/ 	.short	0x0000


	//----- nvinfo : EIATTR_MAXREG_COUNT
	.align		4
        /*009c*/ 	.byte	0x03, 0x1b
        /*009e*/ 	.short	0x00a8


	//----- nvinfo : EIATTR_NUM_BARRIERS
	.align		4
        /*00a0*/ 	.byte	0x02, 0x4c
        /*00a2*/ 	.byte	0x01
	.zero		1


	//----- nvinfo : EIATTR_MERCURY_ISA_VERSION
	.align		4
        /*00a4*/ 	.byte	0x03, 0x5f
        /*00a6*/ 	.short	0x0101


	//----- nvinfo : EIATTR_COOP_GROUP_MASK_REGIDS
	.align		4
        /*00a8*/ 	.byte	0x04, 0x29
        /*00aa*/ 	.short	(.L_819 - .L_818)


	//   ....[0]....
.L_818:
        /*00ac*/ 	.word	0xffffffff


	//   ....[1]....
        /*00b0*/ 	.word	0xffffffff


	//   ....[2]....
        /*00b4*/ 	.word	0xffffffff


	//   ....[3]....
        /*00b8*/ 	.word	0xffffffff


	//   ....[4]....
        /*00bc*/ 	.word	0xffffffff


	//   ....[5]....
        /*00c0*/ 	.word	0xffffffff


	//   ....[6]....
        /*00c4*/ 	.word	0xffffffff


	//   ....[7]....
        /*00c8*/ 	.word	0xffffffff


	//   ....[8]....
        /*00cc*/ 	.word	0xffffffff


	//   ....[9]....
        /*00d0*/ 	.word	0xffffffff


	//   ....[10]....
        /*00d4*/ 	.word	0xffffffff


	//   ....[11]....
        /*00d8*/ 	.word	0xffffffff


	//   ....[12]....
        /*00dc*/ 	.word	0xffffffff


	//   ....[13]....
        /*00e0*/ 	.word	0xffffffff


	//   ....[14]....
        /*00e4*/ 	.word	0xffffffff


	//   ....[15]....
        /*00e8*/ 	.word	0xffffffff


	//   ....[16]....
        /*00ec*/ 	.word	0xffffffff


	//   ....[17]....
        /*00f0*/ 	.word	0xffffffff


	//   ....[18]....
        /*00f4*/ 	.word	0x05000016


	//   ....[19]....
        /*00f8*/ 	.word	0x05000016


	//   ....[20]....
        /*00fc*/ 	.word	0x05000016


	//   ....[21]....
        /*0100*/ 	.word	0x05000016


	//   ....[22]....
        /*0104*/ 	.word	0x05000016


	//   ....[23]....
        /*0108*/ 	.word	0x05000016


	//   ....[24]....
        /*010c*/ 	.word	0x05000016


	//   ....[25]....
        /*0110*/ 	.word	0x05000016


	//----- nvinfo : EIATTR_COOP_GROUP_INSTR_OFFSETS
	.align		4
.L_819:
        /*0114*/ 	.byte	0x04, 0x28
        /*0116*/ 	.short	(.L_821 - .L_820)


	//   ....[0]....
.L_820:
        /*0118*/ 	.word	0x00000960


	//   ....[1]....
        /*011c*/ 	.word	0x00000970


	//   ....[2]....
        /*0120*/ 	.word	0x000009a0


	//   ....[3]....
        /*0124*/ 	.word	0x000009b0


	//   ....[4]....
        /*0128*/ 	.word	0x000009e0


	//   ....[5]....
        /*012c*/ 	.word	0x000009f0


	//   ....[6]....
        /*0130*/ 	.word	0x00000a20


	//   ....[7]....
        /*0134*/ 	.word	0x00000a30


	//   ....[8]....
        /*0138*/ 	.word	0x00000a70


	//   ....[9]....
        /*013c*/ 	.word	0x00000a80


	//   ....[10]....
        /*0140*/ 	.word	0x00000bd0


	//   ....[11]....
        /*0144*/ 	.word	0x00000be0


	//   ....[12]....
        /*0148*/ 	.word	0x00000c10


	//   ....[13]....
        /*014c*/ 	.word	0x00000c20


	//   ....[14]....
        /*0150*/ 	.word	0x00000c50


	//   ....[15]....
        /*0154*/ 	.word	0x00000c60


	//   ....[16]....
        /*0158*/ 	.word	0x00000c90


	//   ....[17]....
        /*015c*/ 	.word	0x00000ca0


	//   ....[18]....
        /*0160*/ 	.word	0x000024a0


	//   ....[19]....
        /*0164*/ 	.word	0x000024f0


	//   ....[20]....
        /*0168*/ 	.word	0x00002560


	//   ....[21]....
        /*016c*/ 	.word	0x000025c0


	//   ....[22]....
        /*0170*/ 	.word	0x00002630


	//   ....[23]....
        /*0174*/ 	.word	0x00002690


	//   ....[24]....
        /*0178*/ 	.word	0x00002700


	//   ....[25]....
        /*017c*/ 	.word	0x00002760


	//----- nvinfo : EIATTR_EXIT_INSTR_OFFSETS
	.align		4
.L_821:
        /*0180*/ 	.byte	0x04, 0x1c
        /*0182*/ 	.short	(.L_823 - .L_822)


	//   ....[0]....
.L_822:
        /*0184*/ 	.word	0x00002440


	//----- nvinfo : EIATTR_MAX_THREADS
	.align		4
.L_823:
        /*0188*/ 	.byte	0x04, 0x05
        /*018a*/ 	.short	(.L_825 - .L_824)
.L_824:
        /*018c*/ 	.word	0x00000140
        /*0190*/ 	.word	0x00000001
        /*0194*/ 	.word	0x00000001


	//----- nvinfo : EIATTR_CRS_STACK_SIZE
	.align		4
.L_825:
        /*0198*/ 	.byte	0x04, 0x1e
        /*019a*/ 	.short	(.L_827 - .L_826)
.L_826:
        /*019c*/ 	.word	0x00000000


	//----- nvinfo : EIATTR_CBANK_PARAM_SIZE
	.align		4
.L_827:
        /*01a0*/ 	.byte	0x03, 0x19
        /*01a2*/ 	.short	0x0048


	//----- nvinfo : EIATTR_PARAM_CBANK
	.align		4
        /*01a4*/ 	.byte	0x04, 0x0a
        /*01a6*/ 	.short	(.L_829 - .L_828)
	.align		4
.L_828:
        /*01a8*/ 	.word	index@(.nv.constant0._ZN13group_norm_v214gn_cuda_kernelI13__nv_bfloat16Li320ELi1ELi16ELi160ELi64ELb1ELi64ELi160ELi160ELi4ELb0ELi116ELb0ELb0ENS_16CompileConditionILi900EEEEEvPT_PKS4_S7_S7_flPfS8_Pj)
        /*01ac*/ 	.short	0x0210
        /*01ae*/ 	.short	0x0048


	//----- nvinfo : EIATTR_SW_WAR
	.align		4
.L_829:
        /*01b0*/ 	.byte	0x04, 0x36
        /*01b2*/ 	.short	(.L_831 - .L_830)
.L_830:
        /*01b4*/ 	.word	0x00000008
.L_831:


//--------------------- .nv.info._ZN13group_norm_v214gn_cuda_kernelI13__nv_bfloat16Li320ELi1ELi16ELi160ELi64ELb1ELi64ELi160ELi160ELi4ELb0ELi148ELb0ELb0ENS_16CompileConditionILi900EEEEEvPT_PKS4_S7_S7_flPfS8_Pj --------------------------
	.section	.nv.info._ZN13group_norm_v214gn_cuda_kernelI13__nv_bfloat16Li320ELi1ELi16ELi160ELi64ELb1ELi64ELi160ELi160ELi4ELb0ELi148ELb0ELb0ENS_16CompileConditionILi900EEEEEvPT_PKS4_S7_S7_flPfS8_Pj,"",@"SHT_CUDA_INFO"
	.sectionflags	@""
	.align	4


	//----- nvinfo : EIATTR_CUDA_API_VERSION
	.align		4
        /*0000*/ 	.byte	0x04, 0x37
        /*0002*/ 	.short	(.L_833 - .L_832)
.L_832:
        /*0004*/ 	.word	0x00000082


	//----- nvinfo : EIATTR_KPARAM_INFO
	.align		4
.L_833:
        /*0008*/ 	.byte	0x04, 0x17
        /*000a*/ 	.short	(.L_835 - .L_834)
.L_834:
        /*000c*/ 	.word	0x00000000
        /*0010*/ 	.short	0x0008
        /*0012*/ 	.short	0x0040
        /*0014*/ 	.byte	0x00, 0xf0, 0x21, 0x00


	//----- nvinfo : EIATTR_KPARAM_INFO
	.align		4
.L_835:
        /*0018*/ 	.byte	0x04, 0x17
        /*001a*/ 	.short	(.L_837 - .L_836)
.L_836:
        /*001c*/ 	.word	0x00000000
        /*0020*/ 	.short	0x0007
        /*0022*/ 	.short	0x0038
        /*0024*/ 	.byte	0x00, 0xf0, 0x21, 0x00


	//----- nvinfo : EIATTR_KPARAM_INFO
	.align		4
.L_837:
        /*0028*/ 	.byte	0x04, 0x17
        /*002a*/ 	.short	(.L_839 - .L_838)
.L_838:
        /*002c*/ 	.word	0x00000000
        /*0030*/ 	.short	0x0006
        /*0032*/ 	.short	0x0030
        /*0034*/ 	.byte	0x00, 0xf0, 0x21, 0x00


	//----- nvinfo : EIATTR_KPARAM_INFO
	.align		4
.L_839:
        /*0038*/ 	.byte	0x04, 0x17
        /*003a*/ 	.short	(.L_841 - .L_840)
.L_840:
        /*003c*/ 	.word	0x00000000
        /*0040*/ 	.short	0x0005
        /*0042*/ 	.short	0x0028
        /*0044*/ 	.byte	0x00, 0xf0, 0x21, 0x00


	//----- nvinfo : EIATTR_KPARAM_INFO
	.align		4
.L_841:
        /*0048*/ 	.byte	0x04, 0x17
        /*004a*/ 	.short	(.L_843 - .L_842)
.L_842:
        /*004c*/ 	.word	0x00000000
        /*0050*/ 	.short	0x0004
        /*0052*/ 	.short	0x0020
        /*0054*/ 	.byte	0x00, 0xf0, 0x11, 0x00


	//----- nvinfo : EIATTR_KPARAM_INFO
	.align		4
.L_843:
        /*0058*/ 	.byte	0x04, 0x17
        /*005a*/ 	.short	(.L_845 - .L_844)
.L_844:
        /*005c*/ 	.word	0x00000000
        /*0060*/ 	.short	0x0003
        /*0062*/ 	.short	0x0018
        /*0064*/ 	.byte	0x00, 0xf0, 0x21, 0x00


	//----- nvinfo : EIATTR_KPARAM_INFO
	.align		4
.L_845:
        /*0068*/ 	.byte	0x04, 0x17
        /*006a*/ 	.short	(.L_847 - .L_846)
.L_846:
        /*006c*/ 	.word	0x00000000
        /*0070*/ 	.short	0x0002
        /*0072*/ 	.short	0x0010
        /*0074*/ 	.byte	0x00, 0xf0, 0x21, 0x00


	//----- nvinfo : EIATTR_KPARAM_INFO
	.align		4
.L_847:
        /*0078*/ 	.byte	0x04, 0x17
        /*007a*/ 	.short	(.L_849 - .L_848)
.L_848:
        /*007c*/ 	.word	0x00000000
        /*0080*/ 	.short	0x0001
        /*0082*/ 	.short	0x0008
        /*0084*/ 	.byte	0x00, 0xf0, 0x21, 0x00


	//----- nvinfo : EIATTR_KPARAM_INFO
	.align		4
.L_849:
        /*0088*/ 	.byte	0x04, 0x17
        /*008a*/ 	.short	(.L_851 - .L_850)
.L_850:
        /*008c*/ 	.word	0x00000000
        /*0090*/ 	.short	0x0000
        /*0092*/ 	.short	0x0000
        /*0094*/ 	.byte	0x00, 0xf0, 0x21, 0x00


	//----- nvinfo : EIATTR_SPARSE_MMA_MASK
	.align		4
.L_851:
        /*0098*/ 	.byte	0x03, 0x50
        /*009a*/ 	.short	0x0000


	//----- nvinfo : EIATTR_MAXREG_COUNT
	.align		4
        /*009c*/ 	.byte	0x03, 0x1b
        /*009e*/ 	.short	0x00a8


	//----- nvinfo : EIATTR_NUM_BARRIERS
	.align		4
        /*00a0*/ 	.byte	0x02, 0x4c
        /*00a2*/ 	.byte	0x01
	.zero		1


	//----- nvinfo : EIATTR_MERCURY_ISA_VERSION
	.align		4
        /*00a4*/ 	.byte	0x03, 0x5f
        /*00a6*/ 	.short	0x0101


	//----- nvinfo : EIATTR_COOP_GROUP_MASK_REGIDS
	.align		4
        /*00a8*/ 	.byte	0x04, 0x29
        /*00aa*/ 	.short	(.L_853 - .L_852)


	//   ....[0]....
.L_852:
        /*00ac*/ 	.word	0xffffffff


	//   ....[1]....
        /*00b0*/ 	.word	0xffffffff


	//   ....[2]....
        /*00b4*/ 	.word	0xffffffff


	//   ....[3]....
        /*00b8*/ 	.word	0xffffffff


	//   ....[4]....
        /*00bc*/ 	.word	0xffffffff


	//   ....[5]....
        /*00c0*/ 	.word	0xffffffff


	//   ....[6]....
        /*00c4*/ 	.word	0xffffffff


	//   ....[7]....
        /*00c8*/ 	.word	0xffffffff


	//   ....[8]....
        /*00cc*/ 	.word	0xffffffff


	//   ....[9]....
        /*00d0*/ 	.word	0xffffffff


	//   ....[10]....
        /*00d4*/ 	.word	0xffffffff


	//   ....[11]....
        /*00d8*/ 	.word	0xffffffff


	//   ....[12]....
        /*00dc*/ 	.word	0xffffffff


	//   ....[13]....
        /*00e0*/ 	.word	0xffffffff


	//   ....[14]....
        /*00e4*/ 	.word	0xffffffff


	//   ....[15]....
        /*00e8*/ 	.word	0xffffffff


	//   ....[16]....
        /*00ec*/ 	.word	0xffffffff


	//   ....[17]....
        /*00f0*/ 	.word	0xffffffff


	//   ....[18]....
        /*00f4*/ 	.word	0x05000016


	//   ....[19]....
        /*00f8*/ 	.word	0x05000016


	//   ....[20]....
        /*00fc*/ 	.word	0x05000016


	//   ....[21]....
        /*0100*/ 	.word	0x05000016


	//   ....[22]....
        /*0104*/ 	.word	0x05000016


	//   ....[23]....
        /*0108*/ 	.word	0x05000016


	//   ....[24]....
        /*010c*/ 	.word	0x05000016


	//   ....[25]....
        /*0110*/ 	.word	0x05000016


	//----- nvinfo : EIATTR_COOP_GROUP_INSTR_OFFSETS
	.align		4
.L_853:
        /*0114*/ 	.byte	0x04, 0x28
        /*0116*/ 	.short	(.L_855 - .L_854)


	//   ....[0]....
.L_854:
        /*0118*/ 	.word	0x00000960


	//   ....[1]....
        /*011c*/ 	.word	0x00000970


	//   ....[2]....
        /*0120*/ 	.word	0x000009a0


	//   ....[3]....
        /*0124*/ 	.word	0x000009b0


	//   ....[4]....
        /*0128*/ 	.word	0x000009e0


	//   ....[5]....
        /*012c*/ 	.word	0x000009f0


	//   ....[6]....
        /*0130*/ 	.word	0x00000a20


	//   ....[7]....
        /*0134*/ 	.word	0x00000a30


	//   ....[8]....
        /*0138*/ 	.word	0x00000a70


	//   ....[9]....
        /*013c*/ 	.word	0x00000a80


	//   ....[10]....
        /*0140*/ 	.word	0x00000bd0


	//   ....[11]....
        /*0144*/ 	.word	0x00000be0


	//   ....[12]....
        /*0148*/ 	.word	0x00000c10


	//   ....[13]....
        /*014c*/ 	.word	0x00000c20


	//   ....[14]....
        /*0150*/ 	.word	0x00000c50


	//   ....[15]....
        /*0154*/ 	.word	0x00000c60


	//   ....[16]....
        /*0158*/ 	.word	0x00000c90


	//   ....[17]....
        /*015c*/ 	.word	0x00000ca0


	//   ....[18]....
        /*0160*/ 	.word	0x000024a0


	//   ....[19]....
        /*0164*/ 	.word	0x000024f0


	//   ....[20]....
        /*0168*/ 	.word	0x00002560


	//   ....[21]....
        /*016c*/ 	.word	0x000025c0


	//   ....[22]....
        /*0170*/ 	.word	0x00002630


	//   ....[23]....
        /*0174*/ 	.word	0x00002690


	//   ....[24]....
        /*0178*/ 	.word	0x00002700


	//   ....[25]....
        /*017c*/ 	.word	0x00002760


	//----- nvinfo : EIATTR_EXIT_INSTR_OFFSETS
	.align		4
.L_855:
        /*0180*/ 	.byte	0x04, 0x1c
        /*0182*/ 	.short	(.L_857 - .L_856)


	//   ....[0]....
.L_856:
        /*0184*/ 	.word	0x00002440


	//----- nvinfo : EIATTR_MAX_THREADS
	.align		4
.L_857:
        /*0188*/ 	.byte	0x04, 0x05
        /*018a*/ 	.short	(.L_859 - .L_858)
.L_858:
        /*018c*/ 	.word	0x00000140
        /*0190*/ 	.word	0x00000001
        /*0194*/ 	.word	0x00000001


	//----- nvinfo : EIATTR_CRS_STACK_SIZE
	.align		4
.L_859:
        /*0198*/ 	.byte	0x04, 0x1e
        /*019a*/ 	.short	(.L_861 - .L_860)
.L_860:
        /*019c*/ 	.word	0x00000000


	//----- nvinfo : EIATTR_CBANK_PARAM_SIZE
	.align		4
.L_861:
        /*01a0*/ 	.byte	0x03, 0x19
        /*01a2*/ 	.short	0x0048


	//----- nvinfo : EIATTR_PARAM_CBANK
	.align		4
        /*01a4*/ 	.byte	0x04, 0x0a
        /*01a6*/ 	.short	(.L_863 - .L_862)
	.align		4
.L_862:
        /*01a8*/ 	.word	index@(.nv.constant0._ZN13group_norm_v214gn_cuda_kernelI13__nv_bfloat16Li320ELi1ELi16ELi160ELi64ELb1ELi64ELi160ELi160ELi4ELb0ELi148ELb0ELb0ENS_16CompileConditionILi900EEEEEvPT_PKS4_S7_S7_flPfS8_Pj)
        /*01ac*/ 	.short	0x0210
        /*01ae*/ 	.short	0x0048


	//----- nvinfo : EIATTR_SW_WAR
	.align		4
.L_863:
        /*01b0*/ 	.byte	0x04, 0x36
        /*01b2*/ 	.short	(.L_865 - .L_864)
.L_864:
        /*01b4*/ 	.word	0x00000008
.L_865:


//--------------------- .nv.info._ZN13group_norm_v218gn_bwd_cuda_kernelI6__halfLi320ELi1ELi32ELi80ELi64ELb0ELb1ELi64ELi80ELi80ELi4ELb1ELi96ELb0ELb0ELNS_15WgradSyncMethodE3ENS_16CompileConditionILi900EEEEEvPT_S6_S6_PKS5_S8_S8_S8_PKfflPfPj --------------------------
	.section	.nv.info._ZN13group_norm_v218gn_bwd_cuda_kernelI6__halfLi320ELi1ELi32ELi80ELi64ELb0ELb1ELi64ELi80ELi80ELi4ELb1ELi96ELb0ELb0ELNS_15WgradSyncMethodE3ENS_16CompileConditionILi900EEEEEvPT_S6_S6_PKS5_S8_S8_S8_PKfflPfPj,"",@"SHT_CUDA_INFO"
	.sectionflags	@""
	.align	4


	//----- nvinfo : EIATTR_CUDA_API_VERSION
	.align		4
        /*0000*/ 	.byte	0x04, 0x37
        /*0002*/ 	.short	(.L_867 - .L_866)
.L_866:
        /*0004*/ 	.word	0x00000082


	//----- nvinfo : EIATTR_KPARAM_INFO
	.align		4
.L_867:
        /*0008*/ 	.byte	0x04, 0x17
        /*000a*/ 	.short	(.L_869 - .L_868)
.L_868:
        /*000c*/ 	.word	0x00000000
        /*0010*/ 	.short	0x000b
        /*0012*/ 	.short	0x0058
        /*0014*/ 	.byte	0x00, 0xf0, 0x21, 0x00


	//----- nvinfo : EIATTR_KPARAM_INFO
	.align		4
.L_869:
        /*0018*/ 	.byte	0x04, 0x17
        /*001a*/ 	.short	(.L_871 - .L_870)
.L_870:
        /*001c*/ 	.word	0x00000000
        /*0020*/ 	.short	0x000a
        /*0022*/ 	.short	0x0050
        /*0024*/ 	.byte	0x00, 0xf0, 0x21, 0x00


	//----- nvinfo : EIATTR_KPARAM_INFO
	.align		4
.L_871:
        /*0028*/ 	.byte	0x04, 0x17
        /*002a*/ 	.short	(.L_873 - .L_872)
.L_872:
        /*002c*/ 	.word	0x00000000
        /*0030*/ 	.short	0x0009
        /*0032*/ 	.short	0x0048
        /*0034*/ 	.byte	0x00, 0xf0, 0x21, 0x00


	//----- nvinfo : EIATTR_KPARAM_INFO
	.align		4
.L_873:
        /*0038*/ 	.byte	0x04, 0x17
        /*003a*/ 	.short	(.L_875 - .L_874)
.L_874:
        /*003c*/ 	.word	0x00000000
        /*0040*/ 	.short	0x0008
        /*0042*/ 	.short	0x0040
        /*0044*/ 	.byte	0x00, 0xf0, 0x11, 0x00


	//----- nvinfo : EIATTR_KPARAM_INFO
	.align		4
.L_875:
        /*0048*/ 	.byte	0x04, 0x17
        /*004a*/ 	.short	(.L_877 - .L_876)
.L_876:
        /*004c*/ 	.word	0x00000000
        /*0050*/ 	.short	0x0007
        /*0052*/ 	.short	0x0038
        /*0054*/ 	.byte	0x00, 0xf0, 0x21, 0x00


	//----- nvinfo : EIATTR_KPARAM_INFO
	.align		4
.L_877:
        /*0058*/ 	.byte	0x04, 0x17
        /*005a*/ 	.short	(.L_879 - .L_878)
.L_878:
        /*005c*/ 	.word	0x00000000
        /*0060*/ 	.short	0x0006
        /*0062*/ 	.short	0x0030
        /*0064*/ 	.byte	0x00, 0xf0, 0x21, 0x00


	//----- nvinfo : EIATTR_KPARAM_INFO
	.align		4
.L_879:
        /*0068*/ 	.byte	0x04, 0x17
        /*006a*/ 	.short	(.L_881 - .L_880)
.L_880:
        /*006c*/ 	.word	0x00000000
        /*0070*/ 	.short	0x0005
        /*0072*/ 	.short	0x0028
        /*0074*/ 	.byte	0x00, 0xf0, 0x21, 0x00


	//----- nvinfo : EIATTR_KPARAM_INFO
	.align		4
.L_881:
        /*0078*/ 	.byte	0x04, 0x17
        /*007a*/ 	.short	(.L_883 - .L_882)
.L_882:
        /*007c*/ 	.word	0x00000000
        /*0080*/ 	.short	0x0004
        /*0082*/ 	.short	0x0020
        /*0084*/ 	.byte	0x00, 0xf0, 0x21, 0x00


	//----- nvinfo : EIATTR_KPARAM_INFO
	.align		4
.L_883:
        /*0088*/ 	.byte	0x04, 0x17
        /*008a*/ 	.short	(.L_885 - .L_884)
.L_884:
        /*008c*/ 	.word	0x00000000
        /*0090*/ 	.short	0x0003
        /*0092*/ 	.short	0x0018
        /*0094*/ 	.byte	0x00, 0xf0, 0x21, 0x00


	//----- nvinfo : EIATTR_KPARAM_INFO
	.align		4
.L_885:
        /*0098*/ 	.byte	0x04, 0x17
        /*009a*/ 	.short	(.L_887 - .L_886)
.L_886:
        /*009c*/ 	.word	0x00000000
        /*00a0*/ 	.short	0x0002
        /*00a2*/ 	.short	0x0010
        /*00a4*/ 	.byte	0x00, 0xf0, 0x21, 0x00


	//----- nvinfo : EIATTR_KPARAM_INFO
	.align		4
.L_887:
        /*00a8*/ 	.byte	0x04, 0x17
        /*00aa*/ 	.short	(.L_889 - .L_888)
.L_888:
        /*00ac*/ 	.word	0x00000000
        /*00b0*/ 	.short	0x0001
        /*00b2*/ 	.short	0x0008
        /*00b4*/ 	.byte	0x00, 0xf0, 0x21, 0x00


	//----- nvinfo : EIATTR_KPARAM_INFO
	.align		4
.L_889:
        /*00b8*/ 	.byte	0x04, 0x17
        /*00ba*/ 	.short	(.L_891 - .L_890)
.L_890:
        /*00bc*/ 	.word	0x00000000
        /*00c0*/ 	.short	0x0000
        /*00c2*/ 	.short	0x0000
        /*00c4*/ 	.byte	0x00, 0xf0, 0x21, 0x00


	//----- nvinfo : EIATTR_SPARSE_MMA_MASK
	.align		4
.L_891:
        /*00c8*/ 	.byte	0x03, 0x50
        /*00ca*/ 	.short	0x0000


	//----- nvinfo : EIATTR_MAXREG_COUNT
	.align		4
        /*00cc*/ 	.byte	0x03, 0x1b
        /*00ce*/ 	.short	0x00a8


	//----- nvinfo : EIATTR_NUM_BARRIERS
	.align		4
        /*00d0*/ 	.byte	0x02, 0x4c
        /*00d2*/ 	.byte	0x01
	.zero		1


	//----- nvinfo : EIATTR_MERCURY_ISA_VERSION
	.align		4
        /*00d4*/ 	.byte	0x03, 0x5f
        /*00d6*/ 	.short	0x0101


	//----- nvinfo : EIATTR_COOP_GROUP_MASK_REGIDS
	.align		4
        /*00d8*/ 	.byte	0x04, 0x29
        /*00da*/ 	.short	(.L_893 - .L_892)


	//   ....[0]....
.L_892:
        /*00dc*/ 	.word	0xffffffff


	//   ....[1]....
        /*00e0*/ 	.word	0xffffffff


	//   ....[2]....
        /*00e4*/ 	.word	0xffffffff


	//   ....[3]....
        /*00e8*/ 	.word	0xffffffff


	//   ....[4]....
        /*00ec*/ 	.word	0xffffffff


	//   ....[5]....
        /*00f0*/ 	.word	0xffffffff


	//   ....[6]....
        /*00f4*/ 	.word	0xffffffff


	//   ....[7]....
        /*00f8*/ 	.word	0xffffffff


	//   ....[8]....
        /*00fc*/ 	.word	0xffffffff


	//   ....[9]....
        /*0100*/ 	.word	0xffffffff


	//   ....[10]....
        /*0104*/ 	.word	0xffffffff


	//   ....[11]....
        /*0108*/ 	.word	0xffffffff


	//   ....[12]....
        /*010c*/ 	.word	0xffffffff


	//   ....[13]....
        /*0110*/ 	.word	0xffffffff


	//   ....[14]....
        /*0114*/ 	.word	0xffffffff


	//   ....[15]....
        /*0118*/ 	.word	0xffffffff


	//   ....[16]....
        /*011c*/ 	.word	0xffffffff


	//   ....[17]....
        /*0120*/ 	.word	0xffffffff


	//   ....[18]....
        /*0124*/ 	.word	0x05000013


	//   ....[19]....
        /*0128*/ 	.word	0x0500000e


	//   ....[20]....
        /*012c*/ 	.word	0x05000012


	//   ....[21]....
        /*0130*/ 	.word	0x05000015


	//   ....[22]....
        /*0134*/ 	.word	0x05000021


	//   ....[23]....
        /*0138*/ 	.word	0x05000014


	//   ....[24]....
        /*013c*/ 	.word	0x0500001c


	//   ....[25]....
        /*0140*/ 	.word	0x05000003


	//   ....[26]....
        /*0144*/ 	.word	0x05000012


	//   ....[27]....
        /*0148*/ 	.word	0x05000012


	//   ....[28]....
        /*014c*/ 	.word	0x05000012


	//   ....[29]....
        /*0150*/ 	.word	0x05000012


	//   ....[30]....
        /*0154*/ 	.word	0x05000012


	//   ....[31]....
        /*0158*/ 	.word	0x05000012


	//   ....[32]....
        /*015c*/ 	.word	0x05000012


	//   ....[33]....
        /*0160*/ 	.word	0x05000012


	//   ....[34]....
        /*0164*/ 	.word	0x05000012


	//   ....[35]....
        /*0168*/ 	.word	0x05000012


	//   ....[36]....
        /*016c*/ 	.word	0x05000012


	//   ....[37]....
        /*0170*/ 	.word	0x05000012


	//   ....[38]....
        /*0174*/ 	.word	0x05000012


	//   ....[39]....
        /*0178*/ 	.word	0x05000012


	//   ....[40]....
        /*017c*/ 	.word	0x05000012


	//   ....[41]....
        /*0180*/ 	.word	0x05000012


	//----- nvinfo : EIATTR_COOP_GROUP_INSTR_OFFSETS
	.align		4
.L_893:
        /*0184*/ 	.byte	0x04, 0x28
        /*0186*/ 	.short	(.L_895 - .L_894)


	//   ....[0]....
.L_894:
        /*0188*/ 	.word	0x00001360


	//   ....[1]....
        /*018c*/ 	.word	0x00001370


	//   ....[2]....
        /*0190*/ 	.word	0x000013a0


	//   ....[3]....
        /*0194*/ 	.word	0x000013b0


	//   ....[4]....
        /*0198*/ 	.word	0x000013e0


	//   ....[5]....
        /*019c*/ 	.word	0x000013f0


	//   ....[6]....
        /*01a0*/ 	.word	0x00001420


	//   ....[7]....
        /*01a4*/ 	.word	0x00001430


	//   ....[8]....
        /*01a8*/ 	.word	0x00001470


	//   ....[9]....
        /*01ac*/ 	.word	0x00001480


	//   ....[10]....
        /*01b0*/ 	.word	0x00001d80


	//   ....[11]....
        /*01b4*/ 	.word	0x00001d90


	//   ....[12]....
        /*01b8*/ 	.word	0x00001dc0


	//   ....[13]....
        /*01bc*/ 	.word	0x00001dd0


	//   ....[14]....
        /*01c0*/ 	.word	0x00001e00


	//   ....[15]....
        /*01c4*/ 	.word	0x00001e10


	//   ....[16]....
        /*01c8*/ 	.word	0x00001e40


	//   ....[17]....
        /*01cc*/ 	.word	0x00001e50


	//   ....[18]....
        /*01d0*/ 	.word	0x00002ae0


	//   ....[19]....
        /*01d4*/ 	.word	0x00002b10


	//   ....[20]....
        /*01d8*/ 	.word	0x00002b50


	//   ....[21]....
        /*01dc*/ 	.word	0x00002b70


	//   ....[22]....
        /*01e0*/ 	.word	0x00002ba0


	//   ....[23]....
        /*01e4*/ 	.word	0x00002bb0


	//   ....[24]....
        /*01e8*/ 	.word	0x00002be0


	//   ....[25]....
        /*01ec*/ 	.word	0x00002bf0


	//   ....[26]....
        /*01f0*/ 	.word	0x00002e10


	//   ....[27]....
        /*01f4*/ 	.word	0x00002ea0


	//   ....[28]....
        /*01f8*/ 	.word	0x00002f10


	//   ....[29]....
        /*01fc*/ 	.word	0x00002f70


	//   ....[30]....
        /*0200*/ 	.word	0x00002fe0


	//   ....[31]....
        /*0204*/ 	.word	0x00003040


	//   ....[32]....
        /*0208*/ 	.word	0x000030b0


	//   ....[33]....
        /*020c*/ 	.word	0x00003110


	//   ....[34]....
        /*0210*/ 	.word	0x000031b0


	//   ....[35]....
        /*0214*/ 	.word	0x00003240


	//   ....[36]....
        /*0218*/ 	.word	0x000032b0


	//   ....[37]....
        /*021c*/ 	.word	0x00003310


	//   ....[38]....
        /*0220*/ 	.word	0x00003380


	//   ....[39]....
        /*0224*/ 	.word	0x000033e0


	//   ....[40]....
        /*0228*/ 	.word	0x00003450


	//   ....[41]....
        /*022c*/ 	.word	0x000034b0


	//----- nvinfo : EIATTR_EXIT_INSTR_OFFSETS
	.align		4
.L_895:
        /*0230*/ 	.byte	0x04, 0x1c
        /*0232*/ 	.short	(.L_897 - .L_896)


	//   ....[0]....
.L_896:
        /*0234*/ 	.word	0x000026a0


	//   ....[1]....
        /*0238*/ 	.word	0x00002da0


	//----- nvinfo : EIATTR_MAX_THREADS
	.align		4
.L_897:
        /*023c*/ 	.byte	0x04, 0x05
        /*023e*/ 	.short	(.L_899 - .L_898)
.L_898:
        /*0240*/ 	.word	0x00000140
        /*0244*/ 	.word	0x00000001
        /*0248*/ 	.word	0x00000001


	//----- nvinfo : EIATTR_CRS_STACK_SIZE
	.align		4
.L_899:
        /*024c*/ 	.byte	0x04, 0x1e
        /*024e*/ 	.short	(.L_901 - .L_900)
.L_900:
        /*0250*/ 	.word	0x00000000


	//----- nvinfo : EIATTR_CBANK_PARAM_SIZE
	.align		4
.L_901:
        /*0254*/ 	.byte	0x03, 0x19
        /*0256*/ 	.short	0x0060


	//----- nvinfo : EIATTR_PARAM_CBANK
	.align		4
        /*0258*/ 	.byte	0x04, 0x0a
        /*025a*/ 	.short	(.L_903 - .L_902)
	.align		4
.L_902:
        /*025c*/ 	.word	index@(.nv.constant0._ZN13group_norm_v218gn_bwd_cuda_kernelI6__halfLi320ELi1ELi32ELi80ELi64ELb0ELb1ELi64ELi80ELi80ELi4ELb1ELi96ELb0ELb0ELNS_15WgradSyncMethodE3ENS_16CompileConditionILi900EEEEEvPT_S6_S6_PKS5_S8_S8_S8_PKfflPfPj)
        /*0260*/ 	.short	0x0210
        /*0262*/ 	.short	0x0060


	//----- nvinfo : EIATTR_SW_WAR
	.align		4
.L_903:
        /*0264*/ 	.byte	0x04, 0x36
        /*0266*/ 	.short	(.L_905 - .L_904)
.L_904:
        /*0268*/ 	.word	0x00000008
.L_905:


//--------------------- .nv.info._ZN13group_norm_v218gn_bwd_cuda_kernelI6__halfLi320ELi1ELi32ELi80ELi64ELb0ELb1ELi64ELi80ELi80ELi4ELb1ELi128ELb0ELb0ELNS_15WgradSyncMethodE3ENS_16CompileConditionILi900EEEEEvPT_S6_S6_PKS5_S8_S8_S8_PKfflPfPj --------------------------
	.section	.nv.info._ZN13group_norm_v218gn_bwd_cuda_kernelI6__halfLi320ELi1ELi32ELi80ELi64ELb0ELb1ELi64ELi80ELi80ELi4ELb1ELi128ELb0ELb0ELNS_15WgradSyncMethodE3ENS_16CompileConditionILi900EEEEEvPT_S6_S6_PKS5_S8_S8_S8_PKfflPfPj,"",@"SHT_CUDA_INFO"
	.sectionflags	@""
	.align	4


	//----- nvinfo : EIATTR_CUDA_API_VERSION
	.align		4
        /*0000*/ 	.byte	0x04, 0x37
        /*0002*/ 	.short	(.L_907 - .L_906)
.L_906:
        /*0004*/ 	.word	0x00000082


	//----- nvinfo : EIATTR_KPARAM_INFO
	.align		4
.L_907:
        /*0008*/ 	.byte	0x04, 0x17
        /*000a*/ 	.short	(.L_909 - .L_908)
.L_908:
        /*000c*/ 	.word	0x00000000
        /*0010*/ 	.short	0x000b
        /*0012*/ 	.short	0x0058
        /*0014*/ 	.byte	0x00, 0xf0, 0x21, 0x00


	//----- nvinfo : EIATTR_KPARAM_INFO
	.align		4
.L_909:
        /*0018*/ 	.byte	0x04, 0x17
        /*001a*/ 	.short	(.L_911 - .L_910)
.L_910:
        /*001c*/ 	.word	0x00000000
        /*0020*/ 	.short	0x000a
        /*0022*/ 	.short	0x0050
        /*0024*/ 	.byte	0x00, 0xf0, 0x21, 0x00


	//----- nvinfo : EIATTR_KPARAM_INFO
	.align		4
.L_911:
        /*0028*/ 	.byte	0x04, 0x17
        /*002a*/ 	.short	(.L_913 - .L_912)
.L_912:
        /*002c*/ 	.word	0x00000000
        /*0030*/ 	.short	0x0009
        /*0032*/ 	.short	0x0048
        /*0034*/ 	.byte	0x00, 0xf0, 0x21, 0x00


	//----- nvinfo : EIATTR_KPARAM_INFO
	.align		4
.L_913:
        /*0038*/ 	.byte	0x04, 0x17
        /*003a*/ 	.short	(.L_915 - .L_914)
.L_914:
        /*003c*/ 	.word	0x00000000
        /*0040*/ 	.short	0x0008
        /*0042*/ 	.short	0x0040
        /*0044*/ 	.byte	0x00, 0xf0, 0x11, 0x00


	//----- nvinfo : EIATTR_KPARAM_INFO
	.align		4
.L_915:
        /*0048*/ 	.byte	0x04, 0x17
        /*004a*/ 	.short	(.L_917 - .L_916)
.L_916:
        /*004c*/ 	.word	0x00000000
        /*0050*/ 	.short	0x0007
        /*0052*/ 	.short	0x0038
        /*0054*/ 	.byte	0x00, 0xf0, 0x21, 0x00


	//----- nvinfo : EIATTR_KPARAM_INFO
	.align		4
.L_917:
        /*0058*/ 	.byte	0x04, 0x17
        /*005a*/ 	.short	(.L_919 - .L_918)
.L_918:
        /*005c*/ 	.word	0x00000000
        /*0060*/ 	.short	0x0006
        /*0062*/ 	.short	0x0030
        /*0064*/ 	.byte	0x00, 0xf0, 0x21, 0x00


	//----- nvinfo : EIATTR_KPARAM_INFO
	.align		4
.L_919:
        /*0068*/ 	.byte	0x04, 0x17
        /*006a*/ 	.short	(.L_921 - .L_920)
.L_920:
        /*006c*/ 	.word	0x00000000
        /*0070*/ 	.short	0x0005
        /*0072*/ 	.short	0x0028
        /*0074*/ 	.byte	0x00, 0xf0, 0x21, 0x00


	//----- nvinfo : EIATTR_KPARAM_INFO
	.align		4
.L_921:
        /*0078*/ 	.byte	0x04, 0x17
        /*007a*/ 	.short	(.L_923 - .L_922)
.L_922:
        /*007c*/ 	.word	0x00000000
        /*0080*/ 	.short	0x0004
        /*0082*/ 	.short	0x0020
        /*0084*/ 	.byte	0x00, 0xf0, 0x21, 0x00


	//----- nvinfo : EIATTR_KPARAM_INFO
	.align		4
.L_923:
        /*0088*/ 	.byte	0x04, 0x17
        /*008a*/ 	.short	(.L_925 - .L_924)
.L_924:
        /*008c*/ 	.word	0x00000000
        /*0090*/ 	.short	0x0003
        /*0092*/ 	.short	0x0018
        /*0094*/ 	.byte	0x00, 0xf0, 0x21, 0x00


	//----- nvinfo : EIATTR_KPARAM_INFO
	.align		4
.L_925:
        /*0098*/ 	.byte	0x04, 0x17
        /*009a*/ 	.short	(.L_927 - .L_926)
.L_926:
        /*009c*/ 	.word	0x00000000
        /*00a0*/ 	.short	0x0002
        /*00a2*/ 	.short	0x0010
        /*00a4*/ 	.byte	0x00, 0xf0, 0x21, 0x00


	//----- nvinfo : EIATTR_KPARAM_INFO
	.align		4
.L_927:
        /*00a8*/ 	.byte	0x04, 0x17
        /*00aa*/ 	.short	(.L_929 - .L_928)
.L_928:
        /*00ac*/ 	.word	0x00000000
        /*00b0*/ 	.short	0x0001
        /*00b2*/ 	.short	0x0008
        /*00b4*/ 	.byte	0x00, 0xf0, 0x21, 0x00


	//----- nvinfo : EIATTR_KPARAM_INFO
	.align		4
.L_929:
        /*00b8*/ 	.byte	0x04, 0x17
        /*00ba*/ 	.short	(.L_931 - .L_930)
.L_930:
        /*00bc*/ 	.word	0x00000000
        /*00c0*/ 	.short	0x0000
        /*00c2*/ 	.short	0x0000
        /*00c4*/ 	.byte	0x00, 0xf0, 0x21, 0x00


	//----- nvinfo : EIATTR_SPARSE_MMA_MASK
	.align		4
.L_931:
        /*00c8*/ 	.byte	0x03, 0x50
        /*00ca*/ 	.short	0x0000


	//----- nvinfo : EIATTR_MAXREG_COUNT
	.align		4
        /*00cc*/ 	.byte	0x03, 0x1b
        /*00ce*/ 	.short	0x00a8


	//----- nvinfo : EIATTR_NUM_BARRIERS
	.align		4
        /*00d0*/ 	.byte	0x02, 0x4c
        /*00d2*/ 	.byte	0x01
	.zero		1


	//----- nvinfo : EIATTR_MERCURY_ISA_VERSION
	.align		4
        /*00d4*/ 	.byte	0x03, 0x5f
        /*00d6*/ 	.short	0x0101


	//----- nvinfo : EIATTR_COOP_GROUP_MASK_REGIDS
	.align		4
        /*00d8*/ 	.byte	0x04, 0x29
        /*00da*/ 	.short	(.L_933 - .L_932)


	//   ....[0]....
.L_932:
        /*00dc*/ 	.word	0xffffffff


	//   ....[1]....
        /*00e0*/ 	.word	0xffffffff


	//   ....[2]....
        /*00e4*/ 	.word	0xffffffff


	//   ....[3]....
        /*00e8*/ 	.word	0xffffffff


	//   ....[4]....
        /*00ec*/ 	.word	0xffffffff


	//   ....[5]....
        /*00f0*/ 	.word	0xffffffff


	//   ....[6]....
        /*00f4*/ 	.word	0xffffffff


	//   ....[7]....
        /*00f8*/ 	.word	0xffffffff


	//   ....[8]....
        /*00fc*/ 	.word	0xffffffff


	//   ....[9]....
        /*0100*/ 	.word	0xffffffff


	//   ....[10]....
        /*0104*/ 	.word	0xffffffff


	//   ....[11]....
        /*0108*/ 	.word	0xffffffff


	//   ....[12]....
        /*010c*/ 	.word	0xffffffff


	//   ....[13]....
        /*0110*/ 	.word	0xffffffff


	//   ....[14]....
        /*0114*/ 	.word	0xffffffff


	//   ....[15]....
        /*0118*/ 	.word	0xffffffff


	//   ....[16]....
        /*011c*/ 	.word	0xffffffff


	//   ....[17]....
        /*0120*/ 	.word	0xffffffff


	//   ....[18]....
        /*0124*/ 	.word	0x05000013


	//   ....[19]....
        /*0128*/ 	.word	0x0500000e


	//   ....[20]....
        /*012c*/ 	.word	0x05000012


	//   ....[21]....
        /*0130*/ 	.word	0x05000015


	//   ....[22]....
        /*0134*/ 	.word	0x05000021


	//   ....[23]....
        /*0138*/ 	.word	0x05000014


	//   ....[24]....
        /*013c*/ 	.word	0x0500001c


	//   ....[25]....
        /*0140*/ 	.word	0x05000003


	//   ....[26]....
        /*0144*/ 	.word	0x05000012


	//   ....[27]....
        /*0148*/ 	.word	0x05000012


	//   ....[28]....
        /*014c*/ 	.word	0x05000012


	//   ....[29]....
        /*0150*/ 	.word	0x05000012


	//   ....[30]....
        /*0154*/ 	.word	0x05000012


	//   ....[31]....
        /*0158*/ 	.word	0x05000012


	//   ....[32]....
        /*015c*/ 	.word	0x05000012


	//   ....[33]....
        /*0160*/ 	.word	0x05000012


	//   ....[34]....
        /*0164*/ 	.word	0x05000012


	//   ....[35]....
        /*0168*/ 	.word	0x05000012


	//   ....[36]....
        /*016c*/ 	.word	0x05000012


	//   ....[37]....
        /*0170*/ 	.word	0x05000012


	//   ....[38]....
        /*0174*/ 	.word	0x05000012


	//   ....[39]....
        /*0178*/ 	.word	0x05000012


	//   ....[40]....
        /*017c*/ 	.word	0x05000012


	//   ....[41]....
        /*0180*/ 	.word	0x05000012


	//----- nvinfo : EIATTR_COOP_GROUP_INSTR_OFFSETS
	.align		4
.L_933:
        /*0184*/ 	.byte	0x04, 0x28
        /*0186*/ 	.short	(.L_935 - .L_934)


	//   ....[0]....
.L_934:
        /*0188*/ 	.word	0x00001360


	//   ....[1]....
        /*018c*/ 	.word	0x00001370


	//   ....[2]....
        /*0190*/ 	.word	0x000013a0


	//   ....[3]....
        /*0194*/ 	.word	0x000013b0


	//   ....[4]....
        /*0198*/ 	.word	0x000013e0


	//   ....[5]....
        /*019c*/ 	.word	0x000013f0


	//   ....[6]....
        /*01a0*/ 	.word	0x00001420


	//   ....[7]....
        /*01a4*/ 	.word	0x00001430


	//   ....[8]....
        /*01a8*/ 	.word	0x00001470


	//   ....[9]....
        /*01ac*/ 	.word	0x00001480


	//   ....[10]....
        /*01b0*/ 	.word	0x00001d80


	//   ....[11]....
        /*01b4*/ 	.word	0x00001d90


	//   ....[12]....
        /*01b8*/ 	.word	0x00001dc0


	//   ....[13]....
        /*01bc*/ 	.word	0x00001dd0


	//   ....[14]....
        /*01c0*/ 	.word	0x00001e00


	//   ....[15]....
        /*01c4*/ 	.word	0x00001e10


	//   ....[16]....
        /*01c8*/ 	.word	0x00001e40


	//   ....[17]....
        /*01cc*/ 	.word	0x00001e50


	//   ....[18]....
        /*01d0*/ 	.word	0x00002ae0


	//   ....[19]....
        /*01d4*/ 	.word	0x00002b10


	//   ....[20]....
        /*01d8*/ 	.word	0x00002b50


	//   ....[21]....
        /*01dc*/ 	.word	0x00002b70


	//   ....[22]....
        /*01e0*/ 	.word	0x00002ba0


	//   ....[23]....
        /*01e4*/ 	.word	0x00002bb0


	//   ....[24]....
        /*01e8*/ 	.word	0x00002be0


	//   ....[25]....
        /*01ec*/ 	.word	0x00002bf0


	//   ....[26]....
        /*01f0*/ 	.word	0x00002e10


	//   ....[27]....
        /*01f4*/ 	.word	0x00002ea0


	//   ....[28]....
        /*01f8*/ 	.word	0x00002f10


	//   ....[29]....
        /*01fc*/ 	.word	0x00002f70


	//   ....[30]....
        /*0200*/ 	.word	0x00002fe0


	//   ....[31]....
        /*0204*/ 	.word	0x00003040


	//   ....[32]....
        /*0208*/ 	.word	0x000030b0


	//   ....[33]....
        /*020c*/ 	.word	0x00003110


	//   ....[34]....
        /*0210*/ 	.word	0x000031b0


	//   ....[35]....
        /*0214*/ 	.word	0x00003240


	//   ....[36]....
        /*0218*/ 	.word	0x000032b0


	//   ....[37]....
        /*021c*/ 	.word	0x00003310


	//   ....[38]....
        /*0220*/ 	.word	0x00003380


	//   ....[39]....
        /*0224*/ 	.word	0x000033e0


	//   ....[40]....
        /*0228*/ 	.word	0x00003450


	//   ....[41]....
        /*022c*/ 	.word	0x000034b0


	//----- nvinfo : EIATTR_EXIT_INSTR_OFFSETS
	.align		4
.L_935:
        /*0230*/ 	.byte	0x04, 0x1c
        /*0232*/ 	.short	(.L_937 - .L_936)


	//   ....[0]....
.L_936:
        /*0234*/ 	.word	0x000026a0


	//   ....[1]....
        /*0238*/ 	.word	0x00002da0


	//----- nvinfo : EIATTR_MAX_THREADS
	.align		4
.L_937:
        /*023c*/ 	.byte	0x04, 0x05
        /*023e*/ 	.short	(.L_939 - .L_938)
.L_938:
        /*0240*/ 	.word	0x00000140
        /*0244*/ 	.word	0x00000001
        /*0248*/ 	.word	0x00000001


	//----- nvinfo : EIATTR_CRS_STACK_SIZE
	.align		4
.L_939:
        /*024c*/ 	.byte	0x04, 0x1e
        /*024e*/ 	.short	(.L_941 - .L_940)
.L_940:
        /*0250*/ 	.word	0x00000000


	//----- nvinfo : EIATTR_CBANK_PARAM_SIZE
	.align		4
.L_941:
        /*0254*/ 	.byte	0x03, 0x19
        /*0256*/ 	.short	0x0060


	//----- nvinfo : EIATTR_PARAM_CBANK
	.align		4
        /*0258*/ 	.byte	0x04, 0x0a
        /*025a*/ 	.short	(.L_943 - .L_942)
	.align		4
.L_942:
        /*025c*/ 	.word	index@(.nv.constant0._ZN13group_norm_v218gn_bwd_cuda_kernelI6__halfLi320ELi1ELi32ELi80ELi64ELb0ELb1ELi64ELi80ELi80ELi4ELb1ELi128ELb0ELb0ELNS_15WgradSyncMethodE3ENS_16CompileConditionILi900EEEEEvPT_S6_S6_PKS5_S8_S8_S8_PKfflPfPj)
        /*0260*/ 	.short	0x0210
        /*0262*/ 	.short	0x0060


	//----- nvinfo : EIATTR_SW_WAR
	.align		4
.L_943:
        /*0264*/ 	.byte	0x04, 0x36
        /*0266*/ 	.short	(.L_945 - .L_944)
.L_944:
        /*0268*/ 	.word	0x00000008
.L_945:


//--------------------- .nv.info._ZN13group_norm_v218gn_bwd_cuda_kernelI6__halfLi320ELi3ELi16ELi160ELi64ELb1ELb1ELi2ELi320ELi320ELi2ELb1ELi10ELb0ELb0ELNS_15WgradSyncMethodE2ENS_16CompileConditionILi900EEEEEvPT_S6_S6_PKS5_S8_S8_S8_PKfflPfPj --------------------------
	.section	.nv.info._ZN13group_norm_v218gn_bwd_cuda_kernelI6__halfLi320ELi3ELi16ELi160ELi64ELb1ELb1ELi2ELi320ELi320ELi2ELb1ELi10ELb0ELb0ELNS_15WgradSyncMethodE2ENS_16CompileConditionILi900EEEEEvPT_S6_S6_PKS5_S8_S8_S8_PKfflPfPj,"",@"SHT_CUDA_INFO"
	.sectionflags	@""
	.align	4


	//----- nvinfo : EIATTR_CUDA_API_VERSION
	.align		4
        /*0000*/ 	.byte	0x04, 0x37
        /*0002*/ 	.short	(.L_947 - .L_946)
.L_946:
        /*0004*/ 	.word	0x00000082


	//----- nvinfo : EIATTR_KPARAM_INFO
	.align		4
.L_947:
        /*0008*/ 	.byte	0x04, 0x17
        /*000a*/ 	.short	(.L_949 - .L_948)
.L_948:
        /*000c*/ 	.word	0x00000000
        /*0010*/ 	.short	0x000b
        /*0012*/ 	.short	0x0058
        /*0014*/ 	.byte	0x00, 0xf0, 0x21, 0x00


	//----- nvinfo : EIATTR_KPARAM_INFO
	.align		4
.L_949:
        /*0018*/ 	.byte	0x04, 0x17
        /*001a*/ 	.short	(.L_951 - .L_950)
.L_950:
        /*001c*/ 	.word	0x00000000
        /*0020*/ 	.short	0x000a
        /*0022*/ 	.short	0x0050
        /*0024*/ 	.byte	0x00, 0xf0, 0x21, 0x00


	//----- nvinfo : EIATTR_KPARAM_INFO
	.align		4
.L_951:
        /*0028*/ 	.byte	0x04, 0x17
        /*002a*/ 	.short	(.L_953 - .L_952)
.L_952:
        /*002c*/ 	.word	0x00000000
        /*0030*/ 	.short	0x0009
        /*0032*/ 	.short	0x0048
        /*0034*/ 	.byte	0x00, 0xf0, 0x21, 0x00


	//----- nvinfo : EIATTR_KPARAM_INFO
	.align		4
.L_953:
        /*0038*/ 	.byte	0x04, 0x17
        /*003a*/ 	.short	(.L_955 - .L_954)
.L_954:
        /*003c*/ 	.word	0x00000000
        /*0040*/ 	.short	0x0008
        /*0042*/ 	.short	0x0040
        /*0044*/ 	.byte	0x00, 0xf0, 0x11, 0x00


	//----- nvinfo : EIATTR_KPARAM_INFO
	.align		4
.L_955:
        /*0048*/ 	.byte	0x04, 0x17
        /*004a*/ 	.short	(.L_957 - .L_956)
.L_956:
        /*004c*/ 	.word	0x00000000
        /*0050*/ 	.short	0x0007
        /*0052*/ 	.short	0x0038
        /*0054*/ 	.byte	0x00, 0xf0, 0x21, 0x00


	//----- nvinfo : EIATTR_KPARAM_INFO
	.align		4
.L_957:
        /*0058*/ 	.byte	0x04, 0x17
        /*005a*/ 	.short	(.L_959 - .L_958)
.L_958:
        /*005c*/ 	.word	0x00000000
        /*0060*/ 	.short	0x0006
        /*0062*/ 	.short	0x0030
        /*0064*/ 	.byte	0x00, 0xf0, 0x21, 0x00


	//----- nvinfo : EIATTR_KPARAM_INFO
	.align		4
.L_959:
        /*0068*/ 	.byte	0x04, 0x17
        /*006a*/ 	.short	(.L_961 - .L_960)
.L_960:
        /*006c*/ 	.word	0x00000000
        /*0070*/ 	.short	0x0005
        /*0072*/ 	.short	0x0028
        /*0074*/ 	.byte	0x00, 0xf0, 0x21, 0x00


	//----- nvinfo : EIATTR_KPARAM_INFO
	.align		4
.L_961:
        /*0078*/ 	.byte	0x04, 0x17
        /*007a*/ 	.short	(.L_963 - .L_962)
.L_962:
        /*007c*/ 	.word	0x00000000
        /*0080*/ 	.short	0x0004
        /*0082*/ 	.short	0x0020
        /*0084*/ 	.byte	0x00, 0xf0, 0x21, 0x00


	//----- nvinfo : EIATTR_KPARAM_INFO
	.align		4
.L_963:
        /*0088*/ 	.byte	0x04, 0x17
        /*008a*/ 	.short	(.L_965 - .L_964)
.L_964:
        /*008c*/ 	.word	0x00000000
        /*0090*/ 	.short	0x0003
        /*0092*/ 	.short	0x0018
        /*0094*/ 	.byte	0x00, 0xf0, 0x21, 0x00


	//----- nvinfo : EIATTR_KPARAM_INFO
	.align		4
.L_965:
        /*0098*/ 	.byte	0x04, 0x17
        /*009a*/ 	.short	(.L_967 - .L_966)
.L_966:
        /*009c*/ 	.word	0x00000000
        /*00a0*/ 	.short	0x0002
        /*00a2*/ 	.short	0x0010
        /*00a4*/ 	.byte	0x00, 0xf0, 0x21, 0x00


	//----- nvinfo : EIATTR_KPARAM_INFO
	.align		4
.L_967:
        /*00a8*/ 	.byte	0x04, 0x17
        /*00aa*/ 	.short	(.L_969 - .L_968)
.L_968:
        /*00ac*/ 	.word	0x00000000
        /*00b0*/ 	.short	0x0001
        /*00b2*/ 	.short	0x0008
        /*00b4*/ 	.byte	0x00, 0xf0, 0x21, 0x00


	//----- nvinfo : EIATTR_KPARAM_INFO
	.align		4
.L_969:
        /*00b8*/ 	.byte	0x04, 0x17
        /*00ba*/ 	.short	(.L_971 - .L_970)
.L_970:
        /*00bc*/ 	.word	0x00000000
        /*00c0*/ 	.short	0x0000
        /*00c2*/ 	.short	0x0000
        /*00c4*/ 	.byte	0x00, 0xf0, 0x21, 0x00


	//----- nvinfo : EIATTR_SPARSE_MMA_MASK
	.align		4
.L_971:
        /*00c8*/ 	.byte	0x03, 0x50
        /*00ca*/ 	.short	0x0000


	//----- nvinfo : EIATTR_MAXREG_COUNT
	.align		4
        /*00cc*/ 	.byte	0x03, 0x1b
        /*00ce*/ 	.short	0x0040


	//----- nvinfo : EIATTR_NUM_BARRIERS
	.align		4
        /*00d0*/ 	.byte	0x02, 0x4c
        /*00d2*/ 	.byte	0x01
	.zero		1


	//----- nvinfo : EIATTR_MERCURY_ISA_VERSION
	.align		4
        /*00d4*/ 	.byte	0x03, 0x5f
        /*00d6*/ 	.short	0x0101


	//----- nvinfo : EIATTR_COOP_GROUP_MASK_REGIDS
	.align		4
        /*00d8*/ 	.byte	0x04, 0x29
        /*00da*/ 	.short	(.L_973 - .L_972)


	//   ....[0]....
.L_972:
        /*00dc*/ 	.word	0xffffffff


	//   ....[1]....
        /*00e0*/ 	.word	0xffffffff


	//   ....[2]....
        /*00e4*/ 	.word	0xffffffff


	//   ....[3]....
        /*00e8*/ 	.word	0xffffffff


	//   ....[4]....
        /*00ec*/ 	.word	0xffffffff


	//   ....[5]....
        /*00f0*/ 	.word	0xffffffff


	//   ....[6]....
        /*00f4*/ 	.word	0xffffffff


	//   ....[7]....
        /*00f8*/ 	.word	0xffffffff


	//   ....[8]....
        /*00fc*/ 	.word	0xffffffff


	//   ....[9]....
        /*0100*/ 	.word	0xffffffff


	//   ....[10]....
        /*0104*/ 	.word	0xffffffff


	//   ....[11]....
        /*0108*/ 	.word	0xffffffff


	//   ....[12]....
        /*010c*/ 	.word	0x05000009


	//   ....[13]....
        /*0110*/ 	.word	0x05000008


	//   ....[14]....
        /*0114*/ 	.word	0x0500000a


	//   ....[15]....
        /*0118*/ 	.word	0x0500000b


	//   ....[16]....
        /*011c*/ 	.word	0x0500000d


	//   ....[17]....
        /*0120*/ 	.word	0x0500000c


	//   ....[18]....
        /*0124*/ 	.word	0x0500000e


	//   ....[19]....
        /*0128*/ 	.word	0x05000003


	//   ....[20]....
        /*012c*/ 	.word	0x0500000d


	//   ....[21]....
        /*0130*/ 	.word	0x0500000c


	//   ....[22]....
        /*0134*/ 	.word	0x0500000e


	//   ....[23]....
        /*0138*/ 	.word	0x0500000f


	//   ....[24]....
        /*013c*/ 	.word	0x05000011


	//   ....[25]....
        /*0140*/ 	.word	0x05000010


	//   ....[26]....
        /*0144*/ 	.word	0x05000014


	//   ....[27]....
        /*0148*/ 	.word	0x05000003


	//   ....[28]....
        /*014c*/ 	.word	0x0500000d


	//   ....[29]....
        /*0150*/ 	.word	0x0500000c


	//   ....[30]....
        /*0154*/ 	.word	0x0500000e


	//   ....[31]....
        /*0158*/ 	.word	0x0500000f


	//   ....[32]....
        /*015c*/ 	.word	0x05000011


	//   ....[33]....
        /*0160*/ 	.word	0x05000010


	//   ....[34]....
        /*0164*/ 	.word	0x05000014


	//   ....[35]....
        /*0168*/ 	.word	0x05000003


	//   ....[36]....
        /*016c*/ 	.word	0x0500000f


	//   ....[37]....
        /*0170*/ 	.word	0x05000012


	//   ....[38]....
        /*0174*/ 	.word	0x0500000f


	//   ....[39]....
        /*0178*/ 	.word	0x0500001a


	//   ....[40]....
        /*017c*/ 	.word	0x05000017


	//   ....[41]....
        /*0180*/ 	.word	0x05000011


	//   ....[42]....
        /*0184*/ 	.word	0x0500000e


	//   ....[43]....
        /*0188*/ 	.word	0x05000010


	//   ....[44]....
        /*018c*/ 	.word	0x0500000b


	//   ....[45]....
        /*0190*/ 	.word	0x0500000e


	//   ....[46]....
        /*0194*/ 	.word	0x0500000a


	//   ....[47]....
        /*0198*/ 	.word	0x05000008


	//   ....[48]....
        /*019c*/ 	.word	0x0500000c


	//   ....[49]....
        /*01a0*/ 	.word	0x05000011


	//   ....[50]....
        /*01a4*/ 	.word	0x0500000f


	//   ....[51]....
        /*01a8*/ 	.word	0x05000009


	//   ....[52]....
        /*01ac*/ 	.word	0x05000012


	//   ....[53]....
        /*01b0*/ 	.word	0x0500000b


	//   ....[54]....
        /*01b4*/ 	.word	0x05000008


	//   ....[55]....
        /*01b8*/ 	.word	0x05000007


	//   ....[56]....
        /*01bc*/ 	.word	0x0500000c


	//   ....[57]....
        /*01c0*/ 	.word	0x05000006


	//   ....[58]....
        /*01c4*/ 	.word	0x05000014


	//   ....[59]....
        /*01c8*/ 	.word	0x05000003


	//   ....[60]....
        /*01cc*/ 	.word	0x0500001b


	//   ....[61]....
        /*01d0*/ 	.word	0x05000016


	//   ....[62]....
        /*01d4*/ 	.word	0x05000015


	//   ....[63]....
        /*01d8*/ 	.word	0x0500001c


	//   ....[64]....
        /*01dc*/ 	.word	0x0500001f


	//   ....[65]....
        /*01e0*/ 	.word	0x05000014


	//   ....[66]....
        /*01e4*/ 	.word	0x05000017


	//   ....[67]....
        /*01e8*/ 	.word	0x05000012


	//   ....[68]....
        /*01ec*/ 	.word	0x0500000e


	//   ....[69]....
        /*01f0*/ 	.word	0x0500000e


	//   ....[70]....
        /*01f4*/ 	.word	0x0500000e


	//   ....[71]....
        /*01f8*/ 	.word	0x0500000e


	//   ....[72]....
        /*01fc*/ 	.word	0x0500000e


	//   ....[73]....
        /*0200*/ 	.word	0x0500000e


	//   ....[74]....
        /*0204*/ 	.word	0x0500000e


	//   ....[75]....
        /*0208*/ 	.word	0x0500000e


	//   ....[76]....
        /*020c*/ 	.word	0x0500000e


	//   ....[77]....
        /*0210*/ 	.word	0x0500000e


	//   ....[78]....
        /*0214*/ 	.word	0x0500000e


	//   ....[79]....
        /*0218*/ 	.word	0x0500000e


	//   ....[80]....
        /*021c*/ 	.word	0x0500000e


	//   ....[81]....
        /*0220*/ 	.word	0x0500000e


	//   ....[82]....
        /*0224*/ 	.word	0x0500000e


	//   ....[83]....
        /*0228*/ 	.word	0x0500000e


	//   ....[84]....
        /*022c*/ 	.word	0x0500000e


	//   ....[85]....
        /*0230*/ 	.word	0x0500000e


	//   ....[86]....
        /*0234*/ 	.word	0x0500000e


	//   ....[87]....
        /*0238*/ 	.word	0x0500000e


	//   ....[88]....
        /*023c*/ 	.word	0x0500000e


	//   ....[89]....
        /*0240*/ 	.word	0x0500000e


	//   ....[90]....
        /*0244*/ 	.word	0x0500000e


	//   ....[91]....
        /*0248*/ 	.word	0x0500000e


	//   ....[92]....
        /*024c*/ 	.word	0x0500000e


	//   ....[93]....
        /*0250*/ 	.word	0x0500000e


	//   ....[94]....
        /*0254*/ 	.word	0x0500000e


	//   ....[95]....
        /*0258*/ 	.word	0x0500000e


	//   ....[96]....
        /*025c*/ 	.word	0x0500000e


	//   ....[97]....
        /*0260*/ 	.word	0x0500000e


	//   ....[98]....
        /*0264*/ 	.word	0x0500000e


	//   ....[99]....
        /*0268*/ 	.word	0x0500000e


	//   ....[100]....
        /*026c*/ 	.word	0x0500000e


	//   ....[101]....
        /*0270*/ 	.word	0x0500000e


	//   ....[102]....
        /*0274*/ 	.word	0x0500000e


	//   ....[103]....
        /*0278*/ 	.word	0x0500000e


	//   ....[104]....
        /*027c*/ 	.word	0x0500000e


	//   ....[105]....
        /*0280*/ 	.word	0x0500000e


	//   ....[106]....
        /*0284*/ 	.word	0x0500000e


	//   ....[107]....
        /*0288*/ 	.word	0x0500000e


	//   ....[108]....
        /*028c*/ 	.word	0x0500000e


	//   ....[109]....
        /*0290*/ 	.word	0x0500000e


	//   ....[110]....
        /*0294*/ 	.word	0x0500000e


	//   ....[111]....
        /*0298*/ 	.word	0x0500000e


	//   ....[112]....
        /*029c*/ 	.word	0x0500000e


	//   ....[113]....
        /*02a0*/ 	.word	0x0500000e


	//   ....[114]....
        /*02a4*/ 	.word	0x0500000e


	//   ....[115]....
        /*02a8*/ 	.word	0x0500000e


	//   ....[116]....
        /*02ac*/ 	.word	0x0500000e


	//   ....[117]....
        /*02b0*/ 	.word	0x0500000e


	//   ....[118]....
        /*02b4*/ 	.word	0x0500000e


	//   ....[119]....
        /*02b8*/ 	.word	0x0500000e


	//   ....[120]....
        /*02bc*/ 	.word	0x0500000e


	//   ....[121]....
        /*02c0*/ 	.word	0x0500000e


	//   ....[122]....
        /*02c4*/ 	.word	0x0500000e


	//   ....[123]....
        /*02c8*/ 	.word	0x0500000e


	//----- nvinfo : EIATTR_COOP_GROUP_INSTR_OFFSETS
	.align		4
.L_973:
        /*02cc*/ 	.byte	0x04, 0x28
        /*02ce*/ 	.short	(.L_975 - .L_974)


	//   ....[0]....
.L_974:
        /*02d0*/ 	.word	0x00001030


	//   ....[1]....
        /*02d4*/ 	.word	0x00001070


	//   ....[2]....
        /*02d8*/ 	.word	0x000015e0


	//   ....[3]....
        /*02dc*/ 	.word	0x000015f0


	//   ....[4]....
        /*02e0*/ 	.word	0x00001620


	//   ....[5]....
        /*02e4*/ 	.word	0x00001630


	//   ....[6]....
        /*02e8*/ 	.word	0x00001660


	//   ....[7]....
        /*02ec*/ 	.word	0x00001690


	//   ....[8]....
        /*02f0*/ 	.word	0x000016c0


	//   ....[9]....
        /*02f4*/ 	.word	0x000016f0


	//   ....[10]....
        /*02f8*/ 	.word	0x00001740


	//   ....[11]....
        /*02fc*/ 	.word	0x00001780


	//   ....[12]....
        /*0300*/ 	.word	0x00002a10


	//   ....[13]....
        /*0304*/ 	.word	0x00002a40


	//   ....[14]....
        /*0308*/ 	.word	0x00002a70


	//   ....[15]....
        /*030c*/ 	.word	0x00002a90


	//   ....[16]....
        /*0310*/ 	.word	0x00002ac0


	//   ....[17]....
        /*0314*/ 	.word	0x00002ad0


	//   ....[18]....
        /*0318*/ 	.word	0x00002b00


	//   ....[19]....
        /*031c*/ 	.word	0x00002b10


	//   ....[20]....
        /*0320*/ 	.word	0x00002d00


	//   ....[21]....
        /*0324*/ 	.word	0x00002d30


	//   ....[22]....
        /*0328*/ 	.word	0x00002d60


	//   ....[23]....
        /*032c*/ 	.word	0x00002d80


	//   ....[24]....
        /*0330*/ 	.word	0x00002db0


	//   ....[25]....
        /*0334*/ 	.word	0x00002dc0


	//   ....[26]....
        /*0338*/ 	.word	0x00002df0


	//   ....[27]....
        /*033c*/ 	.word	0x00002e00


	//   ....[28]....
        /*0340*/ 	.word	0x00002f90


	//   ....[29]....
        /*0344*/ 	.word	0x00002fc0


	//   ....[30]....
        /*0348*/ 	.word	0x00002ff0


	//   ....[31]....
        /*034c*/ 	.word	0x00003010


	//   ....[32]....
        /*0350*/ 	.word	0x00003040


	//   ....[33]....
        /*0354*/ 	.word	0x00003050


	//   ....[34]....
        /*0358*/ 	.word	0x00003080


	//   ....[35]....
        /*035c*/ 	.word	0x00003090


	//   ....[36]....
        /*0360*/ 	.word	0x000033e0


	//   ....[37]....
        /*0364*/ 	.word	0x000033f0


	//   ....[38]....
        /*0368*/ 	.word	0x00003470


	//   ....[39]....
        /*036c*/ 	.word	0x00003490


	//   ....[40]....
        /*0370*/ 	.word	0x000034d0


	//   ....[41]....
        /*0374*/ 	.word	0x000034e0


	//   ....[42]....
        /*0378*/ 	.word	0x000034f0


	//   ....[43]....
        /*037c*/ 	.word	0x00003520


	//   ....[44]....
        /*0380*/ 	.word	0x00003580


	//   ....[45]....
        /*0384*/ 	.word	0x000035c0


	//   ....[46]....
        /*0388*/ 	.word	0x00003600


	//   ....[47]....
        /*038c*/ 	.word	0x00003610


	//   ....[48]....
        /*0390*/ 	.word	0x00003640


	//   ....[49]....
        /*0394*/ 	.word	0x00003650


	//   ....[50]....
        /*0398*/ 	.word	0x00003680


	//   ....[51]....
        /*039c*/ 	.word	0x000036a0


	//   ....[52]....
        /*03a0*/ 	.word	0x000036b0


	//   ....[53]....
        /*03a4*/ 	.word	0x000036f0


	//   ....[54]....
        /*03a8*/ 	.word	0x00003750


	//   ....[55]....
        /*03ac*/ 	.word	0x00003780


	//   ....[56]....
        /*03b0*/ 	.word	0x000037a0


	//   ....[57]....
        /*03b4*/ 	.word	0x000037d0


	//   ....[58]....
        /*03b8*/ 	.word	0x000037e0


	//   ....[59]....
        /*03bc*/ 	.word	0x00003810


	//   ....[60]....
        /*03c0*/ 	.word	0x00003830


	//   ....[61]....
        /*03c4*/ 	.word	0x00003860


	//   ....[62]....
        /*03c8*/ 	.word	0x00003880


	//   ....[63]....
        /*03cc*/ 	.word	0x000038b0


	//   ....[64]....
        /*03d0*/ 	.word	0x000038e0


	//   ....[65]....
        /*03d4*/ 	.word	0x00003930


	//   ....[66]....
        /*03d8*/ 	.word	0x00003a40


	//   ....[67]....
        /*03dc*/ 	.word	0x00003aa0


	//   ....[68]....
        /*03e0*/ 	.word	0x00003c50


	//   ....[69]....
        /*03e4*/ 	.word	0x00003ca0


	//   ....[70]....
        /*03e8*/ 	.word	0x00003d10


	//   ....[71]....
        /*03ec*/ 	.word	0x00003d70


	//   ....[72]....
        /*03f0*/ 	.word	0x00003de0


	//   ....[73]....
        /*03f4*/ 	.word	0x00003e40


	//   ....[74]....
        /*03f8*/ 	.word	0x00003eb0


	//   ....[75]....
        /*03fc*/ 	.word	0x00003f10


	//   ....[76]....
        /*0400*/ 	.word	0x00003fb0


	//   ....[77]....
        /*0404*/ 	.word	0x00004040


	//   ....[78]....
        /*0408*/ 	.word	0x000040b0


	//   ....[79]....
        /*040c*/ 	.word	0x00004110


	//   ....[80]....
        /*0410*/ 	.word	0x00004180


	//   ....[81]....
        /*0414*/ 	.word	0x000041e0


	//   ....[82]....
        /*0418*/ 	.word	0x00004250


	//   ....[83]....
        /*041c*/ 	.word	0x000042b0


	//   ....[84]....
        /*0420*/ 	.word	0x00004350


	//   ....[85]....
        /*0424*/ 	.word	0x000043e0


	//   ....[86]....
        /*0428*/ 	.word	0x00004450


	//   ....[87]....
        /*042c*/ 	.word	0x000044b0


	//   ....[88]....
        /*0430*/ 	.word	0x00004520


	//   ....[89]....
        /*0434*/ 	.word	0x00004580


	//   ....[90]....
        /*0438*/ 	.word	0x000045f0


	//   ....[91]....
        /*043c*/ 	.word	0x00004650


	//   ....[92]....
        /*0440*/ 	.word	0x000046f0


	//   ....[93]....
        /*0444*/ 	.word	0x000047b0


	//   ....[94]....
        /*0448*/ 	.word	0x000048b0


	//   ....[95]....
        /*044c*/ 	.word	0x00004900


	//   ....[96]....
        /*0450*/ 	.word	0x000049c0


	//   ....[97]....
        /*0454*/ 	.word	0x00004a10


	//   ....[98]....
        /*0458*/ 	.word	0x00004a80


	//   ....[99]....
        /*045c*/ 	.word	0x00004ad0


	//   ....[100]....
        /*0460*/ 	.word	0x00004b40


	//   ....[101]....
        /*0464*/ 	.word	0x00004ba0


	//   ....[102]....
        /*0468*/ 	.word	0x00004c10


	//   ....[103]....
        /*046c*/ 	.word	0x00004c70


	//   ....[104]....
        /*0470*/ 	.word	0x00004d10


	//   ....[105]....
        /*0474*/ 	.word	0x00004d90


	//   ....[106]....
        /*0478*/ 	.word	0x00004e20


	//   ....[107]....
        /*047c*/ 	.word	0x00004e90


	//   ....[108]....
        /*0480*/ 	.word	0x00004f00


	//   ....[109]....
        /*0484*/ 	.word	0x00004f60


	//   ....[110]....
        /*0488*/ 	.word	0x00004fe0


	//   ....[111]....
        /*048c*/ 	.word	0x00005060


	//   ....[112]....
        /*0490*/ 	.word	0x00005100


	//   ....[113]....
        /*0494*/ 	.word	0x00005170


	//   ....[114]....
        /*0498*/ 	.word	0x00005200


	//   ....[115]....
        /*049c*/ 	.word	0x000052a0


	//   ....[116]....
        /*04a0*/ 	.word	0x00005330


	//   ....[117]....
        /*04a4*/ 	.word	0x00005390


	//   ....[118]....
        /*04a8*/ 	.word	0x00005400


	//   ....[119]....
        /*04ac*/ 	.word	0x00005480


	//   ....[120]....
        /*04b0*/ 	.word	0x00005520


	//   ....[121]....
        /*04b4*/ 	.word	0x000055d0


	//   ....[122]....
        /*04b8*/ 	.word	0x000056e0


	//   ....[123]....
        /*04bc*/ 	.word	0x00005760


	//----- nvinfo : EIATTR_EXIT_INSTR_OFFSETS
	.align		4
.L_975:
        /*04c0*/ 	.byte	0x04, 0x1c
        /*04c2*/ 	.short	(.L_977 - .L_976)


	//   ....[0]....
.L_976:
        /*04c4*/ 	.word	0x00001b20


	//   ....[1]....
        /*04c8*/ 	.word	0x00003bf0


	//----- nvinfo : EIATTR_MAX_THREADS
	.align		4
.L_977:
        /*04cc*/ 	.byte	0x04, 0x05
        /*04ce*/ 	.short	(.L_979 - .L_978)
.L_978:
        /*04d0*/ 	.word	0x00000140
        /*04d4*/ 	.word	0x00000001
        /*04d8*/ 	.word	0x00000001


	//----- nvinfo : EIATTR_CRS_STACK_SIZE
	.align		4
.L_979:
        /*04dc*/ 	.byte	0x04, 0x1e
        /*04de*/ 	.short	(.L_981 - .L_980)
.L_980:
        /*04e0*/ 	.word	0x00000000


	//----- nvinfo : EIATTR_CBANK_PARAM_SIZE
	.align		4
.L_981:
        /*04e4*/ 	.byte	0x03, 0x19
        /*04e6*/ 	.short	0x0060


	//----- nvinfo : EIATTR_PARAM_CBANK
	.align		4
        /*04e8*/ 	.byte	0x04, 0x0a
        /*04ea*/ 	.short	(.L_983 - .L_982)
	.align		4
.L_982:
        /*04ec*/ 	.word	index@(.nv.constant0._ZN13group_norm_v218gn_bwd_cuda_kernelI6__halfLi320ELi3ELi16ELi160ELi64ELb1ELb1ELi2ELi320ELi320ELi2ELb1ELi10ELb0ELb0ELNS_15WgradSyncMethodE2ENS_16CompileConditionILi900EEEEEvPT_S6_S6_PKS5_S8_S8_S8_PKfflPfPj)
        /*04f0*/ 	.short	0x0210
        /*04f2*/ 	.short	0x0060


	//----- nvinfo : EIATTR_SW_WAR
	.align		4
.L_983:
        /*04f4*/ 	.byte	0x04, 0x36
        /*04f6*/ 	.short	(.L_985 - .L_984)
.L_984:
        /*04f8*/ 	.word	0x00000008
.L_985:


//--------------------- .nv.info._ZN13group_norm_v218gn_bwd_cuda_kernelI6__halfLi320ELi1ELi16ELi160ELi64ELb1ELb1ELi4ELi320ELi320ELi4ELb1ELi9ELb0ELb0ELNS_15WgradSyncMethodE2ENS_16CompileConditionILi900EEEEEvPT_S6_S6_PKS5_S8_S8_S8_PKfflPfPj --------------------------
	.section	.nv.info._ZN13group_norm_v218gn_bwd_cuda_kernelI6__halfLi320ELi1ELi16ELi160ELi64ELb1ELb1ELi4ELi320ELi320ELi4ELb1ELi9ELb0ELb0ELNS_15WgradSyncMethodE2ENS_16CompileConditionILi900EEEEEvPT_S6_S6_PKS5_S8_S8_S8_PKfflPfPj,"",@"SHT_CUDA_INFO"
	.sectionflags	@""
	.align	4


	//----- nvinfo : EIATTR_CUDA_API_VERSION
	.align		4
        /*0000*/ 	.byte	0x04, 0x37
        /*0002*/ 	.short	(.L_987 - .L_986)
.L_986:
        /*0004*/ 	.word	0x00000082


	//----- nvinfo : EIATTR_KPARAM_INFO
	.align		4
.L_987:
        /*0008*/ 	.byte	0x04, 0x17
        /*000a*/ 	.short	(.L_989 - .L_988)
.L_988:
        /*000c*/ 	.word	0x00000000
        /*0010*/ 	.short	0x000b
        /*0012*/ 	.short	0x0058
        /*0014*/ 	.byte	0x00, 0xf0, 0x21, 0x00


	//----- nvinfo : EIATTR_KPARAM_INFO
	.align		4
.L_989:
        /*0018*/ 	.byte	0x04, 0x17
        /*001a*/ 	.short	(.L_991 - .L_990)
.L_990:
        /*001c*/ 	.word	0x00000000
        /*0020*/ 	.short	0x000a
        /*0022*/ 	.short	0x0050
        /*0024*/ 	.byte	0x00, 0xf0, 0x21, 0x00


	//----- nvinfo : EIATTR_KPARAM_INFO
	.align		4
.L_991:
        /*0028*/ 	.byte	0x04, 0x17
        /*002a*/ 	.short	(.L_993 - .L_992)
.L_992:
        /*002c*/ 	.word	0x00000000
        /*0030*/ 	.short	0x0009
        /*0032*/ 	.short	0x0048
        /*0034*/ 	.byte	0x00, 0xf0, 0x21, 0x00


	//----- nvinfo : EIATTR_KPARAM_INFO
	.align		4
.L_993:
        /*0038*/ 	.byte	0x04, 0x17
        /*003a*/ 	.short	(.L_995 - .L_994)
.L_994:
        /*003c*/ 	.word	0x00000000
        /*0040*/ 	.short	0x0008
        /*0042*/ 	.short	0x0040
        /*0044*/ 	.byte	0x00, 0xf0, 0x11, 0x00


	//----- nvinfo : EIATTR_KPARAM_INFO
	.align		4
.L_995:
        /*0048*/ 	.byte	0x04, 0x17
        /*004a*/ 	.short	(.L_997 - .L_996)
.L_996:
        /*004c*/ 	.word	0x00000000
        /*0050*/ 	.short	0x0007
        /*0052*/ 	.short	0x0038
        /*0054*/ 	.byte	0x00, 0xf0, 0x21, 0x00


	//----- nvinfo : EIATTR_KPARAM_INFO
	.align		4
.L_997:
        /*0058*/ 	.byte	0x04, 0x17
        /*005a*/ 	.short	(.L_999 - .L_998)
.L_998:
        /*005c*/ 	.word	0x00000000
        /*0060*/ 	.short	0x0006
        /*0062*/ 	.short	0x0030
        /*0064*/ 	.byte	0x00, 0xf0, 0x21, 0x00


	//----- nvinfo : EIATTR_KPARAM_INFO
	.align		4
.L_999:
        /*0068*/ 	.byte	0x04, 0x17
        /*006a*/ 	.short	(.L_1001 - .L_1000)
.L_1000:
        /*006c*/ 	.word	0x00000000
        /*0070*/ 	.short	0x0005
        /*0072*/ 	.short	0x0028
        /*0074*/ 	.byte	0x00, 0xf0, 0x21, 0x00


	//----- nvinfo : EIATTR_KPARAM_INFO
	.align		4
.L_1001:
        /*0078*/ 	.byte	0x04, 0x17
        /*007a*/ 	.short	(.L_1003 - .L_1002)
.L_1002:
        /*007c*/ 	.word	0x00000000
        /*0080*/ 	.short	0x0004
        /*0082*/ 	.short	0x0020
        /*0084*/ 	.byte	0x00, 0xf0, 0x21, 0x00


	//----- nvinfo : EIATTR_KPARAM_INFO
	.align		4
.L_1003:
        /*0088*/ 	.byte	0x04, 0x17
        /*008a*/ 	.short	(.L_1005 - .L_1004)
.L_1004:
        /*008c*/ 	.word	0x00000000
        /*0090*/ 	.short	0x0003
        /*0092*/ 	.short	0x0018
        /*0094*/ 	.byte	0x00, 0xf0, 0x21, 0x00


	//----- nvinfo : EIATTR_KPARAM_INFO
	.align		4
.L_1005:
        /*0098*/ 	.byte	0x04, 0x17
        /*009a*/ 	.short	(.L_1007 - .L_1006)
.L_1006:
        /*009c*/ 	.word	0x00000000
        /*00a0*/ 	.short	0x0002
        /*00a2*/ 	.short	0x0010
        /*00a4*/ 	.byte	0x00, 0xf0, 0x21, 0x00


	//----- nvinfo : EIATTR_KPARAM_INFO
	.align		4
.L_1007:
        /*00a8*/ 	.byte	0x04, 0x17
        /*00aa*/ 	.short	(.L_1009 - .L_1008)
.L_1008:
        /*00ac*/ 	.word	0x00000000
        /*00b0*/ 	.short	0x0001
        /*00b2*/ 	.short	0x0008
        /*00b4*/ 	.byte	0x00, 0xf0, 0x21, 0x00


	//----- nvinfo : EIATTR_KPARAM_INFO
	.align		4
.L_1009:
        /*00b8*/ 	.byte	0x04, 0x17
        /*00ba*/ 	.short	(.L_1011 - .L_1010)
.L_1010:
        /*00bc*/ 	.word	0x00000000
        /*00c0*/ 	.short	0x0000
        /*00c2*/ 	.short	0x0000
        /*00c4*/ 	.byte	0x00, 0xf0, 0x21, 0x00


	//----- nvinfo : EIATTR_SPARSE_MMA_MASK
	.align		4
.L_1011:
        /*00c8*/ 	.byte	0x03, 0x50
        /*00ca*/ 	.short	0x0000


	//----- nvinfo : EIATTR_MAXREG_COUNT
	.align		4
        /*00cc*/ 	.byte	0x03, 0x1b
        /*00ce*/ 	.short	0x00a8


	//----- nvinfo : EIATTR_NUM_BARRIERS
	.align		4
        /*00d0*/ 	.byte	0x02, 0x4c
        /*00d2*/ 	.byte	0x01
	.zero		1


	//----- nvinfo : EIATTR_MERCURY_ISA_VERSION
	.align		4
        /*00d4*/ 	.byte	0x03, 0x5f
        /*00d6*/ 	.short	0x0101


	//----- nvinfo : EIATTR_INT_WARP_WIDE_INSTR_OFFSETS
	.align		4
        /*00d8*/ 	.byte	0x04, 0x31
        /*00da*/ 	.short	(.L_1013 - .L_1012)


	//   ....[0]....
.L_1012:
        /*00dc*/ 	.word	0x00001680


	//   ....[1]....
        /*00e0*/ 	.word	0x00001770


	//   ....[2]....
        /*00e4*/ 	.word	0x00001860


	//   ....[3]....
        /*00e8*/ 	.word	0x00001960


	//----- nvinfo : EIATTR_COOP_GROUP_MASK_REGIDS
	.align		4
.L_1013:
        /*00ec*/ 	.byte	0x04, 0x29
        /*00ee*/ 	.short	(.L_1015 - .L_1014)


	//   ....[0]....
.L_1014:
        /*00f0*/ 	.word	0xffffffff


	//   ....[1]....
        /*00f4*/ 	.word	0xffffffff


	//   ....[2]....
        /*00f8*/ 	.word	0xffffffff


	//   ....[3]....
        /*00fc*/ 	.word	0xffffffff


	//   ....[4]....
        /*0100*/ 	.word	0xffffffff


	//   ....[5]....
        /*0104*/ 	.word	0xffffffff


	//   ....[6]....
        /*0108*/ 	.word	0xffffffff


	//   ....[7]....
        /*010c*/ 	.word	0xffffffff


	//   ....[8]....
        /*0110*/ 	.word	0xffffffff


	//   ....[9]....
        /*0114*/ 	.word	0xffffffff


	//   ....[10]....
        /*0118*/ 	.word	0xffffffff


	//   ....[11]....
        /*011c*/ 	.word	0xffffffff


	//   ....[12]....
        /*0120*/ 	.word	0x0500001b


	//   ....[13]....
        /*0124*/ 	.word	0x05000018


	//   ....[14]....
        /*0128*/ 	.word	0x0500001a


	//   ....[15]....
        /*012c*/ 	.word	0x0500001d


	//   ....[16]....
        /*0130*/ 	.word	0x05000021


	//   ....[17]....
        /*0134*/ 	.word	0x05000014


	//   ....[18]....
        /*0138*/ 	.word	0x05000018


	//   ....[19]....
        /*013c*/ 	.word	0x05000015


	//   ....[20]....
        /*0140*/ 	.word	0x05000018


	//   ....[21]....
        /*0144*/ 	.word	0x0500001b


	//   ....[22]....
        /*0148*/ 	.word	0x0500001d


	//   ....[23]....
        /*014c*/ 	.word	0x0500001a


	//   ....[24]....
        /*0150*/ 	.word	0x05000026


	//   ....[25]....
        /*0154*/ 	.word	0x05000025


	//   ....[26]....
        /*0158*/ 	.word	0x0500001b


	//   ....[27]....
        /*015c*/ 	.word	0x05000024


	//   ....[28]....
        /*0160*/ 	.word	0x05000018


	//   ....[29]....
        /*0164*/ 	.word	0x0500001b


	//   ....[30]....
        /*0168*/ 	.word	0x0500001d


	//   ....[31]....
        /*016c*/ 	.word	0x0500001a


	//   ....[32]....
        /*0170*/ 	.word	0x05000026


	//   ....[33]....
        /*0174*/ 	.word	0x05000025


	//   ....[34]....
        /*0178*/ 	.word	0x0500001b


	//   ....[35]....
        /*017c*/ 	.word	0x05000024


	//   ....[36]....
        /*0180*/ 	.word	0x0500001b


	//   ....[37]....
        /*0184*/ 	.word	0x05000024


	//   ....[38]....
        /*0188*/ 	.word	0x05000018


	//   ....[39]....
        /*018c*/ 	.word	0x05000018


	//   ....[40]....
        /*0190*/ 	.word	0x0500001d


	//   ....[41]....
        /*0194*/ 	.word	0x0500002b


	//   ....[42]....
        /*0198*/ 	.word	0x0500001a


	//   ....[43]....
        /*019c*/ 	.word	0x0500001b


	//   ....[44]....
        /*01a0*/ 	.word	0x05000025


	//   ....[45]....
        /*01a4*/ 	.word	0x0500001d


	//   ....[46]....
        /*01a8*/ 	.word	0x05000023


	//   ....[47]....
        /*01ac*/ 	.word	0x05000026


	//   ....[48]....
        /*01b0*/ 	.word	0x0500002f


	//   ....[49]....
        /*01b4*/ 	.word	0x0500001a


	//   ....[50]....
        /*01b8*/ 	.word	0x0500001b


	//   ....[51]....
        /*01bc*/ 	.word	0x0500002c


	//   ....[52]....
        /*01c0*/ 	.word	0x05000016


	//   ....[53]....
        /*01c4*/ 	.word	0x0500001d


	//   ....[54]....
        /*01c8*/ 	.word	0x05000018


	//   ....[55]....
        /*01cc*/ 	.word	0x0500001a


	//   ....[56]....
        /*01d0*/ 	.word	0x05000027


	//   ....[57]....
        /*01d4*/ 	.word	0x0500002e


	//   ....[58]....
        /*01d8*/ 	.word	0x05000020


	//   ....[59]....
        /*01dc*/ 	.word	0x0500002c


	//   ....[60]....
        /*01e0*/ 	.word	0x0500001c


	//   ....[61]....
        /*01e4*/ 	.word	0x05000022


	//   ....[62]....
        /*01e8*/ 	.word	0x0500001e


	//   ....[63]....
        /*01ec*/ 	.word	0x05000029


	//   ....[64]....
        /*01f0*/ 	.word	0x05000028


	//   ....[65]....
        /*01f4*/ 	.word	0x0500002a


	//   ....[66]....
        /*01f8*/ 	.word	0x0500001f


	//   ....[67]....
        /*01fc*/ 	.word	0x05000019


	//   ....[68]....
        /*0200*/ 	.word	0x05000018


	//   ....[69]....
        /*0204*/ 	.word	0x05000018


	//   ....[70]....
        /*0208*/ 	.word	0x05000018


	//   ....[71]....
        /*020c*/ 	.word	0x05000018


	//   ....[72]....
        /*0210*/ 	.word	0x05000018


	//   ....[73]....
        /*0214*/ 	.word	0x05000018


	//   ....[74]....
        /*0218*/ 	.word	0x05000018


	//   ....[75]....
        /*021c*/ 	.word	0x05000018


	//   ....[76]....
        /*0220*/ 	.word	0x05000018


	//   ....[77]....
        /*0224*/ 	.word	0x05000018


	//   ....[78]....
        /*0228*/ 	.word	0x05000018


	//   ....[79]....
        /*022c*/ 	.word	0x05000018


	//   ....[80]....
        /*0230*/ 	.word	0x05000018


	//   ....[81]....
        /*0234*/ 	.word	0x05000018


	//   ....[82]....
        /*0238*/ 	.word	0x05000018


	//   ....[83]....
        /*023c*/ 	.word	0x05000018


	//   ....[84]....
        /*0240*/ 	.word	0x05000018


	//   ....[85]....
        /*0244*/ 	.word	0x05000018


	//   ....[86]....
        /*0248*/ 	.word	0x05000018


	//   ....[87]....
        /*024c*/ 	.word	0x05000018


	//   ....[88]....
        /*0250*/ 	.word	0x05000018


	//   ....[89]....
        /*0254*/ 	.word	0x05000018


	//   ....[90]....
        /*0258*/ 	.word	0x05000018


	//   ....[91]....
        /*025c*/ 	.word	0x05000018


	//   ....[92]....
        /*0260*/ 	.word	0x05000018


	//   ....[93]....
        /*0264*/ 	.word	0x05000018


	//   ....[94]....
        /*0268*/ 	.word	0x05000018


	//   ....[95]....
        /*026c*/ 	.word	0x05000018


	//   ....[96]....
        /*0270*/ 	.word	0x05000018


	//   ....[97]....
        /*0274*/ 	.word	0x05000018


	//   ....[98]....
        /*0278*/ 	.word	0x05000018


	//   ....[99]....
        /*027c*/ 	.word	0x05000018


	//   ....[100]....
        /*0280*/ 	.word	0x05000018


	//   ....[101]....
        /*0284*/ 	.word	0x05000018


	//   ....[102]....
        /*0288*/ 	.word	0x05000018


	//   ....[103]....
        /*028c*/ 	.word	0x05000018


	//   ....[104]....
        /*0290*/ 	.word	0x05000018


	//   ....[105]....
        /*0294*/ 	.word	0x05000018


	//   ....[106]....
        /*0298*/ 	.word	0x05000018


	//   ....[107]....
        /*029c*/ 	.word	0x05000018


	//   ....[108]....
        /*02a0*/ 	.word	0x05000018


	//   ....[109]....
        /*02a4*/ 	.word	0x05000018


	//   ....[110]....
        /*02a8*/ 	.word	0x05000018


	//   ....[111]....
        /*02ac*/ 	.word	0x05000018


	//   ....[112]....
        /*02b0*/ 	.word	0x05000018


	//   ....[113]....
        /*02b4*/ 	.word	0x05000018


	//   ....[114]....
        /*02b8*/ 	.word	0x05000018


	//   ....[115]....
        /*02bc*/ 	.word	0x05000018


	//   ....[116]....
        /*02c0*/ 	.word	0x05000018


	//   ....[117]....
        /*02c4*/ 	.word	0x05000018


	//   ....[118]....
        /*02c8*/ 	.word	0x05000018


	//   ....[119]....
        /*02cc*/ 	.word	0x05000018


	//   ....[120]....
        /*02d0*/ 	.word	0x05000018


	//   ....[121]....
        /*02d4*/ 	.word	0x05000018


	//   ....[122]....
        /*02d8*/ 	.word	0x05000018


	//   ....[123]....
        /*02dc*/ 	.word	0x05000018


	//----- nvinfo : EIATTR_COOP_GROUP_INSTR_OFFSETS
	.align		4
.L_1015:
        /*02e0*/ 	.byte	0x04, 0x28
        /*02e2*/ 	.short	(.L_1017 - .L_1016)


	//   ....[0]....
.L_1016:
        /*02e4*/ 	.word	0x00001400


	//   ....[1]....
        /*02e8*/ 	.word	0x00001430


	//   ....[2]....
        /*02ec*/ 	.word	0x000014a0


	//   ....[3]....
        /*02f0*/ 	.word	0x000014d0


	//   ....[4]....
        /*02f4*/ 	.word	0x00001b90


	//   ....[5]....
        /*02f8*/ 	.word	0x00001bc0


	//   ....[6]....
        /*02fc*/ 	.word	0x00001c10


	//   ....[7]....
        /*0300*/ 	.word	0x00001c50


	//   ....[8]....
        /*0304*/ 	.word	0x00001cc0


	//   ....[9]....
        /*0308*/ 	.word	0x00001d00


	//   ....[10]....
        /*030c*/ 	.word	0x00001db0


	//   ....[11]....
        /*0310*/ 	.word	0x00001df0


	//   ....[12]....
        /*0314*/ 	.word	0x00003220


	//   ....[13]....
        /*0318*/ 	.word	0x00003240


	//   ....[14]....
        /*031c*/ 	.word	0x00003280


	//   ....[15]....
        /*0320*/ 	.word	0x000032a0


	//   ....[16]....
        /*0324*/ 	.word	0x000032d0


	//   ....[17]....
        /*0328*/ 	.word	0x000032e0


	//   ....[18]....
        /*032c*/ 	.word	0x00003310


	//   ....[19]....
        /*0330*/ 	.word	0x00003320


	//   ....[20]....
        /*0334*/ 	.word	0x000034d0


	//   ....[21]....
        /*0338*/ 	.word	0x00003500


	//   ....[22]....
        /*033c*/ 	.word	0x00003530


	//   ....[23]....
        /*0340*/ 	.word	0x00003540


	//   ....[24]....
        /*0344*/ 	.word	0x00003570


	//   ....[25]....
        /*0348*/ 	.word	0x00003580


	//   ....[26]....
        /*034c*/ 	.word	0x000035b0


	//   ....[27]....
        /*0350*/ 	.word	0x000035c0


	//   ....[28]....
        /*0354*/ 	.word	0x00003720


	//   ....[29]....
        /*0358*/ 	.word	0x00003750


	//   ....[30]....
        /*035c*/ 	.word	0x00003780


	//   ....[31]....
        /*0360*/ 	.word	0x00003790


	//   ....[32]....
        /*0364*/ 	.word	0x000037c0


	//   ....[33]....
        /*0368*/ 	.word	0x000037d0


	//   ....[34]....
        /*036c*/ 	.word	0x00003800


	//   ....[35]....
        /*0370*/ 	.word	0x00003810


	//   ....[36]....
        /*0374*/ 	.word	0x00003b40


	//   ....[37]....
        /*0378*/ 	.word	0x00003b70


	//   ....[38]....
        /*037c*/ 	.word	0x00003bc0


	//   ....[39]....
        /*0380*/ 	.word	0x00003c00


	//   ....[40]....
        /*0384*/ 	.word	0x00003c30


	//   ....[41]....
        /*0388*/ 	.word	0x00003c50


	//   ....[42]....
        /*038c*/ 	.word	0x00003c60


	//   ....[43]....
        /*0390*/ 	.word	0x00003c70


	//   ....[44]....
        /*0394*/ 	.word	0x00003c90


	//   ....[45]....
        /*0398*/ 	.word	0x00003d00


	//   ....[46]....
        /*039c*/ 	.word	0x00003d30


	//   ....[47]....
        /*03a0*/ 	.word	0x00003d60


	//   ....[48]....
        /*03a4*/ 	.word	0x00003d90


	//   ....[49]....
        /*03a8*/ 	.word	0x00003da0


	//   ....[50]....
        /*03ac*/ 	.word	0x00003db0


	//   ....[51]....
        /*03b0*/ 	.word	0x00003dd0


	//   ....[52]....
        /*03b4*/ 	.word	0x00003e00


	//   ....[53]....
        /*03b8*/ 	.word	0x00003e40


	//   ....[54]....
        /*03bc*/ 	.word	0x00003e60


	//   ....[55]....
        /*03c0*/ 	.word	0x00003e90


	//   ....[56]....
        /*03c4*/ 	.word	0x00003ec0


	//   ....[57]....
        /*03c8*/ 	.word	0x00003ee0


	//   ....[58]....
        /*03cc*/ 	.word	0x00003f00


	//   ....[59]....
        /*03d0*/ 	.word	0x00003f30


	//   ....[60]....
        /*03d4*/ 	.word	0x00003f60


	//   ....[61]....
        /*03d8*/ 	.word	0x00003f90


	//   ....[62]....
        /*03dc*/ 	.word	0x00003fc0


	//   ....[63]....
        /*03e0*/ 	.word	0x00003ff0


	//   ....[64]....
        /*03e4*/ 	.word	0x00004010


	//   ....[65]....
        /*03e8*/ 	.word	0x00004020


	//   ....[66]....
        /*03ec*/ 	.word	0x00004160


	//   ....[67]....
        /*03f0*/ 	.word	0x000041b0


	//   ....[68]....
        /*03f4*/ 	.word	0x000042e0


	//   ....[69]....
        /*03f8*/ 	.word	0x00004330


	//   ....[70]....
        /*03fc*/ 	.word	0x000043a0


	//   ....[71]....
        /*0400*/ 	.word	0x00004400


	//   ....[72]....
        /*0404*/ 	.word	0x00004470


	//   ....[73]....
        /*0408*/ 	.word	0x000044d0


	//   ....[74]....
        /*040c*/ 	.word	0x00004540


	//   ....[75]....
        /*0410*/ 	.word	0x000045a0


	//   ....[76]....
        /*0414*/ 	.word	0x00004640


	//   ....[77]....
        /*0418*/ 	.word	0x000046d0


	//   ....[78]....
        /*041c*/ 	.word	0x00004740


	//   ....[79]....
        /*0420*/ 	.word	0x000047a0


	//   ....[80]....
        /*0424*/ 	.word	0x00004810


	//   ....[81]....
        /*0428*/ 	.word	0x00004870


	//   ....[82]....
        /*042c*/ 	.word	0x000048e0


	//   ....[83]....
        /*0430*/ 	.word	0x00004940


	//   ....[84]....
        /*0434*/ 	.word	0x000049e0


	//   ....[85]....
        /*0438*/ 	.word	0x00004a70


	//   ....[86]....
        /*043c*/ 	.word	0x00004ae0


	//   ....[87]....
        /*0440*/ 	.word	0x00004b40


	//   ....[88]....
        /*0444*/ 	.word	0x00004bb0


	//   ....[89]....
        /*0448*/ 	.word	0x00004c10


	//   ....[90]....
        /*044c*/ 	.word	0x00004c80


	//   ....[91]....
        /*0450*/ 	.word	0x00004ce0


	//   ....[92]....
        /*0454*/ 	.word	0x00004d80


	//   ....[93]....
        /*0458*/ 	.word	0x00004e40


	//   ....[94]....
        /*045c*/ 	.word	0x00004f10


	//   ....[95]....
        /*0460*/ 	.word	0x00004f60


	//   ....[96]....
        /*0464*/ 	.word	0x00005000


	//   ....[97]....
        /*0468*/ 	.word	0x00005050


	//   ....[98]....
        /*046c*/ 	.word	0x000050c0


	//   ....[99]....
        /*0470*/ 	.word	0x00005110


	//   ....[100]....
        /*0474*/ 	.word	0x00005180


	//   ....[101]....
        /*0478*/ 	.word	0x000051e0


	//   ....[102]....
        /*047c*/ 	.word	0x00005250


	//   ....[103]....
        /*0480*/ 	.word	0x000052b0


	//   ....[104]....
        /*0484*/ 	.word	0x00005370


	//   ....[105]....
        /*0488*/ 	.word	0x000053e0


	//   ....[106]....
        /*048c*/ 	.word	0x00005480


	//   ....[107]....
        /*0490*/ 	.word	0x000054e0


	//   ....[108]....
        /*0494*/ 	.word	0x00005550


	//   ....[109]....
        /*0498*/ 	.word	0x000055a0


	//   ....[110]....
        /*049c*/ 	.word	0x00005610


	//   ....[111]....
        /*04a0*/ 	.word	0x00005680


	//   ....[112]....
        /*04a4*/ 	.word	0x00005760


	//   ....[113]....
        /*04a8*/ 	.word	0x000057b0


	//   ....[114]....
        /*04ac*/ 	.word	0x00005850


	//   ....[115]....
        /*04b0*/ 	.word	0x000058d0


	//   ....[116]....
        /*04b4*/ 	.word	0x00005930


	//   ....[117]....
        /*04b8*/ 	.word	0x00005980


	//   ....[118]....
        /*04bc*/ 	.word	0x00005a00


	//   ....[119]....
        /*04c0*/ 	.word	0x00005a80


	//   ....[120]....
        /*04c4*/ 	.word	0x00005b60


	//   ....[121]....
        /*04c8*/ 	.word	0x00005bc0


	//   ....[122]....
        /*04cc*/ 	.word	0x00005ca0


	//   ....[123]....
        /*04d0*/ 	.word	0x00005d30


	//----- nvinfo : EIATTR_EXIT_INSTR_OFFSETS
	.align		4
.L_1017:
        /*04d4*/ 	.byte	0x04, 0x1c
        /*04d6*/ 	.short	(.L_1019 - .L_1018)


	//   ....[0]....
.L_1018:
        /*04d8*/ 	.word	0x000022c0


	//   ....[1]....
        /*04dc*/ 	.word	0x00004280


	//----- nvinfo : EIATTR_MAX_THREADS
	.align		4
.L_1019:
        /*04e0*/ 	.byte	0x04, 0x05
        /*04e2*/ 	.short	(.L_1021 - .L_1020)
.L_1020:
        /*04e4*/ 	.word	0x00000140
        /*04e8*/ 	.word	0x00000001
        /*04ec*/ 	.word	0x00000001


	//----- nvinfo : EIATTR_CRS_STACK_SIZE
	.align		4
.L_1021:
        /*04f0*/ 	.byte	0x04, 0x1e
        /*04f2*/ 	.short	(.L_1023 - .L_1022)
.L_1022:
        /*04f4*/ 	.word	0x00000000


	//----- nvinfo : EIATTR_CBANK_PARAM_SIZE
	.align		4
.L_1023:
        /*04f8*/ 	.byte	0x03, 0x19
        /*04fa*/ 	.short	0x0060


	//----- nvinfo : EIATTR_PARAM_CBANK
	.align		4
        /*04fc*/ 	.byte	0x04, 0x0a
        /*04fe*/ 	.short	(.L_1025 - .L_1024)
	.align		4
.L_1024:
        /*0500*/ 	.word	index@(.nv.constant0._ZN13group_norm_v218gn_bwd_cuda_kernelI6__halfLi320ELi1ELi16ELi160ELi64ELb1ELb1ELi4ELi320ELi320ELi4ELb1ELi9ELb0ELb0ELNS_15WgradSyncMethodE2ENS_16CompileConditionILi900EEEEEvPT_S6_S6_PKS5_S8_S8_S8_PKfflPfPj)
        /*0504*/ 	.short	0x0210
        /*0506*/ 	.short	0x0060


	//----- nvinfo : EIATTR_SW_WAR
	.align		4
.L_1025:
        /*0508*/ 	.byte	0x04, 0x36
        /*050a*/ 	.short	(.L_1027 - .L_1026)
.L_1026:
        /*050c*/ 	.word	0x00000008
.L_1027:


//--------------------- .nv.info._ZN13group_norm_v218gn_bwd_cuda_kernelI6__halfLi320ELi3ELi16ELi160ELi64ELb1ELb1ELi4ELi320ELi320ELi4ELb1ELi16ELb0ELb0ELNS_15WgradSyncMethodE3ENS_16CompileConditionILi900EEEEEvPT_S6_S6_PKS5_S8_S8_S8_PKfflPfPj --------------------------
	.section	.nv.info._ZN13group_norm_v218gn_bwd_cuda_kernelI6__halfLi320ELi3ELi16ELi160ELi64ELb1ELb1ELi4ELi320ELi320ELi4ELb1ELi16ELb0ELb0ELNS_15WgradSyncMethodE3ENS_16CompileConditionILi900EEEEEvPT_S6_S6_PKS5_S8_S8_S8_PKfflPfPj,"",@"SHT_CUDA_INFO"
	.sectionflags	@""
	.align	4


	//----- nvinfo : EIATTR_CUDA_API_VERSION
	.align		4
        /*0000*/ 	.byte	0x04, 0x37
        /*0002*/ 	.short	(.L_1029 - .L_1028)
.L_1028:
        /*0004*/ 	.word	0x00000082


	//----- nvinfo : EIATTR_KPARAM_INFO
	.align		4
.L_1029:
        /*0008*/ 	.byte	0x04, 0x17
        /*000a*/ 	.short	(.L_1031 - .L_1030)
.L_1030:
        /*000c*/ 	.word	0x00000000
        /*0010*/ 	.short	0x000b
        /*0012*/ 	.short	0x0058
        /*0014*/ 	.byte	0x00, 0xf0, 0x21, 0x00


	//----- nvinfo : EIATTR_KPARAM_INFO
	.align		4
.L_1031:
        /*0018*/ 	.byte	0x04, 0x17
        /*001a*/ 	.short	(.L_1033 - .L_1032)
.L_1032:
        /*001c*/ 	.word	0x00000000
        /*0020*/ 	.short	0x000a
        /*0022*/ 	.short	0x0050
        /*0024*/ 	.byte	0x00, 0xf0, 0x21, 0x00


	//----- nvinfo : EIATTR_KPARAM_INFO
	.align		4
.L_1033:
        /*0028*/ 	.byte	0x04, 0x17
        /*002a*/ 	.short	(.L_1035 - .L_1034)
.L_1034:
        /*002c*/ 	.word	0x00000000
        /*0030*/ 	.short	0x0009
        /*0032*/ 	.short	0x0048
        /*0034*/ 	.byte	0x00, 0xf0, 0x21, 0x00


	//----- nvinfo : EIATTR_KPARAM_INFO
	.align		4
.L_1035:
        /*0038*/ 	.byte	0x04, 0x17
        /*003a*/ 	.short	(.L_1037 - .L_1036)
.L_1036:
        /*003c*/ 	.word	0x00000000
        /*0040*/ 	.short	0x0008
        /*0042*/ 	.short	0x0040
        /*0044*/ 	.byte	0x00, 0xf0, 0x11, 0x00


	//----- nvinfo : EIATTR_KPARAM_INFO
	.align		4
.L_1037:
        /*0048*/ 	.byte	0x04, 0x17
        /*004a*/ 	.short	(.L_1039 - .L_1038)
.L_1038:
        /*004c*/ 	.word	0x00000000
        /*0050*/ 	.short	0x0007
        /*0052*/ 	.short	0x0038
        /*0054*/ 	.byte	0x00, 0xf0, 0x21, 0x00


	//----- nvinfo : EIATTR_KPARAM_INFO
	.align		4
.L_1039:
        /*0058*/ 	.byte	0x04, 0x17
        /*005a*/ 	.short	(.L_1041 - .L_1040)
.L_1040:
        /*005c*/ 	.word	0x00000000
        /*0060*/ 	.short	0x0006
        /*0062*/ 	.short	0x0030
        /*0064*/ 	.byte	0x00, 0xf0, 0x21, 0x00


	//----- nvinfo : EIATTR_KPARAM_INFO
	.align		4
.L_1041:
        /*0068*/ 	.byte	0x04, 0x17
        /*006a*/ 	.short	(.L_1043 - .L_1042)
.L_1042:
        /*006c*/ 	.word	0x00000000
        /*0070*/ 	.short	0x0005
        /*0072*/ 	.short	0x0028
        /*0074*/ 	.byte	0x00, 0xf0, 0x21, 0x00


	//----- nvinfo : EIATTR_KPARAM_INFO
	.align		4
.L_1043:
        /*0078*/ 	.byte	0x04, 0x17
        /*007a*/ 	.short	(.L_1045 - .L_1044)
.L_1044:
        /*007c*/ 	.word	0x00000000
        /*0080*/ 	.short	0x0004
        /*0082*/ 	.short	0x0020
        /*0084*/ 	.byte	0x00, 0xf0, 0x21, 0x00


	//----- nvinfo : EIATTR_KPARAM_INFO
	.align		4
.L_1045:
        /*0088*/ 	.byte	0x04, 0x17
        /*008a*/ 	.short	(.L_1047 - .L_1046)
.L_1046:
        /*008c*/ 	.word	0x00000000
        /*0090*/ 	.short	0x0003
        /*0092*/ 	.short	0x0018
        /*0094*/ 	.byte	0x00, 0xf0, 0x21, 0x00


	//----- nvinfo : EIATTR_KPARAM_INFO
	.align		4
.L_1047:
        /*0098*/ 	.byte	0x04, 0x17
        /*009a*/ 	.short	(.L_1049 - .L_1048)
.L_1048:
        /*009c*/ 	.word	0x00000000
        /*00a0*/ 	.short	0x0002
        /*00a2*/ 	.short	0x0010
        /*00a4*/ 	.byte	0x00, 0xf0, 0x21, 0x00


	//----- nvinfo : EIATTR_KPARAM_INFO
	.align		4
.L_1049:
        /*00a8*/ 	.byte	0x04, 0x17
        /*00aa*/ 	.short	(.L_1051 - .L_1050)
.L_1050:
        /*00ac*/ 	.word	0x00000000
        /*00b0*/ 	.short	0x0001
        /*00b2*/ 	.short	0x0008
        /*00b4*/ 	.byte	0x00, 0xf0, 0x21, 0x00


	//----- nvinfo : EIATTR_KPARAM_INFO
	.align		4
.L_1051:
        /*00b8*/ 	.byte	0x04, 0x17
        /*00ba*/ 	.short	(.L_1053 - .L_1052)
.L_1052:
        /*00bc*/ 	.word	0x00000000
        /*00c0*/ 	.short	0x0000
        /*00c2*/ 	.short	0x0000
        /*00c4*/ 	.byte	0x00, 0xf0, 0x21, 0x00


	//----- nvinfo : EIATTR_SPARSE_MMA_MASK
	.align		4
.L_1053:
        /*00c8*/ 	.byte	0x03, 0x50
        /*00ca*/ 	.short	0x0000


	//----- nvinfo : EIATTR_MAXREG_COUNT
	.align		4
        /*00cc*/ 	.byte	0x03, 0x1b
        /*00ce*/ 	.short	0x0040


	//----- nvinfo : EIATTR_NUM_BARRIERS
	.align		4
        /*00d0*/ 	.byte	0x02, 0x4c
        /*00d2*/ 	.byte	0x01
	.zero		1


	//----- nvinfo : EIATTR_MERCURY_ISA_VERSION
	.align		4
        /*00d4*/ 	.byte	0x03, 0x5f
        /*00d6*/ 	.short	0x0101


	//----- nvinfo : EIATTR_COOP_GROUP_MASK_REGIDS
	.align		4
        /*00d8*/ 	.byte	0x04, 0x29
        /*00da*/ 	.short	(.L_1055 - .L_1054)


	//   ....[0]....
.L_1054:
        /*00dc*/ 	.word	0xffffffff


	//   ....[1]....
        /*00e0*/ 	.word	0xffffffff


	//   ....[2]....
        /*00e4*/ 	.word	0xffffffff


	//   ....[3]....
        /*00e8*/ 	.word	0xffffffff


	//   ....[4]....
        /*00ec*/ 	.word	0xffffffff


	//   ....[5]....
        /*00f0*/ 	.word	0xffffffff


	//   ....[6]....
        /*00f4*/ 	.word	0xffffffff


	//   ....[7]....
        /*00f8*/ 	.word	0xffffffff


	//   ....[8]....
        /*00fc*/ 	.word	0xffffffff


	//   ....[9]....
        /*0100*/ 	.word	0xffffffff


	//   ....[10]....
        /*0104*/ 	.word	0xffffffff


	//   ....[11]....
        /*0108*/ 	.word	0xffffffff


	//   ....[12]....
        /*010c*/ 	.word	0x05000017


	//   ....[13]....
        /*0110*/ 	.word	0x05000016


	//   ....[14]....
        /*0114*/ 	.word	0x05000018


	//   ....[15]....
        /*0118*/ 	.word	0x05000019


	//   ....[16]....
        /*011c*/ 	.word	0x0500001b


	//   ....[17]....
        /*0120*/ 	.word	0x0500001a


	//   ....[18]....
        /*0124*/ 	.word	0x0500001c


	//   ....[19]....
        /*0128*/ 	.word	0x05000011


	//   ....[20]....
        /*012c*/ 	.word	0x0500001b


	//   ....[21]....
        /*0130*/ 	.word	0x0500001a


	//   ....[22]....
        /*0134*/ 	.word	0x0500001c


	//   ....[23]....
        /*0138*/ 	.word	0x0500001d


	//   ....[24]....
        /*013c*/ 	.word	0x0500001f


	//   ....[25]....
        /*0140*/ 	.word	0x0500001e


	//   ....[26]....
        /*0144*/ 	.word	0x05000020


	//   ....[27]....
        /*0148*/ 	.word	0x05000011


	//   ....[28]....
        /*014c*/ 	.word	0x0500001b


	//   ....[29]....
        /*0150*/ 	.word	0x0500001a


	//   ....[30]....
        /*0154*/ 	.word	0x0500001c


	//   ....[31]....
        /*0158*/ 	.word	0x0500001d


	//   ....[32]....
        /*015c*/ 	.word	0x0500001f


	//   ....[33]....
        /*0160*/ 	.word	0x0500001e


	//   ....[34]....
        /*0164*/ 	.word	0x05000020


	//   ....[35]....
        /*0168*/ 	.word	0x05000011


	//   ....[36]....
        /*016c*/ 	.word	0x0500001d


	//   ....[37]....
        /*0170*/ 	.word	0x05000022


	//   ....[38]....
        /*0174*/ 	.word	0x0500001e


	//   ....[39]....
        /*0178*/ 	.word	0x05000021


	//   ....[40]....
        /*017c*/ 	.word	0x05000029


	//   ....[41]....
        /*0180*/ 	.word	0x0500001f


	//   ....[42]....
        /*0184*/ 	.word	0x0500001c


	//   ....[43]....
        /*0188*/ 	.word	0x0500001a


	//   ....[44]....
        /*018c*/ 	.word	0x05000017


	//   ....[45]....
        /*0190*/ 	.word	0x05000020


	//   ....[46]....
        /*0194*/ 	.word	0x05000019


	//   ....[47]....
        /*0198*/ 	.word	0x0500002a


	//   ....[48]....
        /*019c*/ 	.word	0x0500001e


	//   ....[49]....
        /*01a0*/ 	.word	0x05000029


	//   ....[50]....
        /*01a4*/ 	.word	0x0500001f


	//   ....[51]....
        /*01a8*/ 	.word	0x05000022


	//   ....[52]....
        /*01ac*/ 	.word	0x05000017


	//   ....[53]....
        /*01b0*/ 	.word	0x05000018


	//   ....[54]....
        /*01b4*/ 	.word	0x05000015


	//   ....[55]....
        /*01b8*/ 	.word	0x0500001b


	//   ....[56]....
        /*01bc*/ 	.word	0x05000027


	//   ....[57]....
        /*01c0*/ 	.word	0x0500001d


	//   ....[58]....
        /*01c4*/ 	.word	0x05000014


	//   ....[59]....
        /*01c8*/ 	.word	0x05000011


	//   ....[60]....
        /*01cc*/ 	.word	0x05000024


	//   ....[61]....
        /*01d0*/ 	.word	0x05000023


	//   ....[62]....
        /*01d4*/ 	.word	0x05000029


	//   ....[63]....
        /*01d8*/ 	.word	0x0500002a


	//   ....[64]....
        /*01dc*/ 	.word	0x0500002d


	//   ....[65]....
        /*01e0*/ 	.word	0x0500001d


	//   ....[66]....
        /*01e4*/ 	.word	0x05000025


	//   ....[67]....
        /*01e8*/ 	.word	0x0500001d


	//   ....[68]....
        /*01ec*/ 	.word	0x0500001e


	//   ....[69]....
        /*01f0*/ 	.word	0x0500001e


	//   ....[70]....
        /*01f4*/ 	.word	0x0500001e


	//   ....[71]....
        /*01f8*/ 	.word	0x0500001e


	//   ....[72]....
        /*01fc*/ 	.word	0x0500001e


	//   ....[73]....
        /*0200*/ 	.word	0x0500001e


	//   ....[74]....
        /*0204*/ 	.word	0x0500001e


	//   ....[75]....
        /*0208*/ 	.word	0x0500001e


	//   ....[76]....
        /*020c*/ 	.word	0x0500001e


	//   ....[77]....
        /*0210*/ 	.word	0x0500001e


	//   ....[78]....
        /*0214*/ 	.word	0x0500001e


	//   ....[79]....
        /*0218*/ 	.word	0x0500001e


	//   ....[80]....
        /*021c*/ 	.word	0x0500001e


	//   ....[81]....
        /*0220*/ 	.word	0x0500001e


	//   ....[82]....
        /*0224*/ 	.word	0x0500001e


	//   ....[83]....
        /*0228*/ 	.word	0x0500001e


	//   ....[84]....
        /*022c*/ 	.word	0x0500001e


	//   ....[85]....
        /*0230*/ 	.word	0x0500001e


	//   ....[86]....
        /*0234*/ 	.word	0x0500001e


	//   ....[87]....
        /*0238*/ 	.word	0x0500001e


	//   ....[88]....
        /*023c*/ 	.word	0x0500001e


	//   ....[89]....
        /*0240*/ 	.word	0x0500001e


	//   ....[90]....
        /*0244*/ 	.word	0x0500001e


	//   ....[91]....
        /*0248*/ 	.word	0x0500001e


	//   ....[92]....
        /*024c*/ 	.word	0x0500001e


	//   ....[93]....
        /*0250*/ 	.word	0x0500001e


	//   ....[94]....
        /*0254*/ 	.word	0x0500001e


	//   ....[95]....
        /*0258*/ 	.word	0x0500001e


	//   ....[96]....
        /*025c*/ 	.word	0x0500001e


	//   ....[97]....
        /*0260*/ 	.word	0x0500001e


	//   ....[98]....
        /*0264*/ 	.word	0x0500001e


	//   ....[99]....
        /*0268*/ 	.word	0x0500001e


	//   ....[100]....
        /*026c*/ 	.word	0x0500001e


	//   ....[101]....
        /*0270*/ 	.word	0x0500001e


	//   ....[102]....
        /*0274*/ 	.word	0x0500001e


	//   ....[103]....
        /*0278*/ 	.word	0x0500001e


	//   ....[104]....
        /*027c*/ 	.word	0x0500001e


	//   ....[105]....
        /*0280*/ 	.word	0x0500001e


	//   ....[106]....
        /*0284*/ 	.word	0x0500001e


	//   ....[107]....
        /*0288*/ 	.word	0x0500001e


	//   ....[108]....
        /*028c*/ 	.word	0x0500001e


	//   ....[109]....
        /*0290*/ 	.word	0x0500001e


	//   ....[110]....
        /*0294*/ 	.word	0x0500001e


	//   ....[111]....
        /*0298*/ 	.word	0x0500001e


	//   ....[112]....
        /*029c*/ 	.word	0x0500001e


	//   ....[113]....
        /*02a0*/ 	.word	0x0500001e


	//   ....[114]....
        /*02a4*/ 	.word	0x0500001e


	//   ....[115]....
        /*02a8*/ 	.word	0x0500001e


	//   ....[116]....
        /*02ac*/ 	.word	0x0500001e


	//   ....[117]....
        /*02b0*/ 	.word	0x0500001e


	//   ....[118]....
        /*02b4*/ 	.word	0x0500001e


	//   ....[119]....
        /*02b8*/ 	.word	0x0500001e


	//   ....[120]....
        /*02bc*/ 	.word	0x0500001e


	//   ....[121]....
        /*02c0*/ 	.word	0x0500001e


	//   ....[122]....
        /*02c4*/ 	.word	0x0500001e


	//   ....[123]....
        /*02c8*/ 	.word	0x0500001e


	//----- nvinfo : EIATTR_COOP_GROUP_INSTR_OFFSETS
	.align		4
.L_1055:
        /*02cc*/ 	.byte	0x04, 0x28
        /*02ce*/ 	.short	(.L_1057 - .L_1056)


	//   ....[0]....
.L_1056:
        /*02d0*/ 	.word	0x00001520


	//   ....[1]....
        /*02d4*/ 	.word	0x00001550


	//   ....[2]....
        /*02d8*/ 	.word	0x00001590


	//   ....[3]....
        /*02dc*/ 	.word	0x000015c0


	//   ....[4]....
        /*02e0*/ 	.word	0x00001b80


	//   ....[5]....
        /*02e4*/ 	.word	0x00001ba0


	//   ....[6]....
        /*02e8*/ 	.word	0x00001bf0


	//   ....[7]....
        /*02ec*/ 	.word	0x00001c10


	//   ....[8]....
        /*02f0*/ 	.word	0x00001c60


	//   ....[9]....
        /*02f4*/ 	.word	0x00001c90


	//   ....[10]....
        /*02f8*/ 	.word	0x00001d40


	//   ....[11]....
        /*02fc*/ 	.word	0x00001d80


	//   ....[12]....
        /*0300*/ 	.word	0x00003270


	//   ....[13]....
        /*0304*/ 	.word	0x000032a0


	//   ....[14]....
        /*0308*/ 	.word	0x000032d0


	//   ....[15]....
        /*030c*/ 	.word	0x000032f0


	//   ....[16]....
        /*0310*/ 	.word	0x00003320


	//   ....[17]....
        /*0314*/ 	.word	0x00003330


	//   ....[18]....
        /*0318*/ 	.word	0x00003360


	//   ....[19]....
        /*031c*/ 	.word	0x00003370


	//   ....[20]....
        /*0320*/ 	.word	0x00003560


	//   ....[21]....
        /*0324*/ 	.word	0x00003590


	//   ....[22]....
        /*0328*/ 	.word	0x000035c0


	//   ....[23]....
        /*032c*/ 	.word	0x000035e0


	//   ....[24]....
        /*0330*/ 	.word	0x00003610


	//   ....[25]....
        /*0334*/ 	.word	0x00003620


	//   ....[26]....
        /*0338*/ 	.word	0x00003650


	//   ....[27]....
        /*033c*/ 	.word	0x00003660


	//   ....[28]....
        /*0340*/ 	.word	0x000037f0


	//   ....[29]....
        /*0344*/ 	.word	0x00003820


	//   ....[30]....
        /*0348*/ 	.word	0x00003850


	//   ....[31]....
        /*034c*/ 	.word	0x00003870


	//   ....[32]....
        /*0350*/ 	.word	0x000038a0


	//   ....[33]....
        /*0354*/ 	.word	0x000038b0


	//   ....[34]....
        /*0358*/ 	.word	0x000038e0


	//   ....[35]....
        /*035c*/ 	.word	0x000038f0


	//   ....[36]....
        /*0360*/ 	.word	0x00003b00


	//   ....[37]....
        /*0364*/ 	.word	0x00003c20


	//   ....[38]....
        /*0368*/ 	.word	0x00003ce0


	//   ....[39]....
        /*036c*/ 	.word	0x00003d30


	//   ....[40]....
        /*0370*/ 	.word	0x00003d40


	//   ....[41]....
        /*0374*/ 	.word	0x00003d60


	//   ....[42]....
        /*0378*/ 	.word	0x00003d70


	//   ....[43]....
        /*037c*/ 	.word	0x00003e20


	//   ....[44]....
        /*0380*/ 	.word	0x00003e50


	//   ....[45]....
        /*0384*/ 	.word	0x00003e90


	//   ....[46]....
        /*0388*/ 	.word	0x00003ea0


	//   ....[47]....
        /*038c*/ 	.word	0x00003eb0


	//   ....[48]....
        /*0390*/ 	.word	0x00003ec0


	//   ....[49]....
        /*0394*/ 	.word	0x00003ed0


	//   ....[50]....
        /*0398*/ 	.word	0x00003f20


	//   ....[51]....
        /*039c*/ 	.word	0x00003f50


	//   ....[52]....
        /*03a0*/ 	.word	0x00003fa0


	//   ....[53]....
        /*03a4*/ 	.word	0x00003fe0


	//   ....[54]....
        /*03a8*/ 	.word	0x00004010


	//   ....[55]....
        /*03ac*/ 	.word	0x00004040


	//   ....[56]....
        /*03b0*/ 	.word	0x00004060


	//   ....[57]....
        /*03b4*/ 	.word	0x00004080


	//   ....[58]....
        /*03b8*/ 	.word	0x000040a0


	//   ....[59]....
        /*03bc*/ 	.word	0x000040c0


	//   ....[60]....
        /*03c0*/ 	.word	0x000040f0


	//   ....[61]....
        /*03c4*/ 	.word	0x00004110


	//   ....[62]....
        /*03c8*/ 	.word	0x00004130


	//   ....[63]....
        /*03cc*/ 	.word	0x00004170


	//   ....[64]....
        /*03d0*/ 	.word	0x00004190


	//   ....[65]....
        /*03d4*/ 	.word	0x000041d0


	//   ....[66]....
        /*03d8*/ 	.word	0x00004300


	//   ....[67]....
        /*03dc*/ 	.word	0x00004340


	//   ....[68]....
        /*03e0*/ 	.word	0x00004530


	//   ....[69]....
        /*03e4*/ 	.word	0x00004580


	//   ....[70]....
        /*03e8*/ 	.word	0x000045f0


	//   ....[71]....
        /*03ec*/ 	.word	0x00004650


	//   ....[72]....
        /*03f0*/ 	.word	0x000046c0


	//   ....[73]....
        /*03f4*/ 	.word	0x00004720


	//   ....[74]....
        /*03f8*/ 	.word	0x00004790


	//   ....[75]....
        /*03fc*/ 	.word	0x000047f0


	//   ....[76]....
        /*0400*/ 	.word	0x00004890


	//   ....[77]....
        /*0404*/ 	.word	0x00004920


	//   ....[78]....
        /*0408*/ 	.word	0x00004990


	//   ....[79]....
        /*040c*/ 	.word	0x000049f0


	//   ....[80]....
        /*0410*/ 	.word	0x00004a60


	//   ....[81]....
        /*0414*/ 	.word	0x00004ac0


	//   ....[82]....
        /*0418*/ 	.word	0x00004b30


	//   ....[83]....
        /*041c*/ 	.word	0x00004b90


	//   ....[84]....
        /*0420*/ 	.word	0x00004c30


	//   ....[85]....
        /*0424*/ 	.word	0x00004cc0


	//   ....[86]....
        /*0428*/ 	.word	0x00004d30


	//   ....[87]....
        /*042c*/ 	.word	0x00004d90


	//   ....[88]....
        /*0430*/ 	.word	0x00004e00


	//   ....[89]....
        /*0434*/ 	.word	0x00004e60


	//   ....[90]....
        /*0438*/ 	.word	0x00004ed0


	//   ....[91]....
        /*043c*/ 	.word	0x00004f30


	//   ....[92]....
        /*0440*/ 	.word	0x00004fd0


	//   ....[93]....
        /*0444*/ 	.word	0x00005090


	//   ....[94]....
        /*0448*/ 	.word	0x00005190


	//   ....[95]....
        /*044c*/ 	.word	0x000051e0


	//   ....[96]....
        /*0450*/ 	.word	0x000052c0


	//   ....[97]....
        /*0454*/ 	.word	0x00005320


	//   ....[98]....
        /*0458*/ 	.word	0x000053a0


	//   ....[99]....
        /*045c*/ 	.word	0x000053f0


	//   ....[100]....
        /*0460*/ 	.word	0x00005460


	//   ....[101]....
        /*0464*/ 	.word	0x000054c0


	//   ....[102]....
        /*0468*/ 	.word	0x00005530


	//   ....[103]....
        /*046c*/ 	.word	0x00005590


	//   ....[104]....
        /*0470*/ 	.word	0x00005630


	//   ....[105]....
        /*0474*/ 	.word	0x00005690


	//   ....[106]....
        /*0478*/ 	.word	0x00005710


	//   ....[107]....
        /*047c*/ 	.word	0x00005780


	//   ....[108]....
        /*0480*/ 	.word	0x000057f0


	//   ....[109]....
        /*0484*/ 	.word	0x00005850


	//   ....[110]....
        /*0488*/ 	.word	0x00005910


	//   ....[111]....
        /*048c*/ 	.word	0x00005980


	//   ....[112]....
        /*0490*/ 	.word	0x00005a30


	//   ....[113]....
        /*0494*/ 	.word	0x00005ab0


	//   ....[114]....
        /*0498*/ 	.word	0x00005b20


	//   ....[115]....
        /*049c*/ 	.word	0x00005b90


	//   ....[116]....
        /*04a0*/ 	.word	0x00005c10


	//   ....[117]....
        /*04a4*/ 	.word	0x00005c70


	//   ....[118]....
        /*04a8*/ 	.word	0x00005cf0


	//   ....[119]....
        /*04ac*/ 	.word	0x00005d70


	//   ....[120]....
        /*04b0*/ 	.word	0x00005df0


	//   ....[121]....
        /*04b4*/ 	.word	0x00005eb0


	//   ....[122]....
        /*04b8*/ 	.word	0x00005f90


	//   ....[123]....
        /*04bc*/ 	.word	0x00006040


	//----- nvinfo : EIATTR_EXIT_INSTR_OFFSETS
	.align		4
.L_1057:
        /*04c0*/ 	.byte	0x04, 0x1c
        /*04c2*/ 	.short	(.L_1059 - .L_1058)


	//   ....[0]....
.L_1058:
        /*04c4*/ 	.word	0x00002290


	//   ....[1]....
        /*04c8*/ 	.word	0x000044d0


	//----- nvinfo : EIATTR_MAX_THREADS
	.align		4
.L_1059:
        /*04cc*/ 	.byte	0x04, 0x05
        /*04ce*/ 	.short	(.L_1061 - .L_1060)
.L_1060:
        /*04d0*/ 	.word	0x00000140
        /*04d4*/ 	.word	0x00000001
        /*04d8*/ 	.word	0x00000001


	//----- nvinfo : EIATTR_CRS_STACK_SIZE
	.align		4
.L_1061:
        /*04dc*/ 	.byte	0x04, 0x1e
        /*04de*/ 	.short	(.L_1063 - .L_1062)
.L_1062:
        /*04e0*/ 	.word	0x00000000


	//----- nvinfo : EIATTR_CBANK_PARAM_SIZE
	.align		4
.L_1063:
        /*04e4*/ 	.byte	0x03, 0x19
        /*04e6*/ 	.short	0x0060


	//----- nvinfo : EIATTR_PARAM_CBANK
	.align		4
        /*04e8*/ 	.byte	0x04, 0x0a
        /*04ea*/ 	.short	(.L_1065 - .L_1064)
	.align		4
.L_1064:
        /*04ec*/ 	.word	index@(.nv.constant0._ZN13group_norm_v218gn_bwd_cuda_kernelI6__halfLi320ELi3ELi16ELi160ELi64ELb1ELb1ELi4ELi320ELi320ELi4ELb1ELi16ELb0ELb0ELNS_15WgradSyncMethodE3ENS_16CompileConditionILi900EEEEEvPT_S6_S6_PKS5_S8_S8_S8_PKfflPfPj)
        /*04f0*/ 	.short	0x0210
        /*04f2*/ 	.short	0x0060


	//----- nvinfo : EIATTR_SW_WAR
	.align		4
.L_1065:
        /*04f4*/ 	.byte	0x04, 0x36
        /*04f6*/ 	.short	(.L_1067 - .L_1066)
.L_1066:
        /*04f8*/ 	.word	0x00000008
.L_1067:


//--------------------- .nv.info._ZN13group_norm_v218gn_bwd_cuda_kernelI6__halfLi320ELi1ELi16ELi160ELi64ELb1ELb1ELi8ELi320ELi320ELi4ELb1ELi16ELb0ELb0ELNS_15WgradSyncMethodE3ENS_16CompileConditionILi900EEEEEvPT_S6_S6_PKS5_S8_S8_S8_PKfflPfPj --------------------------
	.section	.nv.info._ZN13group_norm_v218gn_bwd_cuda_kernelI6__halfLi320ELi1ELi16ELi160ELi64ELb1ELb1ELi8ELi320ELi320ELi4ELb1ELi16ELb0ELb0ELNS_15WgradSyncMethodE3ENS_16CompileConditionILi900EEEEEvPT_S6_S6_PKS5_S8_S8_S8_PKfflPfPj,"",@"SHT_CUDA_INFO"
	.sectionflags	@""
	.align	4


	//----- nvinfo : EIATTR_CUDA_API_VERSION
	.align		4
        /*0000*/ 	.byte	0x04, 0x37
        /*0002*/ 	.short	(.L_1069 - .L_1068)
.L_1068:
        /*0004*/ 	.word	0x00000082


	//----- nvinfo : EIATTR_KPARAM_INFO
	.align		4
.L_1069:
        /*0008*/ 	.byte	0x04, 0x17
        /*000a*/ 	.short	(.L_1071 - .L_1070)
.L_1070:
        /*000c*/ 	.word	0x00000000
        /*0010*/ 	.short	0x000b
        /*0012*/ 	.short	0x0058
        /*0014*/ 	.byte	0x00, 0xf0, 0x21, 0x00


	//----- nvinfo : EIATTR_KPARAM_INFO
	.align		4
.L_1071:
        /*0018*/ 	.byte	0x04, 0x17
        /*001a*/ 	.short	(.L_1073 - .L_1072)
.L_1072:
        /*001c*/ 	.word	0x00000000
        /*0020*/ 	.short	0x000a
        /*0022*/ 	.short	0x0050
        /*0024*/ 	.byte	0x00, 0xf0, 0x21, 0x00


	//----- nvinfo : EIATTR_KPARAM_INFO
	.align		4
.L_1073:
        /*0028*/ 	.byte	0x04, 0x17
        /*002a*/ 	.short	(.L_1075 - .L_1074)
.L_1074:
        /*002c*/ 	.word	0x00000000
        /*0030*/ 	.short	0x0009
        /*0032*/ 	.short	0x0048
        /*0034*/ 	.byte	0x00, 0xf0, 0x21, 0x00


	//----- nvinfo : EIATTR_KPARAM_INFO
	.align		4
.L_1075:
        /*0038*/ 	.byte	0x04, 0x17
        /*003a*/ 	.short	(.L_1077 - .L_1076)
.L_1076:
        /*003c*/ 	.word	0x00000000
        /*0040*/ 	.short	0x0008
        /*0042*/ 	.short	0x0040
        /*0044*/ 	.byte	0x00, 0xf0, 0x11, 0x00


	//----- nvinfo : EIATTR_KPARAM_INFO
	.align		4
.L_1077:
        /*0048*/ 	.byte	0x04, 0x17
        /*004a*/ 	.short	(.L_1079 - .L_1078)
.L_1078:
        /*004c*/ 	.word	0x00000000
        /*0050*/ 	.short	0x0007
        /*0052*/ 	.short	0x0038
        /*0054*/ 	.byte	0x00, 0xf0, 0x21, 0x00


	//----- nvinfo : EIATTR_KPARAM_INFO
	.align		4
.L_1079:
        /*0058*/ 	.byte	0x04, 0x17
        /*005a*/ 	.short	(.L_1081 - .L_1080)
.L_1080:
        /*005c*/ 	.word	0x00000000
        /*0060*/ 	.short	0x0006
        /*0062*/ 	.short	0x0030
        /*0064*/ 	.byte	0x00, 0xf0, 0x21, 0x00


	//----- nvinfo : EIATTR_KPARAM_INFO
	.align		4
.L_1081:
        /*0068*/ 	.byte	0x04, 0x17
        /*006a*/ 	.short	(.L_1083 - .L_1082)
.L_1082:
        /*006c*/ 	.word	0x00000000
        /*0070*/ 	.short	0x0005
        /*0072*/ 	.short	0x0028
        /*0074*/ 	.byte	0x00, 0xf0, 0x21, 0x00


	//----- nvinfo : EIATTR_KPARAM_INFO
	.align		4
.L_1083:
        /*0078*/ 	.byte	0x04, 0x17
        /*007a*/ 	.short	(.L_1085 - .L_1084)
.L_1084:
        /*007c*/ 	.word	0x00000000
        /*0080*/ 	.short	0x0004
        /*0082*/ 	.short	0x0020
        /*0084*/ 	.byte	0x00, 0xf0, 0x21, 0x00


	//----- nvinfo : EIATTR_KPARAM_INFO
	.align		4
.L_1085:
        /*0088*/ 	.byte	0x04, 0x17
        /*008a*/ 	.short	(.L_1087 - .L_1086)
.L_1086:
        /*008c*/ 	.word	0x00000000
        /*0090*/ 	.short	0x0003
        /*0092*/ 	.short	0x0018
        /*0094*/ 	.byte	0x00, 0xf0, 0x21, 0x00


	//----- nvinfo : EIATTR_KPARAM_INFO
	.align		4
.L_1087:
        /*0098*/ 	.byte	0x04, 0x17
        /*009a*/ 	.short	(.L_1089 - .L_1088)
.L_1088:
        /*009c*/ 	.word	0x00000000
        /*00a0*/ 	.short	0x0002
        /*00a2*/ 	.short	0x0010
        /*00a4*/ 	.byte	0x00, 0xf0, 0x21, 0x00


	//----- nvinfo : EIATTR_KPARAM_INFO
	.align		4
.L_1089:
        /*00a8*/ 	.byte	0x04, 0x17
        /*00aa*/ 	.short	(.L_1091 - .L_1090)
.L_1090:
        /*00ac*/ 	.word	0x00000000
        /*00b0*/ 	.short	0x0001
        /*00b2*/ 	.short	0x0008
        /*00b4*/ 	.byte	0x00, 0xf0, 0x21, 0x00


	//----- nvinfo : EIATTR_KPARAM_INFO
	.align		4
.L_1091:
        /*00b8*/ 	.byte	0x04, 0x17
        /*00ba*/ 	.short	(.L_1093 - .L_1092)
.L_1092:
        /*00bc*/ 	.word	0x00000000
        /*00c0*/ 	.short	0x0000
        /*00c2*/ 	.short	0x0000
        /*00c4*/ 	.byte	0x00, 0xf0, 0x21, 0x00


	//----- nvinfo : EIATTR_SPARSE_MMA_MASK
	.align		4
.L_1093:
        /*00c8*/ 	.byte	0x03, 0x50
        /*00ca*/ 	.short	0x0000


	//----- nvinfo : EIATTR_MAXREG_COUNT
	.align		4
        /*00cc*/ 	.byte	0x03, 0x1b
        /*00ce*/ 	.short	0x00a8


	//----- nvinfo : EIATTR_NUM_BARRIERS
	.align		4
        /*00d0*/ 	.byte	0x02, 0x4c
        /*00d2*/ 	.byte	0x01
	.zero		1


	//----- nvinfo : EIATTR_MERCURY_ISA_VERSION
	.align		4
        /*00d4*/ 	.byte	0x03, 0x5f
        /*00d6*/ 	.short	0x0101


	//----- nvinfo : EIATTR_COOP_GROUP_MASK_REGIDS
	.align		4
        /*00d8*/ 	.byte	0x04, 0x29
        /*00da*/ 	.short	(.L_1095 - .L_1094)


	//   ....[0]....
.L_1094:
        /*00dc*/ 	.word	0xffffffff


	//   ....[1]....
        /*00e0*/ 	.word	0xffffffff


	//   ....[2]....
        /*00e4*/ 	.word	0xffffffff


	//   ....[3]....
        /*00e8*/ 	.word	0xffffffff


	//   ....[4]....
        /*00ec*/ 	.word	0xffffffff


	//   ....[5]....
        /*00f0*/ 	.word	0xffffffff


	//   ....[6]....
        /*00f4*/ 	.word	0xffffffff


	//   ....[7]....
        /*00f8*/ 	.word	0xffffffff


	//   ....[8]....
        /*00fc*/ 	.word	0xffffffff


	//   ....[9]....
        /*0100*/ 	.word	0xffffffff


	//   ....[10]....
        /*0104*/ 	.word	0x05000009


	//   ....[11]....
        /*0108*/ 	.word	0x05000008


	//   ....[12]....
        /*010c*/ 	.word	0x0500000a


	//   ....[13]....
        /*0110*/ 	.word	0x0500000b


	//   ....[14]....
        /*0114*/ 	.word	0x0500000d


	//   ....[15]....
        /*0118*/ 	.word	0x05000002


	//   ....[16]....
        /*011c*/ 	.word	0x0500000c


	//   ....[17]....
        /*0120*/ 	.word	0x05000003


	//   ....[18]....
        /*0124*/ 	.word	0x0500000b


	//   ....[19]....
        /*0128*/ 	.word	0x0500000a


	//   ....[20]....
        /*012c*/ 	.word	0x0500000c


	//   ....[21]....
        /*0130*/ 	.word	0x0500000d


	//   ....[22]....
        /*0134*/ 	.word	0x05000013


	//   ....[23]....
        /*0138*/ 	.word	0x05000014


	//   ....[24]....
        /*013c*/ 	.word	0x0500000a


	//   ....[25]....
        /*0140*/ 	.word	0x05000007


	//   ....[26]....
        /*0144*/ 	.word	0x0500000b


	//   ....[27]....
        /*0148*/ 	.word	0x0500000a


	//   ....[28]....
        /*014c*/ 	.word	0x0500000c


	//   ....[29]....
        /*0150*/ 	.word	0x0500000d


	//   ....[30]....
        /*0154*/ 	.word	0x05000013


	//   ....[31]....
        /*0158*/ 	.word	0x05000014


	//   ....[32]....
        /*015c*/ 	.word	0x0500000a


	//   ....[33]....
        /*0160*/ 	.word	0x05000007


	//   ....[34]....
        /*0164*/ 	.word	0x0500000e


	//   ....[35]....
        /*0168*/ 	.word	0x0500000b


	//   ....[36]....
        /*016c*/ 	.word	0x05000009


	//   ....[37]....
        /*0170*/ 	.word	0x0500000a


	//   ....[38]....
        /*0174*/ 	.word	0x0500000c


	//   ....[39]....
        /*0178*/ 	.word	0x0500000d


	//   ....[40]....
        /*017c*/ 	.word	0x0500000b


	//   ....[41]....
        /*0180*/ 	.word	0x0500001b


	//   ....[42]....
        /*0184*/ 	.word	0x0500000a


	//   ....[43]....
        /*0188*/ 	.word	0x05000009


	//   ....[44]....
        /*018c*/ 	.word	0x0500000d


	//   ....[45]....
        /*0190*/ 	.word	0x05000010


	//   ....[46]....
        /*0194*/ 	.word	0x0500000c


	//   ....[47]....
        /*0198*/ 	.word	0x05000015


	//   ....[48]....
        /*019c*/ 	.word	0x05000009


	//   ....[49]....
        /*01a0*/ 	.word	0x0500001e


	//   ....[50]....
        /*01a4*/ 	.word	0x05000006


	//   ....[51]....
        /*01a8*/ 	.word	0x05000012


	//   ....[52]....
        /*01ac*/ 	.word	0x05000003


	//   ....[53]....
        /*01b0*/ 	.word	0x0500001d


	//   ....[54]....
        /*01b4*/ 	.word	0x05000015


	//   ....[55]....
        /*01b8*/ 	.word	0x05000016


	//   ....[56]....
        /*01bc*/ 	.word	0x05000009


	//   ....[57]....
        /*01c0*/ 	.word	0x0500000f


	//   ....[58]....
        /*01c4*/ 	.word	0x05000013


	//   ....[59]....
        /*01c8*/ 	.word	0x05000012


	//   ....[60]....
        /*01cc*/ 	.word	0x05000018


	//   ....[61]....
        /*01d0*/ 	.word	0x05000019


	//   ....[62]....
        /*01d4*/ 	.word	0x0500001d


	//   ....[63]....
        /*01d8*/ 	.word	0x05000017


	//   ....[64]....
        /*01dc*/ 	.word	0x05000011


	//   ....[65]....
        /*01e0*/ 	.word	0x05000003


	//   ....[66]....
        /*01e4*/ 	.word	0x0500000a


	//   ....[67]....
        /*01e8*/ 	.word	0x0500000a


	//   ....[68]....
        /*01ec*/ 	.word	0x0500000a


	//   ....[69]....
        /*01f0*/ 	.word	0x0500000a


	//   ....[70]....
        /*01f4*/ 	.word	0x0500000a


	//   ....[71]....
        /*01f8*/ 	.word	0x0500000a


	//   ....[72]....
        /*01fc*/ 	.word	0x0500000a


	//   ....[73]....
        /*0200*/ 	.word	0x0500000a


	//   ....[74]....
        /*0204*/ 	.word	0x0500000a


	//   ....[75]....
        /*0208*/ 	.word	0x0500000a


	//   ....[76]....
        /*020c*/ 	.word	0x0500000a


	//   ....[77]....
        /*0210*/ 	.word	0x0500000a


	//   ....[78]....
        /*0214*/ 	.word	0x0500000a


	//   ....[79]....
        /*0218*/ 	.word	0x0500000a


	//   ....[80]....
        /*021c*/ 	.word	0x0500000a


	//   ....[81]....
        /*0220*/ 	.word	0x0500000a


	//   ....[82]....
        /*0224*/ 	.word	0x0500000a


	//   ....[83]....
        /*0228*/ 	.word	0x0500000a


	//   ....[84]....
        /*022c*/ 	.word	0x0500000a


	//   ....[85]....
        /*0230*/ 	.word	0x0500000a


	//   ....[86]....
        /*0234*/ 	.word	0x0500000a


	//   ....[87]....
        /*0238*/ 	.word	0x0500000a


	//   ....[88]....
        /*023c*/ 	.word	0x0500000a


	//   ....[89]....
        /*0240*/ 	.word	0x0500000a


	//   ....[90]....
        /*0244*/ 	.word	0x0500000a


	//   ....[91]....
        /*0248*/ 	.word	0x0500000a


	//   ....[92]....
        /*024c*/ 	.word	0x0500000a


	//   ....[93]....
        /*0250*/ 	.word	0x0500000a


	//   ....[94]....
        /*0254*/ 	.word	0x0500000a


	//   ....[95]....
        /*0258*/ 	.word	0x0500000a


	//   ....[96]....
        /*025c*/ 	.word	0x0500000a


	//   ....[97]....
        /*0260*/ 	.word	0x0500000a


	//   ....[98]....
        /*0264*/ 	.word	0x0500000a


	//   ....[99]....
        /*0268*/ 	.word	0x0500000a


	//   ....[100]....
        /*026c*/ 	.word	0x0500000a


	//   ....[101]....
        /*0270*/ 	.word	0x0500000a


	//   ....[102]....
        /*0274*/ 	.word	0x0500000a


	//   ....[103]....
        /*0278*/ 	.word	0x0500000a


	//   ....[104]....
        /*027c*/ 	.word	0x0500000a


	//   ....[105]....
        /*0280*/ 	.word	0x0500000a


	//   ....[106]....
        /*0284*/ 	.word	0x0500000a


	//   ....[107]....
        /*0288*/ 	.word	0x0500000a


	//   ....[108]....
        /*028c*/ 	.word	0x0500000a


	//   ....[109]....
        /*0290*/ 	.word	0x0500000a


	//   ....[110]....
        /*0294*/ 	.word	0x0500000a


	//   ....[111]....
        /*0298*/ 	.word	0x0500000a


	//   ....[112]....
        /*029c*/ 	.word	0x0500000a


	//   ....[113]....
        /*02a0*/ 	.word	0x0500000a


	//   ....[114]....
        /*02a4*/ 	.word	0x0500000a


	//   ....[115]....
        /*02a8*/ 	.word	0x0500000a


	//   ....[116]....
        /*02ac*/ 	.word	0x0500000a


	//   ....[117]....
        /*02b0*/ 	.word	0x0500000a


	//   ....[118]....
        /*02b4*/ 	.word	0x0500000a


	//   ....[119]....
        /*02b8*/ 	.word	0x0500000a


	//   ....[120]....
        /*02bc*/ 	.word	0x0500000a


	//   ....[121]....
        /*02c0*/ 	.word	0x0500000a


	//----- nvinfo : EIATTR_COOP_GROUP_INSTR_OFFSETS
	.align		4
.L_1095:
        /*02c4*/ 	.byte	0x04, 0x28
        /*02c6*/ 	.short	(.L_1097 - .L_1096)


	//   ....[0]....
.L_1096:
        /*02c8*/ 	.word	0x00001a50


	//   ....[1]....
        /*02cc*/ 	.word	0x00001a80


	//   ....[2]....
        /*02d0*/ 	.word	0x00001ad0


	//   ....[3]....
        /*02d4*/ 	.word	0x00001af0


	//   ....[4]....
        /*02d8*/ 	.word	0x00002280


	//   ....[5]....
        /*02dc*/ 	.word	0x000022c0


	//   ....[6]....
        /*02e0*/ 	.word	0x00002360


	//   ....[7]....
        /*02e4*/ 	.word	0x000023a0


	//   ....[8]....
        /*02e8*/ 	.word	0x00002480


	//   ....[9]....
        /*02ec*/ 	.word	0x000024c0


	//   ....[10]....
        /*02f0*/ 	.word	0x00003bc0


	//   ....[11]....
        /*02f4*/ 	.word	0x00003bf0


	//   ....[12]....
        /*02f8*/ 	.word	0x00003c30


	//   ....[13]....
        /*02fc*/ 	.word	0x00003c50


	//   ....[14]....
        /*0300*/ 	.word	0x00003c80


	//   ....[15]....
        /*0304*/ 	.word	0x00003c90


	//   ....[16]....
        /*0308*/ 	.word	0x00003cc0


	//   ....[17]....
        /*030c*/ 	.word	0x00003cd0


	//   ....[18]....
        /*0310*/ 	.word	0x00003ea0


	//   ....[19]....
        /*0314*/ 	.word	0x00003ed0


	//   ....[20]....
        /*0318*/ 	.word	0x00003f00


	//   ....[21]....
        /*031c*/ 	.word	0x00003f20


	//   ....[22]....
        /*0320*/ 	.word	0x00003f50


	//   ....[23]....
        /*0324*/ 	.word	0x00003f60


	//   ....[24]....
        /*0328*/ 	.word	0x00003f90


	//   ....[25]....
        /*032c*/ 	.word	0x00003fa0


	//   ....[26]....
        /*0330*/ 	.word	0x00004120


	//   ....[27]....
        /*0334*/ 	.word	0x00004150


	//   ....[28]....
        /*0338*/ 	.word	0x00004180


	//   ....[29]....
        /*033c*/ 	.word	0x000041a0


	//   ....[30]....
        /*0340*/ 	.word	0x000041d0


	//   ....[31]....
        /*0344*/ 	.word	0x000041e0


	//   ....[32]....
        /*0348*/ 	.word	0x00004210


	//   ....[33]....
        /*034c*/ 	.word	0x00004220


	//   ....[34]....
        /*0350*/ 	.word	0x00004560


	//   ....[35]....
        /*0354*/ 	.word	0x000045d0


	//   ....[36]....
        /*0358*/ 	.word	0x00004600


	//   ....[37]....
        /*035c*/ 	.word	0x00004630


	//   ....[38]....
        /*0360*/ 	.word	0x00004640


	//   ....[39]....
        /*0364*/ 	.word	0x00004650


	//   ....[40]....
        /*0368*/ 	.word	0x00004670


	//   ....[41]....
        /*036c*/ 	.word	0x000046a0


	//   ....[42]....
        /*0370*/ 	.word	0x000046d0


	//   ....[43]....
        /*0374*/ 	.word	0x000046f0


	//   ....[44]....
        /*0378*/ 	.word	0x00004730


	//   ....[45]....
        /*037c*/ 	.word	0x00004770


	//   ....[46]....
        /*0380*/ 	.word	0x00004790


	//   ....[47]....
        /*0384*/ 	.word	0x000047a0


	//   ....[48]....
        /*0388*/ 	.word	0x000047c0


	//   ....[49]....
        /*038c*/ 	.word	0x00004810


	//   ....[50]....
        /*0390*/ 	.word	0x00004840


	//   ....[51]....
        /*0394*/ 	.word	0x00004870


	//   ....[52]....
        /*0398*/ 	.word	0x00004890


	//   ....[53]....
        /*039c*/ 	.word	0x000048d0


	//   ....[54]....
        /*03a0*/ 	.word	0x000048f0


	//   ....[55]....
        /*03a4*/ 	.word	0x00004900


	//   ....[56]....
        /*03a8*/ 	.word	0x00004920


	//   ....[57]....
        /*03ac*/ 	.word	0x00004940


	//   ....[58]....
        /*03b0*/ 	.word	0x00004990


	//   ....[59]....
        /*03b4*/ 	.word	0x000049c0


	//   ....[60]....
        /*03b8*/ 	.word	0x00004a10


	//   ....[61]....
        /*03bc*/ 	.word	0x00004a30


	//   ....[62]....
        /*03c0*/ 	.word	0x00004a60


	//   ....[63]....
        /*03c4*/ 	.word	0x00004a90


	//   ....[64]....
        /*03c8*/ 	.word	0x00004bf0


	//   ....[65]....
        /*03cc*/ 	.word	0x00004c30


	//   ....[66]....
        /*03d0*/ 	.word	0x00004da0


	//   ....[67]....
        /*03d4*/ 	.word	0x00004df0


	//   ....[68]....
        /*03d8*/ 	.word	0x00004e60


	//   ....[69]....
        /*03dc*/ 	.word	0x00004ec0


	//   ....[70]....
        /*03e0*/ 	.word	0x00004f30


	//   ....[71]....
        /*03e4*/ 	.word	0x00004f90


	//   ....[72]....
        /*03e8*/ 	.word	0x00005000


	//   ....[73]....
        /*03ec*/ 	.word	0x00005060


	//   ....[74]....
        /*03f0*/ 	.word	0x00005100


	//   ....[75]....
        /*03f4*/ 	.word	0x00005190


	//   ....[76]....
        /*03f8*/ 	.word	0x00005200


	//   ....[77]....
        /*03fc*/ 	.word	0x00005260


	//   ....[78]....
        /*0400*/ 	.word	0x000052d0


	//   ....[79]....
        /*0404*/ 	.word	0x00005330


	//   ....[80]....
        /*0408*/ 	.word	0x000053a0


	//   ....[81]....
        /*040c*/ 	.word	0x00005400


	//   ....[82]....
        /*0410*/ 	.word	0x000054a0


	//   ....[83]....
        /*0414*/ 	.word	0x00005530


	//   ....[84]....
        /*0418*/ 	.word	0x000055a0


	//   ....[85]....
        /*041c*/ 	.word	0x00005600


	//   ....[86]....
        /*0420*/ 	.word	0x00005670


	//   ....[87]....
        /*0424*/ 	.word	0x000056d0


	//   ....[88]....
        /*0428*/ 	.word	0x00005740


	//   ....[89]....
        /*042c*/ 	.word	0x000057a0


	//   ....[90]....
        /*0430*/ 	.word	0x00005840


	//   ....[91]....
        /*0434*/ 	.word	0x00005900


	//   ....[92]....
        /*0438*/ 	.word	0x00005a30


	//   ....[93]....
        /*043c*/ 	.word	0x00005aa0


	//   ....[94]....
        /*0440*/ 	.word	0x00005b30


	//   ....[95]....
        /*0444*/ 	.word	0x00005b80


	//   ....[96]....
        /*0448*/ 	.word	0x00005bf0


	//   ....[97]....
        /*044c*/ 	.word	0x00005c40


	//   ....[98]....
        /*0450*/ 	.word	0x00005ca0


	//   ....[99]....
        /*0454*/ 	.word	0x00005cf0


	//   ....[100]....
        /*0458*/ 	.word	0x00005d70


	//   ....[101]....
        /*045c*/ 	.word	0x00005dd0


	//   ....[102]....
        /*0460*/ 	.word	0x00005e80


	//   ....[103]....
        /*0464*/ 	.word	0x00005f00


	//   ....[104]....
        /*0468*/ 	.word	0x00005fc0


	//   ....[105]....
        /*046c*/ 	.word	0x00006040


	//   ....[106]....
        /*0470*/ 	.word	0x000060b0


	//   ....[107]....
        /*0474*/ 	.word	0x00006110


	//   ....[108]....
        /*0478*/ 	.word	0x00006180


	//   ....[109]....
        /*047c*/ 	.word	0x000061e0


	//   ....[110]....
        /*0480*/ 	.word	0x00006250


	//   ....[111]....
        /*0484*/ 	.word	0x000062b0


	//   ....[112]....
        /*0488*/ 	.word	0x00006320


	//   ....[113]....
        /*048c*/ 	.word	0x00006380


	//   ....[114]....
        /*0490*/ 	.word	0x000063f0


	//   ....[115]....
        /*0494*/ 	.word	0x00006450


	//   ....[116]....
        /*0498*/ 	.word	0x000064d0


	//   ....[117]....
        /*049c*/ 	.word	0x00006530


	//   ....[118]....
        /*04a0*/ 	.word	0x000065d0


	//   ....[119]....
        /*04a4*/ 	.word	0x00006690


	//   ....[120]....
        /*04a8*/ 	.word	0x000067b0


	//   ....[121]....
        /*04ac*/ 	.word	0x00006860


	//----- nvinfo : EIATTR_EXIT_INSTR_OFFSETS
	.align		4
.L_1097:
        /*04b0*/ 	.byte	0x04, 0x1c
        /*04b2*/ 	.short	(.L_1099 - .L_1098)


	//   ....[0]....
.L_1098:
        /*04b4*/ 	.word	0x00002c00


	//   ....[1]....
        /*04b8*/ 	.word	0x00004d40


	//----- nvinfo : EIATTR_MAX_THREADS
	.align		4
.L_1099:
        /*04bc*/ 	.byte	0x04, 0x05
        /*04be*/ 	.short	(.L_1101 - .L_1100)
.L_1100:
        /*04c0*/ 	.word	0x00000140
        /*04c4*/ 	.word	0x00000001
        /*04c8*/ 	.word	0x00000001


	//----- nvinfo : EIATTR_CRS_STACK_SIZE
	.align		4
.L_1101:
        /*04cc*/ 	.byte	0x04, 0x1e
        /*04ce*/ 	.short	(.L_1103 - .L_1102)
.L_1102:
        /*04d0*/ 	.word	0x00000000


	//----- nvinfo : EIATTR_CBANK_PARAM_SIZE
	.align		4
.L_1103:
        /*04d4*/ 	.byte	0x03, 0x19
        /*04d6*/ 	.short	0x0060


	//----- nvinfo : EIATTR_PARAM_CBANK
	.align		4
        /*04d8*/ 	.byte	0x04, 0x0a
        /*04da*/ 	.short	(.L_1105 - .L_1104)
	.align		4
.L_1104:
        /*04dc*/ 	.word	index@(.nv.constant0._ZN13group_norm_v218gn_bwd_cuda_kernelI6__halfLi320ELi1ELi16ELi160ELi64ELb1ELb1ELi8ELi320ELi320ELi4ELb1ELi16ELb0ELb0ELNS_15WgradSyncMethodE3ENS_16CompileConditionILi900EEEEEvPT_S6_S6_PKS5_S8_S8_S8_PKfflPfPj)
        /*04e0*/ 	.short	0x0210
        /*04e2*/ 	.short	0x0060


	//----- nvinfo : EIATTR_SW_WAR
	.align		4
.L_1105:
        /*04e4*/ 	.byte	0x04, 0x36
        /*04e6*/ 	.short	(.L_1107 - .L_1106)
.L_1106:
        /*04e8*/ 	.word	0x00000008
.L_1107:


//--------------------- .nv.info._ZN13group_norm_v218gn_bwd_cuda_kernelI6__halfLi320ELi3ELi16ELi160ELi64ELb1ELb1ELi8ELi320ELi320ELi4ELb1ELi40ELb0ELb0ELNS_15WgradSyncMethodE3ENS_16CompileConditionILi900EEEEEvPT_S6_S6_PKS5_S8_S8_S8_PKfflPfPj --------------------------
	.section	.nv.info._ZN13group_norm_v218gn_bwd_cuda_kernelI6__halfLi320ELi3ELi16ELi160ELi64ELb1ELb1ELi8ELi320ELi320ELi4ELb1ELi40ELb0ELb0ELNS_15WgradSyncMethodE3ENS_16CompileConditionILi900EEEEEvPT_S6_S6_PKS5_S8_S8_S8_PKfflPfPj,"",@"SHT_CUDA_INFO"
	.sectionflags	@""
	.align	4


	//----- nvinfo : EIATTR_CUDA_API_VERSION
	.align		4
        /*0000*/ 	.byte	0x04, 0x37
        /*0002*/ 	.short	(.L_1109 - .L_1108)
.L_1108:
        /*0004*/ 	.word	0x00000082


	//----- nvinfo : EIATTR_KPARAM_INFO
	.align		4
.L_1109:
        /*0008*/ 	.byte	0x04, 0x17
        /*000a*/ 	.short	(.L_1111 - .L_1110)
.L_1110:
        /*000c*/ 	.word	0x00000000
        /*0010*/ 	.short	0x000b
        /*0012*/ 	.short	0x0058
        /*0014*/ 	.byte	0x00, 0xf0, 0x21, 0x00


	//----- nvinfo : EIATTR_KPARAM_INFO
	.align		4
.L_1111:
        /*0018*/ 	.byte	0x04, 0x17
        /*001a*/ 	.short	(.L_1113 - .L_1112)
.L_1112:
        /*001c*/ 	.word	0x00000000
        /*0020*/ 	.short	0x000a
        /*0022*/ 	.short	0x0050
        /*0024*/ 	.byte	0x00, 0xf0, 0x21, 0x00


	//----- nvinfo : EIATTR_KPARAM_INFO
	.align		4
.L_1113:
        /*0028*/ 	.byte	0x04, 0x17
        /*002a*/ 	.short	(.L_1115 - .L_1114)
.L_1114:
        /*002c*/ 	.word	0x00000000
        /*0030*/ 	.short	0x0009
        /*0032*/ 	.short	0x0048
        /*0034*/ 	.byte	0x00, 0xf0, 0x21, 0x00


	//----- nvinfo : EIATTR_KPARAM_INFO
	.align		4
.L_1115:
        /*0038*/ 	.byte	0x04, 0x17
        /*003a*/ 	.short	(.L_1117 - .L_1116)
.L_1116:
        /*003c*/ 	.word	0x00000000
        /*0040*/ 	.short	0x0008
        /*0042*/ 	.short	0x0040
        /*0044*/ 	.byte	0x00, 0xf0, 0x11, 0x00


	//----- nvinfo : EIATTR_KPARAM_INFO
	.align		4
.L_1117:
        /*0048*/ 	.byte	0x04, 0x17
        /*004a*/ 	.short	(.L_1119 - .L_1118)
.L_1118:
        /*004c*/ 	.word	0x00000000
        /*0050*/ 	.short	0x0007
        /*0052*/ 	.short	0x0038
        /*0054*/ 	.byte	0x00, 0xf0, 0x21, 0x00


	//----- nvinfo : EIATTR_KPARAM_INFO
	.align		4
.L_1119:
        /*0058*/ 	.byte	0x04, 0x17
        /*005a*/ 	.short	(.L_1121 - .L_1120)
.L_1120:
        /*005c*/ 	.word	0x00000000
        /*0060*/ 	.short	0x0006
        /*0062*/ 	.short	0x0030
        /*0064*/ 	.byte	0x00, 0xf0, 0x21, 0x00


	//----- nvinfo : EIATTR_KPARAM_INFO
	.align		4
.L_1121:
        /*0068*/ 	.byte	0x04, 0x17
        /*006a*/ 	.short	(.L_1123 - .L_1122)
.L_1122:
        /*006c*/ 	.word	0x00000000
        /*0070*/ 	.short	0x0005
        /*0072*/ 	.short	0x0028
        /*0074*/ 	.byte	0x00, 0xf0, 0x21, 0x00


	//----- nvinfo : EIATTR_KPARAM_INFO
	.align		4
.L_1123:
        /*0078*/ 	.byte	0x04, 0x17
        /*007a*/ 	.short	(.L_1125 - .L_1124)
.L_1124:
        /*007c*/ 	.word	0x00000000
        /*0080*/ 	.short	0x0004
        /*0082*/ 	.short	0x0020
        /*0084*/ 	.byte	0x00, 0xf0, 0x21, 0x00


	//----- nvinfo : EIATTR_KPARAM_INFO
	.align		4
.L_1125:
        /*0088*/ 	.byte	0x04, 0x17
        /*008a*/ 	.short	(.L_1127 - .L_1126)
.L_1126:
        /*008c*/ 	.word	0x00000000
        /*0090*/ 	.short	0x0003
        /*0092*/ 	.short	0x0018
        /*0094*/ 	.byte	0x00, 0xf0, 0x21, 0x00


	//----- nvinfo : EIATTR_KPARAM_INFO
	.align		4
.L_1127:
        /*0098*/ 	.byte	0x04, 0x17
        /*009a*/ 	.short	(.L_1129 - .L_1128)
.L_1128:
        /*009c*/ 	.word	0x00000000
        /*00a0*/ 	.short	0x0002
        /*00a2*/ 	.short	0x0010
        /*00a4*/ 	.byte	0x00, 0xf0, 0x21, 0x00


	//----- nvinfo : EIATTR_KPARAM_INFO
	.align		4
.L_1129:
        /*00a8*/ 	.byte	0x04, 0x17
        /*00aa*/ 	.short	(.L_1131 - .L_1130)
.L_1130:
        /*00ac*/ 	.word	0x00000000
        /*00b0*/ 	.short	0x0001
        /*00b2*/ 	.short	0x0008
        /*00b4*/ 	.byte	0x00, 0xf0, 0x21, 0x00


	//----- nvinfo : EIATTR_KPARAM_INFO
	.align		4
.L_1131:
        /*00b8*/ 	.byte	0x04, 0x17
        /*00ba*/ 	.short	(.L_1133 - .L_1132)
.L_1132:
        /*00bc*/ 	.word	0x00000000
        /*00c0*/ 	.short	0x0000
        /*00c2*/ 	.short	0x0000
        /*00c4*/ 	.byte	0x00, 0xf0, 0x21, 0x00


	//----- nvinfo : EIATTR_SPARSE_MMA_MASK
	.align		4
.L_1133:
        /*00c8*/ 	.byte	0x03, 0x50
        /*00ca*/ 	.short	0x0000


	//----- nvinfo : EIATTR_MAXREG_COUNT
	.align		4
        /*00cc*/ 	.byte	0x03, 0x1b
        /*00ce*/ 	.short	0x0040


	//----- nvinfo : EIATTR_NUM_BARRIERS
	.align		4
        /*00d0*/ 	.byte	0x02, 0x4c
        /*00d2*/ 	.byte	0x01
	.zero		1


	//----- nvinfo : EIATTR_MERCURY_ISA_VERSION
	.align		4
        /*00d4*/ 	.byte	0x03, 0x5f
        /*00d6*/ 	.short	0x0101


	//----- nvinfo : EIATTR_COOP_GROUP_MASK_REGIDS
	.align		4
        /*00d8*/ 	.byte	0x04, 0x29
        /*00da*/ 	.short	(.L_1135 - .L_1134)


	//   ....[0]....
.L_1134:
        /*00dc*/ 	.word	0xffffffff


	//   ....[1]....
        /*00e0*/ 	.word	0xffffffff


	//   ....[2]....
        /*00e4*/ 	.word	0xffffffff


	//   ....[3]....
        /*00e8*/ 	.word	0xffffffff


	//   ....[4]....
        /*00ec*/ 	.word	0xffffffff


	//   ....[5]....
        /*00f0*/ 	.word	0xffffffff


	//   ....[6]....
        /*00f4*/ 	.word	0xffffffff


	//   ....[7]....
        /*00f8*/ 	.word	0xffffffff


	//   ....[8]....
        /*00fc*/ 	.word	0xffffffff


	//   ....[9]....
        /*0100*/ 	.word	0xffffffff


	//   ....[10]....
        /*0104*/ 	.word	0x05000017


	//   ....[11]....
        /*0108*/ 	.word	0x05000016


	//   ....[12]....
        /*010c*/ 	.word	0x05000018


	//   ....[13]....
        /*0110*/ 	.word	0x05000019


	//   ....[14]....
        /*0114*/ 	.word	0x0500001b


	//   ....[15]....
        /*0118*/ 	.word	0x0500001a


	//   ....[16]....
        /*011c*/ 	.word	0x0500001c


	//   ....[17]....
        /*0120*/ 	.word	0x05000011


	//   ....[18]....
        /*0124*/ 	.word	0x0500001b


	//   ....[19]....
        /*0128*/ 	.word	0x0500001a


	//   ....[20]....
        /*012c*/ 	.word	0x0500001c


	//   ....[21]....
        /*0130*/ 	.word	0x0500001d


	//   ....[22]....
        /*0134*/ 	.word	0x0500001f


	//   ....[23]....
        /*0138*/ 	.word	0x0500001e


	//   ....[24]....
        /*013c*/ 	.word	0x05000022


	//   ....[25]....
        /*0140*/ 	.word	0x05000011


	//   ....[26]....
        /*0144*/ 	.word	0x0500001b


	//   ....[27]....
        /*0148*/ 	.word	0x0500001a


	//   ....[28]....
        /*014c*/ 	.word	0x0500001c


	//   ....[29]....
        /*0150*/ 	.word	0x0500001d


	//   ....[30]....
        /*0154*/ 	.word	0x0500001f


	//   ....[31]....
        /*0158*/ 	.word	0x0500001e


	//   ....[32]....
        /*015c*/ 	.word	0x05000022


	//   ....[33]....
        /*0160*/ 	.word	0x05000011


	//   ....[34]....
        /*0164*/ 	.word	0x0500001d


	//   ....[35]....
        /*0168*/ 	.word	0x05000020


	//   ....[36]....
        /*016c*/ 	.word	0x0500001d


	//   ....[37]....
        /*0170*/ 	.word	0x05000028


	//   ....[38]....
        /*0174*/ 	.word	0x05000025


	//   ....[39]....
        /*0178*/ 	.word	0x0500001f


	//   ....[40]....
        /*017c*/ 	.word	0x0500001c


	//   ....[41]....
        /*0180*/ 	.word	0x0500001e


	//   ....[42]....
        /*0184*/ 	.word	0x05000019


	//   ....[43]....
        /*0188*/ 	.word	0x0500001c


	//   ....[44]....
        /*018c*/ 	.word	0x05000016


	//   ....[45]....
        /*0190*/ 	.word	0x05000018


	//   ....[46]....
        /*0194*/ 	.word	0x0500001a


	//   ....[47]....
        /*0198*/ 	.word	0x0500001f


	//   ....[48]....
        /*019c*/ 	.word	0x0500001d


	//   ....[49]....
        /*01a0*/ 	.word	0x05000017


	//   ....[50]....
        /*01a4*/ 	.word	0x05000020


	//   ....[51]....
        /*01a8*/ 	.word	0x05000019


	//   ....[52]....
        /*01ac*/ 	.word	0x05000016


	//   ....[53]....
        /*01b0*/ 	.word	0x05000015


	//   ....[54]....
        /*01b4*/ 	.word	0x0500001a


	//   ....[55]....
        /*01b8*/ 	.word	0x05000022


	//   ....[56]....
        /*01bc*/ 	.word	0x05000014


	//   ....[57]....
        /*01c0*/ 	.word	0x0500002d


	//   ....[58]....
        /*01c4*/ 	.word	0x05000011


	//   ....[59]....
        /*01c8*/ 	.word	0x05000024


	//   ....[60]....
        /*01cc*/ 	.word	0x05000023


	//   ....[61]....
        /*01d0*/ 	.word	0x05000029


	//   ....[62]....
        /*01d4*/ 	.word	0x0500002a


	//   ....[63]....
        /*01d8*/ 	.word	0x05000022


	//   ....[64]....
        /*01dc*/ 	.word	0x05000025


	//   ....[65]....
        /*01e0*/ 	.word	0x05000020


	//   ....[66]....
        /*01e4*/ 	.word	0x0500001c


	//   ....[67]....
        /*01e8*/ 	.word	0x0500001c


	//   ....[68]....
        /*01ec*/ 	.word	0x0500001c


	//   ....[69]....
        /*01f0*/ 	.word	0x0500001c


	//   ....[70]....
        /*01f4*/ 	.word	0x0500001c


	//   ....[71]....
        /*01f8*/ 	.word	0x0500001c


	//   ....[72]....
        /*01fc*/ 	.word	0x0500001c


	//   ....[73]....
        /*0200*/ 	.word	0x0500001c


	//   ....[74]....
        /*0204*/ 	.word	0x0500001c


	//   ....[75]....
        /*0208*/ 	.word	0x0500001c


	//   ....[76]....
        /*020c*/ 	.word	0x0500001c


	//   ....[77]....
        /*0210*/ 	.word	0x0500001c


	//   ....[78]....
        /*0214*/ 	.word	0x0500001c


	//   ....[79]....
        /*0218*/ 	.word	0x0500001c


	//   ....[80]....
        /*021c*/ 	.word	0x0500001c


	//   ....[81]....
        /*0220*/ 	.word	0x0500001c


	//   ....[82]....
        /*0224*/ 	.word	0x0500001c


	//   ....[83]....
        /*0228*/ 	.word	0x0500001c


	//   ....[84]....
        /*022c*/ 	.word	0x0500001c


	//   ....[85]....
        /*0230*/ 	.word	0x0500001c


	//   ....[86]....
        /*0234*/ 	.word	0x0500001c


	//   ....[87]....
        /*0238*/ 	.word	0x0500001c


	//   ....[88]....
        /*023c*/ 	.word	0x0500001c


	//   ....[89]....
        /*0240*/ 	.word	0x0500001c


	//   ....[90]....
        /*0244*/ 	.word	0x0500001c


	//   ....[91]....
        /*0248*/ 	.word	0x0500001c


	//   ....[92]....
        /*024c*/ 	.word	0x0500001c


	//   ....[93]....
        /*0250*/ 	.word	0x0500001c


	//   ....[94]....
        /*0254*/ 	.word	0x0500001c


	//   ....[95]....
        /*0258*/ 	.word	0x0500001c


	//   ....[96]....
        /*025c*/ 	.word	0x0500001c


	//   ....[97]....
        /*0260*/ 	.word	0x0500001c


	//   ....[98]....
        /*0264*/ 	.word	0x0500001c


	//   ....[99]....
        /*0268*/ 	.word	0x0500001c


	//   ....[100]....
        /*026c*/ 	.word	0x0500001c


	//   ....[101]....
        /*0270*/ 	.word	0x0500001c


	//   ....[102]....
        /*0274*/ 	.word	0x0500001c


	//   ....[103]....
        /*0278*/ 	.word	0x0500001c


	//   ....[104]....
        /*027c*/ 	.word	0x0500001c


	//   ....[105]....
        /*0280*/ 	.word	0x0500001c


	//   ....[106]....
        /*0284*/ 	.word	0x0500001c


	//   ....[107]....
        /*0288*/ 	.word	0x0500001c


	//   ....[108]....
        /*028c*/ 	.word	0x0500001c


	//   ....[109]....
        /*0290*/ 	.word	0x0500001c


	//   ....[110]....
        /*0294*/ 	.word	0x0500001c


	//   ....[111]....
        /*0298*/ 	.word	0x0500001c


	//   ....[112]....
        /*029c*/ 	.word	0x0500001c


	//   ....[113]....
        /*02a0*/ 	.word	0x0500001c


	//   ....[114]....
        /*02a4*/ 	.word	0x0500001c


	//   ....[115]....
        /*02a8*/ 	.word	0x0500001c


	//   ....[116]....
        /*02ac*/ 	.word	0x0500001c


	//   ....[117]....
        /*02b0*/ 	.word	0x0500001c


	//   ....[118]....
        /*02b4*/ 	.word	0x0500001c


	//   ....[119]....
        /*02b8*/ 	.word	0x0500001c


	//   ....[120]....
        /*02bc*/ 	.word	0x0500001c


	//   ....[121]....
        /*02c0*/ 	.word	0x0500001c


	//----- nvinfo : EIATTR_COOP_GROUP_INSTR_OFFSETS
	.align		4
.L_1135:
        /*02c4*/ 	.byte	0x04, 0x28
        /*02c6*/ 	.short	(.L_1137 - .L_1136)


	//   ....[0]....
.L_1136:
        /*02c8*/ 	.word	0x00001a90


	//   ....[1]....
        /*02cc*/ 	.word	0x00001ac0


	//   ....[2]....
        /*02d0*/ 	.word	0x00001af0


	//   ....[3]....
        /*02d4*/ 	.word	0x00001b00


	//   ....[4]....
        /*02d8*/ 	.word	0x000021d0


	//   ....[5]....
        /*02dc*/ 	.word	0x000021f0


	//   ....[6]....
        /*02e0*/ 	.word	0x00002240


	//   ....[7]....
        /*02e4*/ 	.word	0x00002280


	//   ....[8]....
        /*02e8*/ 	.word	0x000022f0


	//   ....[9]....
        /*02ec*/ 	.word	0x00002310


	//   ....[10]....
        /*02f0*/ 	.word	0x00003ca0


	//   ....[11]....
        /*02f4*/ 	.word	0x00003cd0


	//   ....[12]....
        /*02f8*/ 	.word	0x00003d10


	//   ....[13]....
        /*02fc*/ 	.word	0x00003d30


	//   ....[14]....
        /*0300*/ 	.word	0x00003d60


	//   ....[15]....
        /*0304*/ 	.word	0x00003d70


	//   ....[16]....
        /*0308*/ 	.word	0x00003da0


	//   ....[17]....
        /*030c*/ 	.word	0x00003db0


	//   ....[18]....
        /*0310*/ 	.word	0x00003f90


	//   ....[19]....
        /*0314*/ 	.word	0x00003fc0


	//   ....[20]....
        /*0318*/ 	.word	0x00004000


	//   ....[21]....
        /*031c*/ 	.word	0x00004020


	//   ....[22]....
        /*0320*/ 	.word	0x00004050


	//   ....[23]....
        /*0324*/ 	.word	0x00004060


	//   ....[24]....
        /*0328*/ 	.word	0x00004090


	//   ....[25]....
        /*032c*/ 	.word	0x000040a0


	//   ....[26]....
        /*0330*/ 	.word	0x00004220


	//   ....[27]....
        /*0334*/ 	.word	0x00004250


	//   ....[28]....
        /*0338*/ 	.word	0x00004290


	//   ....[29]....
        /*033c*/ 	.word	0x000042b0


	//   ....[30]....
        /*0340*/ 	.word	0x000042e0


	//   ....[31]....
        /*0344*/ 	.word	0x000042f0


	//   ....[32]....
        /*0348*/ 	.word	0x00004320


	//   ....[33]....
        /*034c*/ 	.word	0x00004330


	//   ....[34]....
        /*0350*/ 	.word	0x00004630


	//   ....[35]....
        /*0354*/ 	.word	0x00004660


	//   ....[36]....
        /*0358*/ 	.word	0x00004720


	//   ....[37]....
        /*035c*/ 	.word	0x00004740


	//   ....[38]....
        /*0360*/ 	.word	0x00004770


	//   ....[39]....
        /*0364*/ 	.word	0x00004790


	//   ....[40]....
        /*0368*/ 	.word	0x000047a0


	//   ....[41]....
        /*036c*/ 	.word	0x000047d0


	//   ....[42]....
        /*0370*/ 	.word	0x00004830


	//   ....[43]....
        /*0374*/ 	.word	0x00004870


	//   ....[44]....
        /*0378*/ 	.word	0x000048a0


	//   ....[45]....
        /*037c*/ 	.word	0x000048c0


	//   ....[46]....
        /*0380*/ 	.word	0x000048f0


	//   ....[47]....
        /*0384*/ 	.word	0x00004900


	//   ....[48]....
        /*0388*/ 	.word	0x00004930


	//   ....[49]....
        /*038c*/ 	.word	0x00004950


	//   ....[50]....
        /*0390*/ 	.word	0x00004970


	//   ....[51]....
        /*0394*/ 	.word	0x000049b0


	//   ....[52]....
        /*0398*/ 	.word	0x000049e0


	//   ....[53]....
        /*039c*/ 	.word	0x00004a10


	//   ....[54]....
        /*03a0*/ 	.word	0x00004a40


	//   ....[55]....
        /*03a4*/ 	.word	0x00004a60


	//   ....[56]....
        /*03a8*/ 	.word	0x00004a90


	//   ....[57]....
        /*03ac*/ 	.word	0x00004ab0


	//   ....[58]....
        /*03b0*/ 	.word	0x00004ae0


	//   ....[59]....
        /*03b4*/ 	.word	0x00004b00


	//   ....[60]....
        /*03b8*/ 	.word	0x00004b30


	//   ....[61]....
        /*03bc*/ 	.word	0x00004b70


	//   ....[62]....
        /*03c0*/ 	.word	0x00004b90


	//   ....[63]....
        /*03c4*/ 	.word	0x00004bd0


	//   ....[64]....
        /*03c8*/ 	.word	0x00004c90


	//   ....[65]....
        /*03cc*/ 	.word	0x00004d60


	//   ....[66]....
        /*03d0*/ 	.word	0x00004f20


	//   ....[67]....
        /*03d4*/ 	.word	0x00004f70


	//   ....[68]....
        /*03d8*/ 	.word	0x00004fe0


	//   ....[69]....
        /*03dc*/ 	.word	0x00005040


	//   ....[70]....
        /*03e0*/ 	.word	0x000050b0


	//   ....[71]....
        /*03e4*/ 	.word	0x00005110


	//   ....[72]....
        /*03e8*/ 	.word	0x00005180


	//   ....[73]....
        /*03ec*/ 	.word	0x000051e0


	//   ....[74]....
        /*03f0*/ 	.word	0x00005280


	//   ....[75]....
        /*03f4*/ 	.word	0x00005310


	//   ....[76]....
        /*03f8*/ 	.word	0x00005380


	//   ....[77]....
        /*03fc*/ 	.word	0x000053e0


	//   ....[78]....
        /*0400*/ 	.word	0x00005450


	//   ....[79]....
        /*0404*/ 	.word	0x000054b0


	//   ....[80]....
        /*0408*/ 	.word	0x00005520


	//   ....[81]....
        /*040c*/ 	.word	0x00005580


	//   ....[82]....
        /*0410*/ 	.word	0x00005620


	//   ....[83]....
        /*0414*/ 	.word	0x000056b0


	//   ....[84]....
        /*0418*/ 	.word	0x00005720


	//   ....[85]....
        /*041c*/ 	.word	0x00005780


	//   ....[86]....
        /*0420*/ 	.word	0x000057f0


	//   ....[87]....
        /*0424*/ 	.word	0x00005850


	//   ....[88]....
        /*0428*/ 	.word	0x000058c0


	//   ....[89]....
        /*042c*/ 	.word	0x00005920


	//   ....[90]....
        /*0430*/ 	.word	0x000059c0


	//   ....[91]....
        /*0434*/ 	.word	0x00005a80


	//   ....[92]....
        /*0438*/ 	.word	0x00005b80


	//   ....[93]....
        /*043c*/ 	.word	0x00005bd0


	//   ....[94]....
        /*0440*/ 	.word	0x00005c90


	//   ....[95]....
        /*0444*/ 	.word	0x00005ce0


	//   ....[96]....
        /*0448*/ 	.word	0x00005d50


	//   ....[97]....
        /*044c*/ 	.word	0x00005da0


	//   ....[98]....
        /*0450*/ 	.word	0x00005e10


	//   ....[99]....
        /*0454*/ 	.word	0x00005e70


	//   ....[100]....
        /*0458*/ 	.word	0x00005ee0


	//   ....[101]....
        /*045c*/ 	.word	0x00005f40


	//   ....[102]....
        /*0460*/ 	.word	0x00005ff0


	//   ....[103]....
        /*0464*/ 	.word	0x00006060


	//   ....[104]....
        /*0468*/ 	.word	0x000060f0


	//   ....[105]....
        /*046c*/ 	.word	0x00006160


	//   ....[106]....
        /*0470*/ 	.word	0x000061d0


	//   ....[107]....
        /*0474*/ 	.word	0x00006230


	//   ....[108]....
        /*0478*/ 	.word	0x000062b0


	//   ....[109]....
        /*047c*/ 	.word	0x00006330


	//   ....[110]....
        /*0480*/ 	.word	0x000063d0


	//   ....[111]....
        /*0484*/ 	.word	0x00006440


	//   ....[112]....
        /*0488*/ 	.word	0x000064d0


	//   ....[113]....
        /*048c*/ 	.word	0x00006570


	//   ....[114]....
        /*0490*/ 	.word	0x00006600


	//   ....[115]....
        /*0494*/ 	.word	0x00006660


	//   ....[116]....
        /*0498*/ 	.word	0x000066d0


	//   ....[117]....
        /*049c*/ 	.word	0x00006750


	//   ....[118]....
        /*04a0*/ 	.word	0x000067f0


	//   ....[119]....
        /*04a4*/ 	.word	0x000068a0


	//   ....[120]....
        /*04a8*/ 	.word	0x00006980


	//   ....[121]....
        /*04ac*/ 	.word	0x00006a30


	//----- nvinfo : EIATTR_EXIT_INSTR_OFFSETS
	.align		4
.L_1137:
        /*04b0*/ 	.byte	0x04, 0x1c
        /*04b2*/ 	.short	(.L_1139 - .L_1138)


	//   ....[0]....
.L_1138:
        /*04b4*/ 	.word	0x00002cc0


	//   ....[1]....
        /*04b8*/ 	.word	0x00004ec0


	//----- nvinfo : EIATTR_MAX_THREADS
	.align		4
.L_1139:
        /*04bc*/ 	.byte	0x04, 0x05
        /*04be*/ 	.short	(.L_1141 - .L_1140)
.L_1140:
        /*04c0*/ 	.word	0x00000140
        /*04c4*/ 	.word	0x00000001
        /*04c8*/ 	.word	0x00000001


	//----- nvinfo : EIATTR_CRS_STACK_SIZE
	.align		4
.L_1141:
        /*04cc*/ 	.byte	0x04, 0x1e
        /*04ce*/ 	.short	(.L_1143 - .L_1142)
.L_1142:
        /*04d0*/ 	.word	0x00000000


	//----- nvinfo : EIATTR_CBANK_PARAM_SIZE
	.align		4
.L_1143:
        /*04d4*/ 	.byte	0x03, 0x19
        /*04d6*/ 	.short	0x0060


	//----- nvinfo : EIATTR_PARAM_CBANK
	.align		4
        /*04d8*/ 	.byte	0x04, 0x0a
        /*04da*/ 	.short	(.L_1145 - .L_1144)
	.align		4
.L_1144:
        /*04dc*/ 	.word	index@(.nv.constant0._ZN13group_norm_v218gn_bwd_cuda_kernelI6__halfLi320ELi3ELi16ELi160ELi64ELb1ELb1ELi8ELi320ELi320ELi4ELb1ELi40ELb0ELb0ELNS_15WgradSyncMethodE3ENS_16CompileConditionILi900EEEEEvPT_S6_S6_PKS5_S8_S8_S8_PKfflPfPj)
        /*04e0*/ 	.short	0x0210
        /*04e2*/ 	.short	0x0060


	//----- nvinfo : EIATTR_SW_WAR
	.align		4
.L_1145:
        /*04e4*/ 	.byte	0x04, 0x36
        /*04e6*/ 	.short	(.L_1147 - .L_1146)
.L_1146:
        /*04e8*/ 	.word	0x00000008
.L_1147:


//--------------------- .nv.info._ZN13group_norm_v218gn_bwd_cuda_kernelI6__halfLi320ELi1ELi16ELi160ELi64ELb1ELb1ELi16ELi320ELi320ELi4ELb1ELi32ELb0ELb0ELNS_15WgradSyncMethodE3ENS_16CompileConditionILi900EEEEEvPT_S6_S6_PKS5_S8_S8_S8_PKfflPfPj --------------------------
	.section	.nv.info._ZN13group_norm_v218gn_bwd_cuda_kernelI6__halfLi320ELi1ELi16ELi160ELi64ELb1ELb1ELi16ELi320ELi320ELi4ELb1ELi32ELb0ELb0ELNS_15WgradSyncMethodE3ENS_16CompileConditionILi900EEEEEvPT_S6_S6_PKS5_S8_S8_S8_PKfflPfPj,"",@"SHT_CUDA_INFO"
	.sectionflags	@""
	.align	4


	//----- nvinfo : EIATTR_CUDA_API_VERSION
	.align		4
        /*0000*/ 	.byte	0x04, 0x37
        /*0002*/ 	.short	(.L_1149 - .L_1148)
.L_1148:
        /*0004*/ 	.word	0x00000082


	//----- nvinfo : EIATTR_KPARAM_INFO
	.align		4
.L_1149:
        /*0008*/ 	.byte	0x04, 0x17
        /*000a*/ 	.short	(.L_1151 - .L_1150)
.L_1150:
        /*000c*/ 	.word	0x00000000
        /*0010*/ 	.short	0x000b
        /*0012*/ 	.short	0x0058
        /*0014*/ 	.byte	0x00, 0xf0, 0x21, 0x00


	//----- nvinfo : EIATTR_KPARAM_INFO
	.align		4
.L_1151:
        /*0018*/ 	.byte	0x04, 0x17
        /*001a*/ 	.short	(.L_1153 - .L_1152)
.L_1152:
        /*001c*/ 	.word	0x00000000
        /*0020*/ 	.short	0x000a
        /*0022*/ 	.short	0x0050
        /*0024*/ 	.byte	0x00, 0xf0, 0x21, 0x00


	//----- nvinfo : EIATTR_KPARAM_INFO
	.align		4
.L_1153:
        /*0028*/ 	.byte	0x04, 0x17
        /*002a*/ 	.short	(.L_1155 - .L_1154)
.L_1154:
        /*002c*/ 	.word	0x00000000
        /*0030*/ 	.short	0x0009
        /*0032*/ 	.short	0x0048
        /*0034*/ 	.byte	0x00, 0xf0, 0x21, 0x00


	//----- nvinfo : EIATTR_KPARAM_INFO
	.align		4
.L_1155:
        /*0038*/ 	.byte	0x04, 0x17
        /*003a*/ 	.short	(.L_1157 - .L_1156)
.L_1156:
        /*003c*/ 	.word	0x00000000
        /*0040*/ 	.short	0x0008
        /*0042*/ 	.short	0x0040
        /*0044*/ 	.byte	0x00, 0xf0, 0x11, 0x00


	//----- nvinfo : EIATTR_KPARAM_INFO
	.align		4
.L_1157:
        /*0048*/ 	.byte	0x04, 0x17
        /*004a*/ 	.short	(.L_1159 - .L_1158)
.L_1158:
        /*004c*/ 	.word	0x00000000
        /*0050*/ 	.short	0x0007
        /*0052*/ 	.short	0x0038
        /*0054*/ 	.byte	0x00, 0xf0, 0x21, 0x00


	//----- nvinfo : EIATTR_KPARAM_INFO
	.align		4
.L_1159:
        /*0058*/ 	.byte	0x04, 0x17
        /*005a*/ 	.short	(.L_1161 - .L_1160)
.L_1160:
        /*005c*/ 	.word	0x00000000
        /*0060*/ 	.short	0x0006
        /*0062*/ 	.short	0x0030
        /*0064*/ 	.byte	0x00, 0xf0, 0x21, 0x00


	//----- nvinfo : EIATTR_KPARAM_INFO
	.align		4
.L_1161:
        /*0068*/ 	.byte	0x04, 0x17
        /*006a*/ 	.short	(.L_1163 - .L_1162)
.L_1162:
        /*006c*/ 	.word	0x00000000
        /*0070*/ 	.short	0x0005
        /*0072*/ 	.short	0x0028
        /*0074*/ 	.byte	0x00, 0xf0, 0x21, 0x00


	//----- nvinfo : EIATTR_KPARAM_INFO
	.align		4
.L_1163:
        /*0078*/ 	.byte	0x04, 0x17
        /*007a*/ 	.short	(.L_1165 - .L_1164)
.L_1164:
        /*007c*/ 	.word	0x00000000
        /*0080*/ 	.short	0x0004
        /*0082*/ 	.short	0x0020
        /*0084*/ 	.byte	0x00, 0xf0, 0x21, 0x00


	//----- nvinfo : EIATTR_KPARAM_INFO
	.align		4
.L_1165:
        /*0088*/ 	.byte	0x04, 0x17
        /*008a*/ 	.short	(.L_1167 - .L_1166)
.L_1166:
        /*008c*/ 	.word	0x00000000
        /*0090*/ 	.short	0x0003
        /*0092*/ 	.short	0x0018
        /*0094*/ 	.byte	0x00, 0xf0, 0x21, 0x00


	//----- nvinfo : EIATTR_KPARAM_INFO
	.align		4
.L_1167:
        /*0098*/ 	.byte	0x04, 0x17
        /*009a*/ 	.short	(.L_1169 - .L_1168)
.L_1168:
        /*009c*/ 	.word	0x00000000
        /*00a0*/ 	.short	0x0002
        /*00a2*/ 	.short	0x0010
        /*00a4*/ 	.byte	0x00, 0xf0, 0x21, 0x00


	//----- nvinfo : EIATTR_KPARAM_INFO
	.align		4
.L_1169:
        /*00a8*/ 	.byte	0x04, 0x17
        /*00aa*/ 	.short	(.L_1171 - .L_1170)
.L_1170:
        /*00ac*/ 	.word	0x00000000
        /*00b0*/ 	.short	0x0001
        /*00b2*/ 	.short	0x0008
        /*00b4*/ 	.byte	0x00, 0xf0, 0x21, 0x00


	//----- nvinfo : EIATTR_KPARAM_INFO
	.align		4
.L_1171:
        /*00b8*/ 	.byte	0x04, 0x17
        /*00ba*/ 	.short	(.L_1173 - .L_1172)
.L_1172:
        /*00bc*/ 	.word	0x00000000
        /*00c0*/ 	.short	0x0000
        /*00c2*/ 	.short	0x0000
        /*00c4*/ 	.byte	0x00, 0xf0, 0x21, 0x00


	//----- nvinfo : EIATTR_SPARSE_MMA_MASK
	.align		4
.L_1173:
        /*00c8*/ 	.byte	0x03, 0x50
        /*00ca*/ 	.short	0x0000


	//----- nvinfo : EIATTR_MAXREG_COUNT
	.align		4
        /*00cc*/ 	.byte	0x03, 0x1b
        /*00ce*/ 	.short	0x00a8


	//----- nvinfo : EIATTR_NUM_BARRIERS
	.align		4
        /*00d0*/ 	.byte	0x02, 0x4c
        /*00d2*/ 	.byte	0x01
	.zero		1


	//----- nvinfo : EIATTR_MERCURY_ISA_VERSION
	.align		4
        /*00d4*/ 	.byte	0x03, 0x5f
        /*00d6*/ 	.short	0x0101


	//----- nvinfo : EIATTR_COOP_GROUP_MASK_REGIDS
	.align		4
        /*00d8*/ 	.byte	0x04, 0x29
        /*00da*/ 	.short	(.L_1175 - .L_1174)


	//   ....[0]....
.L_1174:
        /*00dc*/ 	.word	0xffffffff


	//   ....[1]....
        /*00e0*/ 	.word	0xffffffff


	//   ....[2]....
        /*00e4*/ 	.word	0xffffffff


	//   ....[3]....
        /*00e8*/ 	.word	0xffffffff


	//   ....[4]....
        /*00ec*/ 	.word	0xffffffff


	//   ....[5]....
        /*00f0*/ 	.word	0xffffffff


	//   ....[6]....
        /*00f4*/ 	.word	0xffffffff


	//   ....[7]....
        /*00f8*/ 	.word	0xffffffff


	//   ....[8]....
        /*00fc*/ 	.word	0x05000019


	//   ....[9]....
        /*0100*/ 	.word	0x0500001e


	//   ....[10]....
        /*0104*/ 	.word	0x05000020


	//   ....[11]....
        /*0108*/ 	.word	0x0500001f


	//   ....[12]....
        /*010c*/ 	.word	0x05000027


	//   ....[13]....
        /*0110*/ 	.word	0x0500001a


	//   ....[14]....
        /*0114*/ 	.word	0x0500001e


	//   ....[15]....
        /*0118*/ 	.word	0x05000020


	//   ....[16]....
        /*011c*/ 	.word	0x0500001e


	//   ....[17]....
        /*0120*/ 	.word	0x05000020


	//   ....[18]....
        /*0124*/ 	.word	0x05000019


	//   ....[19]....
        /*0128*/ 	.word	0x0500001f


	//   ....[20]....
        /*012c*/ 	.word	0x05000022


	//   ....[21]....
        /*0130*/ 	.word	0x0500001e


	//   ....[22]....
        /*0134*/ 	.word	0x05000023


	//   ....[23]....
        /*0138*/ 	.word	0x05000019


	//   ....[24]....
        /*013c*/ 	.word	0x0500001e


	//   ....[25]....
        /*0140*/ 	.word	0x05000020


	//   ....[26]....
        /*0144*/ 	.word	0x05000019


	//   ....[27]....
        /*0148*/ 	.word	0x0500001f


	//   ....[28]....
        /*014c*/ 	.word	0x05000022


	//   ....[29]....
        /*0150*/ 	.word	0x0500001e


	//   ....[30]....
        /*0154*/ 	.word	0x05000023


	//   ....[31]....
        /*0158*/ 	.word	0x05000019


	//   ....[32]....
        /*015c*/ 	.word	0x05000020


	//   ....[33]....
        /*0160*/ 	.word	0x05000019


	//   ....[34]....
        /*0164*/ 	.word	0x0500001f


	//   ....[35]....
        /*0168*/ 	.word	0x0500001e


	//   ....[36]....
        /*016c*/ 	.word	0x05000022


	//   ....[37]....
        /*0170*/ 	.word	0x05000023


	//   ....[38]....
        /*0174*/ 	.word	0x05000019


	//   ....[39]....
        /*0178*/ 	.word	0x0500001e


	//   ....[40]....
        /*017c*/ 	.word	0x05000025


	//   ....[41]....
        /*0180*/ 	.word	0x05000022


	//   ....[42]....
        /*0184*/ 	.word	0x0500001f


	//   ....[43]....
        /*0188*/ 	.word	0x05000023


	//   ....[44]....
        /*018c*/ 	.word	0x05000024


	//   ....[45]....
        /*0190*/ 	.word	0x0500002b


	//   ....[46]....
        /*0194*/ 	.word	0x05000020


	//   ....[47]....
        /*0198*/ 	.word	0x0500001d


	//   ....[48]....
        /*019c*/ 	.word	0x05000019


	//   ....[49]....
        /*01a0*/ 	.word	0x0500001c


	//   ....[50]....
        /*01a4*/ 	.word	0x05000030


	//   ....[51]....
        /*01a8*/ 	.word	0x0500001f


	//   ....[52]....
        /*01ac*/ 	.word	0x0500002e


	//   ....[53]....
        /*01b0*/ 	.word	0x05000032


	//   ....[54]....
        /*01b4*/ 	.word	0x05000025


	//   ....[55]....
        /*01b8*/ 	.word	0x05000026


	//   ....[56]....
        /*01bc*/ 	.word	0x05000028


	//   ....[57]....
        /*01c0*/ 	.word	0x0500002a


	//   ....[58]....
        /*01c4*/ 	.word	0x05000027


	//   ....[59]....
        /*01c8*/ 	.word	0x0500002c


	//   ....[60]....
        /*01cc*/ 	.word	0x0500002e


	//   ....[61]....
        /*01d0*/ 	.word	0x05000037


	//   ....[62]....
        /*01d4*/ 	.word	0x05000024


	//   ....[63]....
        /*01d8*/ 	.word	0x05000019


	//   ....[64]....
        /*01dc*/ 	.word	0x05000019


	//   ....[65]....
        /*01e0*/ 	.word	0x05000019


	//   ....[66]....
        /*01e4*/ 	.word	0x05000019


	//   ....[67]....
        /*01e8*/ 	.word	0x05000019


	//   ....[68]....
        /*01ec*/ 	.word	0x05000019


	//   ....[69]....
        /*01f0*/ 	.word	0x05000019


	//   ....[70]....
        /*01f4*/ 	.word	0x05000019


	//   ....[71]....
        /*01f8*/ 	.word	0x05000019


	//   ....[72]....
        /*01fc*/ 	.word	0x05000019


	//   ....[73]....
        /*0200*/ 	.word	0x05000019


	//   ....[74]....
        /*0204*/ 	.word	0x05000019


	//   ....[75]....
        /*0208*/ 	.word	0x05000019


	//   ....[76]....
        /*020c*/ 	.word	0x05000019


	//   ....[77]....
        /*0210*/ 	.word	0x05000019


	//   ....[78]....
        /*0214*/ 	.word	0x05000019


	//   ....[79]....
        /*0218*/ 	.word	0x05000019


	//   ....[80]....
        /*021c*/ 	.word	0x05000019


	//   ....[81]....
        /*0220*/ 	.word	0x05000019


	//   ....[82]....
        /*0224*/ 	.word	0x05000019


	//   ....[83]....
        /*0228*/ 	.word	0x05000019


	//   ....[84]....
        /*022c*/ 	.word	0x05000019


	//   ....[85]....
        /*0230*/ 	.word	0x05000019


	//   ....[86]....
        /*0234*/ 	.word	0x05000019


	//   ....[87]....
        /*0238*/ 	.word	0x05000019


	//   ....[88]....
        /*023c*/ 	.word	0x05000019


	//   ....[89]....
        /*0240*/ 	.word	0x05000019


	//   ....[90]....
        /*0244*/ 	.word	0x05000019


	//   ....[91]....
        /*0248*/ 	.word	0x05000019


	//   ....[92]....
        /*024c*/ 	.word	0x05000019


	//   ....[93]....
        /*0250*/ 	.word	0x05000019


	//   ....[94]....
        /*0254*/ 	.word	0x05000019


	//   ....[95]....
        /*0258*/ 	.word	0x05000019


	//   ....[96]....
        /*025c*/ 	.word	0x05000019


	//   ....[97]....
        /*0260*/ 	.word	0x05000019


	//   ....[98]....
        /*0264*/ 	.word	0x05000019


	//   ....[99]....
        /*0268*/ 	.word	0x05000019


	//   ....[100]....
        /*026c*/ 	.word	0x05000019


	//   ....[101]....
        /*0270*/ 	.word	0x05000019


	//   ....[102]....
        /*0274*/ 	.word	0x05000019


	//   ....[103]....
        /*0278*/ 	.word	0x05000019


	//   ....[104]....
        /*027c*/ 	.word	0x05000019


	//   ....[105]....
        /*0280*/ 	.word	0x05000019


	//   ....[106]....
        /*0284*/ 	.word	0x05000019


	//   ....[107]....
        /*0288*/ 	.word	0x05000019


	//   ....[108]....
        /*028c*/ 	.word	0x05000019


	//   ....[109]....
        /*0290*/ 	.word	0x05000019


	//   ....[110]....
        /*0294*/ 	.word	0x05000019


	//   ....[111]....
        /*0298*/ 	.word	0x05000019


	//   ....[112]....
        /*029c*/ 	.word	0x05000019


	//   ....[113]....
        /*02a0*/ 	.word	0x05000019


	//   ....[114]....
        /*02a4*/ 	.word	0x05000019


	//   ....[115]....
        /*02a8*/ 	.word	0x05000019


	//   ....[116]....
        /*02ac*/ 	.word	0x05000019


	//   ....[117]....
        /*02b0*/ 	.word	0x05000019


	//   ....[118]....
        /*02b4*/ 	.word	0x05000019


	//   ....[119]....
        /*02b8*/ 	.word	0x05000019


	//----- nvinfo : EIATTR_COOP_GROUP_INSTR_OFFSETS
	.align		4
.L_1175:
        /*02bc*/ 	.byte	0x04, 0x28
        /*02be*/ 	.short	(.L_1177 - .L_1176)


	//   ....[0]....
.L_1176:
        /*02c0*/ 	.word	0x00002570


	//   ....[1]....
        /*02c4*/ 	.word	0x00002590


	//   ....[2]....
        /*02c8*/ 	.word	0x000025d0


	//   ....[3]....
        /*02cc*/ 	.word	0x00002600


	//   ....[4]....
        /*02d0*/ 	.word	0x000032c0


	//   ....[5]....
        /*02d4*/ 	.word	0x00003300


	//   ....[6]....
        /*02d8*/ 	.word	0x00003480


	//   ....[7]....
        /*02dc*/ 	.word	0x000034c0


	//   ....[8]....
        /*02e0*/ 	.word	0x00004f00


	//   ....[9]....
        /*02e4*/ 	.word	0x00004f30


	//   ....[10]....
        /*02e8*/ 	.word	0x00004f70


	//   ....[11]....
        /*02ec*/ 	.word	0x00004f80


	//   ....[12]....
        /*02f0*/ 	.word	0x00004fb0


	//   ....[13]....
        /*02f4*/ 	.word	0x00004fc0


	//   ....[14]....
        /*02f8*/ 	.word	0x00004ff0


	//   ....[15]....
        /*02fc*/ 	.word	0x00005000


	//   ....[16]....
        /*0300*/ 	.word	0x00005190


	//   ....[17]....
        /*0304*/ 	.word	0x000051c0


	//   ....[18]....
        /*0308*/ 	.word	0x000051f0


	//   ....[19]....
        /*030c*/ 	.word	0x00005210


	//   ....[20]....
        /*0310*/ 	.word	0x00005240


	//   ....[21]....
        /*0314*/ 	.word	0x00005250


	//   ....[22]....
        /*0318*/ 	.word	0x00005280


	//   ....[23]....
        /*031c*/ 	.word	0x00005290


	//   ....[24]....
        /*0320*/ 	.word	0x000053c0


	//   ....[25]....
        /*0324*/ 	.word	0x000053f0


	//   ....[26]....
        /*0328*/ 	.word	0x00005420


	//   ....[27]....
        /*032c*/ 	.word	0x00005440


	//   ....[28]....
        /*0330*/ 	.word	0x00005470


	//   ....[29]....
        /*0334*/ 	.word	0x00005480


	//   ....[30]....
        /*0338*/ 	.word	0x000054b0


	//   ....[31]....
        /*033c*/ 	.word	0x000054c0


	//   ....[32]....
        /*0340*/ 	.word	0x00005780


	//   ....[33]....
        /*0344*/ 	.word	0x000057e0


	//   ....[34]....
        /*0348*/ 	.word	0x00005820


	//   ....[35]....
        /*034c*/ 	.word	0x00005860


	//   ....[36]....
        /*0350*/ 	.word	0x000058a0


	//   ....[37]....
        /*0354*/ 	.word	0x000058c0


	//   ....[38]....
        /*0358*/ 	.word	0x000058d0


	//   ....[39]....
        /*035c*/ 	.word	0x000058f0


	//   ....[40]....
        /*0360*/ 	.word	0x00005920


	//   ....[41]....
        /*0364*/ 	.word	0x00005940


	//   ....[42]....
        /*0368*/ 	.word	0x00005960


	//   ....[43]....
        /*036c*/ 	.word	0x00005980


	//   ....[44]....
        /*0370*/ 	.word	0x000059a0


	//   ....[45]....
        /*0374*/ 	.word	0x000059d0


	//   ....[46]....
        /*0378*/ 	.word	0x00005a00


	//   ....[47]....
        /*037c*/ 	.word	0x00005a40


	//   ....[48]....
        /*0380*/ 	.word	0x00005a60


	//   ....[49]....
        /*0384*/ 	.word	0x00005aa0


	//   ....[50]....
        /*0388*/ 	.word	0x00005ac0


	//   ....[51]....
        /*038c*/ 	.word	0x00005b00


	//   ....[52]....
        /*0390*/ 	.word	0x00005b20


	//   ....[53]....
        /*0394*/ 	.word	0x00005b40


	//   ....[54]....
        /*0398*/ 	.word	0x00005b70


	//   ....[55]....
        /*039c*/ 	.word	0x00005ba0


	//   ....[56]....
        /*03a0*/ 	.word	0x00005be0


	//   ....[57]....
        /*03a4*/ 	.word	0x00005c20


	//   ....[58]....
        /*03a8*/ 	.word	0x00005c50


	//   ....[59]....
        /*03ac*/ 	.word	0x00005c80


	//   ....[60]....
        /*03b0*/ 	.word	0x00005ca0


	//   ....[61]....
        /*03b4*/ 	.word	0x00005cc0


	//   ....[62]....
        /*03b8*/ 	.word	0x00005da0


	//   ....[63]....
        /*03bc*/ 	.word	0x00005e50


	//   ....[64]....
        /*03c0*/ 	.word	0x00005f70


	//   ....[65]....
        /*03c4*/ 	.word	0x00005fc0


	//   ....[66]....
        /*03c8*/ 	.word	0x00006030


	//   ....[67]....
        /*03cc*/ 	.word	0x00006090


	//   ....[68]....
        /*03d0*/ 	.word	0x00006100


	//   ....[69]....
        /*03d4*/ 	.word	0x00006160


	//   ....[70]....
        /*03d8*/ 	.word	0x000061d0


	//   ....[71]....
        /*03dc*/ 	.word	0x00006230


	//   ....[72]....
        /*03e0*/ 	.word	0x000062d0


	//   ....[73]....
        /*03e4*/ 	.word	0x00006360


	//   ....[74]....
        /*03e8*/ 	.word	0x000063d0


	//   ....[75]....
        /*03ec*/ 	.word	0x00006430


	//   ....[76]....
        /*03f0*/ 	.word	0x000064a0


	//   ....[77]....
        /*03f4*/ 	.word	0x00006500


	//   ....[78]....
        /*03f8*/ 	.word	0x00006570


	//   ....[79]....
        /*03fc*/ 	.word	0x000065d0


	//   ....[80]....
        /*0400*/ 	.word	0x00006670


	//   ....[81]....
        /*0404*/ 	.word	0x00006700


	//   ....[82]....
        /*0408*/ 	.word	0x00006770


	//   ....[83]....
        /*040c*/ 	.word	0x000067d0


	//   ....[84]....
        /*0410*/ 	.word	0x00006840


	//   ....[85]....
        /*0414*/ 	.word	0x000068a0


	//   ....[86]....
        /*0418*/ 	.word	0x00006910


	//   ....[87]....
        /*041c*/ 	.word	0x00006970


	//   ....[88]....
        /*0420*/ 	.word	0x00006a10


	//   ....[89]....
        /*0424*/ 	.word	0x00006ae0


	//   ....[90]....
        /*0428*/ 	.word	0x00006bb0


	//   ....[91]....
        /*042c*/ 	.word	0x00006c00


	//   ....[92]....
        /*0430*/ 	.word	0x00006ca0


	//   ....[93]....
        /*0434*/ 	.word	0x00006cf0


	//   ....[94]....
        /*0438*/ 	.word	0x00006db0


	//   ....[95]....
        /*043c*/ 	.word	0x00006e10


	//   ....[96]....
        /*0440*/ 	.word	0x00006eb0


	//   ....[97]....
        /*0444*/ 	.word	0x00006f30


	//   ....[98]....
        /*0448*/ 	.word	0x00006fa0


	//   ....[99]....
        /*044c*/ 	.word	0x00007000


	//   ....[100]....
        /*0450*/ 	.word	0x00007070


	//   ....[101]....
        /*0454*/ 	.word	0x000070d0


	//   ....[102]....
        /*0458*/ 	.word	0x000071a0


	//   ....[103]....
        /*045c*/ 	.word	0x00007210


	//   ....[104]....
        /*0460*/ 	.word	0x000072c0


	//   ....[105]....
        /*0464*/ 	.word	0x00007330


	//   ....[106]....
        /*0468*/ 	.word	0x000073a0


	//   ....[107]....
        /*046c*/ 	.word	0x00007400


	//   ....[108]....
        /*0470*/ 	.word	0x00007470


	//   ....[109]....
        /*0474*/ 	.word	0x000074d0


	//   ....[110]....
        /*0478*/ 	.word	0x00007540


	//   ....[111]....
        /*047c*/ 	.word	0x000075a0


	//   ....[112]....
        /*0480*/ 	.word	0x00007600


	//   ....[113]....
        /*0484*/ 	.word	0x00007650


	//   ....[114]....
        /*0488*/ 	.word	0x000076c0


	//   ....[115]....
        /*048c*/ 	.word	0x00007720


	//   ....[116]....
        /*0490*/ 	.word	0x00007790


	//   ....[117]....
        /*0494*/ 	.word	0x000077f0


	//   ....[118]....
        /*0498*/ 	.word	0x00007940


	//   ....[119]....
        /*049c*/ 	.word	0x000079f0


	//----- nvinfo : EIATTR_EXIT_INSTR_OFFSETS
	.align		4
.L_1177:
        /*04a0*/ 	.byte	0x04, 0x1c
        /*04a2*/ 	.short	(.L_1179 - .L_1178)


	//   ....[0]....
.L_1178:
        /*04a4*/ 	.word	0x00003ee0


	//   ....[1]....
        /*04a8*/ 	.word	0x00005f10


	//----- nvinfo : EIATTR_MAX_THREADS
	.align		4
.L_1179:
        /*04ac*/ 	.byte	0x04, 0x05
        /*04ae*/ 	.short	(.L_1181 - .L_1180)
.L_1180:
        /*04b0*/ 	.word	0x00000140
        /*04b4*/ 	.word	0x00000001
        /*04b8*/ 	.word	0x00000001


	//----- nvinfo : EIATTR_CRS_STACK_SIZE
	.align		4
.L_1181:
        /*04bc*/ 	.byte	0x04, 0x1e
        /*04be*/ 	.short	(.L_1183 - .L_1182)
.L_1182:
        /*04c0*/ 	.word	0x00000000


	//----- nvinfo : EIATTR_CBANK_PARAM_SIZE
	.align		4
.L_1183:
        /*04c4*/ 	.byte	0x03, 0x19
        /*04c6*/ 	.short	0x0060


	//----- nvinfo : EIATTR_PARAM_CBANK
	.align		4
        /*04c8*/ 	.byte	0x04, 0x0a
        /*04ca*/ 	.short	(.L_1185 - .L_1184)
	.align		4
.L_1184:
        /*04cc*/ 	.word	index@(.nv.constant0._ZN13group_norm_v218gn_bwd_cuda_kernelI6__halfLi320ELi1ELi16ELi160ELi64ELb1ELb1ELi16ELi320ELi320ELi4ELb1ELi32ELb0ELb0ELNS_15WgradSyncMethodE3ENS_16CompileConditionILi900EEEEEvPT_S6_S6_PKS5_S8_S8_S8_PKfflPfPj)
        /*04d0*/ 	.short	0x0210
        /*04d2*/ 	.short	0x0060


	//----- nvinfo : EIATTR_SW_WAR
	.align		4
.L_1185:
        /*04d4*/ 	.byte	0x04, 0x36
        /*04d6*/ 	.short	(.L_1187 - .L_1186)
.L_1186:
        /*04d8*/ 	.word	0x00000008
.L_1187:


//--------------------- .nv.info._ZN13group_norm_v218gn_bwd_cuda_kernelI6__halfLi320ELi3ELi16ELi160ELi64ELb1ELb1ELi16ELi320ELi320ELi4ELb1ELi80ELb0ELb0ELNS_15WgradSyncMethodE3ENS_16CompileConditionILi900EEEEEvPT_S6_S6_PKS5_S8_S8_S8_PKfflPfPj --------------------------
	.section	.nv.info._ZN13group_norm_v218gn_bwd_cuda_kernelI6__halfLi320ELi3ELi16ELi160ELi64ELb1ELb1ELi16ELi320ELi320ELi4ELb1ELi80ELb0ELb0ELNS_15WgradSyncMethodE3ENS_16CompileConditionILi900EEEEEvPT_S6_S6_PKS5_S8_S8_S8_PKfflPfPj,"",@"SHT_CUDA_INFO"
	.sectionflags	@""
	.align	4


	//----- nvinfo : EIATTR_CUDA_API_VERSION
	.align		4
        /*0000*/ 	.byte	0x04, 0x37
        /*0002*/ 	.short	(.L_1189 - .L_1188)
.L_1188:
        /*0004*/ 	.word	0x00000082


	//----- nvinfo : EIATTR_KPARAM_INFO
	.align		4
.L_1189:
        /*0008*/ 	.byte	0x04, 0x17
        /*000a*/ 	.short	(.L_1191 - .L_1190)
.L_1190:
        /*000c*/ 	.word	0x00000000
        /*0010*/ 	.short	0x000b
        /*0012*/ 	.short	0x0058
        /*0014*/ 	.byte	0x00, 0xf0, 0x21, 0x00


	//----- nvinfo : EIATTR_KPARAM_INFO
	.align		4
.L_1191:
        /*0018*/ 	.byte	0x04, 0x17
        /*001a*/ 	.short	(.L_1193 - .L_1192)
.L_1192:
        /*001c*/ 	.word	0x00000000
        /*0020*/ 	.short	0x000a
        /*0022*/ 	.short	0x0050
        /*0024*/ 	.byte	0x00, 0xf0, 0x21, 0x00


	//----- nvinfo : EIATTR_KPARAM_INFO
	.align		4
.L_1193:
        /*0028*/ 	.byte	0x04, 0x17
        /*002a*/ 	.short	(.L_1195 - .L_1194)
.L_1194:
        /*002c*/ 	.word	0x00000000
        /*0030*/ 	.short	0x0009
        /*0032*/ 	.short	0x0048
        /*0034*/ 	.byte	0x00, 0xf0, 0x21, 0x00


	//----- nvinfo : EIATTR_KPARAM_INFO
	.align		4
.L_1195:
        /*0038*/ 	.byte	0x04, 0x17
        /*003a*/ 	.short	(.L_1197 - .L_1196)
.L_1196:
        /*003c*/ 	.word	0x00000000
        /*0040*/ 	.short	0x0008
        /*0042*/ 	.short	0x0040
        /*0044*/ 	.byte	0x00, 0xf0, 0x11, 0x00


	//----- nvinfo : EIATTR_KPARAM_INFO
	.align		4
.L_1197:
        /*0048*/ 	.byte	0x04, 0x17
        /*004a*/ 	.short	(.L_1199 - .L_1198)
.L_1198:
        /*004c*/ 	.word	0x00000000
        /*0050*/ 	.short	0x0007
        /*0052*/ 	.short	0x0038
        /*0054*/ 	.byte	0x00, 0xf0, 0x21, 0x00


	//----- nvinfo : EIATTR_KPARAM_INFO
	.align		4
.L_1199:
        /*0058*/ 	.byte	0x04, 0x17
        /*005a*/ 	.short	(.L_1201 - .L_1200)
.L_1200:
        /*005c*/ 	.word	0x00000000
        /*0060*/ 	.short	0x0006
        /*0062*/ 	.short	0x0030
        /*0064*/ 	.byte	0x00, 0xf0, 0x21, 0x00


	//----- nvinfo : EIATTR_KPARAM_INFO
	.align		4
.L_1201:
        /*0068*/ 	.byte	0x04, 0x17
        /*006a*/ 	.short	(.L_1203 - .L_1202)
.L_1202:
        /*006c*/ 	.word	0x00000000
        /*0070*/ 	.short	0x0005
        /*0072*/ 	.short	0x0028
        /*0074*/ 	.byte	0x00, 0xf0, 0x21, 0x00


	//----- nvinfo : EIATTR_KPARAM_INFO
	.align		4
.L_1203:
        /*0078*/ 	.byte	0x04, 0x17
        /*007a*/ 	.short	(.L_1205 - .L_1204)
.L_1204:
        /*007c*/ 	.word	0x00000000
        /*0080*/ 	.short	0x0004
        /*0082*/ 	.short	0x0020
        /*0084*/ 	.byte	0x00, 0xf0, 0x21, 0x00


	//----- nvinfo : EIATTR_KPARAM_INFO
	.align		4
.L_1205:
        /*0088*/ 	.byte	0x04, 0x17
        /*008a*/ 	.short	(.L_1207 - .L_1206)
.L_1206:
        /*008c*/ 	.word	0x00000000
        /*0090*/ 	.short	0x0003
        /*0092*/ 	.short	0x0018
        /*0094*/ 	.byte	0x00, 0xf0, 0x21, 0x00


	//----- nvinfo : EIATTR_KPARAM_INFO
	.align		4
.L_1207:
        /*0098*/ 	.byte	0x04, 0x17
        /*009a*/ 	.short	(.L_1209 - .L_1208)
.L_1208:
        /*009c*/ 	.word	0x00000000
        /*00a0*/ 	.short	0x0002
        /*00a2*/ 	.short	0x0010
        /*00a4*/ 	.byte	0x00, 0xf0, 0x21, 0x00


	//----- nvinfo : EIATTR_KPARAM_INFO
	.align		4
.L_1209:
        /*00a8*/ 	.byte	0x04, 0x17
        /*00aa*/ 	.short	(.L_1211 - .L_1210)
.L_1210:
        /*00ac*/ 	.word	0x00000000
        /*00b0*/ 	.short	0x0001
        /*00b2*/ 	.short	0x0008
        /*00b4*/ 	.byte	0x00, 0xf0, 0x21, 0x00


	//----- nvinfo : EIATTR_KPARAM_INFO
	.align		4
.L_1211:
        /*00b8*/ 	.byte	0x04, 0x17
        /*00ba*/ 	.short	(.L_1213 - .L_1212)
.L_1212:
        /*00bc*/ 	.word	0x00000000
        /*00c0*/ 	.short	0x0000
        /*00c2*/ 	.short	0x0000
        /*00c4*/ 	.byte	0x00, 0xf0, 0x21, 0x00


	//----- nvinfo : EIATTR_SPARSE_MMA_MASK
	.align		4
.L_1213:
        /*00c8*/ 	.byte	0x03, 0x50
        /*00ca*/ 	.short	0x0000


	//----- nvinfo : EIATTR_MAXREG_COUNT
	.align		4
        /*00cc*/ 	.byte	0x03, 0x1b
        /*00ce*/ 	.short	0x0040


	//----- nvinfo : EIATTR_NUM_BARRIERS
	.align		4
        /*00d0*/ 	.byte	0x02, 0x4c
        /*00d2*/ 	.byte	0x01
	.zero		1


	//----- nvinfo : EIATTR_MERCURY_ISA_VERSION
	.align		4
        /*00d4*/ 	.byte	0x03, 0x5f
        /*00d6*/ 	.short	0x0101


	//----- nvinfo : EIATTR_COOP_GROUP_MASK_REGIDS
	.align		4
        /*00d8*/ 	.byte	0x04, 0x29
        /*00da*/ 	.short	(.L_1215 - .L_1214)


	//   ....[0]....
.L_1214:
        /*00dc*/ 	.word	0xffffffff


	//   ....[1]....
        /*00e0*/ 	.word	0xffffffff


	//   ....[2]....
        /*00e4*/ 	.word	0xffffffff


	//   ....[3]....
        /*00e8*/ 	.word	0xffffffff


	//   ....[4]....
        /*00ec*/ 	.word	0xffffffff


	//   ....[5]....
        /*00f0*/ 	.word	0xffffffff


	//   ....[6]....
        /*00f4*/ 	.word	0xffffffff


	//   ....[7]....
        /*00f8*/ 	.word	0xffffffff


	//   ....[8]....
        /*00fc*/ 	.word	0x05000017


	//   ....[9]....
        /*0100*/ 	.word	0x05000016


	//   ....[10]....
        /*0104*/ 	.word	0x05000018


	//   ....[11]....
        /*0108*/ 	.word	0x05000019


	//   ....[12]....
        /*010c*/ 	.word	0x0500001b


	//   ....[13]....
        /*0110*/ 	.word	0x0500001a


	//   ....[14]....
        /*0114*/ 	.word	0x0500001c


	//   ....[15]....
        /*0118*/ 	.word	0x05000011


	//   ....[16]....
        /*011c*/ 	.word	0x0500001b


	//   ....[17]....
        /*0120*/ 	.word	0x0500001a


	//   ....[18]....
        /*0124*/ 	.word	0x0500001c


	//   ....[19]....
        /*0128*/ 	.word	0x0500001d


	//   ....[20]....
        /*012c*/ 	.word	0x0500001f


	//   ....[21]....
        /*0130*/ 	.word	0x0500001e


	//   ....[22]....
        /*0134*/ 	.word	0x05000022


	//   ....[23]....
        /*0138*/ 	.word	0x05000011


	//   ....[24]....
        /*013c*/ 	.word	0x0500001b


	//   ....[25]....
        /*0140*/ 	.word	0x0500001a


	//   ....[26]....
        /*0144*/ 	.word	0x0500001c


	//   ....[27]....
        /*0148*/ 	.word	0x0500001d


	//   ....[28]....
        /*014c*/ 	.word	0x0500001f


	//   ....[29]....
        /*0150*/ 	.word	0x0500001e


	//   ....[30]....
        /*0154*/ 	.word	0x05000022


	//   ....[31]....
        /*0158*/ 	.word	0x05000011


	//   ....[32]....
        /*015c*/ 	.word	0x0500001d


	//   ....[33]....
        /*0160*/ 	.word	0x05000020


	//   ....[34]....
        /*0164*/ 	.word	0x0500001d


	//   ....[35]....
        /*0168*/ 	.word	0x05000028


	//   ....[36]....
        /*016c*/ 	.word	0x05000025


	//   ....[37]....
        /*0170*/ 	.word	0x0500001f


	//   ....[38]....
        /*0174*/ 	.word	0x0500001c


	//   ....[39]....
        /*0178*/ 	.word	0x0500001e


	//   ....[40]....
        /*017c*/ 	.word	0x05000019


	//   ....[41]....
        /*0180*/ 	.word	0x0500001c


	//   ....[42]....
        /*0184*/ 	.word	0x05000018


	//   ....[43]....
        /*0188*/ 	.word	0x05000016


	//   ....[44]....
        /*018c*/ 	.word	0x0500001a


	//   ....[45]....
        /*0190*/ 	.word	0x0500001f


	//   ....[46]....
        /*0194*/ 	.word	0x0500001d


	//   ....[47]....
        /*0198*/ 	.word	0x05000017


	//   ....[48]....
        /*019c*/ 	.word	0x05000020


	//   ....[49]....
        /*01a0*/ 	.word	0x05000019


	//   ....[50]....
        /*01a4*/ 	.word	0x05000016


	//   ....[51]....
        /*01a8*/ 	.word	0x05000015


	//   ....[52]....
        /*01ac*/ 	.word	0x0500001a


	//   ....[53]....
        /*01b0*/ 	.word	0x05000014


	//   ....[54]....
        /*01b4*/ 	.word	0x05000022


	//   ....[55]....
        /*01b8*/ 	.word	0x05000011


	//   ....[56]....
        /*01bc*/ 	.word	0x05000029


	//   ....[57]....
        /*01c0*/ 	.word	0x05000024


	//   ....[58]....
        /*01c4*/ 	.word	0x05000023


	//   ....[59]....
        /*01c8*/ 	.word	0x0500002a


	//   ....[60]....
        /*01cc*/ 	.word	0x0500002d


	//   ....[61]....
        /*01d0*/ 	.word	0x05000022


	//   ....[62]....
        /*01d4*/ 	.word	0x05000025


	//   ....[63]....
        /*01d8*/ 	.word	0x05000020


	//   ....[64]....
        /*01dc*/ 	.word	0x0500001c


	//   ....[65]....
        /*01e0*/ 	.word	0x0500001c


	//   ....[66]....
        /*01e4*/ 	.word	0x0500001c


	//   ....[67]....
        /*01e8*/ 	.word	0x0500001c


	//   ....[68]....
        /*01ec*/ 	.word	0x0500001c


	//   ....[69]....
        /*01f0*/ 	.word	0x0500001c


	//   ....[70]....
        /*01f4*/ 	.word	0x0500001c


	//   ....[71]....
        /*01f8*/ 	.word	0x0500001c


	//   ....[72]....
        /*01fc*/ 	.word	0x0500001c


	//   ....[73]....
        /*0200*/ 	.word	0x0500001c


	//   ....[74]....
        /*0204*/ 	.word	0x0500001c


	//   ....[75]....
        /*0208*/ 	.word	0x0500001c


	//   ....[76]....
        /*020c*/ 	.word	0x0500001c


	//   ....[77]....
        /*0210*/ 	.word	0x0500001c


	//   ....[78]....
        /*0214*/ 	.word	0x0500001c


	//   ....[79]....
        /*0218*/ 	.word	0x0500001c


	//   ....[80]....
        /*021c*/ 	.word	0x0500001c


	//   ....[81]....
        /*0220*/ 	.word	0x0500001c


	//   ....[82]....
        /*0224*/ 	.word	0x0500001c


	//   ....[83]....
        /*0228*/ 	.word	0x0500001c


	//   ....[84]....
        /*022c*/ 	.word	0x0500001c


	//   ....[85]....
        /*0230*/ 	.word	0x0500001c


	//   ....[86]....
        /*0234*/ 	.word	0x0500001c


	//   ....[87]....
        /*0238*/ 	.word	0x0500001c


	//   ....[88]....
        /*023c*/ 	.word	0x0500001c


	//   ....[89]....
        /*0240*/ 	.word	0x0500001c


	//   ....[90]....
        /*0244*/ 	.word	0x0500001c


	//   ....[91]....
        /*0248*/ 	.word	0x0500001c


	//   ....[92]....
        /*024c*/ 	.word	0x0500001c


	//   ....[93]....
        /*0250*/ 	.word	0x0500001c


	//   ....[94]....
        /*0254*/ 	.word	0x0500001c


	//   ....[95]....
        /*0258*/ 	.word	0x0500001c


	//   ....[96]....
        /*025c*/ 	.word	0x0500001c


	//   ....[97]....
        /*0260*/ 	.word	0x0500001c


	//   ....[98]....
        /*0264*/ 	.word	0x0500001c


	//   ....[99]....
        /*0268*/ 	.word	0x0500001c


	//   ....[100]....
        /*026c*/ 	.word	0x0500001c


	//   ....[101]....
        /*0270*/ 	.word	0x0500001c


	//   ....[102]....
        /*0274*/ 	.word	0x0500001c


	//   ....[103]....
        /*0278*/ 	.word	0x0500001c


	//   ....[104]....
        /*027c*/ 	.word	0x0500001c


	//   ....[105]....
        /*0280*/ 	.word	0x0500001c


	//   ....[106]....
        /*0284*/ 	.word	0x0500001c


	//   ....[107]....
        /*0288*/ 	.word	0x0500001c


	//   ....[108]....
        /*028c*/ 	.word	0x0500001c


	//   ....[109]....
        /*0290*/ 	.word	0x0500001c


	//   ....[110]....
        /*0294*/ 	.word	0x0500001c


	//   ....[111]....
        /*0298*/ 	.word	0x0500001c


	//   ....[112]....
        /*029c*/ 	.word	0x0500001c


	//   ....[113]....
        /*02a0*/ 	.word	0x0500001c


	//   ....[114]....
        /*02a4*/ 	.word	0x0500001c


	//   ....[115]....
        /*02a8*/ 	.word	0x0500001c


	//   ....[116]....
        /*02ac*/ 	.word	0x0500001c


	//   ....[117]....
        /*02b0*/ 	.word	0x0500001c


	//   ....[118]....
        /*02b4*/ 	.word	0x0500001c


	//   ....[119]....
        /*02b8*/ 	.word	0x0500001c


	//----- nvinfo : EIATTR_COOP_GROUP_INSTR_OFFSETS
	.align		4
.L_1215:
        /*02bc*/ 	.byte	0x04, 0x28
        /*02be*/ 	.short	(.L_1217 - .L_1216)


	//   ....[0]....
.L_1216:
        /*02c0*/ 	.word	0x00002580


	//   ....[1]....
        /*02c4*/ 	.word	0x000025b0


	//   ....[2]....
        /*02c8*/ 	.word	0x000025e0


	//   ....[3]....
        /*02cc*/ 	.word	0x000025f0


	//   ....[4]....
        /*02d0*/ 	.word	0x00002c10


	//   ....[5]....
        /*02d4*/ 	.word	0x00002c20


	//   ....[6]....
        /*02d8*/ 	.word	0x00002c50


	//   ....[7]....
        /*02dc*/ 	.word	0x00002c70


	//   ....[8]....
        /*02e0*/ 	.word	0x000050d0


	//   ....[9]....
        /*02e4*/ 	.word	0x00005100


	//   ....[10]....
        /*02e8*/ 	.word	0x00005150


	//   ....[11]....
        /*02ec*/ 	.word	0x00005170


	//   ....[12]....
        /*02f0*/ 	.word	0x000051a0


	//   ....[13]....
        /*02f4*/ 	.word	0x000051b0


	//   ....[14]....
        /*02f8*/ 	.word	0x000051e0


	//   ....[15]....
        /*02fc*/ 	.word	0x000051f0


	//   ....[16]....
        /*0300*/ 	.word	0x000053c0


	//   ....[17]....
        /*0304*/ 	.word	0x000053f0


	//   ....[18]....
        /*0308*/ 	.word	0x00005440


	//   ....[19]....
        /*030c*/ 	.word	0x00005460


	//   ....[20]....
        /*0310*/ 	.word	0x00005490


	//   ....[21]....
        /*0314*/ 	.word	0x000054a0


	//   ....[22]....
        /*0318*/ 	.word	0x000054d0


	//   ....[23]....
        /*031c*/ 	.word	0x000054e0


	//   ....[24]....
        /*0320*/ 	.word	0x00005650


	//   ....[25]....
        /*0324*/ 	.word	0x00005680


	//   ....[26]....
        /*0328*/ 	.word	0x000056d0


	//   ....[27]....
        /*032c*/ 	.word	0x000056f0


	//   ....[28]....
        /*0330*/ 	.word	0x00005720


	//   ....[29]....
        /*0334*/ 	.word	0x00005730


	//   ....[30]....
        /*0338*/ 	.word	0x00005760


	//   ....[31]....
        /*033c*/ 	.word	0x00005770


	//   ....[32]....
        /*0340*/ 	.word	0x00005a50


	//   ....[33]....
        /*0344*/ 	.word	0x00005a80


	//   ....[34]....
        /*0348*/ 	.word	0x00005b60


	//   ....[35]....
        /*034c*/ 	.word	0x00005b80


	//   ....[36]....
        /*0350*/ 	.word	0x00005bb0


	//   ....[37]....
        /*0354*/ 	.word	0x00005bd0


	//   ....[38]....
        /*0358*/ 	.word	0x00005be0


	//   ....[39]....
        /*035c*/ 	.word	0x00005c10


	//   ....[40]....
        /*0360*/ 	.word	0x00005c70


	//   ....[41]....
        /*0364*/ 	.word	0x00005cb0


	//   ....[42]....
        /*0368*/ 	.word	0x00005ce0


	//   ....[43]....
        /*036c*/ 	.word	0x00005d00


	//   ....[44]....
        /*0370*/ 	.word	0x00005d30


	//   ....[45]....
        /*0374*/ 	.word	0x00005d40


	//   ....[46]....
        /*0378*/ 	.word	0x00005d70


	//   ....[47]....
        /*037c*/ 	.word	0x00005d90


	//   ....[48]....
        /*0380*/ 	.word	0x00005da0


	//   ....[49]....
        /*0384*/ 	.word	0x00005de0


	//   ....[50]....
        /*0388*/ 	.word	0x00005e40


	//   ....[51]....
        /*038c*/ 	.word	0x00005e70


	//   ....[52]....
        /*0390*/ 	.word	0x00005e90


	//   ....[53]....
        /*0394*/ 	.word	0x00005ec0


	//   ....[54]....
        /*0398*/ 	.word	0x00005ed0


	//   ....[55]....
        /*039c*/ 	.word	0x00005f00


	//   ....[56]....
        /*03a0*/ 	.word	0x00005f20


	//   ....[57]....
        /*03a4*/ 	.word	0x00005f50


	//   ....[58]....
        /*03a8*/ 	.word	0x00005f70


	//   ....[59]....
        /*03ac*/ 	.word	0x00005fa0


	//   ....[60]....
        /*03b0*/ 	.word	0x00005fd0


	//   ....[61]....
        /*03b4*/ 	.word	0x00006020


	//   ....[62]....
        /*03b8*/ 	.word	0x00006130


	//   ....[63]....
        /*03bc*/ 	.word	0x00006190


	//   ....[64]....
        /*03c0*/ 	.word	0x00006360


	//   ....[65]....
        /*03c4*/ 	.word	0x000063b0


	//   ....[66]....
        /*03c8*/ 	.word	0x00006420


	//   ....[67]....
        /*03cc*/ 	.word	0x00006480


	//   ....[68]....
        /*03d0*/ 	.word	0x000064f0


	//   ....[69]....
        /*03d4*/ 	.word	0x00006550


	//   ....[70]....
        /*03d8*/ 	.word	0x000065c0


	//   ....[71]....
        /*03dc*/ 	.word	0x00006620


	//   ....[72]....
        /*03e0*/ 	.word	0x000066c0


	//   ....[73]....
        /*03e4*/ 	.word	0x00006750


	//   ....[74]....
        /*03e8*/ 	.word	0x000067c0


	//   ....[75]....
        /*03ec*/ 	.word	0x00006820


	//   ....[76]....
        /*03f0*/ 	.word	0x00006890


	//   ....[77]....
        /*03f4*/ 	.word	0x000068f0


	//   ....[78]....
        /*03f8*/ 	.word	0x00006960


	//   ....[79]....
        /*03fc*/ 	.word	0x000069c0


	//   ....[80]....
        /*0400*/ 	.word	0x00006a60


	//   ....[81]....
        /*0404*/ 	.word	0x00006af0


	//   ....[82]....
        /*0408*/ 	.word	0x00006b60


	//   ....[83]....
        /*040c*/ 	.word	0x00006bc0


	//   ....[84]....
        /*0410*/ 	.word	0x00006c30


	//   ....[85]....
        /*0414*/ 	.word	0x00006c90


	//   ....[86]....
        /*0418*/ 	.word	0x00006d00


	//   ....[87]....
        /*041c*/ 	.word	0x00006d60


	//   ....[88]....
        /*0420*/ 	.word	0x00006e00


	//   ....[89]....
        /*0424*/ 	.word	0x00006eb0


	//   ....[90]....
        /*0428*/ 	.word	0x00006fc0


	//   ....[91]....
        /*042c*/ 	.word	0x00007010


	//   ....[92]....
        /*0430*/ 	.word	0x000070d0


	//   ....[93]....
        /*0434*/ 	.word	0x00007120


	//   ....[94]....
        /*0438*/ 	.word	0x00007190


	//   ....[95]....
        /*043c*/ 	.word	0x000071e0


	//   ....[96]....
        /*0440*/ 	.word	0x00007250


	//   ....[97]....
        /*0444*/ 	.word	0x000072b0


	//   ....[98]....
        /*0448*/ 	.word	0x00007320


	//   ....[99]....
        /*044c*/ 	.word	0x00007380


	//   ....[100]....
        /*0450*/ 	.word	0x00007430


	//   ....[101]....
        /*0454*/ 	.word	0x000074a0


	//   ....[102]....
        /*0458*/ 	.word	0x00007530


	//   ....[103]....
        /*045c*/ 	.word	0x000075a0


	//   ....[104]....
        /*0460*/ 	.word	0x00007610


	//   ....[105]....
        /*0464*/ 	.word	0x00007670


	//   ....[106]....
        /*0468*/ 	.word	0x000076f0


	//   ....[107]....
        /*046c*/ 	.word	0x00007770


	//   ....[108]....
        /*0470*/ 	.word	0x00007810


	//   ....[109]....
        /*0474*/ 	.word	0x00007880


	//   ....[110]....
        /*0478*/ 	.word	0x00007910


	//   ....[111]....
        /*047c*/ 	.word	0x000079b0


	//   ....[112]....
        /*0480*/ 	.word	0x00007a40


	//   ....[113]....
        /*0484*/ 	.word	0x00007aa0


	//   ....[114]....
        /*0488*/ 	.word	0x00007b10


	//   ....[115]....
        /*048c*/ 	.word	0x00007b90


	//   ....[116]....
        /*0490*/ 	.word	0x00007c30


	//   ....[117]....
        /*0494*/ 	.word	0x00007ce0


	//   ....[118]....
        /*0498*/ 	.word	0x00007dc0


	//   ....[119]....
        /*049c*/ 	.word	0x00007e70


	//----- nvinfo : EIATTR_EXIT_INSTR_OFFSETS
	.align		4
.L_1217:
        /*04a0*/ 	.byte	0x04, 0x1c
        /*04a2*/ 	.short	(.L_1219 - .L_1218)


	//   ....[0]....
.L_1218:
        /*04a4*/ 	.word	0x00004100


	//   ....[1]....
        /*04a8*/ 	.word	0x00006300


	//----- nvinfo : EIATTR_MAX_THREADS
	.align		4
.L_1219:
        /*04ac*/ 	.byte	0x04, 0x05
        /*04ae*/ 	.short	(.L_1221 - .L_1220)
.L_1220:
        /*04b0*/ 	.word	0x00000140
        /*04b4*/ 	.word	0x00000001
        /*04b8*/ 	.word	0x00000001


	//----- nvinfo : EIATTR_CRS_STACK_SIZE
	.align		4
.L_1221:
        /*04bc*/ 	.byte	0x04, 0x1e
        /*04be*/ 	.short	(.L_1223 - .L_1222)
.L_1222:
        /*04c0*/ 	.word	0x00000000


	//----- nvinfo : EIATTR_CBANK_PARAM_SIZE
	.align		4
.L_1223:
        /*04c4*/ 	.byte	0x03, 0x19
        /*04c6*/ 	.short	0x0060


	//----- nvinfo : EIATTR_PARAM_CBANK
	.align		4
        /*04c8*/ 	.byte	0x04, 0x0a
        /*04ca*/ 	.short	(.L_1225 - .L_1224)
	.align		4
.L_1224:
        /*04cc*/ 	.word	index@(.nv.constant0._ZN13group_norm_v218gn_bwd_cuda_kernelI6__halfLi320ELi3ELi16ELi160ELi64ELb1ELb1ELi16ELi320ELi320ELi4ELb1ELi80ELb0ELb0ELNS_15WgradSyncMethodE3ENS_16CompileConditionILi900EEEEEvPT_S6_S6_PKS5_S8_S8_S8_PKfflPfPj)
        /*04d0*/ 	.short	0x0210
        /*04d2*/ 	.short	0x0060


	//----- nvinfo : EIATTR_SW_WAR
	.align		4
.L_1225:
        /*04d4*/ 	.byte	0x04, 0x36
        /*04d6*/ 	.short	(.L_1227 - .L_1226)
.L_1226:
        /*04d8*/ 	.word	0x00000008
.L_1227:


//--------------------- .nv.info._ZN13group_norm_v218gn_bwd_cuda_kernelI6__halfLi320ELi1ELi16ELi160ELi64ELb1ELb1ELi32ELi320ELi320ELi4ELb1ELi72ELb0ELb0ELNS_15WgradSyncMethodE1ENS_16CompileConditionILi900EEEEEvPT_S6_S6_PKS5_S8_S8_S8_PKfflPfPj --------------------------
	.section	.nv.info._ZN13group_norm_v218gn_bwd_cuda_kernelI6__halfLi320ELi1ELi16ELi160ELi64ELb1ELb1ELi32ELi320ELi320ELi4ELb1ELi72ELb0ELb0ELNS_15WgradSyncMethodE1ENS_16CompileConditionILi900EEEEEvPT_S6_S6_PKS5_S8_S8_S8_PKfflPfPj,"",@"SHT_CUDA_INFO"
	.sectionflags	@""
	.align	4


	//----- nvinfo : EIATTR_CUDA_API_VERSION
	.align		4
        /*0000*/ 	.byte	0x04, 0x37
        /*0002*/ 	.short	(.L_1229 - .L_1228)
.L_1228:
        /*0004*/ 	.word	0x00000082


	//----- nvinfo : EIATTR_KPARAM_INFO
	.align		4
.L_1229:
        /*0008*/ 	.byte	0x04, 0x17
        /*000a*/ 	.short	(.L_1231 - .L_1230)
.L_1230:
        /*000c*/ 	.word	0x00000000
        /*0010*/ 	.short	0x000b
        /*0012*/ 	.short	0x0058
        /*0014*/ 	.byte	0x00, 0xf0, 0x21, 0x00


	//----- nvinfo : EIATTR_KPARAM_INFO
	.align		4
.L_1231:
        /*0018*/ 	.byte	0x04, 0x17
        /*001a*/ 	.short	(.L_1233 - .L_1232)
.L_1232:
        /*001c*/ 	.word	0x00000000
        /*0020*/ 	.short	0x000a
        /*0022*/ 	.short	0x0050
        /*0024*/ 	.byte	0x00, 0xf0, 0x21, 0x00


	//----- nvinfo : EIATTR_KPARAM_INFO
	.align		4
.L_1233:
        /*0028*/ 	.byte	0x04, 0x17
        /*002a*/ 	.short	(.L_1235 - .L_1234)
.L_1234:
        /*002c*/ 	.word	0x00000000
        /*0030*/ 	.short	0x0009
        /*0032*/ 	.short	0x0048
        /*0034*/ 	.byte	0x00, 0xf0, 0x21, 0x00


	//----- nvinfo : EIATTR_KPARAM_INFO
	.align		4
.L_1235:
        /*0038*/ 	.byte	0x04, 0x17
        /*003a*/ 	.short	(.L_1237 - .L_1236)
.L_1236:
        /*003c*/ 	.word	0x00000000
        /*0040*/ 	.short	0x0008
        /*0042*/ 	.short	0x0040
        /*0044*/ 	.byte	0x00, 0xf0, 0x11, 0x00


	//----- nvinfo : EIATTR_KPARAM_INFO
	.align		4
.L_1237:
        /*0048*/ 	.byte	0x04, 0x17
        /*004a*/ 	.short	(.L_1239 - .L_1238)
.L_1238:
        /*004c*/ 	.word	0x00000000
        /*0050*/ 	.short	0x0007
        /*0052*/ 	.short	0x0038
        /*0054*/ 	.byte	0x00, 0xf0, 0x21, 0x00


	//----- nvinfo : EIATTR_KPARAM_INFO
	.align		4
.L_1239:
        /*0058*/ 	.byte	0x04, 0x17
        /*005a*/ 	.short	(.L_1241 - .L_1240)
.L_1240:
        /*005c*/ 	.word	0x00000000
        /*0060*/ 	.short	0x0006
        /*0062*/ 	.short	0x0030
        /*0064*/ 	.byte	0x00, 0xf0, 0x21, 0x00


	//----- nvinfo : EIATTR_KPARAM_INFO
	.align		4
.L_1241:
        /*0068*/ 	.byte	0x04, 0x17
        /*006a*/ 	.short	(.L_1243 - .L_1242)
.L_1242:
        /*006c*/ 	.word	0x00000000
        /*0070*/ 	.short	0x0005
        /*0072*/ 	.short	0x0028
        /*0074*/ 	.byte	0x00, 0xf0, 0x21, 0x00


	//----- nvinfo : EIATTR_KPARAM_INFO
	.align		4
.L_1243:
        /*0078*/ 	.byte	0x04, 0x17
        /*007a*/ 	.short	(.L_1245 - .L_1244)
.L_1244:
        /*007c*/ 	.word	0x00000000
        /*0080*/ 	.short	0x0004
        /*0082*/ 	.short	0x0020
        /*0084*/ 	.byte	0x00, 0xf0, 0x21, 0x00


	//----- nvinfo : EIATTR_KPARAM_INFO
	.align		4
.L_1245:
        /*0088*/ 	.byte	0x04, 0x17
        /*008a*/ 	.short	(.L_1247 - .L_1246)
.L_1246:
        /*008c*/ 	.word	0x00000000
        /*0090*/ 	.short	0x0003
        /*0092*/ 	.short	0x0018
        /*0094*/ 	.byte	0x00, 0xf0, 0x21, 0x00


	//----- nvinfo : EIATTR_KPARAM_INFO
	.align		4
.L_1247:
        /*0098*/ 	.byte	0x04, 0x17
        /*009a*/ 	.short	(.L_1249 - .L_1248)
.L_1248:
        /*009c*/ 	.word	0x00000000
        /*00a0*/ 	.short	0x0002
        /*00a2*/ 	.short	0x0010
        /*00a4*/ 	.byte	0x00, 0xf0, 0x21, 0x00


	//----- nvinfo : EIATTR_KPARAM_INFO
	.align		4
.L_1249:
        /*00a8*/ 	.byte	0x04, 0x17
        /*00aa*/ 	.short	(.L_1251 - .L_1250)
.L_1250:
        /*00ac*/ 	.word	0x00000000
        /*00b0*/ 	.short	0x0001
        /*00b2*/ 	.short	0x0008
        /*00b4*/ 	.byte	0x00, 0xf0, 0x21, 0x00


	//----- nvinfo : EIATTR_KPARAM_INFO
	.align		4
.L_1251:
        /*00b8*/ 	.byte	0x04, 0x17
        /*00ba*/ 	.short	(.L_1253 - .L_1252)
.L_1252:
        /*00bc*/ 	.word	0x00000000
        /*00c0*/ 	.short	0x0000
        /*00c2*/ 	.short	0x0000
        /*00c4*/ 	.byte	0x00, 0xf0, 0x21, 0x00


	//----- nvinfo : EIATTR_SPARSE_MMA_MASK
	.align		4
.L_1253:
        /*00c8*/ 	.byte	0x03, 0x50
        /*00ca*/ 	.short	0x0000


	//----- nvinfo : EIATTR_MAXREG_COUNT
	.align		4
        /*00cc*/ 	.byte	0x03, 0x1b
        /*00ce*/ 	.short	0x00a8


	//----- nvinfo : EIATTR_NUM_BARRIERS
	.align		4
        /*00d0*/ 	.byte	0x02, 0x4c
        /*00d2*/ 	.byte	0x01
	.zero		1


	//----- nvinfo : EIATTR_MERCURY_ISA_VERSION
	.align		4
        /*00d4*/ 	.byte	0x03, 0x5f
        /*00d6*/ 	.short	0x0101


	//----- nvinfo : EIATTR_COOP_GROUP_MASK_REGIDS
	.align		4
        /*00d8*/ 	.byte	0x04, 0x29
        /*00da*/ 	.short	(.L_1255 - .L_1254)


	//   ....[0]....
.L_1254:
        /*00dc*/ 	.word	0xffffffff


	//   ....[1]....
        /*00e0*/ 	.word	0xffffffff


	//   ....[2]....
        /*00e4*/ 	.word	0xffffffff


	//   ....[3]....
        /*00e8*/ 	.word	0xffffffff


	//   ....[4]....
        /*00ec*/ 	.word	0xffffffff


	//   ....[5]....
        /*00f0*/ 	.word	0xffffffff


	//   ....[6]....
        /*00f4*/ 	.word	0x05000021


	//   ....[7]....
        /*00f8*/ 	.word	0x05000020


	//   ....[8]....
        /*00fc*/ 	.word	0x05000022


	//   ....[9]....
        /*0100*/ 	.word	0x05000023


	//   ....[10]....
        /*0104*/ 	.word	0x05000025


	//   ....[11]....
        /*0108*/ 	.word	0x0500001a


	//   ....[12]....
        /*010c*/ 	.word	0x05000024


	//   ....[13]....
        /*0110*/ 	.word	0x0500001b


	//   ....[14]....
        /*0114*/ 	.word	0x05000025


	//   ....[15]....
        /*0118*/ 	.word	0x05000024


	//   ....[16]....
        /*011c*/ 	.word	0x0500002a


	//   ....[17]....
        /*0120*/ 	.word	0x05000029


	//   ....[18]....
        /*0124*/ 	.word	0x0500002b


	//   ....[19]....
        /*0128*/ 	.word	0x0500002c


	//   ....[20]....
        /*012c*/ 	.word	0x0500002e


	//   ....[21]....
        /*0130*/ 	.word	0x0500001f


	//   ....[22]....
        /*0134*/ 	.word	0x05000025


	//   ....[23]....
        /*0138*/ 	.word	0x05000024


	//   ....[24]....
        /*013c*/ 	.word	0x0500002a


	//   ....[25]....
        /*0140*/ 	.word	0x05000029


	//   ....[26]....
        /*0144*/ 	.word	0x0500002b


	//   ....[27]....
        /*0148*/ 	.word	0x0500002c


	//   ....[28]....
        /*014c*/ 	.word	0x0500002e


	//   ....[29]....
        /*0150*/ 	.word	0x0500001f


	//   ....[30]....
        /*0154*/ 	.word	0x05000020


	//   ....[31]....
        /*0158*/ 	.word	0x0500001f


	//   ....[32]....
        /*015c*/ 	.word	0x05000034


	//   ....[33]....
        /*0160*/ 	.word	0x05000036


	//   ....[34]....
        /*0164*/ 	.word	0x05000022


	//   ....[35]....
        /*0168*/ 	.word	0x05000021


	//   ....[36]....
        /*016c*/ 	.word	0x0500001f


	//   ....[37]....
        /*0170*/ 	.word	0x05000034


	//   ....[38]....
        /*0174*/ 	.word	0x05000020


	//   ....[39]....
        /*0178*/ 	.word	0x05000031


	//   ....[40]....
        /*017c*/ 	.word	0x05000033


	//   ....[41]....
        /*0180*/ 	.word	0x05000021


	//   ....[42]....
        /*0184*/ 	.word	0x05000022


	//   ....[43]....
        /*0188*/ 	.word	0x05000036


	//   ....[44]....
        /*018c*/ 	.word	0x0500001c


	//   ....[45]....
        /*0190*/ 	.word	0x0500002d


	//   ....[46]....
        /*0194*/ 	.word	0x0500001d


	//   ....[47]....
        /*0198*/ 	.word	0x05000036


	//   ....[48]....
        /*019c*/ 	.word	0x05000034


	//   ....[49]....
        /*01a0*/ 	.word	0x05000031


	//   ....[50]....
        /*01a4*/ 	.word	0x0500002e


	//   ....[51]....
        /*01a8*/ 	.word	0x0500002f


	//   ....[52]....
        /*01ac*/ 	.word	0x05000021


	//   ....[53]....
        /*01b0*/ 	.word	0x05000022


	//   ....[54]....
        /*01b4*/ 	.word	0x05000030


	//   ....[55]....
        /*01b8*/ 	.word	0x05000023


	//   ....[56]....
        /*01bc*/ 	.word	0x05000024


	//   ....[57]....
        /*01c0*/ 	.word	0x05000029


	//   ....[58]....
        /*01c4*/ 	.word	0x0500002e


	//   ....[59]....
        /*01c8*/ 	.word	0x05000032


	//   ....[60]....
        /*01cc*/ 	.word	0x05000022


	//   ....[61]....
        /*01d0*/ 	.word	0x0500001e


	//   ....[62]....
        /*01d4*/ 	.word	0x05000033


	//   ....[63]....
        /*01d8*/ 	.word	0x05000033


	//   ....[64]....
        /*01dc*/ 	.word	0x05000033


	//   ....[65]....
        /*01e0*/ 	.word	0x05000033


	//   ....[66]....
        /*01e4*/ 	.word	0x05000033


	//   ....[67]....
        /*01e8*/ 	.word	0x05000033


	//   ....[68]....
        /*01ec*/ 	.word	0x05000033


	//   ....[69]....
        /*01f0*/ 	.word	0x05000033


	//   ....[70]....
        /*01f4*/ 	.word	0x05000033


	//   ....[71]....
        /*01f8*/ 	.word	0x05000033


	//   ....[72]....
        /*01fc*/ 	.word	0x05000033


	//   ....[73]....
        /*0200*/ 	.word	0x05000033


	//   ....[74]....
        /*0204*/ 	.word	0x05000033


	//   ....[75]....
        /*0208*/ 	.word	0x05000033


	//   ....[76]....
        /*020c*/ 	.word	0x05000033


	//   ....[77]....
        /*0210*/ 	.word	0x05000033


	//   ....[78]....
        /*0214*/ 	.word	0x05000033


	//   ....[79]....
        /*0218*/ 	.word	0x05000033


	//   ....[80]....
        /*021c*/ 	.word	0x05000033


	//   ....[81]....
        /*0220*/ 	.word	0x05000033


	//   ....[82]....
        /*0224*/ 	.word	0x05000033


	//   ....[83]....
        /*0228*/ 	.word	0x05000033


	//   ....[84]....
        /*022c*/ 	.word	0x05000033


	//   ....[85]....
        /*0230*/ 	.word	0x05000033


	//   ....[86]....
        /*0234*/ 	.word	0x05000033


	//   ....[87]....
        /*0238*/ 	.word	0x05000033


	//   ....[88]....
        /*023c*/ 	.word	0x05000033


	//   ....[89]....
        /*0240*/ 	.word	0x05000033


	//   ....[90]....
        /*0244*/ 	.word	0x05000033


	//   ....[91]....
        /*0248*/ 	.word	0x05000033


	//   ....[92]....
        /*024c*/ 	.word	0x05000033


	//   ....[93]....
        /*0250*/ 	.word	0x05000033


	//   ....[94]....
        /*0254*/ 	.word	0x05000033


	//   ....[95]....
        /*0258*/ 	.word	0x05000033


	//   ....[96]....
        /*025c*/ 	.word	0x05000033


	//   ....[97]....
        /*0260*/ 	.word	0x05000033


	//   ....[98]....
        /*0264*/ 	.word	0x05000033


	//   ....[99]....
        /*0268*/ 	.word	0x05000033


	//   ....[100]....
        /*026c*/ 	.word	0x05000033


	//   ....[101]....
        /*0270*/ 	.word	0x05000033


	//   ....[102]....
        /*0274*/ 	.word	0x05000033


	//   ....[103]....
        /*0278*/ 	.word	0x05000033


	//   ....[104]....
        /*027c*/ 	.word	0x05000033


	//   ....[105]....
        /*0280*/ 	.word	0x05000033


	//   ....[106]....
        /*0284*/ 	.word	0x05000033


	//   ....[107]....
        /*0288*/ 	.word	0x05000033


	//   ....[108]....
        /*028c*/ 	.word	0x05000033


	//   ....[109]....
        /*0290*/ 	.word	0x05000033


	//   ....[110]....
        /*0294*/ 	.word	0x05000033


	//   ....[111]....
        /*0298*/ 	.word	0x05000033


	//   ....[112]....
        /*029c*/ 	.word	0x05000033


	//   ....[113]....
        /*02a0*/ 	.word	0x05000033


	//   ....[114]....
        /*02a4*/ 	.word	0x05000033


	//   ....[115]....
        /*02a8*/ 	.word	0x05000033


	//   ....[116]....
        /*02ac*/ 	.word	0x05000033


	//   ....[117]....
        /*02b0*/ 	.word	0x05000033


	//----- nvinfo : EIATTR_COOP_GROUP_INSTR_OFFSETS
	.align		4
.L_1255:
        /*02b4*/ 	.byte	0x04, 0x28
        /*02b6*/ 	.short	(.L_1257 - .L_1256)


	//   ....[0]....
.L_1256:
        /*02b8*/ 	.word	0x00003960


	//   ....[1]....
        /*02bc*/ 	.word	0x00003990


	//   ....[2]....
        /*02c0*/ 	.word	0x000039c0


	//   ....[3]....
        /*02c4*/ 	.word	0x000039e0


	//   ....[4]....
        /*02c8*/ 	.word	0x000052a0


	//   ....[5]....
        /*02cc*/ 	.word	0x000052d0


	//   ....[6]....
        /*02d0*/ 	.word	0x00007810


	//   ....[7]....
        /*02d4*/ 	.word	0x00007840


	//   ....[8]....
        /*02d8*/ 	.word	0x00007890


	//   ....[9]....
        /*02dc*/ 	.word	0x000078b0


	//   ....[10]....
        /*02e0*/ 	.word	0x000078e0


	//   ....[11]....
        /*02e4*/ 	.word	0x000078f0


	//   ....[12]....
        /*02e8*/ 	.word	0x00007920


	//   ....[13]....
        /*02ec*/ 	.word	0x00007930


	//   ....[14]....
        /*02f0*/ 	.word	0x00007ac0


	//   ....[15]....
        /*02f4*/ 	.word	0x00007af0


	//   ....[16]....
        /*02f8*/ 	.word	0x00007b40


	//   ....[17]....
        /*02fc*/ 	.word	0x00007b60


	//   ....[18]....
        /*0300*/ 	.word	0x00007b90


	//   ....[19]....
        /*0304*/ 	.word	0x00007ba0


	//   ....[20]....
        /*0308*/ 	.word	0x00007bd0


	//   ....[21]....
        /*030c*/ 	.word	0x00007be0


	//   ....[22]....
        /*0310*/ 	.word	0x00007d10


	//   ....[23]....
        /*0314*/ 	.word	0x00007d40


	//   ....[24]....
        /*0318*/ 	.word	0x00007d90


	//   ....[25]....
        /*031c*/ 	.word	0x00007db0


	//   ....[26]....
        /*0320*/ 	.word	0x00007de0


	//   ....[27]....
        /*0324*/ 	.word	0x00007df0


	//   ....[28]....
        /*0328*/ 	.word	0x00007e20


	//   ....[29]....
        /*032c*/ 	.word	0x00007e30


	//   ....[30]....
        /*0330*/ 	.word	0x00008150


	//   ....[31]....
        /*0334*/ 	.word	0x00008170


	//   ....[32]....
        /*0338*/ 	.word	0x00008190


	//   ....[33]....
        /*033c*/ 	.word	0x000081c0


	//   ....[34]....
        /*0340*/ 	.word	0x00008210


	//   ....[35]....
        /*0344*/ 	.word	0x00008240


	//   ....[36]....
        /*0348*/ 	.word	0x00008260


	//   ....[37]....
        /*034c*/ 	.word	0x00008280


	//   ....[38]....
        /*0350*/ 	.word	0x000082a0


	//   ....[39]....
        /*0354*/ 	.word	0x000082c0


	//   ....[40]....
        /*0358*/ 	.word	0x000082e0


	//   ....[41]....
        /*035c*/ 	.word	0x00008300


	//   ....[42]....
        /*0360*/ 	.word	0x00008320


	//   ....[43]....
        /*0364*/ 	.word	0x00008350


	//   ....[44]....
        /*0368*/ 	.word	0x00008390


	//   ....[45]....
        /*036c*/ 	.word	0x000083b0


	//   ....[46]....
        /*0370*/ 	.word	0x000083d0


	//   ....[47]....
        /*0374*/ 	.word	0x00008400


	//   ....[48]....
        /*0378*/ 	.word	0x00008420


	//   ....[49]....
        /*037c*/ 	.word	0x00008440


	//   ....[50]....
        /*0380*/ 	.word	0x00008460


	//   ....[51]....
        /*0384*/ 	.word	0x00008480


	//   ....[52]....
        /*0388*/ 	.word	0x000084c0


	//   ....[53]....
        /*038c*/ 	.word	0x000084f0


	//   ....[54]....
        /*0390*/ 	.word	0x00008540


	//   ....[55]....
        /*0394*/ 	.word	0x00008570


	//   ....[56]....
        /*0398*/ 	.word	0x000085a0


	//   ....[57]....
        /*039c*/ 	.word	0x000085d0


	//   ....[58]....
        /*03a0*/ 	.word	0x000085f0


	//   ....[59]....
        /*03a4*/ 	.word	0x00008620


	//   ....[60]....
        /*03a8*/ 	.word	0x00008750


	//   ....[61]....
        /*03ac*/ 	.word	0x000087c0


	//   ....[62]....
        /*03b0*/ 	.word	0x000088f0


	//   ....[63]....
        /*03b4*/ 	.word	0x00008940


	//   ....[64]....
        /*03b8*/ 	.word	0x000089b0


	//   ....[65]....
        /*03bc*/ 	.word	0x00008a10


	//   ....[66]....
        /*03c0*/ 	.word	0x00008a80


	//   ....[67]....
        /*03c4*/ 	.word	0x00008ae0


	//   ....[68]....
        /*03c8*/ 	.word	0x00008b50


	//   ....[69]....
        /*03cc*/ 	.word	0x00008bb0


	//   ....[70]....
        /*03d0*/ 	.word	0x00008c60


	//   ....[71]....
        /*03d4*/ 	.word	0x00008cf0


	//   ....[72]....
        /*03d8*/ 	.word	0x00008d60


	//   ....[73]....
        /*03dc*/ 	.word	0x00008dc0


	//   ....[74]....
        /*03e0*/ 	.word	0x00008e30


	//   ....[75]....
        /*03e4*/ 	.word	0x00008e90


	//   ....[76]....
        /*03e8*/ 	.word	0x00008f00


	//   ....[77]....
        /*03ec*/ 	.word	0x00008f60


	//   ....[78]....
        /*03f0*/ 	.word	0x00009010


	//   ....[79]....
        /*03f4*/ 	.word	0x000090a0


	//   ....[80]....
        /*03f8*/ 	.word	0x00009110


	//   ....[81]....
        /*03fc*/ 	.word	0x00009170


	//   ....[82]....
        /*0400*/ 	.word	0x000091e0


	//   ....[83]....
        /*0404*/ 	.word	0x00009240


	//   ....[84]....
        /*0408*/ 	.word	0x000092b0


	//   ....[85]....
        /*040c*/ 	.word	0x00009310


	//   ....[86]....
        /*0410*/ 	.word	0x000093c0


	//   ....[87]....
        /*0414*/ 	.word	0x00009490


	//   ....[88]....
        /*0418*/ 	.word	0x000095c0


	//   ....[89]....
        /*041c*/ 	.word	0x00009640


	//   ....[90]....
        /*0420*/ 	.word	0x000096f0


	//   ....[91]....
        /*0424*/ 	.word	0x00009750


	//   ....[92]....
        /*0428*/ 	.word	0x000097d0


	//   ....[93]....
        /*042c*/ 	.word	0x00009890


	//   ....[94]....
        /*0430*/ 	.word	0x00009920


	//   ....[95]....
        /*0434*/ 	.word	0x000099c0


	//   ....[96]....
        /*0438*/ 	.word	0x00009aa0


	//   ....[97]....
        /*043c*/ 	.word	0x00009b00


	//   ....[98]....
        /*0440*/ 	.word	0x00009b70


	//   ....[99]....
        /*0444*/ 	.word	0x00009bd0


	//   ....[100]....
        /*0448*/ 	.word	0x00009c40


	//   ....[101]....
        /*044c*/ 	.word	0x00009ca0


	//   ....[102]....
        /*0450*/ 	.word	0x00009d40


	//   ....[103]....
        /*0454*/ 	.word	0x00009dc0


	//   ....[104]....
        /*0458*/ 	.word	0x00009e30


	//   ....[105]....
        /*045c*/ 	.word	0x00009e90


	//   ....[106]....
        /*0460*/ 	.word	0x00009f00


	//   ....[107]....
        /*0464*/ 	.word	0x00009f60


	//   ....[108]....
        /*0468*/ 	.word	0x00009fd0


	//   ....[109]....
        /*046c*/ 	.word	0x0000a030


	//   ....[110]....
        /*0470*/ 	.word	0x0000a0c0


	//   ....[111]....
        /*0474*/ 	.word	0x0000a140


	//   ....[112]....
        /*0478*/ 	.word	0x0000a1b0


	//   ....[113]....
        /*047c*/ 	.word	0x0000a210


	//   ....[114]....
        /*0480*/ 	.word	0x0000a280


	//   ....[115]....
        /*0484*/ 	.word	0x0000a2e0


	//   ....[116]....
        /*0488*/ 	.word	0x0000a350


	//   ....[117]....
        /*048c*/ 	.word	0x0000a3b0


	//----- nvinfo : EIATTR_EXIT_INSTR_OFFSETS
	.align		4
.L_1257:
        /*0490*/ 	.byte	0x04, 0x1c
        /*0492*/ 	.short	(.L_1259 - .L_1258)


	//   ....[0]....
.L_1258:
        /*0494*/ 	.word	0x00006830


	//   ....[1]....
        /*0498*/ 	.word	0x00008890


	//----- nvinfo : EIATTR_MAX_THREADS
	.align		4
.L_1259:
        /*049c*/ 	.byte	0x04, 0x05
        /*049e*/ 	.short	(.L_1261 - .L_1260)
.L_1260:
        /*04a0*/ 	.word	0x00000140
        /*04a4*/ 	.word	0x00000001
        /*04a8*/ 	.word	0x00000001


	//----- nvinfo : EIATTR_CRS_STACK_SIZE
	.align		4
.L_1261:
        /*04ac*/ 	.byte	0x04, 0x1e
        /*04ae*/ 	.short	(.L_1263 - .L_1262)
.L_1262:
        /*04b0*/ 	.word	0x00000000


	//----- nvinfo : EIATTR_CBANK_PARAM_SIZE
	.align		4
.L_1263:
        /*04b4*/ 	.byte	0x03, 0x19
        /*04b6*/ 	.short	0x0060


	//----- nvinfo : EIATTR_PARAM_CBANK
	.align		4
        /*04b8*/ 	.byte	0x04, 0x0a
        /*04ba*/ 	.short	(.L_1265 - .L_1264)
	.align		4
.L_1264:
        /*04bc*/ 	.word	index@(.nv.constant0._ZN13group_norm_v218gn_bwd_cuda_kernelI6__halfLi320ELi1ELi16ELi160ELi64ELb1ELb1ELi32ELi320ELi320ELi4ELb1ELi72ELb0ELb0ELNS_15WgradSyncMethodE1ENS_16CompileConditionILi900EEEEEvPT_S6_S6_PKS5_S8_S8_S8_PKfflPfPj)
        /*04c0*/ 	.short	0x0210
        /*04c2*/ 	.short	0x0060


	//----- nvinfo : EIATTR_SW_WAR
	.align		4
.L_1265:
        /*04c4*/ 	.byte	0x04, 0x36
        /*04c6*/ 	.short	(.L_1267 - .L_1266)
.L_1266:
        /*04c8*/ 	.word	0x00000008
.L_1267:


//--------------------- .nv.info._ZN13group_norm_v218gn_bwd_cuda_kernelI6__halfLi320ELi1ELi16ELi160ELi64ELb1ELb1ELi32ELi320ELi320ELi4ELb1ELi72ELb0ELb1ELNS_15WgradSyncMethodE1ENS_16CompileConditionILi900EEEEEvPT_S6_S6_PKS5_S8_S8_S8_PKfflPfPj --------------------------
	.section	.nv.info._ZN13group_norm_v218gn_bwd_cuda_kernelI6__halfLi320ELi1ELi16ELi160ELi64ELb1ELb1ELi32ELi320ELi320ELi4ELb1ELi72ELb0ELb1ELNS_15WgradSyncMethodE1ENS_16CompileConditionILi900EEEEEvPT_S6_S6_PKS5_S8_S8_S8_PKfflPfPj,"",@"SHT_CUDA_INFO"
	.sectionflags	@""
	.align	4


	//----- nvinfo : EIATTR_CUDA_API_VERSION
	.align		4
        /*0000*/ 	.byte	0x04, 0x37
        /*0002*/ 	.short	(.L_1269 - .L_1268)
.L_1268:
        /*0004*/ 	.word	0x00000082


	//----- nvinfo : EIATTR_KPARAM_INFO
	.align		4
.L_1269:
        /*0008*/ 	.byte	0x04, 0x17
        /*000a*/ 	.short	(.L_1271 - .L_1270)
.L_1270:
        /*000c*/ 	.word	0x00000000
        /*0010*/ 	.short	0x000b
        /*0012*/ 	.short	0x0058
        /*0014*/ 	.byte	0x00, 0xf0, 0x21, 0x00


	//----- nvinfo : EIATTR_KPARAM_INFO
	.align		4
.L_1271:
        /*0018*/ 	.byte	0x04, 0x17
        /*001a*/ 	.short	(.L_1273 - .L_1272)
.L_1272:
        /*001c*/ 	.word	0x00000000
        /*0020*/ 	.short	0x000a
        /*0022*/ 	.short	0x0050
        /*0024*/ 	.byte	0x00, 0xf0, 0x21, 0x00


	//----- nvinfo : EIATTR_KPARAM_INFO
	.align		4
.L_1273:
        /*0028*/ 	.byte	0x04, 0x17
        /*002a*/ 	.short	(.L_1275 - .L_1274)
.L_1274:
        /*002c*/ 	.word	0x00000000
        /*0030*/ 	.short	0x0009
        /*0032*/ 	.short	0x0048
        /*0034*/ 	.byte	0x00, 0xf0, 0x21, 0x00


	//----- nvinfo : EIATTR_KPARAM_INFO
	.align		4
.L_1275:
        /*0038*/ 	.byte	0x04, 0x17
        /*003a*/ 	.short	(.L_1277 - .L_1276)
.L_1276:
        /*003c*/ 	.word	0x00000000
        /*0040*/ 	.short	0x0008
        /*0042*/ 	.short	0x0040
        /*0044*/ 	.byte	0x00, 0xf0, 0x11, 0x00


	//----- nvinfo : EIATTR_KPARAM_INFO
	.align		4
.L_1277:
        /*0048*/ 	.byte	0x04, 0x17
        /*004a*/ 	.short	(.L_1279 - .L_1278)
.L_1278:
        /*004c*/ 	.word	0x00000000
        /*0050*/ 	.short	0x0007
        /*0052*/ 	.short	0x0038
        /*0054*/ 	.byte	0x00, 0xf0, 0x21, 0x00


	//----- nvinfo : EIATTR_KPARAM_INFO
	.align		4
.L_1279:
        /*0058*/ 	.byte	0x04, 0x17
        /*005a*/ 	.short	(.L_1281 - .L_1280)
.L_1280:
        /*005c*/ 	.word	0x00000000
        /*0060*/ 	.short	0x0006
        /*0062*/ 	.short	0x0030
        /*0064*/ 	.byte	0x00, 0xf0, 0x21, 0x00


	//----- nvinfo : EIATTR_KPARAM_INFO
	.align		4
.L_1281:
        /*0068*/ 	.byte	0x04, 0x17
        /*006a*/ 	.short	(.L_1283 - .L_1282)
.L_1282:
        /*006c*/ 	.word	0x00000000
        /*0070*/ 	.short	0x0005
        /*0072*/ 	.short	0x0028
        /*0074*/ 	.byte	0x00, 0xf0, 0x21, 0x00


	//----- nvinfo : EIATTR_KPARAM_INFO
	.align		4
.L_1283:
        /*0078*/ 	.byte	0x04, 0x17
        /*007a*/ 	.short	(.L_1285 - .L_1284)
.L_1284:
        /*007c*/ 	.word	0x00000000
        /*0080*/ 	.short	0x0004
        /*0082*/ 	.short	0x0020
        /*0084*/ 	.byte	0x00, 0xf0, 0x21, 0x00


	//----- nvinfo : EIATTR_KPARAM_INFO
	.align		4
.L_1285:
        /*0088*/ 	.byte	0x04, 0x17
        /*008a*/ 	.short	(.L_1287 - .L_1286)
.L_1286:
        /*008c*/ 	.word	0x00000000
        /*0090*/ 	.short	0x0003
        /*0092*/ 	.short	0x0018
        /*0094*/ 	.byte	0x00, 0xf0, 0x21, 0x00


	//----- nvinfo : EIATTR_KPARAM_INFO
	.align		4
.L_1287:
        /*0098*/ 	.byte	0x04, 0x17
        /*009a*/ 	.short	(.L_1289 - .L_1288)
.L_1288:
        /*009c*/ 	.word	0x00000000
        /*00a0*/ 	.short	0x0002
        /*00a2*/ 	.short	0x0010
        /*00a4*/ 	.byte	0x00, 0xf0, 0x21, 0x00


	//----- nvinfo : EIATTR_KPARAM_INFO
	.align		4
.L_1289:
        /*00a8*/ 	.byte	0x04, 0x17
        /*00aa*/ 	.short	(.L_1291 - .L_1290)
.L_1290:
        /*00ac*/ 	.word	0x00000000
        /*00b0*/ 	.short	0x0001
        /*00b2*/ 	.short	0x0008
        /*00b4*/ 	.byte	0x00, 0xf0, 0x21, 0x00


	//----- nvinfo : EIATTR_KPARAM_INFO
	.align		4
.L_1291:
        /*00b8*/ 	.byte	0x04, 0x17
        /*00ba*/ 	.short	(.L_1293 - .L_1292)
.L_1292:
        /*00bc*/ 	.word	0x00000000
        /*00c0*/ 	.short	0x0000
        /*00c2*/ 	.short	0x0000
        /*00c4*/ 	.byte	0x00, 0xf0, 0x21, 0x00


	//----- nvinfo : EIATTR_SPARSE_MMA_MASK
	.align		4
.L_1293:
        /*00c8*/ 	.byte	0x03, 0x50
        /*00ca*/ 	.short	0x0000


	//----- nvinfo : EIATTR_MAXREG_COUNT
	.align		4
        /*00cc*/ 	.byte	0x03, 0x1b
        /*00ce*/ 	.short	0x00a8


	//----- nvinfo : EIATTR_NUM_BARRIERS
	.align		4
        /*00d0*/ 	.byte	0x02, 0x4c
        /*00d2*/ 	.byte	0x01
	.zero		1


	//----- nvinfo : EIATTR_MERCURY_ISA_VERSION
	.align		4
        /*00d4*/ 	.byte	0x03, 0x5f
        /*00d6*/ 	.short	0x0101


	//----- nvinfo : EIATTR_COOP_GROUP_MASK_REGIDS
	.align		4
        /*00d8*/ 	.byte	0x04, 0x29
        /*00da*/ 	.short	(.L_1295 - .L_1294)


	//   ....[0]....
.L_1294:
        /*00dc*/ 	.word	0xffffffff


	//   ....[1]....
        /*00e0*/ 	.word	0xffffffff


	//   ....[2]....
        /*00e4*/ 	.word	0xffffffff


	//   ....[3]....
        /*00e8*/ 	.word	0xffffffff


	//   ....[4]....
        /*00ec*/ 	.word	0xffffffff


	//   ....[5]....
        /*00f0*/ 	.word	0xffffffff


	//   ....[6]....
        /*00f4*/ 	.word	0xffffffff


	//   ....[7]....
        /*00f8*/ 	.word	0xffffffff


	//   ....[8]....
        /*00fc*/ 	.word	0xffffffff


	//   ....[9]....
        /*0100*/ 	.word	0x05000021


	//   ....[10]....
        /*0104*/ 	.word	0x05000020


	//   ....[11]....
        /*0108*/ 	.word	0x05000022


	//   ....[12]....
        /*010c*/ 	.word	0x05000023


	//   ....[13]....
        /*0110*/ 	.word	0x05000025


	//   ....[14]....
        /*0114*/ 	.word	0x0500001a


	//   ....[15]....
        /*0118*/ 	.word	0x05000024


	//   ....[16]....
        /*011c*/ 	.word	0x0500001b


	//   ....[17]....
        /*0120*/ 	.word	0x05000025


	//   ....[18]....
        /*0124*/ 	.word	0x05000024


	//   ....[19]....
        /*0128*/ 	.word	0x0500002a


	//   ....[20]....
        /*012c*/ 	.word	0x05000029


	//   ....[21]....
        /*0130*/ 	.word	0x0500002b


	//   ....[22]....
        /*0134*/ 	.word	0x0500002c


	//   ....[23]....
        /*0138*/ 	.word	0x0500002e


	//   ....[24]....
        /*013c*/ 	.word	0x0500001f


	//   ....[25]....
        /*0140*/ 	.word	0x05000025


	//   ....[26]....
        /*0144*/ 	.word	0x05000024


	//   ....[27]....
        /*0148*/ 	.word	0x0500002a


	//   ....[28]....
        /*014c*/ 	.word	0x05000029


	//   ....[29]....
        /*0150*/ 	.word	0x0500002b


	//   ....[30]....
        /*0154*/ 	.word	0x0500002c


	//   ....[31]....
        /*0158*/ 	.word	0x0500002e


	//   ....[32]....
        /*015c*/ 	.word	0x0500001f


	//   ....[33]....
        /*0160*/ 	.word	0x05000020


	//   ....[34]....
        /*0164*/ 	.word	0x0500001f


	//   ....[35]....
        /*0168*/ 	.word	0x05000034


	//   ....[36]....
        /*016c*/ 	.word	0x05000036


	//   ....[37]....
        /*0170*/ 	.word	0x05000022


	//   ....[38]....
        /*0174*/ 	.word	0x05000021


	//   ....[39]....
        /*0178*/ 	.word	0x0500001f


	//   ....[40]....
        /*017c*/ 	.word	0x05000034


	//   ....[41]....
        /*0180*/ 	.word	0x05000020


	//   ....[42]....
        /*0184*/ 	.word	0x05000031


	//   ....[43]....
        /*0188*/ 	.word	0x05000033


	//   ....[44]....
        /*018c*/ 	.word	0x05000021


	//   ....[45]....
        /*0190*/ 	.word	0x05000022


	//   ....[46]....
        /*0194*/ 	.word	0x05000036


	//   ....[47]....
        /*0198*/ 	.word	0x0500001c


	//   ....[48]....
        /*019c*/ 	.word	0x0500002d


	//   ....[49]....
        /*01a0*/ 	.word	0x0500001d


	//   ....[50]....
        /*01a4*/ 	.word	0x05000036


	//   ....[51]....
        /*01a8*/ 	.word	0x05000034


	//   ....[52]....
        /*01ac*/ 	.word	0x05000031


	//   ....[53]....
        /*01b0*/ 	.word	0x0500002e


	//   ....[54]....
        /*01b4*/ 	.word	0x0500002f


	//   ....[55]....
        /*01b8*/ 	.word	0x05000021


	//   ....[56]....
        /*01bc*/ 	.word	0x05000022


	//   ....[57]....
        /*01c0*/ 	.word	0x05000030


	//   ....[58]....
        /*01c4*/ 	.word	0x05000023


	//   ....[59]....
        /*01c8*/ 	.word	0x05000024


	//   ....[60]....
        /*01cc*/ 	.word	0x05000029


	//   ....[61]....
        /*01d0*/ 	.word	0x0500002e


	//   ....[62]....
        /*01d4*/ 	.word	0x05000032


	//   ....[63]....
        /*01d8*/ 	.word	0x05000022


	//   ....[64]....
        /*01dc*/ 	.word	0x0500001e


	//   ....[65]....
        /*01e0*/ 	.word	0x05000033


	//   ....[66]....
        /*01e4*/ 	.word	0x05000033


	//   ....[67]....
        /*01e8*/ 	.word	0x05000033


	//   ....[68]....
        /*01ec*/ 	.word	0x05000033


	//   ....[69]....
        /*01f0*/ 	.word	0x05000033


	//   ....[70]....
        /*01f4*/ 	.word	0x05000033


	//   ....[71]....
        /*01f8*/ 	.word	0x05000033


	//   ....[72]....
        /*01fc*/ 	.word	0x05000033


	//   ....[73]....
        /*0200*/ 	.word	0x05000033


	//   ....[74]....
        /*0204*/ 	.word	0x05000033


	//   ....[75]....
        /*0208*/ 	.word	0x05000033


	//   ....[76]....
        /*020c*/ 	.word	0x05000033


	//   ....[77]....
        /*0210*/ 	.word	0x05000033


	//   ....[78]....
        /*0214*/ 	.word	0x05000033


	//   ....[79]....
        /*0218*/ 	.word	0x05000033


	//   ....[80]....
        /*021c*/ 	.word	0x05000033


	//   ....[81]....
        /*0220*/ 	.word	0x05000033


	//   ....[82]....
        /*0224*/ 	.word	0x05000033


	//   ....[83]....
        /*0228*/ 	.word	0x05000033


	//   ....[84]....
        /*022c*/ 	.word	0x05000033


	//   ....[85]....
        /*0230*/ 	.word	0x05000033


	//   ....[86]....
        /*0234*/ 	.word	0x05000033


	//   ....[87]....
        /*0238*/ 	.word	0x05000033


	//   ....[88]....
        /*023c*/ 	.word	0x05000033


	//   ....[89]....
        /*0240*/ 	.word	0x05000033


	//   ....[90]....
        /*0244*/ 	.word	0x05000033


	//   ....[91]....
        /*0248*/ 	.word	0x05000033


	//   ....[92]....
        /*024c*/ 	.word	0x05000033


	//   ....[93]....
        /*0250*/ 	.word	0x05000033


	//   ....[94]....
        /*0254*/ 	.word	0x05000033


	//   ....[95]....
        /*0258*/ 	.word	0x05000033


	//   ....[96]....
        /*025c*/ 	.word	0x05000033


	//   ....[97]....
        /*0260*/ 	.word	0x05000033


	//   ....[98]....
        /*0264*/ 	.word	0x05000033


	//   ....[99]....
        /*0268*/ 	.word	0x05000033


	//   ....[100]....
        /*026c*/ 	.word	0x05000033


	//   ....[101]....
        /*0270*/ 	.word	0x05000033


	//   ....[102]....
        /*0274*/ 	.word	0x05000033


	//   ....[103]....
        /*0278*/ 	.word	0x05000033


	//   ....[104]....
        /*027c*/ 	.word	0x05000033


	//   ....[105]....
        /*0280*/ 	.word	0x05000033


	//   ....[106]....
        /*0284*/ 	.word	0x05000033


	//   ....[107]....
        /*0288*/ 	.word	0x05000033


	//   ....[108]....
        /*028c*/ 	.word	0x05000033


	//   ....[109]....
        /*0290*/ 	.word	0x05000033


	//   ....[110]....
        /*0294*/ 	.word	0x05000033


	//   ....[111]....
        /*0298*/ 	.word	0x05000033


	//   ....[112]....
        /*029c*/ 	.word	0x05000033


	//   ....[113]....
        /*02a0*/ 	.word	0x05000033


	//   ....[114]....
        /*02a4*/ 	.word	0x05000033


	//   ....[115]....
        /*02a8*/ 	.word	0x05000033


	//   ....[116]....
        /*02ac*/ 	.word	0x05000033


	//   ....[117]....
        /*02b0*/ 	.word	0x05000033


	//   ....[118]....
        /*02b4*/ 	.word	0x05000033


	//   ....[119]....
        /*02b8*/ 	.word	0x05000033


	//   ....[120]....
        /*02bc*/ 	.word	0x05000033


	//----- nvinfo : EIATTR_COOP_GROUP_INSTR_OFFSETS
	.align		4
.L_1295:
        /*02c0*/ 	.byte	0x04, 0x28
        /*02c2*/ 	.short	(.L_1297 - .L_1296)


	//   ....[0]....
.L_1296:
        /*02c4*/ 	.word	0x000039e0


	//   ....[1]....
        /*02c8*/ 	.word	0x00003a00


	//   ....[2]....
        /*02cc*/ 	.word	0x00003a60


	//   ....[3]....
        /*02d0*/ 	.word	0x00003a70


	//   ....[4]....
        /*02d4*/ 	.word	0x00003b90


	//   ....[5]....
        /*02d8*/ 	.word	0x00003c90


	//   ....[6]....
        /*02dc*/ 	.word	0x00003f30


	//   ....[7]....
        /*02e0*/ 	.word	0x00003f50


	//   ....[8]....
        /*02e4*/ 	.word	0x00004370


	//   ....[9]....
        /*02e8*/ 	.word	0x00007860


	//   ....[10]....
        /*02ec*/ 	.word	0x00007890


	//   ....[11]....
        /*02f0*/ 	.word	0x000078e0


	//   ....[12]....
        /*02f4*/ 	.word	0x00007900


	//   ....[13]....
        /*02f8*/ 	.word	0x00007930


	//   ....[14]....
        /*02fc*/ 	.word	0x00007940


	//   ....[15]....
        /*0300*/ 	.word	0x00007970


	//   ....[16]....
        /*0304*/ 	.word	0x00007980


	//   ....[17]....
        /*0308*/ 	.word	0x00007b10


	//   ....[18]....
        /*030c*/ 	.word	0x00007b40


	//   ....[19]....
        /*0310*/ 	.word	0x00007b90


	//   ....[20]....
        /*0314*/ 	.word	0x00007bb0


	//   ....[21]....
        /*0318*/ 	.word	0x00007be0


	//   ....[22]....
        /*031c*/ 	.word	0x00007bf0


	//   ....[23]....
        /*0320*/ 	.word	0x00007c20


	//   ....[24]....
        /*0324*/ 	.word	0x00007c30


	//   ....[25]....
        /*0328*/ 	.word	0x00007d60


	//   ....[26]....
        /*032c*/ 	.word	0x00007d90


	//   ....[27]....
        /*0330*/ 	.word	0x00007de0


	//   ....[28]....
        /*0334*/ 	.word	0x00007e00


	//   ....[29]....
        /*0338*/ 	.word	0x00007e30


	//   ....[30]....
        /*033c*/ 	.word	0x00007e40


	//   ....[31]....
        /*0340*/ 	.word	0x00007e70


	//   ....[32]....
        /*0344*/ 	.word	0x00007e80


	//   ....[33]....
        /*0348*/ 	.word	0x000081a0


	//   ....[34]....
        /*034c*/ 	.word	0x000081c0


	//   ....[35]....
        /*0350*/ 	.word	0x000081e0


	//   ....[36]....
        /*0354*/ 	.word	0x00008210


	//   ....[37]....
        /*0358*/ 	.word	0x00008260


	//   ....[38]....
        /*035c*/ 	.word	0x00008290


	//   ....[39]....
        /*0360*/ 	.word	0x000082b0


	//   ....[40]....
        /*0364*/ 	.word	0x000082d0


	//   ....[41]....
        /*0368*/ 	.word	0x000082f0


	//   ....[42]....
        /*036c*/ 	.word	0x00008310


	//   ....[43]....
        /*0370*/ 	.word	0x00008330


	//   ....[44]....
        /*0374*/ 	.word	0x00008350


	//   ....[45]....
        /*0378*/ 	.word	0x00008370


	//   ....[46]....
        /*037c*/ 	.word	0x000083a0


	//   ....[47]....
        /*0380*/ 	.word	0x000083e0


	//   ....[48]....
        /*0384*/ 	.word	0x00008400


	//   ....[49]....
        /*0388*/ 	.word	0x00008420


	//   ....[50]....
        /*038c*/ 	.word	0x00008450


	//   ....[51]....
        /*0390*/ 	.word	0x00008470


	//   ....[52]....
        /*0394*/ 	.word	0x00008490


	//   ....[53]....
        /*0398*/ 	.word	0x000084b0


	//   ....[54]....
        /*039c*/ 	.word	0x000084d0


	//   ....[55]....
        /*03a0*/ 	.word	0x00008510


	//   ....[56]....
        /*03a4*/ 	.word	0x00008540


	//   ....[57]....
        /*03a8*/ 	.word	0x00008590


	//   ....[58]....
        /*03ac*/ 	.word	0x000085c0


	//   ....[59]....
        /*03b0*/ 	.word	0x000085f0


	//   ....[60]....
        /*03b4*/ 	.word	0x00008620


	//   ....[61]....
        /*03b8*/ 	.word	0x00008640


	//   ....[62]....
        /*03bc*/ 	.word	0x00008670


	//   ....[63]....
        /*03c0*/ 	.word	0x000087a0


	//   ....[64]....
        /*03c4*/ 	.word	0x00008810


	//   ....[65]....
        /*03c8*/ 	.word	0x00008940


	//   ....[66]....
        /*03cc*/ 	.word	0x00008990


	//   ....[67]....
        /*03d0*/ 	.word	0x00008a00


	//   ....[68]....
        /*03d4*/ 	.word	0x00008a60


	//   ....[69]....
        /*03d8*/ 	.word	0x00008ad0


	//   ....[70]....
        /*03dc*/ 	.word	0x00008b30


	//   ....[71]....
        /*03e0*/ 	.word	0x00008ba0


	//   ....[72]....
        /*03e4*/ 	.word	0x00008c00


	//   ....[73]....
        /*03e8*/ 	.word	0x00008cb0


	//   ....[74]....
        /*03ec*/ 	.word	0x00008d40


	//   ....[75]....
        /*03f0*/ 	.word	0x00008db0


	//   ....[76]....
        /*03f4*/ 	.word	0x00008e10


	//   ....[77]....
        /*03f8*/ 	.word	0x00008e80


	//   ....[78]....
        /*03fc*/ 	.word	0x00008ee0


	//   ....[79]....
        /*0400*/ 	.word	0x00008f50


	//   ....[80]....
        /*0404*/ 	.word	0x00008fb0


	//   ....[81]....
        /*0408*/ 	.word	0x00009060


	//   ....[82]....
        /*040c*/ 	.word	0x000090f0


	//   ....[83]....
        /*0410*/ 	.word	0x00009160


	//   ....[84]....
        /*0414*/ 	.word	0x000091c0


	//   ....[85]....
        /*0418*/ 	.word	0x00009230


	//   ....[86]....
        /*041c*/ 	.word	0x00009290


	//   ....[87]....
        /*0420*/ 	.word	0x00009300


	//   ....[88]....
        /*0424*/ 	.word	0x00009360


	//   ....[89]....
        /*0428*/ 	.word	0x00009410


	//   ....[90]....
        /*042c*/ 	.word	0x000094e0


	//   ....[91]....
        /*0430*/ 	.word	0x00009610


	//   ....[92]....
        /*0434*/ 	.word	0x00009690


	//   ....[93]....
        /*0438*/ 	.word	0x00009740


	//   ....[94]....
        /*043c*/ 	.word	0x000097a0


	//   ....[95]....
        /*0440*/ 	.word	0x00009820


	//   ....[96]....
        /*0444*/ 	.word	0x000098e0


	//   ....[97]....
        /*0448*/ 	.word	0x00009970


	//   ....[98]....
        /*044c*/ 	.word	0x00009a10


	//   ....[99]....
        /*0450*/ 	.word	0x00009af0


	//   ....[100]....
        /*0454*/ 	.word	0x00009b50


	//   ....[101]....
        /*0458*/ 	.word	0x00009bc0


	//   ....[102]....
        /*045c*/ 	.word	0x00009c20


	//   ....[103]....
        /*0460*/ 	.word	0x00009c90


	//   ....[104]....
        /*0464*/ 	.word	0x00009cf0


	//   ....[105]....
        /*0468*/ 	.word	0x00009d90


	//   ....[106]....
        /*046c*/ 	.word	0x00009e10


	//   ....[107]....
        /*0470*/ 	.word	0x00009e80


	//   ....[108]....
        /*0474*/ 	.word	0x00009ee0


	//   ....[109]....
        /*0478*/ 	.word	0x00009f50


	//   ....[110]....
        /*047c*/ 	.word	0x00009fb0


	//   ....[111]....
        /*0480*/ 	.word	0x0000a020


	//   ....[112]....
        /*0484*/ 	.word	0x0000a080


	//   ....[113]....
        /*0488*/ 	.word	0x0000a110


	//   ....[114]....
        /*048c*/ 	.word	0x0000a190


	//   ....[115]....
        /*0490*/ 	.word	0x0000a200


	//   ....[116]....
        /*0494*/ 	.word	0x0000a260


	//   ....[117]....
        /*0498*/ 	.word	0x0000a2d0


	//   ....[118]....
        /*049c*/ 	.word	0x0000a330


	//   ....[119]....
        /*04a0*/ 	.word	0x0000a3a0


	//   ....[120]....
        /*04a4*/ 	.word	0x0000a400


	//----- nvinfo : EIATTR_EXIT_INSTR_OFFSETS
	.align		4
.L_1297:
        /*04a8*/ 	.byte	0x04, 0x1c
        /*04aa*/ 	.short	(.L_1299 - .L_1298)


	//   ....[0]....
.L_1298:
        /*04ac*/ 	.word	0x00006880


	//   ....[1]....
        /*04b0*/ 	.word	0x000088e0


	//----- nvinfo : EIATTR_MAX_THREADS
	.align		4
.L_1299:
        /*04b4*/ 	.byte	0x04, 0x05
        /*04b6*/ 	.short	(.L_1301 - .L_1300)
.L_1300:
        /*04b8*/ 	.word	0x00000140
        /*04bc*/ 	.word	0x00000001
        /*04c0*/ 	.word	0x00000001


	//----- nvinfo : EIATTR_CRS_STACK_SIZE
	.align		4
.L_1301:
        /*04c4*/ 	.byte	0x04, 0x1e
        /*04c6*/ 	.short	(.L_1303 - .L_1302)
.L_1302:
        /*04c8*/ 	.word	0x00000000


	//----- nvinfo : EIATTR_CBANK_PARAM_SIZE
	.align		4
.L_1303:
        /*04cc*/ 	.byte	0x03, 0x19
        /*04ce*/ 	.short	0x0060


	//----- nvinfo : EIATTR_PARAM_CBANK
	.align		4
        /*04d0*/ 	.byte	0x04, 0x0a
        /*04d2*/ 	.short	(.L_1305 - .L_1304)
	.align		4
.L_1304:
        /*04d4*/ 	.word	index@(.nv.constant0._ZN13group_norm_v218gn_bwd_cuda_kernelI6__halfLi320ELi1ELi16ELi160ELi64ELb1ELb1ELi32ELi320ELi320ELi4ELb1ELi72ELb0ELb1ELNS_15WgradSyncMethodE1ENS_16CompileConditionILi900EEEEEvPT_S6_S6_PKS5_S8_S8_S8_PKfflPfPj)
        /*04d8*/ 	.short	0x0210
        /*04da*/ 	.short	0x0060


	//----- nvinfo : EIATTR_SW_WAR
	.align		4
.L_1305:
        /*04dc*/ 	.byte	0x04, 0x36
        /*04de*/ 	.short	(.L_1307 - .L_1306)
.L_1306:
        /*04e0*/ 	.word	0x00000008
.L_1307:


//--------------------- .nv.info._ZN13group_norm_v218gn_bwd_cuda_kernelI6__halfLi320ELi3ELi16ELi160ELi64ELb1ELb1ELi32ELi320ELi320ELi4ELb1ELi168ELb0ELb0ELNS_15WgradSyncMethodE3ENS_16CompileConditionILi900EEEEEvPT_S6_S6_PKS5_S8_S8_S8_PKfflPfPj --------------------------
	.section	.nv.info._ZN13group_norm_v218gn_bwd_cuda_kernelI6__halfLi320ELi3ELi16ELi160ELi64ELb1ELb1ELi32ELi320ELi320ELi4ELb1ELi168ELb0ELb0ELNS_15WgradSyncMethodE3ENS_16CompileConditionILi900EEEEEvPT_S6_S6_PKS5_S8_S8_S8_PKfflPfPj,"",@"SHT_CUDA_INFO"
	.sectionflags	@""
	.align	4


	//----- nvinfo : EIATTR_CUDA_API_VERSION
	.align		4
        /*0000*/ 	.byte	0x04, 0x37
        /*0002*/ 	.short	(.L_1309 - .L_1308)
.L_1308:
        /*0004*/ 	.word	0x00000082


	//----- nvinfo : EIATTR_KPARAM_INFO
	.align		4
.L_1309:
        /*0008*/ 	.byte	0x04, 0x17
        /*000a*/ 	.short	(.L_1311 - .L_1310)
.L_1310:
        /*000c*/ 	.word	0x00000000
        /*0010*/ 	.short	0x000b
        /*0012*/ 	.short	0x0058
        /*0014*/ 	.byte	0x00, 0xf0, 0x21, 0x00


	//----- nvinfo : EIATTR_KPARAM_INFO
	.align		4
.L_1311:
        /*0018*/ 	.byte	0x04, 0x17
        /*001a*/ 	.short	(.L_1313 - .L_1312)
.L_1312:
        /*001c*/ 	.word	0x00000000
        /*0020*/ 	.short	0x000a
        /*0022*/ 	.short	0x0050
        /*0024*/ 	.byte	0x00, 0xf0, 0x21, 0x00


	//----- nvinfo : EIATTR_KPARAM_INFO
	.align		4
.L_1313:
        /*0028*/ 	.byte	0x04, 0x17
        /*002a*/ 	.short	(.L_1315 - .L_1314)
.L_1314:
        /*002c*/ 	.word	0x00000000
        /*0030*/ 	.short	0x0009
        /*0032*/ 	.short	0x0048
        /*0034*/ 	.byte	0x00, 0xf0, 0x21, 0x00


	//----- nvinfo : EIATTR_KPARAM_INFO
	.align		4
.L_1315:
        /*0038*/ 	.byte	0x04, 0x17
        /*003a*/ 	.short	(.L_1317 - .L_1316)
.L_1316:
        /*003c*/ 	.word	0x00000000
        /*0040*/ 	.short	0x0008
        /*0042*/ 	.short	0x0040
        /*0044*/ 	.byte	0x00, 0xf0, 0x11, 0x00


	//----- nvinfo : EIATTR_KPARAM_INFO
	.align		4
.L_1317:
        /*0048*/ 	.byte	0x04, 0x17
        /*004a*/ 	.short	(.L_1319 - .L_1318)
.L_1318:
        /*004c*/ 	.word	0x00000000
        /*0050*/ 	.short	0x0007
        /*0052*/ 	.short	0x0038
        /*0054*/ 	.byte	0x00, 0xf0, 0x21, 0x00


	//----- nvinfo : EIATTR_KPARAM_INFO
	.align		4
.L_1319:
        /*0058*/ 	.byte	0x04, 0x17
        /*005a*/ 	.short	(.L_1321 - .L_1320)
.L_1320:
        /*005c*/ 	.word	0x00000000
        /*0060*/ 	.short	0x0006
        /*0062*/ 	.short	0x0030
        /*0064*/ 	.byte	0x00, 0xf0, 0x21, 0x00


	//----- nvinfo : EIATTR_KPARAM_INFO
	.align		4
.L_1321:
        /*0068*/ 	.byte	0x04, 0x17
        /*006a*/ 	.short	(.L_1323 - .L_1322)
.L_1322:
        /*006c*/ 	.word	0x00000000
        /*0070*/ 	.short	0x0005
        /*0072*/ 	.short	0x0028
        /*0074*/ 	.byte	0x00, 0xf0, 0x21, 0x00


	//----- nvinfo : EIATTR_KPARAM_INFO
	.align		4
.L_1323:
        /*0078*/ 	.byte	0x04, 0x17
        /*007a*/ 	.short	(.L_1325 - .L_1324)
.L_1324:
        /*007c*/ 	.word	0x00000000
        /*0080*/ 	.short	0x0004
        /*0082*/ 	.short	0x0020
        /*0084*/ 	.byte	0x00, 0xf0, 0x21, 0x00


	//----- nvinfo : EIATTR_KPARAM_INFO
	.align		4
.L_1325:
        /*0088*/ 	.byte	0x04, 0x17
        /*008a*/ 	.short	(.L_1327 - .L_1326)
.L_1326:
        /*008c*/ 	.word	0x00000000
        /*0090*/ 	.short	0x0003
        /*0092*/ 	.short	0x0018
        /*0094*/ 	.byte	0x00, 0xf0, 0x21, 0x00


	//----- nvinfo : EIATTR_KPARAM_INFO
	.align		4
.L_1327:
        /*0098*/ 	.byte	0x04, 0x17
        /*009a*/ 	.short	(.L_1329 - .L_1328)
.L_1328:
        /*009c*/ 	.word	0x00000000
        /*00a0*/ 	.short	0x0002
        /*00a2*/ 	.short	0x0010
        /*00a4*/ 	.byte	0x00, 0xf0, 0x21, 0x00


	//----- nvinfo : EIATTR_KPARAM_INFO
	.align		4
.L_1329:
        /*00a8*/ 	.byte	0x04, 0x17
        /*00aa*/ 	.short	(.L_1331 - .L_1330)
.L_1330:
        /*00ac*/ 	.word	0x00000000
        /*00b0*/ 	.short	0x0001
        /*00b2*/ 	.short	0x0008
        /*00b4*/ 	.byte	0x00, 0xf0, 0x21, 0x00


	//----- nvinfo : EIATTR_KPARAM_INFO
	.align		4
.L_1331:
        /*00b8*/ 	.byte	0x04, 0x17
        /*00ba*/ 	.short	(.L_1333 - .L_1332)
.L_1332:
        /*00bc*/ 	.word	0x00000000
        /*00c0*/ 	.short	0x0000
        /*00c2*/ 	.short	0x0000
        /*00c4*/ 	.byte	0x00, 0xf0, 0x21, 0x00


	//----- nvinfo : EIATTR_SPARSE_MMA_MASK
	.align		4
.L_1333:
        /*00c8*/ 	.byte	0x03, 0x50
        /*00ca*/ 	.short	0x0000


	//----- nvinfo : EIATTR_MAXREG_COUNT
	.align		4
        /*00cc*/ 	.byte	0x03, 0x1b
        /*00ce*/ 	.short	0x0040


	//----- nvinfo : EIATTR_NUM_BARRIERS
	.align		4
        /*00d0*/ 	.byte	0x02, 0x4c
        /*00d2*/ 	.byte	0x01
	.zero		1


	//----- nvinfo : EIATTR_ANNOTATIONS
	.align		4
        /*00d4*/ 	.byte	0x04, 0x55
        /*00d6*/ 	.short	(.L_1335 - .L_1334)


	//   ....[0]....
.L_1334:
        /* <DEDUP_REMOVED lines=36> */


	//----- nvinfo : EIATTR_MERCURY_ISA_VERSION
	.align		4
.L_1335:
        /*0308*/ 	.byte	0x03, 0x5f
        /*030a*/ 	.short	0x0101


	//----- nvinfo : EIATTR_COOP_GROUP_MASK_REGIDS
	.align		4
        /*030c*/ 	.byte	0x04, 0x29
        /*030e*/ 	.short	(.L_1337 - .L_1336)


	//   ....[0]....
.L_1336:
        /*0310*/ 	.word	0xffffffff


	//   ....[1]....
        /*0314*/ 	.word	0xffffffff


	//   ....[2]....
        /*0318*/ 	.word	0xffffffff


	//   ....[3]....
        /*031c*/ 	.word	0xffffffff


	//   ....[4]....
        /*0320*/ 	.word	0xffffffff


	//   ....[5]....
        /*0324*/ 	.word	0xffffffff


	//   ....[6]....
        /*0328*/ 	.word	0x05000015


	//   ....[7]....
        /*032c*/ 	.word	0x05000014


	//   ....[8]....
        /*0330*/ 	.word	0x05000016


	//   ....[9]....
        /*0334*/ 	.word	0x05000017


	//   ....[10]....
        /*0338*/ 	.word	0x05000019


	//   ....[11]....
        /*033c*/ 	.word	0x05000018


	//   ....[12]....
        /*0340*/ 	.word	0x0500001a


	//   ....[13]....
        /*0344*/ 	.word	0x0500000f


	//   ....[14]....
        /*0348*/ 	.word	0x05000019


	//   ....[15]....
        /*034c*/ 	.word	0x05000018


	//   ....[16]....
        /*0350*/ 	.word	0x0500001a


	//   ....[17]....
        /*0354*/ 	.word	0x0500001b


	//   ....[18]....
        /*0358*/ 	.word	0x0500001d


	//   ....[19]....
        /*035c*/ 	.word	0x0500001c


	//   ....[20]....
        /*0360*/ 	.word	0x05000020


	//   ....[21]....
        /*0364*/ 	.word	0x0500000f


	//   ....[22]....
        /*0368*/ 	.word	0x05000019


	//   ....[23]....
        /*036c*/ 	.word	0x05000018


	//   ....[24]....
        /*0370*/ 	.word	0x0500001a


	//   ....[25]....
        /*0374*/ 	.word	0x0500001b


	//   ....[26]....
        /*0378*/ 	.word	0x0500001d


	//   ....[27]....
        /*037c*/ 	.word	0x0500001c


	//   ....[28]....
        /*0380*/ 	.word	0x05000020


	//   ....[29]....
        /*0384*/ 	.word	0x0500000f


	//   ....[30]....
        /*0388*/ 	.word	0x05000011


	//   ....[31]....
        /*038c*/ 	.word	0x0500001b


	//   ....[32]....
        /*0390*/ 	.word	0x0500001d


	//   ....[33]....
        /*0394*/ 	.word	0x05000010


	//   ....[34]....
        /*0398*/ 	.word	0x05000023


	//   ....[35]....
        /*039c*/ 	.word	0x0500001e


	//   ....[36]....
        /*03a0*/ 	.word	0x05000026


	//   ....[37]....
        /*03a4*/ 	.word	0x05000025


	//   ....[38]....
        /*03a8*/ 	.word	0x0500001c


	//   ....[39]....
        /*03ac*/ 	.word	0x05000016


	//   ....[40]....
        /*03b0*/ 	.word	0x05000014


	//   ....[41]....
        /*03b4*/ 	.word	0x05000017


	//   ....[42]....
        /*03b8*/ 	.word	0x05000018


	//   ....[43]....
        /*03bc*/ 	.word	0x0500001a


	//   ....[44]....
        /*03c0*/ 	.word	0x0500001b


	//   ....[45]....
        /*03c4*/ 	.word	0x05000011


	//   ....[46]....
        /*03c8*/ 	.word	0x05000029


	//   ....[47]....
        /*03cc*/ 	.word	0x05000013


	//   ....[48]....
        /*03d0*/ 	.word	0x05000014


	//   ....[49]....
        /*03d4*/ 	.word	0x05000012


	//   ....[50]....
        /*03d8*/ 	.word	0x05000015


	//   ....[51]....
        /*03dc*/ 	.word	0x05000017


	//   ....[52]....
        /*03e0*/ 	.word	0x05000018


	//   ....[53]....
        /*03e4*/ 	.word	0x0500000e


	//   ....[54]....
        /*03e8*/ 	.word	0x0500002b


	//   ....[55]....
        /*03ec*/ 	.word	0x05000020


	//   ....[56]....
        /*03f0*/ 	.word	0x05000022


	//   ....[57]....
        /*03f4*/ 	.word	0x05000021


	//   ....[58]....
        /*03f8*/ 	.word	0x05000027


	//   ....[59]....
        /*03fc*/ 	.word	0x05000028


	//   ....[60]....
        /*0400*/ 	.word	0x05000023


	//   ....[61]....
        /*0404*/ 	.word	0x0500001e


	//   ....[62]....
        /*0408*/ 	.word	0x0500001a


	//   ....[63]....
        /*040c*/ 	.word	0x0500001a


	//   ....[64]....
        /*0410*/ 	.word	0x0500001a


	//   ....[65]....
        /*0414*/ 	.word	0x0500001a


	//   ....[66]....
        /*0418*/ 	.word	0x0500001a


	//   ....[67]....
        /*041c*/ 	.word	0x0500001a


	//   ....[68]....
        /*0420*/ 	.word	0x0500001a


	//   ....[69]....
        /*0424*/ 	.word	0x0500001a


	//   ....[70]....
        /*0428*/ 	.word	0x0500001a


	//   ....[71]....
        /*042c*/ 	.word	0x0500001a


	//   ....[72]....
        /*0430*/ 	.word	0x0500001a


	//   ....[73]....
        /*0434*/ 	.word	0x0500001a


	//   ....[74]....
        /*0438*/ 	.word	0x0500001a


	//   ....[75]....
        /*043c*/ 	.word	0x0500001a


	//   ....[76]....
        /*0440*/ 	.word	0x0500001a


	//   ....[77]....
        /*0444*/ 	.word	0x0500001a


	//   ....[78]....
        /*0448*/ 	.word	0x0500001a


	//   ....[79]....
        /*044c*/ 	.word	0x0500001a


	//   ....[80]....
        /*0450*/ 	.word	0x0500001a


	//   ....[81]....
        /*0454*/ 	.word	0x0500001a


	//   ....[82]....
        /*0458*/ 	.word	0x0500001a


	//   ....[83]....
        /*045c*/ 	.word	0x0500001a


	//   ....[84]....
        /*0460*/ 	.word	0x0500001a


	//   ....[85]....
        /*0464*/ 	.word	0x0500001a


	//   ....[86]....
        /*0468*/ 	.word	0x0500001a


	//   ....[87]....
        /*046c*/ 	.word	0x0500001a


	//   ....[88]....
        /*0470*/ 	.word	0x0500001a


	//   ....[89]....
        /*0474*/ 	.word	0x0500001a


	//   ....[90]....
        /*0478*/ 	.word	0x0500001a


	//   ....[91]....
        /*047c*/ 	.word	0x0500001a


	//   ....[92]....
        /*0480*/ 	.word	0x0500001a


	//   ....[93]....
        /*0484*/ 	.word	0x0500001a


	//   ....[94]....
        /*0488*/ 	.word	0x0500001a


	//   ....[95]....
        /*048c*/ 	.word	0x0500001a


	//   ....[96]....
        /*0490*/ 	.word	0x0500001a


	//   ....[97]....
        /*0494*/ 	.word	0x0500001a


	//   ....[98]....
        /*0498*/ 	.word	0x0500001a


	//   ....[99]....
        /*049c*/ 	.word	0x0500001a


	//   ....[100]....
        /*04a0*/ 	.word	0x0500001a


	//   ....[101]....
        /*04a4*/ 	.word	0x0500001a


	//   ....[102]....
        /*04a8*/ 	.word	0x0500001a


	//   ....[103]....
        /*04ac*/ 	.word	0x0500001a


	//   ....[104]....
        /*04b0*/ 	.word	0x0500001a


	//   ....[105]....
        /*04b4*/ 	.word	0x0500001a


	//   ....[106]....
        /*04b8*/ 	.word	0x0500001a


	//   ....[107]....
        /*04bc*/ 	.word	0x0500001a


	//   ....[108]....
        /*04c0*/ 	.word	0x0500001a


	//   ....[109]....
        /*04c4*/ 	.word	0x0500001a


	//   ....[110]....
        /*04c8*/ 	.word	0x0500001a


	//   ....[111]....
        /*04cc*/ 	.word	0x0500001a


	//   ....[112]....
        /*04d0*/ 	.word	0x0500001a


	//   ....[113]....
        /*04d4*/ 	.word	0x0500001a


	//   ....[114]....
        /*04d8*/ 	.word	0x0500001a


	//   ....[115]....
        /*04dc*/ 	.word	0x0500001a


	//   ....[116]....
        /*04e0*/ 	.word	0x0500001a


	//   ....[117]....
        /*04e4*/ 	.word	0x0500001a


	//----- nvinfo : EIATTR_COOP_GROUP_INSTR_OFFSETS
	.align		4
.L_1337:
        /*04e8*/ 	.byte	0x04, 0x28
        /*04ea*/ 	.short	(.L_1339 - .L_1338)


	//   ....[0]....
.L_1338:
        /*04ec*/ 	.word	0x00003e60


	//   ....[1]....
        /*04f0*/ 	.word	0x00003e80


	//   ....[2]....
        /*04f4*/ 	.word	0x00003ec0


	//   ....[3]....
        /*04f8*/ 	.word	0x00003ed0


	//   ....[4]....
        /*04fc*/ 	.word	0x00004510


	//   ....[5]....
        /*0500*/ 	.word	0x00004520


	//   ....[6]....
        /*0504*/ 	.word	0x00007cd0


	//   ....[7]....
        /*0508*/ 	.word	0x00007d00


	//   ....[8]....
        /*050c*/ 	.word	0x00007d50


	//   ....[9]....
        /*0510*/ 	.word	0x00007d70


	//   ....[10]....
        /*0514*/ 	.word	0x00007da0


	//   ....[11]....
        /*0518*/ 	.word	0x00007db0


	//   ....[12]....
        /*051c*/ 	.word	0x00007de0


	//   ....[13]....
        /*0520*/ 	.word	0x00007df0


	//   ....[14]....
        /*0524*/ 	.word	0x00007fb0


	//   ....[15]....
        /*0528*/ 	.word	0x00007fe0


	//   ....[16]....
        /*052c*/ 	.word	0x00008030


	//   ....[17]....
        /*0530*/ 	.word	0x00008050


	//   ....[18]....
        /*0534*/ 	.word	0x00008080


	//   ....[19]....
        /*0538*/ 	.word	0x00008090


	//   ....[20]....
        /*053c*/ 	.word	0x000080c0


	//   ....[21]....
        /*0540*/ 	.word	0x000080d0


	//   ....[22]....
        /*0544*/ 	.word	0x00008240


	//   ....[23]....
        /*0548*/ 	.word	0x00008270


	//   ....[24]....
        /*054c*/ 	.word	0x000082c0


	//   ....[25]....
        /*0550*/ 	.word	0x000082e0


	//   ....[26]....
        /*0554*/ 	.word	0x00008310


	//   ....[27]....
        /*0558*/ 	.word	0x00008320


	//   ....[28]....
        /*055c*/ 	.word	0x00008350


	//   ....[29]....
        /*0560*/ 	.word	0x00008360


	//   ....[30]....
        /*0564*/ 	.word	0x00008620


	//   ....[31]....
        /*0568*/ 	.word	0x00008650


	//   ....[32]....
        /*056c*/ 	.word	0x00008730


	//   ....[33]....
        /*0570*/ 	.word	0x00008770


	//   ....[34]....
        /*0574*/ 	.word	0x000087a0


	//   ....[35]....
        /*0578*/ 	.word	0x000087d0


	//   ....[36]....
        /*057c*/ 	.word	0x00008800


	//   ....[37]....
        /*0580*/ 	.word	0x00008830


	//   ....[38]....
        /*0584*/ 	.word	0x00008870


	//   ....[39]....
        /*0588*/ 	.word	0x000088a0


	//   ....[40]....
        /*058c*/ 	.word	0x00008940


	//   ....[41]....
        /*0590*/ 	.word	0x00008960


	//   ....[42]....
        /*0594*/ 	.word	0x00008990


	//   ....[43]....
        /*0598*/ 	.word	0x000089b0


	//   ....[44]....
        /*059c*/ 	.word	0x000089d0


	//   ....[45]....
        /*05a0*/ 	.word	0x000089e0


	//   ....[46]....
        /*05a4*/ 	.word	0x00008a10


	//   ....[47]....
        /*05a8*/ 	.word	0x00008a40


	//   ....[48]....
        /*05ac*/ 	.word	0x00008a80


	//   ....[49]....
        /*05b0*/ 	.word	0x00008aa0


	//   ....[50]....
        /*05b4*/ 	.word	0x00008ad0


	//   ....[51]....
        /*05b8*/ 	.word	0x00008b00


	//   ....[52]....
        /*05bc*/ 	.word	0x00008b10


	//   ....[53]....
        /*05c0*/ 	.word	0x00008b40


	//   ....[54]....
        /*05c4*/ 	.word	0x00008b70


	//   ....[55]....
        /*05c8*/ 	.word	0x00008ba0


	//   ....[56]....
        /*05cc*/ 	.word	0x00008bd0


	//   ....[57]....
        /*05d0*/ 	.word	0x00008bf0


	//   ....[58]....
        /*05d4*/ 	.word	0x00008c20


	//   ....[59]....
        /*05d8*/ 	.word	0x00008c40


	//   ....[60]....
        /*05dc*/ 	.word	0x00008d00


	//   ....[61]....
        /*05e0*/ 	.word	0x00008e00


	//   ....[62]....
        /*05e4*/ 	.word	0x00008fb0


	//   ....[63]....
        /*05e8*/ 	.word	0x00009000


	//   ....[64]....
        /*05ec*/ 	.word	0x00009070


	//   ....[65]....
        /*05f0*/ 	.word	0x000090d0


	//   ....[66]....
        /*05f4*/ 	.word	0x00009140


	//   ....[67]....
        /*05f8*/ 	.word	0x000091a0


	//   ....[68]....
        /*05fc*/ 	.word	0x00009210


	//   ....[69]....
        /*0600*/ 	.word	0x00009270


	//   ....[70]....
        /*0604*/ 	.word	0x00009310


	//   ....[71]....
        /*0608*/ 	.word	0x000093a0


	//   ....[72]....
        /*060c*/ 	.word	0x00009410


	//   ....[73]....
        /*0610*/ 	.word	0x00009470


	//   ....[74]....
        /*0614*/ 	.word	0x000094e0


	//   ....[75]....
        /*0618*/ 	.word	0x00009540


	//   ....[76]....
        /*061c*/ 	.word	0x000095b0


	//   ....[77]....
        /*0620*/ 	.word	0x00009610


	//   ....[78]....
        /*0624*/ 	.word	0x000096b0


	//   ....[79]....
        /*0628*/ 	.word	0x00009740


	//   ....[80]....
        /*062c*/ 	.word	0x000097b0


	//   ....[81]....
        /*0630*/ 	.word	0x00009810


	//   ....[82]....
        /*0634*/ 	.word	0x00009880


	//   ....[83]....
        /*0638*/ 	.word	0x000098e0


	//   ....[84]....
        /*063c*/ 	.word	0x00009950


	//   ....[85]....
        /*0640*/ 	.word	0x000099b0


	//   ....[86]....
        /*0644*/ 	.word	0x00009a50


	//   ....[87]....
        /*0648*/ 	.word	0x00009b00


	//   ....[88]....
        /*064c*/ 	.word	0x00009c10


	//   ....[89]....
        /*0650*/ 	.word	0x00009c60


	//   ....[90]....
        /*0654*/ 	.word	0x00009d30


	//   ....[91]....
        /*0658*/ 	.word	0x00009da0


	//   ....[92]....
        /*065c*/ 	.word	0x00009e30


	//   ....[93]....
        /*0660*/ 	.word	0x00009e80


	//   ....[94]....
        /*0664*/ 	.word	0x00009ef0


	//   ....[95]....
        /*0668*/ 	.word	0x00009f50


	//   ....[96]....
        /*066c*/ 	.word	0x00009fc0


	//   ....[97]....
        /*0670*/ 	.word	0x0000a020


	//   ....[98]....
        /*0674*/ 	.word	0x0000a090


	//   ....[99]....
        /*0678*/ 	.word	0x0000a0f0


	//   ....[100]....
        /*067c*/ 	.word	0x0000a170


	//   ....[101]....
        /*0680*/ 	.word	0x0000a1e0


	//   ....[102]....
        /*0684*/ 	.word	0x0000a250


	//   ....[103]....
        /*0688*/ 	.word	0x0000a2b0


	//   ....[104]....
        /*068c*/ 	.word	0x0000a330


	//   ....[105]....
        /*0690*/ 	.word	0x0000a3b0


	//   ....[106]....
        /*0694*/ 	.word	0x0000a450


	//   ....[107]....
        /*0698*/ 	.word	0x0000a4c0


	//   ....[108]....
        /*069c*/ 	.word	0x0000a550


	//   ....[109]....
        /*06a0*/ 	.word	0x0000a5e0


	//   ....[110]....
        /*06a4*/ 	.word	0x0000a650


	//   ....[111]....
        /*06a8*/ 	.word	0x0000a6b0


	//   ....[112]....
        /*06ac*/ 	.word	0x0000a720


	//   ....[113]....
        /*06b0*/ 	.word	0x0000a7a0


	//   ....[114]....
        /*06b4*/ 	.word	0x0000a860


	//   ....[115]....
        /*06b8*/ 	.word	0x0000a930


	//   ....[116]....
        /*06bc*/ 	.word	0x0000aa10


	//   ....[117]....
        /*06c0*/ 	.word	0x0000aac0


	//----- nvinfo : EIATTR_EXIT_INSTR_OFFSETS
	.align		4
.L_1339:
        /*06c4*/ 	.byte	0x04, 0x1c
        /*06c6*/ 	.short	(.L_1341 - .L_1340)


	//   ....[0]....
.L_1340:
        /*06c8*/ 	.word	0x00006d10


	//   ....[1]....
        /*06cc*/ 	.word	0x00008f50


	//----- nvinfo : EIATTR_MAX_THREADS
	.align		4
.L_1341:
        /*06d0*/ 	.byte	0x04, 0x05
        /*06d2*/ 	.short	(.L_1343 - .L_1342)
.L_1342:
        /*06d4*/ 	.word	0x00000140
        /*06d8*/ 	.word	0x00000001
        /*06dc*/ 	.word	0x00000001


	//----- nvinfo : EIATTR_CRS_STACK_SIZE
	.align		4
.L_1343:
        /*06e0*/ 	.byte	0x04, 0x1e
        /*06e2*/ 	.short	(.L_1345 - .L_1344)
.L_1344:
        /*06e4*/ 	.word	0x00000000


	//----- nvinfo : EIATTR_CBANK_PARAM_SIZE
	.align		4
.L_1345:
        /*06e8*/ 	.byte	0x03, 0x19
        /*06ea*/ 	.short	0x0060


	//----- nvinfo : EIATTR_PARAM_CBANK
	.align		4
        /*06ec*/ 	.byte	0x04, 0x0a
        /*06ee*/ 	.short	(.L_1347 - .L_1346)
	.align		4
.L_1346:
        /*06f0*/ 	.word	index@(.nv.constant0._ZN13group_norm_v218gn_bwd_cuda_kernelI6__halfLi320ELi3ELi16ELi160ELi64ELb1ELb1ELi32ELi320ELi320ELi4ELb1ELi168ELb0ELb0ELNS_15WgradSyncMethodE3ENS_16CompileConditionILi900EEEEEvPT_S6_S6_PKS5_S8_S8_S8_PKfflPfPj)
        /*06f4*/ 	.short	0x0210
        /*06f6*/ 	.short	0x0060


	//----- nvinfo : EIATTR_SW_WAR
	.align		4
.L_1347:
        /*06f8*/ 	.byte	0x04, 0x36
        /*06fa*/ 	.short	(.L_1349 - .L_1348)
.L_1348:
        /*06fc*/ 	.word	0x00000008
.L_1349:


//--------------------- .nv.info._ZN13group_norm_v218gn_bwd_cuda_kernelI6__halfLi320ELi1ELi16ELi160ELi64ELb1ELb1ELi64ELi320ELi320ELi4ELb1ELi144ELb0ELb0ELNS_15WgradSyncMethodE3ENS_16CompileConditionILi900EEEEEvPT_S6_S6_PKS5_S8_S8_S8_PKfflPfPj --------------------------
	.section	.nv.info._ZN13group_norm_v218gn_bwd_cuda_kernelI6__halfLi320ELi1ELi16ELi160ELi64ELb1ELb1ELi64ELi320ELi320ELi4ELb1ELi144ELb0ELb0ELNS_15WgradSyncMethodE3ENS_16CompileConditionILi900EEEEEvPT_S6_S6_PKS5_S8_S8_S8_PKfflPfPj,"",@"SHT_CUDA_INFO"
	.sectionflags	@""
	.align	4


	//----- nvinfo : EIATTR_CUDA_API_VERSION
	.align		4
        /*0000*/ 	.byte	0x04, 0x37
        /*0002*/ 	.short	(.L_1351 - .L_1350)
.L_1350:
        /*0004*/ 	.word	0x00000082


	//----- nvinfo : EIATTR_KPARAM_INFO
	.align		4
.L_1351:
        /*0008*/ 	.byte	0x04, 0x17
        /*000a*/ 	.short	(.L_1353 - .L_1352)
.L_1352:
        /*000c*/ 	.word	0x00000000
        /*0010*/ 	.short	0x000b
        /*0012*/ 	.short	0x0058
        /*0014*/ 	.byte	0x00, 0xf0, 0x21, 0x00


	//----- nvinfo : EIATTR_KPARAM_INFO
	.align		4
.L_1353:
        /*0018*/ 	.byte	0x04, 0x17
        /*001a*/ 	.short	(.L_1355 - .L_1354)
.L_1354:
        /*001c*/ 	.word	0x00000000
        /*0020*/ 	.short	0x000a
        /*0022*/ 	.short	0x0050
        /*0024*/ 	.byte	0x00, 0xf0, 0x21, 0x00


	//----- nvinfo : EIATTR_KPARAM_INFO
	.align		4
.L_1355:
        /*0028*/ 	.byte	0x04, 0x17
        /*002a*/ 	.short	(.L_1357 - .L_1356)
.L_1356:
        /*002c*/ 	.word	0x00000000
        /*0030*/ 	.short	0x0009
        /*0032*/ 	.short	0x0048
        /*0034*/ 	.byte	0x00, 0xf0, 0x21, 0x00


	//----- nvinfo : EIATTR_KPARAM_INFO
	.align		4
.L_1357:
        /*0038*/ 	.byte	0x04, 0x17
        /*003a*/ 	.short	(.L_1359 - .L_1358)
.L_1358:
        /*003c*/ 	.word	0x00000000
        /*0040*/ 	.short	0x0008
        /*0042*/ 	.short	0x0040
        /*0044*/ 	.byte	0x00, 0xf0, 0x11, 0x00


	//----- nvinfo : EIATTR_KPARAM_INFO
	.align		4
.L_1359:
        /*0048*/ 	.byte	0x04, 0x17
        /*004a*/ 	.short	(.L_1361 - .L_1360)
.L_1360:
        /*004c*/ 	.word	0x00000000
        /*0050*/ 	.short	0x0007
        /*0052*/ 	.short	0x0038
        /*0054*/ 	.byte	0x00, 0xf0, 0x21, 0x00


	//----- nvinfo : EIATTR_KPARAM_INFO
	.align		4
.L_1361:
        /*0058*/ 	.byte	0x04, 0x17
        /*005a*/ 	.short	(.L_1363 - .L_1362)
.L_1362:
        /*005c*/ 	.word	0x00000000
        /*0060*/ 	.short	0x0006
        /*0062*/ 	.short	0x0030
        /*0064*/ 	.byte	0x00, 0xf0, 0x21, 0x00


	//----- nvinfo : EIATTR_KPARAM_INFO
	.align		4
.L_1363:
        /*0068*/ 	.byte	0x04, 0x17
        /*006a*/ 	.short	(.L_1365 - .L_1364)
.L_1364:
        /*006c*/ 	.word	0x00000000
        /*0070*/ 	.short	0x0005
        /*0072*/ 	.short	0x0028
        /*0074*/ 	.byte	0x00, 0xf0, 0x21, 0x00


	//----- nvinfo : EIATTR_KPARAM_INFO
	.align		4
.L_1365:
        /*0078*/ 	.byte	0x04, 0x17
        /*007a*/ 	.short	(.L_1367 - .L_1366)
.L_1366:
        /*007c*/ 	.word	0x00000000
        /*0080*/ 	.short	0x0004
        /*0082*/ 	.short	0x0020
        /*0084*/ 	.byte	0x00, 0xf0, 0x21, 0x00


	//----- nvinfo : EIATTR_KPARAM_INFO
	.align		4
.L_1367:
        /*0088*/ 	.byte	0x04, 0x17
        /*008a*/ 	.short	(.L_1369 - .L_1368)
.L_1368:
        /*008c*/ 	.word	0x00000000
        /*0090*/ 	.short	0x0003
        /*0092*/ 	.short	0x0018
        /*0094*/ 	.byte	0x00, 0xf0, 0x21, 0x00


	//----- nvinfo : EIATTR_KPARAM_INFO
	.align		4
.L_1369:
        /*0098*/ 	.byte	0x04, 0x17
        /*009a*/ 	.short	(.L_1371 - .L_1370)
.L_1370:
        /*009c*/ 	.word	0x00000000
        /*00a0*/ 	.short	0x0002
        /*00a2*/ 	.short	0x0010
        /*00a4*/ 	.byte	0x00, 0xf0, 0x21, 0x00


	//----- nvinfo : EIATTR_KPARAM_INFO
	.align		4
.L_1371:
        /*00a8*/ 	.byte	0x04, 0x17
        /*00aa*/ 	.short	(.L_1373 - .L_1372)
.L_1372:
        /*00ac*/ 	.word	0x00000000
        /*00b0*/ 	.short	0x0001
        /*00b2*/ 	.short	0x0008
        /*00b4*/ 	.byte	0x00, 0xf0, 0x21, 0x00


	//----- nvinfo : EIATTR_KPARAM_INFO
	.align		4
.L_1373:
        /*00b8*/ 	.byte	0x04, 0x17
        /*00ba*/ 	.short	(.L_1375 - .L_1374)
.L_1374:
        /*00bc*/ 	.word	0x00000000
        /*00c0*/ 	.short	0x0000
        /*00c2*/ 	.short	0x0000
        /*00c4*/ 	.byte	0x00, 0xf0, 0x21, 0x00


	//----- nvinfo : EIATTR_SPARSE_MMA_MASK
	.align		4
.L_1375:
        /*00c8*/ 	.byte	0x03, 0x50
        /*00ca*/ 	.short	0x0000


	//----- nvinfo : EIATTR_MAXREG_COUNT
	.align		4
        /*00cc*/ 	.byte	0x03, 0x1b
        /*00ce*/ 	.short	0x00a8


	//----- nvinfo : EIATTR_NUM_BARRIERS
	.align		4
        /*00d0*/ 	.byte	0x02, 0x4c
        /*00d2*/ 	.byte	0x01
	.zero		1


	//----- nvinfo : EIATTR_MERCURY_ISA_VERSION
	.align		4
        /*00d4*/ 	.byte	0x03, 0x5f
        /*00d6*/ 	.short	0x0101


	//----- nvinfo : EIATTR_COOP_GROUP_MASK_REGIDS
	.align		4
        /*00d8*/ 	.byte	0x04, 0x29
        /*00da*/ 	.short	(.L_1377 - .L_1376)


	//   ....[0]....
.L_1376:
        /*00dc*/ 	.word	0xffffffff


	//   ....[1]....
        /*00e0*/ 	.word	0xffffffff


	//   ....[2]....
        /*00e4*/ 	.word	0xffffffff


	//   ....[3]....
        /*00e8*/ 	.word	0xffffffff


	//   ....[4]....
        /*00ec*/ 	.word	0x0500002c


	//   ....[5]....
        /*00f0*/ 	.word	0x0500002b


	//   ....[6]....
        /*00f4*/ 	.word	0x0500002d


	//   ....[7]....
        /*00f8*/ 	.word	0x0500002e


	//   ....[8]....
        /*00fc*/ 	.word	0x05000030


	//   ....[9]....
        /*0100*/ 	.word	0x0500002f


	//   ....[10]....
        /*0104*/ 	.word	0x05000031


	//   ....[11]....
        /*0108*/ 	.word	0x05000026


	//   ....[12]....
        /*010c*/ 	.word	0x0500002c


	//   ....[13]....
        /*0110*/ 	.word	0x0500002b


	//   ....[14]....
        /*0114*/ 	.word	0x0500002d


	//   ....[15]....
        /*0118*/ 	.word	0x0500002e


	//   ....[16]....
        /*011c*/ 	.word	0x05000030


	//   ....[17]....
        /*0120*/ 	.word	0x0500002f


	//   ....[18]....
        /*0124*/ 	.word	0x05000031


	//   ....[19]....
        /*0128*/ 	.word	0x05000026


	//   ....[20]....
        /*012c*/ 	.word	0x05000030


	//   ....[21]....
        /*0130*/ 	.word	0x0500002f


	//   ....[22]....
        /*0134*/ 	.word	0x05000031


	//   ....[23]....
        /*0138*/ 	.word	0x05000036


	//   ....[24]....
        /*013c*/ 	.word	0x05000038


	//   ....[25]....
        /*0140*/ 	.word	0x05000035


	//   ....[26]....
        /*0144*/ 	.word	0x05000037


	//   ....[27]....
        /*0148*/ 	.word	0x0500002a


	//   ....[28]....
        /*014c*/ 	.word	0x0500002d


	//   ....[29]....
        /*0150*/ 	.word	0x0500002c


	//   ....[30]....
        /*0154*/ 	.word	0x0500002e


	//   ....[31]....
        /*0158*/ 	.word	0x0500002f


	//   ....[32]....
        /*015c*/ 	.word	0x05000031


	//   ....[33]....
        /*0160*/ 	.word	0x05000030


	//   ....[34]....
        /*0164*/ 	.word	0x05000036


	//   ....[35]....
        /*0168*/ 	.word	0x05000027


	//   ....[36]....
        /*016c*/ 	.word	0x05000028


	//   ....[37]....
        /*0170*/ 	.word	0x05000025


	//   ....[38]....
        /*0174*/ 	.word	0x05000029


	//   ....[39]....
        /*0178*/ 	.word	0x0500003a


	//   ....[40]....
        /*017c*/ 	.word	0x05000025


	//   ....[41]....
        /*0180*/ 	.word	0x05000038


	//   ....[42]....
        /*0184*/ 	.word	0x0500003c


	//   ....[43]....
        /*0188*/ 	.word	0x0500002c


	//   ....[44]....
        /*018c*/ 	.word	0x05000039


	//   ....[45]....
        /*0190*/ 	.word	0x0500003b


	//   ....[46]....
        /*0194*/ 	.word	0x05000038


	//   ....[47]....
        /*0198*/ 	.word	0x05000035


	//   ....[48]....
        /*019c*/ 	.word	0x05000031


	//   ....[49]....
        /*01a0*/ 	.word	0x05000025


	//   ....[50]....
        /*01a4*/ 	.word	0x0500003a


	//   ....[51]....
        /*01a8*/ 	.word	0x0500003c


	//   ....[52]....
        /*01ac*/ 	.word	0x05000029


	//   ....[53]....
        /*01b0*/ 	.word	0x05000038


	//   ....[54]....
        /*01b4*/ 	.word	0x0500003a


	//   ....[55]....
        /*01b8*/ 	.word	0x05000039


	//   ....[56]....
        /*01bc*/ 	.word	0x0500002b


	//   ....[57]....
        /*01c0*/ 	.word	0x0500003b


	//   ....[58]....
        /*01c4*/ 	.word	0x0500002e


	//   ....[59]....
        /*01c8*/ 	.word	0x05000025


	//   ....[60]....
        /*01cc*/ 	.word	0x05000038


	//   ....[61]....
        /*01d0*/ 	.word	0x05000038


	//   ....[62]....
        /*01d4*/ 	.word	0x05000038


	//   ....[63]....
        /*01d8*/ 	.word	0x05000038


	//   ....[64]....
        /*01dc*/ 	.word	0x05000038


	//   ....[65]....
        /*01e0*/ 	.word	0x05000038


	//   ....[66]....
        /*01e4*/ 	.word	0x05000038


	//   ....[67]....
        /*01e8*/ 	.word	0x05000038


	//   ....[68]....
        /*01ec*/ 	.word	0x05000038


	//   ....[69]....
        /*01f0*/ 	.word	0x05000038


	//   ....[70]....
        /*01f4*/ 	.word	0x05000038


	//   ....[71]....
        /*01f8*/ 	.word	0x05000038


	//   ....[72]....
        /*01fc*/ 	.word	0x05000038


	//   ....[73]....
        /*0200*/ 	.word	0x05000038


	//   ....[74]....
        /*0204*/ 	.word	0x05000038


	//   ....[75]....
        /*0208*/ 	.word	0x05000038


	//   ....[76]....
        /*020c*/ 	.word	0x05000038


	//   ....[77]....
        /*0210*/ 	.word	0x05000038


	//   ....[78]....
        /*0214*/ 	.word	0x05000038


	//   ....[79]....
        /*0218*/ 	.word	0x05000038


	//   ....[80]....
        /*021c*/ 	.word	0x05000038


	//   ....[81]....
        /*0220*/ 	.word	0x05000038


	//   ....[82]....
        /*0224*/ 	.word	0x05000038


	//   ....[83]....
        /*0228*/ 	.word	0x05000038


	//   ....[84]....
        /*022c*/ 	.word	0x05000038


	//   ....[85]....
        /*0230*/ 	.word	0x05000038


	//   ....[86]....
        /*0234*/ 	.word	0x05000038


	//   ....[87]....
        /*0238*/ 	.word	0x05000038


	//   ....[88]....
        /*023c*/ 	.word	0x05000038


	//   ....[89]....
        /*0240*/ 	.word	0x05000038


	//   ....[90]....
        /*0244*/ 	.word	0x05000038


	//   ....[91]....
        /*0248*/ 	.word	0x05000038


	//   ....[92]....
        /*024c*/ 	.word	0x05000038


	//   ....[93]....
        /*0250*/ 	.word	0x05000038


	//   ....[94]....
        /*0254*/ 	.word	0x05000038


	//   ....[95]....
        /*0258*/ 	.word	0x05000038


	//   ....[96]....
        /*025c*/ 	.word	0x05000038


	//   ....[97]....
        /*0260*/ 	.word	0x05000038


	//   ....[98]....
        /*0264*/ 	.word	0x05000038


	//   ....[99]....
        /*0268*/ 	.word	0x05000038


	//   ....[100]....
        /*026c*/ 	.word	0x05000038


	//   ....[101]....
        /*0270*/ 	.word	0x05000038


	//   ....[102]....
        /*0274*/ 	.word	0x05000038


	//   ....[103]....
        /*0278*/ 	.word	0x05000038


	//   ....[104]....
        /*027c*/ 	.word	0x05000038


	//   ....[105]....
        /*0280*/ 	.word	0x05000038


	//   ....[106]....
        /*0284*/ 	.word	0x05000038


	//   ....[107]....
        /*0288*/ 	.word	0x05000038


	//   ....[108]....
        /*028c*/ 	.word	0x05000038


	//   ....[109]....
        /*0290*/ 	.word	0x05000038


	//   ....[110]....
        /*0294*/ 	.word	0x05000038


	//   ....[111]....
        /*0298*/ 	.word	0x05000038


	//   ....[112]....
        /*029c*/ 	.word	0x05000038


	//   ....[113]....
        /*02a0*/ 	.word	0x05000038


	//   ....[114]....
        /*02a4*/ 	.word	0x05000038


	//   ....[115]....
        /*02a8*/ 	.word	0x05000038


	//----- nvinfo : EIATTR_COOP_GROUP_INSTR_OFFSETS
	.align		4
.L_1377:
        /*02ac*/ 	.byte	0x04, 0x28
        /*02ae*/ 	.short	(.L_1379 - .L_1378)


	//   ....[0]....
.L_1378:
        /*02b0*/ 	.word	0x00005a70


	//   ....[1]....
        /*02b4*/ 	.word	0x00005a90


	//   ....[2]....
        /*02b8*/ 	.word	0x00005b00


	//   ....[3]....
        /*02bc*/ 	.word	0x00005b30


	//   ....[4]....
        /*02c0*/ 	.word	0x0000b220


	//   ....[5]....
        /*02c4*/ 	.word	0x0000b250


	//   ....[6]....
        /*02c8*/ 	.word	0x0000b2a0


	//   ....[7]....
        /*02cc*/ 	.word	0x0000b2c0


	//   ....[8]....
        /*02d0*/ 	.word	0x0000b2f0


	//   ....[9]....
        /*02d4*/ 	.word	0x0000b300


	//   ....[10]....
        /*02d8*/ 	.word	0x0000b330


	//   ....[11]....
        /*02dc*/ 	.word	0x0000b340


	//   ....[12]....
        /*02e0*/ 	.word	0x0000b4b0


	//   ....[13]....
        /*02e4*/ 	.word	0x0000b4e0


	//   ....[14]....
        /*02e8*/ 	.word	0x0000b530


	//   ....[15]....
        /*02ec*/ 	.word	0x0000b550


	//   ....[16]....
        /*02f0*/ 	.word	0x0000b580


	//   ....[17]....
        /*02f4*/ 	.word	0x0000b590


	//   ....[18]....
        /*02f8*/ 	.word	0x0000b5c0


	//   ....[19]....
        /*02fc*/ 	.word	0x0000b5d0


	//   ....[20]....
        /*0300*/ 	.word	0x0000b730


	//   ....[21]....
        /*0304*/ 	.word	0x0000b760


	//   ....[22]....
        /*0308*/ 	.word	0x0000b7b0


	//   ....[23]....
        /*030c*/ 	.word	0x0000b7d0


	//   ....[24]....
        /*0310*/ 	.word	0x0000b800


	//   ....[25]....
        /*0314*/ 	.word	0x0000b810


	//   ....[26]....
        /*0318*/ 	.word	0x0000b840


	//   ....[27]....
        /*031c*/ 	.word	0x0000b850


	//   ....[28]....
        /*0320*/ 	.word	0x0000b9d0


	//   ....[29]....
        /*0324*/ 	.word	0x0000ba00


	//   ....[30]....
        /*0328*/ 	.word	0x0000ba50


	//   ....[31]....
        /*032c*/ 	.word	0x0000ba70


	//   ....[32]....
        /*0330*/ 	.word	0x0000baa0


	//   ....[33]....
        /*0334*/ 	.word	0x0000bab0


	//   ....[34]....
        /*0338*/ 	.word	0x0000bae0


	//   ....[35]....
        /*033c*/ 	.word	0x0000baf0


	//   ....[36]....
        /*0340*/ 	.word	0x0000bd50


	//   ....[37]....
        /*0344*/ 	.word	0x0000bdd0


	//   ....[38]....
        /*0348*/ 	.word	0x0000be10


	//   ....[39]....
        /*034c*/ 	.word	0x0000be40


	//   ....[40]....
        /*0350*/ 	.word	0x0000be60


	//   ....[41]....
        /*0354*/ 	.word	0x0000be80


	//   ....[42]....
        /*0358*/ 	.word	0x0000bea0


	//   ....[43]....
        /*035c*/ 	.word	0x0000bee0


	//   ....[44]....
        /*0360*/ 	.word	0x0000bf00


	//   ....[45]....
        /*0364*/ 	.word	0x0000bf20


	//   ....[46]....
        /*0368*/ 	.word	0x0000bf50


	//   ....[47]....
        /*036c*/ 	.word	0x0000bf60


	//   ....[48]....
        /*0370*/ 	.word	0x0000bf80


	//   ....[49]....
        /*0374*/ 	.word	0x0000bfa0


	//   ....[50]....
        /*0378*/ 	.word	0x0000bfc0


	//   ....[51]....
        /*037c*/ 	.word	0x0000bff0


	//   ....[52]....
        /*0380*/ 	.word	0x0000c010


	//   ....[53]....
        /*0384*/ 	.word	0x0000c020


	//   ....[54]....
        /*0388*/ 	.word	0x0000c050


	//   ....[55]....
        /*038c*/ 	.word	0x0000c080


	//   ....[56]....
        /*0390*/ 	.word	0x0000c0a0


	//   ....[57]....
        /*0394*/ 	.word	0x0000c0d0


	//   ....[58]....
        /*0398*/ 	.word	0x0000c1e0


	//   ....[59]....
        /*039c*/ 	.word	0x0000c210


	//   ....[60]....
        /*03a0*/ 	.word	0x0000c3c0


	//   ....[61]....
        /*03a4*/ 	.word	0x0000c410


	//   ....[62]....
        /*03a8*/ 	.word	0x0000c480


	//   ....[63]....
        /*03ac*/ 	.word	0x0000c4e0


	//   ....[64]....
        /*03b0*/ 	.word	0x0000c550


	//   ....[65]....
        /*03b4*/ 	.word	0x0000c5b0


	//   ....[66]....
        /*03b8*/ 	.word	0x0000c620


	//   ....[67]....
        /*03bc*/ 	.word	0x0000c680


	//   ....[68]....
        /*03c0*/ 	.word	0x0000c730


	//   ....[69]....
        /*03c4*/ 	.word	0x0000c7c0


	//   ....[70]....
        /*03c8*/ 	.word	0x0000c830


	//   ....[71]....
        /*03cc*/ 	.word	0x0000c890


	//   ....[72]....
        /*03d0*/ 	.word	0x0000c900


	//   ....[73]....
        /*03d4*/ 	.word	0x0000c960


	//   ....[74]....
        /*03d8*/ 	.word	0x0000c9d0


	//   ....[75]....
        /*03dc*/ 	.word	0x0000ca30


	//   ....[76]....
        /*03e0*/ 	.word	0x0000cae0


	//   ....[77]....
        /*03e4*/ 	.word	0x0000cb70


	//   ....[78]....
        /*03e8*/ 	.word	0x0000cbe0


	//   ....[79]....
        /*03ec*/ 	.word	0x0000cc40


	//   ....[80]....
        /*03f0*/ 	.word	0x0000ccb0


	//   ....[81]....
        /*03f4*/ 	.word	0x0000cd10


	//   ....[82]....
        /*03f8*/ 	.word	0x0000cd80


	//   ....[83]....
        /*03fc*/ 	.word	0x0000cde0


	//   ....[84]....
        /*0400*/ 	.word	0x0000ce90


	//   ....[85]....
        /*0404*/ 	.word	0x0000cf20


	//   ....[86]....
        /*0408*/ 	.word	0x0000cf90


	//   ....[87]....
        /*040c*/ 	.word	0x0000cff0


	//   ....[88]....
        /*0410*/ 	.word	0x0000d060


	//   ....[89]....
        /*0414*/ 	.word	0x0000d0c0


	//   ....[90]....
        /*0418*/ 	.word	0x0000d130


	//   ....[91]....
        /*041c*/ 	.word	0x0000d190


	//   ....[92]....
        /*0420*/ 	.word	0x0000d240


	//   ....[93]....
        /*0424*/ 	.word	0x0000d2e0


	//   ....[94]....
        /*0428*/ 	.word	0x0000d3c0


	//   ....[95]....
        /*042c*/ 	.word	0x0000d420


	//   ....[96]....
        /*0430*/ 	.word	0x0000d4b0


	//   ....[97]....
        /*0434*/ 	.word	0x0000d510


	//   ....[98]....
        /*0438*/ 	.word	0x0000d580


	//   ....[99]....
        /*043c*/ 	.word	0x0000d5e0


	//   ....[100]....
        /*0440*/ 	.word	0x0000d650


	//   ....[101]....
        /*0444*/ 	.word	0x0000d6a0


	//   ....[102]....
        /*0448*/ 	.word	0x0000d760


	//   ....[103]....
        /*044c*/ 	.word	0x0000d7d0


	//   ....[104]....
        /*0450*/ 	.word	0x0000d860


	//   ....[105]....
        /*0454*/ 	.word	0x0000d8c0


	//   ....[106]....
        /*0458*/ 	.word	0x0000d970


	//   ....[107]....
        /*045c*/ 	.word	0x0000d9d0


	//   ....[108]....
        /*0460*/ 	.word	0x0000da30


	//   ....[109]....
        /*0464*/ 	.word	0x0000da80


	//   ....[110]....
        /*0468*/ 	.word	0x0000daf0


	//   ....[111]....
        /*046c*/ 	.word	0x0000dbd0


	//   ....[112]....
        /*0470*/ 	.word	0x0000dc40


	//   ....[113]....
        /*0474*/ 	.word	0x0000dca0


	//   ....[114]....
        /*0478*/ 	.word	0x0000dd50


	//   ....[115]....
        /*047c*/ 	.word	0x0000ddb0


	//----- nvinfo : EIATTR_EXIT_INSTR_OFFSETS
	.align		4
.L_1379:
        /*0480*/ 	.byte	0x04, 0x1c
        /*0482*/ 	.short	(.L_1381 - .L_1380)


	//   ....[0]....
.L_1380:
        /*0484*/ 	.word	0x0000a810


	//   ....[1]....
        /*0488*/ 	.word	0x0000c360


	//----- nvinfo : EIATTR_MAX_THREADS
	.align		4
.L_1381:
        /*048c*/ 	.byte	0x04, 0x05
        /*048e*/ 	.short	(.L_1383 - .L_1382)
.L_1382:
        /*0490*/ 	.word	0x00000140
        /*0494*/ 	.word	0x00000001
        /*0498*/ 	.word	0x00000001


	//----- nvinfo : EIATTR_CRS_STACK_SIZE
	.align		4
.L_1383:
        /*049c*/ 	.byte	0x04, 0x1e
        /*049e*/ 	.short	(.L_1385 - .L_1384)
.L_1384:
        /*04a0*/ 	.word	0x00000000


	//----- nvinfo : EIATTR_CBANK_PARAM_SIZE
	.align		4
.L_1385:
        /*04a4*/ 	.byte	0x03, 0x19
        /*04a6*/ 	.short	0x0060


	//----- nvinfo : EIATTR_PARAM_CBANK
	.align		4
        /*04a8*/ 	.byte	0x04, 0x0a
        /*04aa*/ 	.short	(.L_1387 - .L_1386)
	.align		4
.L_1386:
        /*04ac*/ 	.word	index@(.nv.constant0._ZN13group_norm_v218gn_bwd_cuda_kernelI6__halfLi320ELi1ELi16ELi160ELi64ELb1ELb1ELi64ELi320ELi320ELi4ELb1ELi144ELb0ELb0ELNS_15WgradSyncMethodE3ENS_16CompileConditionILi900EEEEEvPT_S6_S6_PKS5_S8_S8_S8_PKfflPfPj)
        /*04b0*/ 	.short	0x0210
        /*04b2*/ 	.short	0x0060


	//----- nvinfo : EIATTR_SW_WAR
	.align		4
.L_1387:
        /*04b4*/ 	.byte	0x04, 0x36
        /*04b6*/ 	.short	(.L_1389 - .L_1388)
.L_1388:
        /*04b8*/ 	.word	0x00000008
.L_1389:


//--------------------- .nv.info._ZN13group_norm_v214gn_cuda_kernelI6__halfLi320ELi1ELi32ELi80ELi64ELb0ELi64ELi80ELi80ELi4ELb0ELi116ELb0ELb0ENS_16CompileConditionILi900EEEEEvPT_PKS4_S7_S7_flPfS8_Pj --------------------------
	.section	.nv.info._ZN13group_norm_v214gn_cuda_kernelI6__halfLi320ELi1ELi32ELi80ELi64ELb0ELi64ELi80ELi80ELi4ELb0ELi116ELb0ELb0ENS_16CompileConditionILi900EEEEEvPT_PKS4_S7_S7_flPfS8_Pj,"",@"SHT_CUDA_INFO"
	.sectionflags	@""
	.align	4


	//----- nvinfo : EIATTR_CUDA_API_VERSION
	.align		4
        /*0000*/ 	.byte	0x04, 0x37
        /*0002*/ 	.short	(.L_1391 - .L_1390)
.L_1390:
        /*0004*/ 	.word	0x00000082


	//----- nvinfo : EIATTR_KPARAM_INFO
	.align		4
.L_1391:
        /*0008*/ 	.byte	0x04, 0x17
        /*000a*/ 	.short	(.L_1393 - .L_1392)
.L_1392:
        /*000c*/ 	.word	0x00000000
        /*0010*/ 	.short	0x0008
        /*0012*/ 	.short	0x0040
        /*0014*/ 	.byte	0x00, 0xf0, 0x21, 0x00


	//----- nvinfo : EIATTR_KPARAM_INFO
	.align		4
.L_1393:
        /*0018*/ 	.byte	0x04, 0x17
        /*001a*/ 	.short	(.L_1395 - .L_1394)
.L_1394:
        /*001c*/ 	.word	0x00000000
        /*0020*/ 	.short	0x0007
        /*0022*/ 	.short	0x0038
        /*0024*/ 	.byte	0x00, 0xf0, 0x21, 0x00


	//----- nvinfo : EIATTR_KPARAM_INFO
	.align		4
.L_1395:
        /*0028*/ 	.byte	0x04, 0x17
        /*002a*/ 	.short	(.L_1397 - .L_1396)
.L_1396:
        /*002c*/ 	.word	0x00000000
        /*0030*/ 	.short	0x0006
        /*0032*/ 	.short	0x0030
        /*0034*/ 	.byte	0x00, 0xf0, 0x21, 0x00


	//----- nvinfo : EIATTR_KPARAM_INFO
	.align		4
.L_1397:
        /*0038*/ 	.byte	0x04, 0x17
        /*003a*/ 	.short	(.L_1399 - .L_1398)
.L_1398:
        /*003c*/ 	.word	0x00000000
        /*0040*/ 	.short	0x0005
        /*0042*/ 	.short	0x0028
        /*0044*/ 	.byte	0x00, 0xf0, 0x21, 0x00


	//----- nvinfo : EIATTR_KPARAM_INFO
	.align		4
.L_1399:
        /*0048*/ 	.byte	0x04, 0x17
        /*004a*/ 	.short	(.L_1401 - .L_1400)
.L_1400:
        /*004c*/ 	.word	0x00000000
        /*0050*/ 	.short	0x0004
        /*0052*/ 	.short	0x0020
        /*0054*/ 	.byte	0x00, 0xf0, 0x11, 0x00


	//----- nvinfo : EIATTR_KPARAM_INFO
	.align		4
.L_1401:
        /*0058*/ 	.byte	0x04, 0x17
        /*005a*/ 	.short	(.L_1403 - .L_1402)
.L_1402:
        /*005c*/ 	.word	0x00000000
        /*0060*/ 	.short	0x0003
        /*0062*/ 	.short	0x0018
        /*0064*/ 	.byte	0x00, 0xf0, 0x21, 0x00


	//----- nvinfo : EIATTR_KPARAM_INFO
	.align		4
.L_1403:
        /*0068*/ 	.byte	0x04, 0x17
        /*006a*/ 	.short	(.L_1405 - .L_1404)
.L_1404:
        /*006c*/ 	.word	0x00000000
        /*0070*/ 	.short	0x0002
        /*0072*/ 	.short	0x0010
        /*0074*/ 	.byte	0x00, 0xf0, 0x21, 0x00


	//----- nvinfo : EIATTR_KPARAM_INFO
	.align		4
.L_1405:
        /*0078*/ 	.byte	0x04, 0x17
        /*007a*/ 	.short	(.L_1407 - .L_1406)
.L_1406:
        /*007c*/ 	.word	0x00000000
        /*0080*/ 	.short	0x0001
        /*0082*/ 	.short	0x0008
        /*0084*/ 	.byte	0x00, 0xf0, 0x21, 0x00


	//----- nvinfo : EIATTR_KPARAM_INFO
	.align		4
.L_1407:
        /*0088*/ 	.byte	0x04, 0x17
        /*008a*/ 	.short	(.L_1409 - .L_1408)
.L_1408:
        /*008c*/ 	.word	0x00000000
        /*0090*/ 	.short	0x0000
        /*0092*/ 	.short	0x0000
        /*0094*/ 	.byte	0x00, 0xf0, 0x21, 0x00


	//----- nvinfo : EIATTR_SPARSE_MMA_MASK
	.align		4
.L_1409:
        /*0098*/ 	.byte	0x03, 0x50
        /*009a*/ 	.short	0x0000


	//----- nvinfo : EIATTR_MAXREG_COUNT
	.align		4
        /*009c*/ 	.byte	0x03, 0x1b
        /*009e*/ 	.short	0x00a8


	//----- nvinfo : EIATTR_NUM_BARRIERS
	.align		4
        /*00a0*/ 	.byte	0x02, 0x4c
        /*00a2*/ 	.byte	0x01
	.zero		1


	//----- nvinfo : EIATTR_MERCURY_ISA_VERSION
	.align		4
        /*00a4*/ 	.byte	0x03, 0x5f
        /*00a6*/ 	.short	0x0101


	//----- nvinfo : EIATTR_COOP_GROUP_MASK_REGIDS
	.align		4
        /*00a8*/ 	.byte	0x04, 0x29
        /*00aa*/ 	.short	(.L_1411 - .L_1410)


	//   ....[0]....
.L_1410:
        /*00ac*/ 	.word	0xffffffff


	//   ....[1]....
        /*00b0*/ 	.word	0xffffffff


	//   ....[2]....
        /*00b4*/ 	.word	0xffffffff


	//   ....[3]....
        /*00b8*/ 	.word	0xffffffff


	//   ....[4]....
        /*00bc*/ 	.word	0xffffffff


	//   ....[5]....
        /*00c0*/ 	.word	0xffffffff


	//   ....[6]....
        /*00c4*/ 	.word	0xffffffff


	//   ....[7]....
        /*00c8*/ 	.word	0xffffffff


	//   ....[8]....
        /*00cc*/ 	.word	0xffffffff


	//   ....[9]....
        /*00d0*/ 	.word	0xffffffff


	//   ....[10]....
        /*00d4*/ 	.word	0xffffffff


	//   ....[11]....
        /*00d8*/ 	.word	0xffffffff


	//   ....[12]....
        /*00dc*/ 	.word	0xffffffff


	//   ....[13]....
        /*00e0*/ 	.word	0xffffffff


	//   ....[14]....
        /*00e4*/ 	.word	0xffffffff


	//   ....[15]....
        /*00e8*/ 	.word	0xffffffff


	//   ....[16]....
        /*00ec*/ 	.word	0xffffffff


	//   ....[17]....
        /*00f0*/ 	.word	0xffffffff


	//   ....[18]....
        /*00f4*/ 	.word	0x05000010


	//   ....[19]....
        /*00f8*/ 	.word	0x05000010


	//   ....[20]....
        /*00fc*/ 	.word	0x05000010


	//   ....[21]....
        /*0100*/ 	.word	0x05000010


	//   ....[22]....
        /*0104*/ 	.word	0x05000010


	//   ....[23]....
        /*0108*/ 	.word	0x05000010


	//   ....[24]....
        /*010c*/ 	.word	0x05000010


	//   ....[25]....
        /*0110*/ 	.word	0x05000010


	//----- nvinfo : EIATTR_COOP_GROUP_INSTR_OFFSETS
	.align		4
.L_1411:
        /*0114*/ 	.byte	0x04, 0x28
        /*0116*/ 	.short	(.L_1413 - .L_1412)


	//   ....[0]....
.L_1412:
        /*0118*/ 	.word	0x00000550


	//   ....[1]....
        /*011c*/ 	.word	0x00000560


	//   ....[2]....
        /*0120*/ 	.word	0x00000590


	//   ....[3]....
        /*0124*/ 	.word	0x000005a0


	//   ....[4]....
        /*0128*/ 	.word	0x000005d0


	//   ....[5]....
        /*012c*/ 	.word	0x000005e0


	//   ....[6]....
        /*0130*/ 	.word	0x00000620


	//   ....[7]....
        /*0134*/ 	.word	0x00000650


	//   ....[8]....
        /*0138*/ 	.word	0x000006a0


	//   ....[9]....
        /*013c*/ 	.word	0x000006b0


	//   ....[10]....
        /*0140*/ 	.word	0x000007b0


	//   ....[11]....
        /*0144*/ 	.word	0x000007c0


	//   ....[12]....
        /*0148*/ 	.word	0x000007f0


	//   ....[13]....
        /*014c*/ 	.word	0x00000800


	//   ....[14]....
        /*0150*/ 	.word	0x00000830


	//   ....[15]....
        /*0154*/ 	.word	0x00000840


	//   ....[16]....
        /*0158*/ 	.word	0x00000870


	//   ....[17]....
        /*015c*/ 	.word	0x00000880


	//   ....[18]....
        /*0160*/ 	.word	0x00001140


	//   ....[19]....
        /*0164*/ 	.word	0x00001190


	//   ....[20]....
        /*0168*/ 	.word	0x00001200


	//   ....[21]....
        /*016c*/ 	.word	0x00001260


	//   ....[22]....
        /*0170*/ 	.word	0x000012d0


	//   ....[23]....
        /*0174*/ 	.word	0x00001330


	//   ....[24]....
        /*0178*/ 	.word	0x000013a0


	//   ....[25]....
        /*017c*/ 	.word	0x00001400


	//----- nvinfo : EIATTR_EXIT_INSTR_OFFSETS
	.align		4
.L_1413:
        /*0180*/ 	.byte	0x04, 0x1c
        /*0182*/ 	.short	(.L_1415 - .L_1414)


	//   ....[0]....
.L_1414:
        /*0184*/ 	.word	0x000010e0


	//----- nvinfo : EIATTR_MAX_THREADS
	.align		4
.L_1415:
        /*0188*/ 	.byte	0x04, 0x05
        /*018a*/ 	.short	(.L_1417 - .L_1416)
.L_1416:
        /*018c*/ 	.word	0x00000140
        /*0190*/ 	.word	0x00000001
        /*0194*/ 	.word	0x00000001


	//----- nvinfo : EIATTR_CRS_STACK_SIZE
	.align		4
.L_1417:
        /*0198*/ 	.byte	0x04, 0x1e
        /*019a*/ 	.short	(.L_1419 - .L_1418)
.L_1418:
        /*019c*/ 	.word	0x00000000


	//----- nvinfo : EIATTR_CBANK_PARAM_SIZE
	.align		4
.L_1419:
        /*01a0*/ 	.byte	0x03, 0x19
        /*01a2*/ 	.short	0x0048


	//----- nvinfo : EIATTR_PARAM_CBANK
	.align		4
        /*01a4*/ 	.byte	0x04, 0x0a
        /*01a6*/ 	.short	(.L_1421 - .L_1420)
	.align		4
.L_1420:
        /*01a8*/ 	.word	index@(.nv.constant0._ZN13group_norm_v214gn_cuda_kernelI6__halfLi320ELi1ELi32ELi80ELi64ELb0ELi64ELi80ELi80ELi4ELb0ELi116ELb0ELb0ENS_16CompileConditionILi900EEEEEvPT_PKS4_S7_S7_flPfS8_Pj)
        /*01ac*/ 	.short	0x0210
        /*01ae*/ 	.short	0x0048


	//----- nvinfo : EIATTR_SW_WAR
	.align		4
.L_1421:
        /*01b0*/ 	.byte	0x04, 0x36
        /*01b2*/ 	.short	(.L_1423 - .L_1422)
.L_1422:
        /*01b4*/ 	.word	0x00000008
.L_1423:


//--------------------- .nv.info._ZN13group_norm_v214gn_cuda_kernelI6__halfLi320ELi1ELi32ELi80ELi64ELb0ELi64ELi80ELi80ELi4ELb0ELi148ELb0ELb0ENS_16CompileConditionILi900EEEEEvPT_PKS4_S7_S7_flPfS8_Pj --------------------------
	.section	.nv.info._ZN13group_norm_v214gn_cuda_kernelI6__halfLi320ELi1ELi32ELi80ELi64ELb0ELi64ELi80ELi80ELi4ELb0ELi148ELb0ELb0ENS_16CompileConditionILi900EEEEEvPT_PKS4_S7_S7_flPfS8_Pj,"",@"SHT_CUDA_INFO"
	.sectionflags	@""
	.align	4


	//----- nvinfo : EIATTR_CUDA_API_VERSION
	.align		4
        /*0000*/ 	.byte	0x04, 0x37
        /*0002*/ 	.short	(.L_1425 - .L_1424)
.L_1424:
        /*0004*/ 	.word	0x00000082


	//----- nvinfo : EIATTR_KPARAM_INFO
	.align		4
.L_1425:
        /*0008*/ 	.byte	0x04, 0x17
        /*000a*/ 	.short	(.L_1427 - .L_1426)
.L_1426:
        /*000c*/ 	.word	0x00000000
        /*0010*/ 	.short	0x0008
        /*0012*/ 	.short	0x0040
        /*0014*/ 	.byte	0x00, 0xf0, 0x21, 0x00


	//----- nvinfo : EIATTR_KPARAM_INFO
	.align		4
.L_1427:
        /*0018*/ 	.byte	0x04, 0x17
        /*001a*/ 	.short	(.L_1429 - .L_1428)
.L_1428:
        /*001c*/ 	.word	0x00000000
        /*0020*/ 	.short	0x0007
        /*0022*/ 	.short	0x0038
        /*0024*/ 	.byte	0x00, 0xf0, 0x21, 0x00


	//----- nvinfo : EIATTR_KPARAM_INFO
	.align		4
.L_1429:
        /*0028*/ 	.byte	0x04, 0x17
        /*002a*/ 	.short	(.L_1431 - .L_1430)
.L_1430:
        /*002c*/ 	.word	0x00000000
        /*0030*/ 	.short	0x0006
        /*0032*/ 	.short	0x0030
        /*0034*/ 	.byte	0x00, 0xf0, 0x21, 0x00


	//----- nvinfo : EIATTR_KPARAM_INFO
	.align		4
.L_1431:
        /*0038*/ 	.byte	0x04, 0x17
        /*003a*/ 	.short	(.L_1433 - .L_1432)
.L_1432:
        /*003c*/ 	.word	0x00000000
        /*0040*/ 	.short	0x0005
        /*0042*/ 	.short	0x0028
        /*0044*/ 	.byte	0x00, 0xf0, 0x21, 0x00


	//----- nvinfo : EIATTR_KPARAM_INFO
	.align		4
.L_1433:
        /*0048*/ 	.byte	0x04, 0x17
        /*004a*/ 	.short	(.L_1435 - .L_1434)
.L_1434:
        /*004c*/ 	.word	0x00000000
        /*0050*/ 	.short	0x0004
        /*0052*/ 	.short	0x0020
        /*0054*/ 	.byte	0x00, 0xf0, 0x11, 0x00


	//----- nvinfo : EIATTR_KPARAM_INFO
	.align		4
.L_1435:
        /*0058*/ 	.byte	0x04, 0x17
        /*005a*/ 	.short	(.L_1437 - .L_1436)
.L_1436:
        /*005c*/ 	.word	0x00000000
        /*0060*/ 	.short	0x0003
        /*0062*/ 	.short	0x0018
        /*0064*/ 	.byte	0x00, 0xf0, 0x21, 0x00


	//----- nvinfo : EIATTR_KPARAM_INFO
	.align		4
.L_1437:
        /*0068*/ 	.byte	0x04, 0x17
        /*006a*/ 	.short	(.L_1439 - .L_1438)
.L_1438:
        /*006c*/ 	.word	0x00000000
        /*0070*/ 	.short	0x0002
        /*0072*/ 	.short	0x0010
        /*0074*/ 	.byte	0x00, 0xf0, 0x21, 0x00


	//----- nvinfo : EIATTR_KPARAM_INFO
	.align		4
.L_1439:
        /*0078*/ 	.byte	0x04, 0x17
        /*007a*/ 	.short	(.L_1441 - .L_1440)
.L_1440:
        /*007c*/ 	.word	0x00000000
        /*0080*/ 	.short	0x0001
        /*0082*/ 	.short	0x0008
        /*0084*/ 	.byte	0x00, 0xf0, 0x21, 0x00


	//----- nvinfo : EIATTR_KPARAM_INFO
	.align		4
.L_1441:
        /*0088*/ 	.byte	0x04, 0x17
        /*008a*/ 	.short	(.L_1443 - .L_1442)
.L_1442:
        /*008c*/ 	.word	0x00000000
        /*0090*/ 	.short	0x0000
        /*0092*/ 	.short	0x0000
        /*0094*/ 	.byte	0x00, 0xf0, 0x21, 0x00


	//----- nvinfo : EIATTR_SPARSE_MMA_MASK
	.align		4
.L_1443:
        /*0098*/ 	.byte	0x03, 0x50
        /*009a*/ 	.short	0x0000


	//----- nvinfo : EIATTR_MAXREG_COUNT
	.align		4
        /*009c*/ 	.byte	0x03, 0x1b
        /*009e*/ 	.short	0x00a8


	//----- nvinfo : EIATTR_NUM_BARRIERS
	.align		4
        /*00a0*/ 	.byte	0x02, 0x4c
        /*00a2*/ 	.byte	0x01
	.zero		1


	//----- nvinfo : EIATTR_MERCURY_ISA_VERSION
	.align		4
        /*00a4*/ 	.byte	0x03, 0x5f
        /*00a6*/ 	.short	0x0101


	//----- nvinfo : EIATTR_COOP_GROUP_MASK_REGIDS
	.align		4
        /*00a8*/ 	.byte	0x04, 0x29
        /*00aa*/ 	.short	(.L_1445 - .L_1444)


	//   ....[0]....
.L_1444:
        /*00ac*/ 	.word	0xffffffff


	//   ....[1]....
        /*00b0*/ 	.word	0xffffffff


	//   ....[2]....
        /*00b4*/ 	.word	0xffffffff


	//   ....[3]....
        /*00b8*/ 	.word	0xffffffff


	//   ....[4]....
        /*00bc*/ 	.word	0xffffffff


	//   ....[5]....
        /*00c0*/ 	.word	0xffffffff


	//   ....[6]....
        /*00c4*/ 	.word	0xffffffff


	//   ....[7]....
        /*00c8*/ 	.word	0xffffffff


	//   ....[8]....
        /*00cc*/ 	.word	0xffffffff


	//   ....[9]....
        /*00d0*/ 	.word	0xffffffff


	//   ....[10]....
        /*00d4*/ 	.word	0xffffffff


	//   ....[11]....
        /*00d8*/ 	.word	0xffffffff


	//   ....[12]....
        /*00dc*/ 	.word	0xffffffff


	//   ....[13]....
        /*00e0*/ 	.word	0xffffffff


	//   ....[14]....
        /*00e4*/ 	.word	0xffffffff


	//   ....[15]....
        /*00e8*/ 	.word	0xffffffff


	//   ....[16]....
        /*00ec*/ 	.word	0xffffffff


	//   ....[17]....
        /*00f0*/ 	.word	0xffffffff


	//   ....[18]....
        /*00f4*/ 	.word	0x05000010


	//   ....[19]....
        /*00f8*/ 	.word	0x05000010


	//   ....[20]....
        /*00fc*/ 	.word	0x05000010


	//   ....[21]....
        /*0100*/ 	.word	0x05000010


	//   ....[22]....
        /*0104*/ 	.word	0x05000010


	//   ....[23]....
        /*0108*/ 	.word	0x05000010


	//   ....[24]....
        /*010c*/ 	.word	0x05000010


	//   ....[25]....
        /*0110*/ 	.word	0x05000010


	//----- nvinfo : EIATTR_COOP_GROUP_INSTR_OFFSETS
	.align		4
.L_1445:
        /*0114*/ 	.byte	0x04, 0x28
        /*0116*/ 	.short	(.L_1447 - .L_1446)


	//   ....[0]....
.L_1446:
        /*0118*/ 	.word	0x00000550


	//   ....[1]....
        /*011c*/ 	.word	0x00000560


	//   ....[2]....
        /*0120*/ 	.word	0x00000590


	//   ....[3]....
        /*0124*/ 	.word	0x000005a0


	//   ....[4]....
        /*0128*/ 	.word	0x000005d0


	//   ....[5]....
        /*012c*/ 	.word	0x000005e0


	//   ....[6]....
        /*0130*/ 	.word	0x00000620


	//   ....[7]....
        /*0134*/ 	.word	0x00000650


	//   ....[8]....
        /*0138*/ 	.word	0x000006a0


	//   ....[9]....
        /*013c*/ 	.word	0x000006b0


	//   ....[10]....
        /*0140*/ 	.word	0x000007b0


	//   ....[11]....
        /*0144*/ 	.word	0x000007c0


	//   ....[12]....
        /*0148*/ 	.word	0x000007f0


	//   ....[13]....
        /*014c*/ 	.word	0x00000800


	//   ....[14]....
        /*0150*/ 	.word	0x00000830


	//   ....[15]....
        /*0154*/ 	.word	0x00000840


	//   ....[16]....
        /*0158*/ 	.word	0x00000870


	//   ....[17]....
        /*015c*/ 	.word	0x00000880


	//   ....[18]....
        /*0160*/ 	.word	0x00001140


	//   ....[19]....
        /*0164*/ 	.word	0x00001190


	//   ....[20]....
        /*0168*/ 	.word	0x00001200


	//   ....[21]....
        /*016c*/ 	.word	0x00001260


	//   ....[22]....
        /*0170*/ 	.word	0x000012d0


	//   ....[23]....
        /*0174*/ 	.word	0x00001330


	//   ....[24]....
        /*0178*/ 	.word	0x000013a0


	//   ....[25]....
        /*017c*/ 	.word	0x00001400


	//----- nvinfo : EIATTR_EXIT_INSTR_OFFSETS
	.align		4
.L_1447:
        /*0180*/ 	.byte	0x04, 0x1c
        /*0182*/ 	.short	(.L_1449 - .L_1448)


	//   ....[0]....
.L_1448:
        /*0184*/ 	.word	0x000010e0


	//----- nvinfo : EIATTR_MAX_THREADS
	.align		4
.L_1449:
        /*0188*/ 	.byte	0x04, 0x05
        /*018a*/ 	.short	(.L_1451 - .L_1450)
.L_1450:
        /*018c*/ 	.word	0x00000140
        /*0190*/ 	.word	0x00000001
        /*0194*/ 	.word	0x00000001


	//----- nvinfo : EIATTR_CRS_STACK_SIZE
	.align		4
.L_1451:
        /*0198*/ 	.byte	0x04, 0x1e
        /*019a*/ 	.short	(.L_1453 - .L_1452)
.L_1452:
        /*019c*/ 	.word	0x00000000


	//----- nvinfo : EIATTR_CBANK_PARAM_SIZE
	.align		4
.L_1453:
        /*01a0*/ 	.byte	0x03, 0x19
        /*01a2*/ 	.short	0x0048


	//----- nvinfo : EIATTR_PARAM_CBANK
	.align		4
        /*01a4*/ 	.byte	0x04, 0x0a
        /*01a6*/ 	.short	(.L_1455 - .L_1454)
	.align		4
.L_1454:
        /*01a8*/ 	.word	index@(.nv.constant0._ZN13group_norm_v214gn_cuda_kernelI6__halfLi320ELi1ELi32ELi80ELi64ELb0ELi64ELi80ELi80ELi4ELb0ELi148ELb0ELb0ENS_16CompileConditionILi900EEEEEvPT_PKS4_S7_S7_flPfS8_Pj)
        /*01ac*/ 	.short	0x0210
        /*01ae*/ 	.short	0x0048


	//----- nvinfo : EIATTR_SW_WAR
	.align		4
.L_1455:
        /*01b0*/ 	.byte	0x04, 0x36
        /*01b2*/ 	.short	(.L_1457 - .L_1456)
.L_1456:
        /*01b4*/ 	.word	0x00000008
.L_1457:


//--------------------- .nv.info._ZN13group_norm_v214gn_cuda_kernelI6__halfLi320ELi1ELi16ELi160ELi64ELb1ELi64ELi160ELi160ELi4ELb0ELi116ELb0ELb0ENS_16CompileConditionILi900EEEEEvPT_PKS4_S7_S7_flPfS8_Pj --------------------------
	.section	.nv.info._ZN13group_norm_v214gn_cuda_kernelI6__halfLi320ELi1ELi16ELi160ELi64ELb1ELi64ELi160ELi160ELi4ELb0ELi116ELb0ELb0ENS_16CompileConditionILi900EEEEEvPT_PKS4_S7_S7_flPfS8_Pj,"",@"SHT_CUDA_INFO"
	.sectionflags	@""
	.align	4


	//----- nvinfo : EIATTR_CUDA_API_VERSION
	.align		4
        /*0000*/ 	.byte	0x04, 0x37
        /*0002*/ 	.short	(.L_1459 - .L_1458)
.L_1458:
        /*0004*/ 	.word	0x00000082


	//----- nvinfo : EIATTR_KPARAM_INFO
	.align		4
.L_1459:
        /*0008*/ 	.byte	0x04, 0x17
        /*000a*/ 	.short	(.L_1461 - .L_1460)
.L_1460:
        /*000c*/ 	.word	0x00000000
        /*0010*/ 	.short	0x0008
        /*0012*/ 	.short	0x0040
        /*0014*/ 	.byte	0x00, 0xf0, 0x21, 0x00


	//----- nvinfo : EIATTR_KPARAM_INFO
	.align		4
.L_1461:
        /*0018*/ 	.byte	0x04, 0x17
        /*001a*/ 	.short	(.L_1463 - .L_1462)
.L_1462:
        /*001c*/ 	.word	0x00000000
        /*0020*/ 	.short	0x0007
        /*0022*/ 	.short	0x0038
        /*0024*/ 	.byte	0x00, 0xf0, 0x21, 0x00


	//----- nvinfo : EIATTR_KPARAM_INFO
	.align		4
.L_1463:
        /*0028*/ 	.byte	0x04, 0x17
        /*002a*/ 	.short	(.L_1465 - .L_1464)
.L_1464:
        /*002c*/ 	.word	0x00000000
        /*0030*/ 	.short	0x0006
        /*0032*/ 	.short	0x0030
        /*0034*/ 	.byte	0x00, 0xf0, 0x21, 0x00


	//----- nvinfo : EIATTR_KPARAM_INFO
	.align		4
.L_1465:
        /*0038*/ 	.byte	0x04, 0x17
        /*003a*/ 	.short	(.L_1467 - .L_1466)
.L_1466:
        /*003c*/ 	.word	0x00000000
        /*0040*/ 	.short	0x0005
        /*0042*/ 	.short	0x0028
        /*0044*/ 	.byte	0x00, 0xf0, 0x21, 0x00


	//----- nvinfo : EIATTR_KPARAM_INFO
	.align		4
.L_1467:
        /*0048*/ 	.byte	0x04, 0x17
        /*004a*/ 	.short	(.L_1469 - .L_1468)
.L_1468:
        /*004c*/ 	.word	0x00000000
        /*0050*/ 	.short	0x0004
        /*0052*/ 	.short	0x0020
        /*0054*/ 	.byte	0x00, 0xf0, 0x11, 0x00


	//----- nvinfo : EIATTR_KPARAM_INFO
	.align		4
.L_1469:
        /*0058*/ 	.byte	0x04, 0x17
        /*005a*/ 	.short	(.L_1471 - .L_1470)
.L_1470:
        /*005c*/ 	.word	0x00000000
        /*0060*/ 	.short	0x0003
        /*0062*/ 	.short	0x0018
        /*0064*/ 	.byte	0x00, 0xf0, 0x21, 0x00


	//----- nvinfo : EIATTR_KPARAM_INFO
	.align		4
.L_1471:
        /*0068*/ 	.byte	0x04, 0x17
        /*006a*/ 	.short	(.L_1473 - .L_1472)
.L_1472:
        /*006c*/ 	.word	0x00000000
        /*0070*/ 	.short	0x0002
        /*0072*/ 	.short	0x0010
        /*0074*/ 	.byte	0x00, 0xf0, 0x21, 0x00


	//----- nvinfo : EIATTR_KPARAM_INFO
	.align		4
.L_1473:
        /*0078*/ 	.byte	0x04, 0x17
        /*007a*/ 	.short	(.L_1475 - .L_1474)
.L_1474:
        /*007c*/ 	.word	0x00000000
        /*0080*/ 	.short	0x0001
        /*0082*/ 	.short	0x0008
        /*0084*/ 	.byte	0x00, 0xf0, 0x21, 0x00


	//----- nvinfo : EIATTR_KPARAM_INFO
	.align		4
.L_1475:
        /*0088*/ 	.byte	0x04, 0x17
        /*008a*/ 	.short	(.L_1477 - .L_1476)
.L_1476:
        /*008c*/ 	.word	0x00000000
        /*0090*/ 	.short	0x0000
        /*0092*/ 	.short	0x0000
        /*0094*/ 	.byte	0x00, 0xf0, 0x21, 0x00


	//----- nvinfo : EIATTR_SPARSE_MMA_MASK
	.align		4
.L_1477:
        /*0098*/ 	.byte	0x03, 0x50
        /*009a*/ 	.short	0x0000


	//----- nvinfo : EIATTR_MAXREG_COUNT
	.align		4
        /*009c*/ 	.byte	0x03, 0x1b
        /*009e*/ 	.short	0x00a8


	//----- nvinfo : EIATTR_NUM_BARRIERS
	.align		4
        /*00a0*/ 	.byte	0x02, 0x4c
        /*00a2*/ 	.byte	0x01
	.zero		1


	//----- nvinfo : EIATTR_MERCURY_ISA_VERSION
	.align		4
        /*00a4*/ 	.byte	0x03, 0x5f
        /*00a6*/ 	.short	0x0101


	//----- nvinfo : EIATTR_COOP_GROUP_MASK_REGIDS
	.align		4
        /*00a8*/ 	.byte	0x04, 0x29
        /*00aa*/ 	.short	(.L_1479 - .L_1478)


	//   ....[0]....
.L_1478:
        /*00ac*/ 	.word	0xffffffff


	//   ....[1]....
        /*00b0*/ 	.word	0xffffffff


	//   ....[2]....
        /*00b4*/ 	.word	0xffffffff


	//   ....[3]....
        /*00b8*/ 	.word	0xffffffff


	//   ....[4]....
        /*00bc*/ 	.word	0xffffffff


	//   ....[5]....
        /*00c0*/ 	.word	0xffffffff


	//   ....[6]....
        /*00c4*/ 	.word	0xffffffff


	//   ....[7]....
        /*00c8*/ 	.word	0xffffffff


	//   ....[8]....
        /*00cc*/ 	.word	0xffffffff


	//   ....[9]....
        /*00d0*/ 	.word	0xffffffff


	//   ....[10]....
        /*00d4*/ 	.word	0xffffffff


	//   ....[11]....
        /*00d8*/ 	.word	0xffffffff


	//   ....[12]....
        /*00dc*/ 	.word	0xffffffff


	//   ....[13]....
        /*00e0*/ 	.word	0xffffffff


	//   ....[14]....
        /*00e4*/ 	.word	0xffffffff


	//   ....[15]....
        /*00e8*/ 	.word	0xffffffff


	//   ....[16]....
        /*00ec*/ 	.word	0xffffffff


	//   ....[17]....
        /*00f0*/ 	.word	0xffffffff


	//   ....[18]....
        /*00f4*/ 	.word	0x05000018


	//   ....[19]....
        /*00f8*/ 	.word	0x05000018


	//   ....[20]....
        /*00fc*/ 	.word	0x05000018


	//   ....[21]....
        /*0100*/ 	.word	0x05000018


	//   ....[22]....
        /*0104*/ 	.word	0x05000018


	//   ....[23]....
        /*0108*/ 	.word	0x05000018


	//   ....[24]....
        /*010c*/ 	.word	0x05000018


	//   ....[25]....
        /*0110*/ 	.word	0x05000018


	//----- nvinfo : EIATTR_COOP_GROUP_INSTR_OFFSETS
	.align		4
.L_1479:
        /*0114*/ 	.byte	0x04, 0x28
        /*0116*/ 	.short	(.L_1481 - .L_1480)


	//   ....[0]....
.L_1480:
        /*0118*/ 	.word	0x00000870


	//   ....[1]....
        /*011c*/ 	.word	0x00000880


	//   ....[2]....
        /*0120*/ 	.word	0x000008b0


	//   ....[3]....
        /*0124*/ 	.word	0x000008c0


	//   ....[4]....
        /*0128*/ 	.word	0x000008f0


	//   ....[5]....
        /*012c*/ 	.word	0x00000900


	//   ....[6]....
        /*0130*/ 	.word	0x00000930


	//   ....[7]....
        /*0134*/ 	.word	0x00000940


	//   ....[8]....
        /*0138*/ 	.word	0x00000970


	//   ....[9]....
        /*013c*/ 	.word	0x00000980


	//   ....[10]....
        /*0140*/ 	.word	0x00000ad0


	//   ....[11]....
        /*0144*/ 	.word	0x00000ae0


	//   ....[12]....
        /*0148*/ 	.word	0x00000b10


	//   ....[13]....
        /*014c*/ 	.word	0x00000b20


	//   ....[14]....
        /*0150*/ 	.word	0x00000b50


	//   ....[15]....
        /*0154*/ 	.word	0x00000b60


	//   ....[16]....
        /*0158*/ 	.word	0x00000b90


	//   ....[17]....
        /*015c*/ 	.word	0x00000ba0


	//   ....[18]....
        /*0160*/ 	.word	0x00002440


	//   ....[19]....
        /*0164*/ 	.word	0x00002490


	//   ....[20]....
        /*0168*/ 	.word	0x00002500


	//   ....[21]....
        /*016c*/ 	.word	0x00002560


	//   ....[22]....
        /*0170*/ 	.word	0x000025d0


	//   ....[23]....
        /*0174*/ 	.word	0x00002630


	//   ....[24]....
        /*0178*/ 	.word	0x000026a0


	//   ....[25]....
        /*017c*/ 	.word	0x00002700


	//----- nvinfo : EIATTR_EXIT_INSTR_OFFSETS
	.align		4
.L_1481:
        /*0180*/ 	.byte	0x04, 0x1c
        /*0182*/ 	.short	(.L_1483 - .L_1482)


	//   ....[0]....
.L_1482:
        /*0184*/ 	.word	0x000023e0


	//----- nvinfo : EIATTR_MAX_THREADS
	.align		4
.L_1483:
        /*0188*/ 	.byte	0x04, 0x05
        /*018a*/ 	.short	(.L_1485 - .L_1484)
.L_1484:
        /*018c*/ 	.word	0x00000140
        /*0190*/ 	.word	0x00000001
        /*0194*/ 	.word	0x00000001


	//----- nvinfo : EIATTR_CRS_STACK_SIZE
	.align		4
.L_1485:
        /*0198*/ 	.byte	0x04, 0x1e
        /*019a*/ 	.short	(.L_1487 - .L_1486)
.L_1486:
        /*019c*/ 	.word	0x00000000


	//----- nvinfo : EIATTR_CBANK_PARAM_SIZE
	.align		4
.L_1487:
        /*01a0*/ 	.byte	0x03, 0x19
        /*01a2*/ 	.short	0x0048


	//----- nvinfo : EIATTR_PARAM_CBANK
	.align		4
        /*01a4*/ 	.byte	0x04, 0x0a
        /*01a6*/ 	.short	(.L_1489 - .L_1488)
	.align		4
.L_1488:
        /*01a8*/ 	.word	index@(.nv.constant0._ZN13group_norm_v214gn_cuda_kernelI6__halfLi320ELi1ELi16ELi160ELi64ELb1ELi64ELi160ELi160ELi4ELb0ELi116ELb0ELb0ENS_16CompileConditionILi900EEEEEvPT_PKS4_S7_S7_flPfS8_Pj)
        /*01ac*/ 	.short	0x0210
        /*01ae*/ 	.short	0x0048


	//----- nvinfo : EIATTR_SW_WAR
	.align		4
.L_1489:
        /*01b0*/ 	.byte	0x04, 0x36
        /*01b2*/ 	.short	(.L_1491 - .L_1490)
.L_1490:
        /*01b4*/ 	.word	0x00000008
.L_1491:


//--------------------- .nv.info._ZN13group_norm_v214gn_cuda_kernelI6__halfLi320ELi1ELi16ELi160ELi64ELb1ELi64ELi160ELi160ELi4ELb0ELi148ELb0ELb0ENS_16CompileConditionILi900EEEEEvPT_PKS4_S7_S7_flPfS8_Pj --------------------------
	.section	.nv.info._ZN13group_norm_v214gn_cuda_kernelI6__halfLi320ELi1ELi16ELi160ELi64ELb1ELi64ELi160ELi160ELi4ELb0ELi148ELb0ELb0ENS_16CompileConditionILi900EEEEEvPT_PKS4_S7_S7_flPfS8_Pj,"",@"SHT_CUDA_INFO"
	.sectionflags	@""
	.align	4


	//----- nvinfo : EIATTR_CUDA_API_VERSION
	.align		4
        /*0000*/ 	.byte	0x04, 0x37
        /*0002*/ 	.short	(.L_1493 - .L_1492)
.L_1492:
        /*0004*/ 	.word	0x00000082


	//----- nvinfo : EIATTR_KPARAM_INFO
	.align		4
.L_1493:
        /*0008*/ 	.byte	0x04, 0x17
        /*000a*/ 	.short	(.L_1495 - .L_1494)
.L_1494:
        /*000c*/ 	.word	0x00000000
        /*0010*/ 	.short	0x0008
        /*0012*/ 	.short	0x0040
        /*0014*/ 	.byte	0x00, 0xf0, 0x21, 0x00


	//----- nvinfo : EIATTR_KPARAM_INFO
	.align		4
.L_1495:
        /*0018*/ 	.byte	0x04, 0x17
        /*001a*/ 	.short	(.L_1497 - .L_1496)
.L_1496:
        /*001c*/ 	.word	0x00000000
        /*0020*/ 	.short	0x0007
        /*0022*/ 	.short	0x0038
        /*0024*/ 	.byte	0x00, 0xf0, 0x21, 0x00


	//----- nvinfo : EIATTR_KPARAM_INFO
	.align		4
.L_1497:
        /*0028*/ 	.byte	0x04, 0x17
        /*002a*/ 	.short	(.L_1499 - .L_1498)
.L_1498:
        /*002c*/ 	.word	0x00000000
        /*0030*/ 	.short	0x0006
        /*0032*/ 	.short	0x0030
        /*0034*/ 	.byte	0x00, 0xf0, 0x21, 0x00


	//----- nvinfo : EIATTR_KPARAM_INFO
	.align		4
.L_1499:
        /*0038*/ 	.byte	0x04, 0x17
        /*003a*/ 	.short	(.L_1501 - .L_1500)
.L_1500:
        /*003c*/ 	.word	0x00000000
        /*0040*/ 	.short	0x0005
        /*0042*/ 	.short	0x0028
        /*0044*/ 	.byte	0x00, 0xf0, 0x21, 0x00


	//----- nvinfo : EIATTR_KPARAM_INFO
	.align		4
.L_1501:
        /*0048*/ 	.byte	0x04, 0x17
        /*004a*/ 	.short	(.L_1503 - .L_1502)
.L_1502:
        /*004c*/ 	.word	0x00000000
        /*0050*/ 	.short	0x0004
        /*0052*/ 	.short	0x0020
        /*0054*/ 	.byte	0x00, 0xf0, 0x11, 0x00


	//----- nvinfo : EIATTR_KPARAM_INFO
	.align		4
.L_1503:
        /*0058*/ 	.byte	0x04, 0x17
        /*005a*/ 	.short	(.L_1505 - .L_1504)
.L_1504:
        /*005c*/ 	.word	0x00000000
        /*0060*/ 	.short	0x0003
        /*0062*/ 	.short	0x0018
        /*0064*/ 	.byte	0x00, 0xf0, 0x21, 0x00


	//----- nvinfo : EIATTR_KPARAM_INFO
	.align		4
.L_1505:
        /*0068*/ 	.byte	0x04, 0x17
        /*006a*/ 	.short	(.L_1507 - .L_1506)
.L_1506:
        /*006c*/ 	.word	0x00000000
        /*0070*/ 	.short	0x0002
        /*0072*/ 	.short	0x0010
        /*0074*/ 	.byte	0x00, 0xf0, 0x21, 0x00


	//----- nvinfo : EIATTR_KPARAM_INFO
	.align		4
.L_1507:
        /*0078*/ 	.byte	0x04, 0x17
        /*007a*/ 	.short	(.L_1509 - .L_1508)
.L_1508:
        /*007c*/ 	.word	0x00000000
        /*0080*/ 	.short	0x0001
        /*0082*/ 	.short	0x0008
        /*0084*/ 	.byte	0x00, 0xf0, 0x21, 0x00


	//----- nvinfo : EIATTR_KPARAM_INFO
	.align		4
.L_1509:
        /*0088*/ 	.byte	0x04, 0x17
        /*008a*/ 	.short	(.L_1511 - .L_1510)
.L_1510:
        /*008c*/ 	.word	0x00000000
        /*0090*/ 	.short	0x0000
        /*0092*/ 	.short	0x0000
        /*0094*/ 	.byte	0x00, 0xf0, 0x21, 0x00


	//----- nvinfo : EIATTR_SPARSE_MMA_MASK
	.align		4
.L_1511:
        /*0098*/ 	.byte	0x03, 0x50
        /*009a*/ 	.short	0x0000


	//----- nvinfo : EIATTR_MAXREG_COUNT
	.align		4
        /*009c*/ 	.byte	0x03, 0x1b
        /*009e*/ 	.short	0x00a8


	//----- nvinfo : EIATTR_NUM_BARRIERS
	.align		4
        /*00a0*/ 	.byte	0x02, 0x4c
        /*00a2*/ 	.byte	0x01
	.zero		1


	//----- nvinfo : EIATTR_MERCURY_ISA_VERSION
	.align		4
        /*00a4*/ 	.byte	0x03, 0x5f
        /*00a6*/ 	.short	0x0101


	//----- nvinfo : EIATTR_COOP_GROUP_MASK_REGIDS
	.align		4
        /*00a8*/ 	.byte	0x04, 0x29
        /*00aa*/ 	.short	(.L_1513 - .L_1512)


	//   ....[0]....
.L_1512:
        /*00ac*/ 	.word	0xffffffff


	//   ....[1]....
        /*00b0*/ 	.word	0xffffffff


	//   ....[2]....
        /*00b4*/ 	.word	0xffffffff


	//   ....[3]....
        /*00b8*/ 	.word	0xffffffff


	//   ....[4]....
        /*00bc*/ 	.word	0xffffffff


	//   ....[5]....
        /*00c0*/ 	.word	0xffffffff


	//   ....[6]....
        /*00c4*/ 	.word	0xffffffff


	//   ....[7]....
        /*00c8*/ 	.word	0xffffffff


	//   ....[8]....
        /*00cc*/ 	.word	0xffffffff


	//   ....[9]....
        /*00d0*/ 	.word	0xffffffff


	//   ....[10]....
        /*00d4*/ 	.word	0xffffffff


	//   ....[11]....
        /*00d8*/ 	.word	0xffffffff


	//   ....[12]....
        /*00dc*/ 	.word	0xffffffff


	//   ....[13]....
        /*00e0*/ 	.word	0xffffffff


	//   ....[14]....
        /*00e4*/ 	.word	0xffffffff


	//   ....[15]....
        /*00e8*/ 	.word	0xffffffff


	//   ....[16]....
        /*00ec*/ 	.word	0xffffffff


	//   ....[17]....
        /*00f0*/ 	.word	0xffffffff


	//   ....[18]....
        /*00f4*/ 	.word	0x05000018


	//   ....[19]....
        /*00f8*/ 	.word	0x05000018


	//   ....[20]....
        /*00fc*/ 	.word	0x05000018


	//   ....[21]....
        /*0100*/ 	.word	0x05000018


	//   ....[22]....
        /*0104*/ 	.word	0x05000018


	//   ....[23]....
        /*0108*/ 	.word	0x05000018


	//   ....[24]....
        /*010c*/ 	.word	0x05000018


	//   ....[25]....
        /*0110*/ 	.word	0x05000018


	//----- nvinfo : EIATTR_COOP_GROUP_INSTR_OFFSETS
	.align		4
.L_1513:
        /*0114*/ 	.byte	0x04, 0x28
        /*0116*/ 	.short	(.L_1515 - .L_1514)


	//   ....[0]....
.L_1514:
        /*0118*/ 	.word	0x00000870


	//   ....[1]....
        /*011c*/ 	.word	0x00000880


	//   ....[2]....
        /*0120*/ 	.word	0x000008b0


	//   ....[3]....
        /*0124*/ 	.word	0x000008c0


	//   ....[4]....
        /*0128*/ 	.word	0x000008f0


	//   ....[5]....
        /*012c*/ 	.word	0x00000900


	//   ....[6]....
        /*0130*/ 	.word	0x00000930


	//   ....[7]....
        /*0134*/ 	.word	0x00000940


	//   ....[8]....
        /*0138*/ 	.word	0x00000970


	//   ....[9]....
        /*013c*/ 	.word	0x00000980


	//   ....[10]....
        /*0140*/ 	.word	0x00000ad0


	//   ....[11]....
        /*0144*/ 	.word	0x00000ae0


	//   ....[12]....
        /*0148*/ 	.word	0x00000b10


	//   ....[13]....
        /*014c*/ 	.word	0x00000b20


	//   ....[14]....
        /*0150*/ 	.word	0x00000b50


	//   ....[15]....
        /*0154*/ 	.word	0x00000b60


	//   ....[16]....
        /*0158*/ 	.word	0x00000b90


	//   ....[17]....
        /*015c*/ 	.word	0x00000ba0


	//   ....[18]....
        /*0160*/ 	.word	0x00002440


	//   ....[19]....
        /*0164*/ 	.word	0x00002490


	//   ....[20]....
        /*0168*/ 	.word	0x00002500


	//   ....[21]....
        /*016c*/ 	.word	0x00002560


	//   ....[22]....
        /*0170*/ 	.word	0x000025d0


	//   ....[23]....
        /*0174*/ 	.word	0x00002630


	//   ....[24]....
        /*0178*/ 	.word	0x000026a0


	//   ....[25]....
        /*017c*/ 	.word	0x00002700


	//----- nvinfo : EIATTR_EXIT_INSTR_OFFSETS
	.align		4
.L_1515:
        /*0180*/ 	.byte	0x04, 0x1c
        /*0182*/ 	.short	(.L_1517 - .L_1516)


	//   ....[0]....
.L_1516:
        /*0184*/ 	.word	0x000023e0


	//----- nvinfo : EIATTR_MAX_THREADS
	.align		4
.L_1517:
        /*0188*/ 	.byte	0x04, 0x05
        /*018a*/ 	.short	(.L_1519 - .L_1518)
.L_1518:
        /*018c*/ 	.word	0x00000140
        /*0190*/ 	.word	0x00000001
        /*0194*/ 	.word	0x00000001


	//----- nvinfo : EIATTR_CRS_STACK_SIZE
	.align		4
.L_1519:
        /*0198*/ 	.byte	0x04, 0x1e
        /*019a*/ 	.short	(.L_1521 - .L_1520)
.L_1520:
        /*019c*/ 	.word	0x00000000


	//----- nvinfo : EIATTR_CBANK_PARAM_SIZE
	.align		4
.L_1521:
        /*01a0*/ 	.byte	0x03, 0x19
        /*01a2*/ 	.short	0x0048


	//----- nvinfo : EIATTR_PARAM_CBANK
	.align		4
        /*01a4*/ 	.byte	0x04, 0x0a
        /*01a6*/ 	.short	(.L_1523 - .L_1522)
	.align		4
.L_1522:
        /*01a8*/ 	.word	index@(.nv.constant0._ZN13group_norm_v214gn_cuda_kernelI6__halfLi320ELi1ELi16ELi160ELi64ELb1ELi64ELi160ELi160ELi4ELb0ELi148ELb0ELb0ENS_16CompileConditionILi900EEEEEvPT_PKS4_S7_S7_flPfS8_Pj)
        /*01ac*/ 	.short	0x0210
        /*01ae*/ 	.short	0x0048


	//----- nvinfo : EIATTR_SW_WAR
	.align		4
.L_1523:
        /*01b0*/ 	.byte	0x04, 0x36
        /*01b2*/ 	.short	(.L_1525 - .L_1524)
.L_1524:
        /*01b4*/ 	.word	0x00000008
.L_1525:


//--------------------- .nv.callgraph             --------------------------
	.section	.nv.callgraph,"",@"SHT_CUDA_CALLGRAPH"
	.align	4
	.sectionentsize	8
	.align		4
        /*0000*/ 	.word	0x00000000
	.align		4
        /*0004*/ 	.word	0xffffffff
	.align		4
        /*0008*/ 	.word	0x00000000
	.align		4
        /*000c*/ 	.word	0xfffffffe
	.align		4
        /*0010*/ 	.word	0x00000000
	.align		4
        /*0014*/ 	.word	0xfffffffd
	.align		4
        /*0018*/ 	.word	0x00000000
	.align		4
        /*001c*/ 	.word	0xfffffffc


//--------------------- .text._ZN13group_norm_v218gn_bwd_cuda_kernelI13__nv_bfloat16Li320ELi1ELi32ELi80ELi64ELb0ELb1ELi64ELi80ELi80ELi4ELb1ELi96ELb0ELb0ELNS_15WgradSyncMethodE3ENS_16CompileConditionILi900EEEEEvPT_S6_S6_PKS5_S8_S8_S8_PKfflPfPj --------------------------
	.section	.text._ZN13group_norm_v218gn_bwd_cuda_kernelI13__nv_bfloat16Li320ELi1ELi32ELi80ELi64ELb0ELb1ELi64ELi80ELi80ELi4ELb1ELi96ELb0ELb0ELNS_15WgradSyncMethodE3ENS_16CompileConditionILi900EEEEEvPT_S6_S6_PKS5_S8_S8_S8_PKfflPfPj,"ax",@progbits
	.align	128
        .global         _ZN13group_norm_v218gn_bwd_cuda_kernelI13__nv_bfloat16Li320ELi1ELi32ELi80ELi64ELb0ELb1ELi64ELi80ELi80ELi4ELb1ELi96ELb0ELb0ELNS_15WgradSyncMethodE3ENS_16CompileConditionILi900EEEEEvPT_S6_S6_PKS5_S8_S8_S8_PKfflPfPj
        .type           _ZN13group_norm_v218gn_bwd_cuda_kernelI13__nv_bfloat16Li320ELi1ELi32ELi80ELi64ELb0ELb1ELi64ELi80ELi80ELi4ELb1ELi96ELb0ELb0ELNS_15WgradSyncMethodE3ENS_16CompileConditionILi900EEEEEvPT_S6_S6_PKS5_S8_S8_S8_PKfflPfPj,@function
        .size           _ZN13group_norm_v218gn_bwd_cuda_kernelI13__nv_bfloat16Li320ELi1ELi32ELi80ELi64ELb0ELb1ELi64ELi80ELi80ELi4ELb1ELi96ELb0ELb0ELNS_15WgradSyncMethodE3ENS_16CompileConditionILi900EEEEEvPT_S6_S6_PKS5_S8_S8_S8_PKfflPfPj,(.L_x_2440 - _ZN13group_norm_v218gn_bwd_cuda_kernelI13__nv_bfloat16Li320ELi1ELi32ELi80ELi64ELb0ELb1ELi64ELi80ELi80ELi4ELb1ELi96ELb0ELb0ELNS_15WgradSyncMethodE3ENS_16CompileConditionILi900EEEEEvPT_S6_S6_PKS5_S8_S8_S8_PKfflPfPj)
        .other          _ZN13group_norm_v218gn_bwd_cuda_kernelI13__nv_bfloat16Li320ELi1ELi32ELi80ELi64ELb0ELb1ELi64ELi80ELi80ELi4ELb1ELi96ELb0ELb0ELNS_15WgradSyncMethodE3ENS_16CompileConditionILi900EEEEEvPT_S6_S6_PKS5_S8_S8_S8_PKfflPfPj,@"STO_CUDA_ENTRY STV_DEFAULT"
_ZN13group_norm_v218gn_bwd_cuda_kernelI13__nv_bfloat16Li320ELi1ELi32ELi80ELi64ELb0ELb1ELi64ELi80ELi80ELi4ELb1ELi96ELb0ELb0ELNS_15WgradSyncMethodE3ENS_16CompileConditionILi900EEEEEvPT_S6_S6_PKS5_S8_S8_S8_PKfflPfPj:
.text._ZN13group_norm_v218gn_bwd_cuda_kernelI13__nv_bfloat16Li320ELi1ELi32ELi80ELi64ELb0ELb1ELi64ELi80ELi80ELi4ELb1ELi96ELb0ELb0ELNS_15WgradSyncMethodE3ENS_16CompileConditionILi900EEEEEvPT_S6_S6_PKS5_S8_S8_S8_PKfflPfPj:
[----:B------:R-:W-:Y:S01]  /*0000*/  LDC R1, c[0x0][0x28] ;  /* 0x00000a00ff017b82 */ /* 0x000fe20000000800 */
[----:B------:R-:W0:Y:S01]  /*0010*/  S2R R84, SR_CTAID.Y ;  /* 0x0000000000547919 */ /* 0x000e220000002600 */
[----:B------:R-:W-:Y:S01]  /*0020*/  ULDC.64 UR6, c[0x0][0x258] ;  /* 0x0000960000067ab9 */ /* 0x000fe20000000a00 */
[----:B------:R-:W-:Y:S01]  /*0030*/  ULDC.64 UR8, c[0x0][0x208] ;  /* 0x0000820000087ab9 */ /* 0x000fe20000000a00 */
[----:B------:R-:W-:Y:S01]  /*0040*/  USHF.L.U32 UR10, UR6, 0x5, URZ ;  /* 0x00000005060a7899 */ /* 0x000fe2000800063f */
[----:B------:R-:W-:Y:S01]  /*0050*/  BSSY B0, `(.L_x_0) ;  /* 0x00002a1000007945 */ /* 0x000fe20003800000 */
[----:B------:R-:W-:Y:S01]  /*0060*/  USHF.L.U64.HI UR6, UR6, 0x5, UR7 ;  /* 0x0000000506067899 */ /* 0x000fe20008010207 */
[----:B------:R-:W-:-:S05]  /*0070*/  IMAD.MOV.U32 R101, RZ, RZ, RZ ;  /* 0x000000ffff657224 */ /* 0x000fca00078e00ff */
[----:B------:R-:W-:Y:S02]  /*0080*/  MOV R0, UR6 ;  /* 0x0000000600007c02 */ /* 0x000fe40008000f00 */
[----:B0-----:R-:W-:-:S04]  /*0090*/  ISETP.LT.U32.AND P0, PT, R84, UR10, PT ;  /* 0x0000000a54007c0c */ /* 0x001fc8000bf01070 */
[----:B------:R-:W-:Y:S02]  /*00a0*/  ISETP.GT.AND.EX P0, PT, R0, RZ, PT, P0 ;  /* 0x000000ff0000720c */ /* 0x000fe40003f04300 */
[----:B------:R-:W-:-:S11]  /*00b0*/  LOP3.LUT R0, R84, 0x1f, RZ, 0xc0, !PT ;  /* 0x0000001f54007812 */ /* 0x000fd600078ec0ff */
[----:B------:R-:W-:Y:S05]  /*00c0*/  @P0 BRA `(.L_x_1) ;  /* 0x0000000000680947 */ /* 0x000fea0003800000 */
[----:B------:R-:W0:Y:S01]  /*00d0*/  S2R R2, SR_TID.X ;  /* 0x0000000000027919 */ /* 0x000e220000002100 */
[----:B------:R-:W-:Y:S01]  /*00e0*/  BAR.SYNC.DEFER_BLOCKING 0x0 ;  /* 0x0000000000007b1d */ /* 0x000fe20000010000 */
[----:B0-----:R-:W-:-:S13]  /*00f0*/  ISETP.NE.AND P0, PT, R2, RZ, PT ;  /* 0x000000ff0200720c */ /* 0x001fda0003f05270 */
[----:B------:R-:W-:Y:S05]  /*0100*/  @P0 BRA `(.L_x_2) ;  /* 0x00000000004c0947 */ /* 0x000fea0003800000 */
[----:B------:R-:W0:Y:S01]  /*0110*/  S2UR UR4, SR_CTAID.X ;  /* 0x00000000000479c3 */ /* 0x000e220000002500 */
[----:B------:R-:W-:Y:S02]  /*0120*/  SHF.R.U32.HI R84, RZ, 0x5, R84 ;  /* 0x00000005ff547819 */ /* 0x000fe40000011654 */
[----:B------:R-:W-:Y:S01]  /*0130*/  LOP3.LUT R5, R0, 0x60, RZ, 0xfc, !PT ;  /* 0x0000006000057812 */ /* 0x000fe200078efcff */
[----:B------:R-:W-:Y:S01]  /*0140*/  IMAD.MOV.U32 R0, RZ, RZ, 0x7ffffffe ;  /* 0x7ffffffeff007424 */ /* 0x000fe200078e00ff */
[----:B------:R-:W-:-:S03]  /*0150*/  IADD3 R84, -R84, RZ, RZ ;  /* 0x000000ff54547210 */ /* 0x000fc60007ffe1ff */
[----:B------:R-:W1:Y:S01]  /*0160*/  LDC.64 R2, c[0x0][0x268] ;  /* 0x00009a00ff027b82 */ /* 0x000e620000000a00 */
[----:B0-----:R-:W-:Y:S01]  /*0170*/  ISETP.NE.AND P0, PT, R84, UR4, PT ;  /* 0x0000000454007c0c */ /* 0x001fe2000bf05270 */
[----:B-1----:R-:W-:-:S03]  /*0180*/  IMAD.WIDE.U32 R2, R5, 0x4, R2 ;  /* 0x0000000405027825 */ /* 0x002fc600078e0002 */
[----:B------:R-:W-:Y:S01]  /*0190*/  SEL R5, R0, 0x1, !P0 ;  /* 0x0000000100057807 */ /* 0x000fe20004000000 */
[----:B------:R-:W-:Y:S06]  /*01a0*/  MEMBAR.ALL.GPU ;  /* 0x0000000000007992 */ /* 0x000fec000000a000 */
[----:B------:R-:W-:-:S00]  /*01b0*/  ERRBAR ;  /* 0x00000000000079ab */ /* 0x000fc00000000000 */
[----:B------:R-:W-:Y:S06]  /*01c0*/  CGAERRBAR ;  /* 0x00000000000075ab */ /* 0x000fec0000000000 */
[----:B------:R0:W5:Y:S02]  /*01d0*/  ATOM.E.ADD.STRONG.GPU PT, R5, desc[UR8][R2.64], R5 ;  /* 0x000000050205798a */ /* 0x00016400081ee1c8 */
.L_x_3:
[----:B------:R-:W2:Y:S04]  /*01e0*/  LD.E.STRONG.GPU R0, desc[UR8][R2.64] ;  /* 0x0000000802007980 */ /* 0x000ea8000c10f900 */
[----:B--2---:R-:W-:Y:S01]  /*01f0*/  CCTL.IVALL ;  /* 0x00000000ff00798f */ /* 0x004fe20002000000 */
[----:B------:R-:W-:Y:S05]  /*0200*/  YIELD ;  /* 0x0000000000007946 */ /* 0x000fea0003800000 */
[----:B-----5:R-:W-:-:S04]  /*0210*/  LOP3.LUT R0, R0, R5, RZ, 0x3c, !PT ;  /* 0x0000000500007212 */ /* 0x020fc800078e3cff */
[----:B------:R-:W-:-:S13]  /*0220*/  ISETP.GT.AND P0, PT, R0, -0x1, PT ;  /* 0xffffffff0000780c */ /* 0x000fda0003f04270 */
[----:B------:R-:W-:Y:S05]  /*0230*/  @P0 BRA `(.L_x_3) ;  /* 0xfffffffc00e80947 */ /* 0x000fea000383ffff */
.L_x_2:
[----:B------:R-:W-:Y:S05]  /*0240*/  WARPSYNC.ALL ;  /* 0x0000000000007948 */ /* 0x000fea0003800000 */
[----:B------:R-:W-:Y:S06]  /*0250*/  BAR.SYNC.DEFER_BLOCKING 0x0 ;  /* 0x0000000000007b1d */ /* 0x000fec0000010000 */
[----:B------:R-:W-:Y:S05]  /*0260*/  BRA `(.L_x_4) ;  /* 0x0000002400fc7947 */ /* 0x000fea0003800000 */
.L_x_1:
[----:B------:R-:W0:Y:S01]  /*0270*/  S2R R4, SR_TID.X ;  /* 0x0000000000047919 */ /* 0x000e220000002100 */
[----:B------:R-:W1:Y:S01]  /*0280*/  S2UR UR4, SR_CTAID.X ;  /* 0x00000000000479c3 */ /* 0x000e620000002500 */
[----:B------:R-:W-:Y:S01]  /*0290*/  SHF.R.U32.HI R23, RZ, 0x5, R84 ;  /* 0x00000005ff177819 */ /* 0x000fe20000011654 */
[----:B------:R-:W-:-:S03]  /*02a0*/  IMAD.MOV.U32 R61, RZ, RZ, 0x7ffffffe ;  /* 0x7ffffffeff3d7424 */ /* 0x000fc600078e00ff */
[----:B------:R-:W-:-:S03]  /*02b0*/  IADD3 R8, -R23, RZ, RZ ;  /* 0x000000ff17087210 */ /* 0x000fc60007ffe1ff */
[----:B------:R-:W2:Y:S01]  /*02c0*/  S2UR UR5, SR_CgaCtaId ;  /* 0x00000000000579c3 */ /* 0x000ea20000008800 */
[----:B-1----:R-:W-:Y:S01]  /*02d0*/  ISETP.NE.AND P0, PT, R8, UR4, PT ;  /* 0x0000000408007c0c */ /* 0x002fe2000bf05270 */
[----:B------:R-:W-:-:S03]  /*02e0*/  UMOV UR4, 0x400 ;  /* 0x0000040000047882 */ /* 0x000fc60000000000 */
[----:B------:R-:W-:Y:S02]  /*02f0*/  SEL R61, R61, 0x1, !P0 ;  /* 0x000000013d3d7807 */ /* 0x000fe40004000000 */
[--C-:B0-----:R-:W-:Y:S01]  /*0300*/  SHF.R.S32.HI R5, RZ, 0x1f, R4.reuse ;  /* 0x0000001fff057819 */ /* 0x101fe20000011404 */
[C---:B------:R-:W-:Y:S01]  /*0310*/  IMAD.WIDE.U32 R2, R4.reuse, -0x33333333, RZ ;  /* 0xcccccccd04027825 */ /* 0x040fe200078e00ff */
[----:B--2---:R-:W-:Y:S01]  /*0320*/  ULEA UR4, UR5, UR4, 0x18 ;  /* 0x0000000405047291 */ /* 0x004fe2000f8ec03f */
[----:B------:R-:W-:Y:S02]  /*0330*/  SHF.L.U32 R59, R4, 0x1, RZ ;  /* 0x00000001043b7819 */ /* 0x000fe400000006ff */
[----:B------:R-:W-:Y:S01]  /*0340*/  LEA.HI R6, R5, R4, RZ, 0x2 ;  /* 0x0000000405067211 */ /* 0x000fe200078f10ff */
[----:B------:R-:W-:Y:S01]  /*0350*/  IMAD R56, R23, 0xa00, R4 ;  /* 0x00000a0017387824 */ /* 0x000fe200078e0204 */
[----:B------:R-:W-:Y:S01]  /*0360*/  SHF.R.U32.HI R39, RZ, 0x4, R3 ;  /* 0x00000004ff277819 */ /* 0x000fe20000011603 */
[----:B------:R-:W-:Y:S01]  /*0370*/  IMAD.U32 R57, RZ, RZ, UR4 ;  /* 0x00000004ff397e24 */ /* 0x000fe2000f8e00ff */
[----:B------:R-:W-:-:S02]  /*0380*/  SHF.R.S32.HI R38, RZ, 0x2, R6 ;  /* 0x00000002ff267819 */ /* 0x000fc40000011406 */
[----:B------:R-:W-:Y:S01]  /*0390*/  LEA.HI R5, R5, R4, RZ, 0x4 ;  /* 0x0000000405057211 */ /* 0x000fe200078f20ff */
[----:B------:R-:W-:Y:S01]  /*03a0*/  IMAD R60, R39, -0x14, R4 ;  /* 0xffffffec273c7824 */ /* 0x000fe200078e0204 */
[C---:B------:R-:W-:Y:S01]  /*03b0*/  IADD3 R8, R38.reuse, 0x28, RZ ;  /* 0x0000002826087810 */ /* 0x040fe20007ffe0ff */
[C---:B------:R-:W-:Y:S01]  /*03c0*/  VIADD R7, R38.reuse, 0x14 ;  /* 0x0000001426077836 */ /* 0x040fe20000000000 */
[C---:B------:R-:W-:Y:S01]  /*03d0*/  IADD3 R15, R38.reuse, 0xa0, RZ ;  /* 0x000000a0260f7810 */ /* 0x040fe20007ffe0ff */
[C---:B------:R-:W-:Y:S01]  /*03e0*/  VIADD R9, R38.reuse, 0x3c ;  /* 0x0000003c26097836 */ /* 0x040fe20000000000 */
[----:B------:R-:W-:Y:S01]  /*03f0*/  SHF.R.S32.HI R3, RZ, 0x1f, R8 ;  /* 0x0000001fff037819 */ /* 0x000fe20000011408 */
[C---:B------:R-:W-:Y:S01]  /*0400*/  VIADD R11, R38.reuse, 0x64 ;  /* 0x00000064260b7836 */ /* 0x040fe20000000000 */
[----:B------:R-:W-:Y:S01]  /*0410*/  SHF.R.S32.HI R2, RZ, 0x1f, R7 ;  /* 0x0000001fff027819 */ /* 0x000fe20000011407 */
[C---:B------:R-:W-:Y:S01]  /*0420*/  VIADD R14, R38.reuse, 0x8c ;  /* 0x0000008c260e7836 */ /* 0x040fe20000000000 */
[----:B------:R-:W-:Y:S01]  /*0430*/  SHF.R.S32.HI R10, RZ, 0x1f, R9 ;  /* 0x0000001fff0a7819 */ /* 0x000fe20000011409 */
[----:B------:R-:W-:Y:S01]  /*0440*/  VIADD R16, R38, 0xb4 ;  /* 0x000000b426107836 */ /* 0x000fe20000000000 */
[----:B------:R-:W-:Y:S01]  /*0450*/  LEA.HI R2, R2, R7, RZ, 0x2 ;  /* 0x0000000702027211 */ /* 0x000fe200078f10ff */
[C---:B------:R-:W-:Y:S01]  /*0460*/  VIADD R18, R38.reuse, 0xdc ;  /* 0x000000dc26127836 */ /* 0x040fe20000000000 */
[C---:B------:R-:W-:Y:S01]  /*0470*/  IADD3 R7, R38.reuse, 0x50, RZ ;  /* 0x0000005026077810 */ /* 0x040fe20007ffe0ff */
[----:B------:R-:W-:Y:S01]  /*0480*/  VIADD R20, R38, 0x104 ;  /* 0x0000010426147836 */ /* 0x000fe20000000000 */
[----:B------:R-:W-:Y:S01]  /*0490*/  LEA.HI R9, R10, R9, RZ, 0x2 ;  /* 0x000000090a097211 */ /* 0x000fe200078f10ff */
[----:B------:R-:W-:Y:S01]  /*04a0*/  VIADD R21, R38, 0x12c ;  /* 0x0000012c26157836 */ /* 0x000fe20000000000 */
[----:B------:R-:W-:-:S02]  /*04b0*/  LEA.HI R8, R3, R8, RZ, 0x2 ;  /* 0x0000000803087211 */ /* 0x000fc400078f10ff */
[----:B------:R-:W-:Y:S02]  /*04c0*/  SHF.R.S32.HI R10, RZ, 0x1f, R7 ;  /* 0x0000001fff0a7819 */ /* 0x000fe40000011407 */
[----:B------:R-:W-:Y:S02]  /*04d0*/  SHF.R.S32.HI R12, RZ, 0x1f, R11 ;  /* 0x0000001fff0c7819 */ /* 0x000fe4000001140b */
[----:B------:R-:W-:Y:S02]  /*04e0*/  IADD3 R3, R38, 0x78, RZ ;  /* 0x0000007826037810 */ /* 0x000fe40007ffe0ff */
[----:B------:R-:W-:Y:S02]  /*04f0*/  LEA.HI R7, R10, R7, RZ, 0x2 ;  /* 0x000000070a077211 */ /* 0x000fe400078f10ff */
[----:B------:R-:W-:Y:S02]  /*0500*/  LEA.HI R12, R12, R11, RZ, 0x2 ;  /* 0x0000000b0c0c7211 */ /* 0x000fe400078f10ff */
[----:B------:R-:W-:-:S02]  /*0510*/  SHF.R.S32.HI R10, RZ, 0x1f, R3 ;  /* 0x0000001fff0a7819 */ /* 0x000fc40000011403 */
[----:B------:R-:W-:Y:S02]  /*0520*/  SHF.R.S32.HI R11, RZ, 0x1f, R14 ;  /* 0x0000001fff0b7819 */ /* 0x000fe4000001140e */
[----:B------:R-:W-:Y:S02]  /*0530*/  LEA.HI R13, R10, R3, RZ, 0x2 ;  /* 0x000000030a0d7211 */ /* 0x000fe400078f10ff */
[----:B------:R-:W-:Y:S02]  /*0540*/  LEA.HI R14, R11, R14, RZ, 0x2 ;  /* 0x0000000e0b0e7211 */ /* 0x000fe400078f10ff */
[----:B------:R-:W-:Y:S02]  /*0550*/  SHF.R.S32.HI R10, RZ, 0x1f, R15 ;  /* 0x0000001fff0a7819 */ /* 0x000fe4000001140f */
[----:B------:R-:W-:Y:S02]  /*0560*/  IADD3 R11, R38, 0xc8, RZ ;  /* 0x000000c8260b7810 */ /* 0x000fe40007ffe0ff */
[----:B------:R-:W-:-:S02]  /*0570*/  SHF.R.S32.HI R3, RZ, 0x1f, R16 ;  /* 0x0000001fff037819 */ /* 0x000fc40000011410 */
[----:B------:R-:W-:Y:S02]  /*0580*/  LEA.HI R15, R10, R15, RZ, 0x2 ;  /* 0x0000000f0a0f7211 */ /* 0x000fe400078f10ff */
[----:B------:R-:W-:Y:S02]  /*0590*/  SHF.R.S32.HI R10, RZ, 0x1f, R11 ;  /* 0x0000001fff0a7819 */ /* 0x000fe4000001140b */
[----:B------:R-:W-:Y:S02]  /*05a0*/  IADD3 R19, R38, 0xf0, RZ ;  /* 0x000000f026137810 */ /* 0x000fe40007ffe0ff */
[----:B------:R-:W-:Y:S02]  /*05b0*/  LEA.HI R16, R3, R16, RZ, 0x2 ;  /* 0x0000001003107211 */ /* 0x000fe400078f10ff */
[----:B------:R-:W-:Y:S02]  /*05c0*/  SHF.R.S32.HI R3, RZ, 0x1f, R18 ;  /* 0x0000001fff037819 */ /* 0x000fe40000011412 */
[----:B------:R-:W-:-:S02]  /*05d0*/  LEA.HI R17, R10, R11, RZ, 0x2 ;  /* 0x0000000b0a117211 */ /* 0x000fc400078f10ff */
[----:B------:R-:W-:Y:S02]  /*05e0*/  SHF.R.S32.HI R10, RZ, 0x1f, R19 ;  /* 0x0000001fff0a7819 */ /* 0x000fe40000011413 */
[----:B------:R-:W-:Y:S02]  /*05f0*/  IADD3 R11, R38, 0x118, RZ ;  /* 0x00000118260b7810 */ /* 0x000fe40007ffe0ff */
[----:B------:R-:W-:Y:S02]  /*0600*/  LEA.HI R18, R3, R18, RZ, 0x2 ;  /* 0x0000001203127211 */ /* 0x000fe400078f10ff */
[----:B------:R-:W-:Y:S02]  /*0610*/  SHF.R.S32.HI R3, RZ, 0x1f, R20 ;  /* 0x0000001fff037819 */ /* 0x000fe40000011414 */
[----:B------:R-:W-:Y:S02]  /*0620*/  LEA.HI R19, R10, R19, RZ, 0x2 ;  /* 0x000000130a137211 */ /* 0x000fe400078f10ff */
[----:B------:R-:W-:-:S02]  /*0630*/  SHF.R.S32.HI R10, RZ, 0x1f, R11 ;  /* 0x0000001fff0a7819 */ /* 0x000fc4000001140b */
[----:B------:R-:W-:Y:S02]  /*0640*/  LEA.HI R20, R3, R20, RZ, 0x2 ;  /* 0x0000001403147211 */ /* 0x000fe400078f10ff */
[----:B------:R-:W-:Y:S02]  /*0650*/  LOP3.LUT R3, R6, 0xfffffffc, RZ, 0xc0, !PT ;  /* 0xfffffffc06037812 */ /* 0x000fe400078ec0ff */
[----:B------:R-:W-:Y:S02]  /*0660*/  LEA.HI R6, R10, R11, RZ, 0x2 ;  /* 0x0000000b0a067211 */ /* 0x000fe400078f10ff */
[----:B------:R-:W0:Y:S01]  /*0670*/  LDC.64 R10, c[0x0][0x268] ;  /* 0x00009a00ff0a7b82 */ /* 0x000e220000000a00 */
[----:B------:R-:W-:Y:S02]  /*0680*/  SHF.R.S32.HI R22, RZ, 0x1f, R21 ;  /* 0x0000001fff167819 */ /* 0x000fe40000011415 */
[----:B------:R-:W-:Y:S02]  /*0690*/  SHF.R.U32.HI R40, RZ, 0x4, R5 ;  /* 0x00000004ff287819 */ /* 0x000fe40000011605 */
[----:B------:R-:W-:-:S02]  /*06a0*/  LEA.HI R22, R22, R21, RZ, 0x2 ;  /* 0x0000001516167211 */ /* 0x000fc400078f10ff */
[----:B------:R-:W-:Y:S02]  /*06b0*/  LOP3.LUT R5, R0, 0x60, RZ, 0xfc, !PT ;  /* 0x0000006000057812 */ /* 0x000fe400078efcff */
[----:B------:R-:W-:Y:S02]  /*06c0*/  IADD3 R3, -R3, R4, RZ ;  /* 0x0000000403037210 */ /* 0x000fe40007ffe1ff */
[----:B------:R-:W-:Y:S02]  /*06d0*/  SHF.R.U32.HI R2, RZ, 0x2, R2 ;  /* 0x00000002ff027819 */ /* 0x000fe40000011602 */
[----:B------:R-:W-:Y:S02]  /*06e0*/  SHF.R.U32.HI R8, RZ, 0x2, R8 ;  /* 0x00000002ff087819 */ /* 0x000fe40000011608 */
[----:B------:R-:W-:Y:S02]  /*06f0*/  SHF.R.U32.HI R0, RZ, 0x2, R9 ;  /* 0x00000002ff007819 */ /* 0x000fe40000011609 */
[----:B------:R-:W-:-:S02]  /*0700*/  SHF.R.U32.HI R44, RZ, 0x2, R7 ;  /* 0x00000002ff2c7819 */ /* 0x000fc40000011607 */
[----:B------:R-:W-:Y:S02]  /*0710*/  SHF.R.U32.HI R12, RZ, 0x2, R12 ;  /* 0x00000002ff0c7819 */ /* 0x000fe4000001160c */
[----:B------:R-:W-:Y:S02]  /*0720*/  SHF.R.U32.HI R46, RZ, 0x2, R13 ;  /* 0x00000002ff2e7819 */ /* 0x000fe4000001160d */
[----:B------:R-:W-:Y:S01]  /*0730*/  SHF.R.U32.HI R14, RZ, 0x2, R14 ;  /* 0x00000002ff0e7819 */ /* 0x000fe2000001160e */
[----:B0-----:R-:W-:Y:S01]  /*0740*/  IMAD.WIDE.U32 R10, R5, 0x4, R10 ;  /* 0x00000004050a7825 */ /* 0x001fe200078e000a */
[----:B------:R-:W-:Y:S02]  /*0750*/  SHF.R.U32.HI R48, RZ, 0x2, R15 ;  /* 0x00000002ff307819 */ /* 0x000fe4000001160f */
[----:B------:R-:W-:Y:S02]  /*0760*/  SHF.R.U32.HI R16, RZ, 0x2, R16 ;  /* 0x00000002ff107819 */ /* 0x000fe40000011610 */
[----:B------:R-:W-:-:S02]  /*0770*/  SHF.R.U32.HI R50, RZ, 0x2, R17 ;  /* 0x00000002ff327819 */ /* 0x000fc40000011611 */
[----:B------:R-:W-:Y:S02]  /*0780*/  SHF.R.U32.HI R18, RZ, 0x2, R18 ;  /* 0x00000002ff127819 */ /* 0x000fe40000011612 */
[----:B------:R-:W-:Y:S02]  /*0790*/  SHF.R.U32.HI R52, RZ, 0x2, R19 ;  /* 0x00000002ff347819 */ /* 0x000fe40000011613 */
[----:B------:R-:W-:Y:S02]  /*07a0*/  SHF.R.U32.HI R20, RZ, 0x2, R20 ;  /* 0x00000002ff147819 */ /* 0x000fe40000011614 */
[----:B------:R-:W-:Y:S02]  /*07b0*/  SHF.R.U32.HI R6, RZ, 0x2, R6 ;  /* 0x00000002ff067819 */ /* 0x000fe40000011606 */
[----:B------:R-:W-:Y:S02]  /*07c0*/  SHF.R.U32.HI R22, RZ, 0x2, R22 ;  /* 0x00000002ff167819 */ /* 0x000fe40000011616 */
[----:B------:R-:W-:-:S02]  /*07d0*/  LOP3.LUT R40, R3, 0x3, R40, 0x78, !PT ;  /* 0x0000000303287812 */ /* 0x000fc400078e7828 */
[C---:B------:R-:W-:Y:S02]  /*07e0*/  LOP3.LUT R41, R3.reuse, 0x3, R2, 0x78, !PT ;  /* 0x0000000303297812 */ /* 0x040fe400078e7802 */
[C---:B------:R-:W-:Y:S02]  /*07f0*/  LOP3.LUT R42, R3.reuse, 0x3, R8, 0x78, !PT ;  /* 0x00000003032a7812 */ /* 0x040fe400078e7808 */
[----:B------:R-:W-:Y:S02]  /*0800*/  CS2R R8, SRZ ;  /* 0x0000000000087805 */ /* 0x000fe4000001ff00 */
[C---:B------:R-:W-:Y:S02]  /*0810*/  LOP3.LUT R43, R3.reuse, 0x3, R0, 0x78, !PT ;  /* 0x00000003032b7812 */ /* 0x040fe400078e7800 */
[C---:B------:R-:W-:Y:S02]  /*0820*/  LOP3.LUT R44, R3.reuse, 0x3, R44, 0x78, !PT ;  /* 0x00000003032c7812 */ /* 0x040fe400078e782c */
[----:B------:R-:W-:-:S02]  /*0830*/  LOP3.LUT R45, R3, 0x3, R12, 0x78, !PT ;  /* 0x00000003032d7812 */ /* 0x000fc400078e780c */
[C---:B------:R-:W-:Y:S02]  /*0840*/  LOP3.LUT R46, R3.reuse, 0x3, R46, 0x78, !PT ;  /* 0x00000003032e7812 */ /* 0x040fe400078e782e */
[C---:B------:R-:W-:Y:S02]  /*0850*/  LOP3.LUT R47, R3.reuse, 0x3, R14, 0x78, !PT ;  /* 0x00000003032f7812 */ /* 0x040fe400078e780e */
[----:B------:R-:W-:Y:S02]  /*0860*/  CS2R R14, SRZ ;  /* 0x00000000000e7805 */ /* 0x000fe4000001ff00 */
[C---:B------:R-:W-:Y:S02]  /*0870*/  LOP3.LUT R48, R3.reuse, 0x3, R48, 0x78, !PT ;  /* 0x0000000303307812 */ /* 0x040fe400078e7830 */
[----:B------:R-:W-:Y:S02]  /*0880*/  LOP3.LUT R49, R3, 0x3, R16, 0x78, !PT ;  /* 0x0000000303317812 */ /* 0x000fe400078e7810 */
[----:B------:R-:W-:-:S02]  /*0890*/  CS2R R16, SRZ ;  /* 0x0000000000107805 */ /* 0x000fc4000001ff00 */
[C---:B------:R-:W-:Y:S02]  /*08a0*/  LOP3.LUT R50, R3.reuse, 0x3, R50, 0x78, !PT ;  /* 0x0000000303327812 */ /* 0x040fe400078e7832 */
[C---:B------:R-:W-:Y:S02]  /*08b0*/  LOP3.LUT R51, R3.reuse, 0x3, R18, 0x78, !PT ;  /* 0x0000000303337812 */ /* 0x040fe400078e7812 */
[C---:B------:R-:W-:Y:S02]  /*08c0*/  LOP3.LUT R52, R3.reuse, 0x3, R52, 0x78, !PT ;  /* 0x0000000303347812 */ /* 0x040fe400078e7834 */
[C---:B------:R-:W-:Y:S02]  /*08d0*/  LOP3.LUT R53, R3.reuse, 0x3, R20, 0x78, !PT ;  /* 0x0000000303357812 */ /* 0x040fe400078e7814 */
[----:B------:R-:W-:Y:S02]  /*08e0*/  LOP3.LUT R54, R3, 0x3, R6, 0x78, !PT ;  /* 0x0000000303367812 */ /* 0x000fe400078e7806 */
[----:B------:R-:W-:-:S02]  /*08f0*/  CS2R R6, SRZ ;  /* 0x0000000000067805 */ /* 0x000fc4000001ff00 */
[----:B------:R-:W-:Y:S02]  /*0900*/  LOP3.LUT R55, R3, 0x3, R22, 0x78, !PT ;  /* 0x0000000303377812 */ /* 0x000fe400078e7816 */
[C---:B------:R-:W-:Y:S02]  /*0910*/  LOP3.LUT R3, R59.reuse, 0x18, RZ, 0xc, !PT ;  /* 0x000000183b037812 */ /* 0x040fe400078e0cff */
[----:B------:R-:W-:Y:S02]  /*0920*/  LEA R58, R4, R57, 0x5 ;  /* 0x00000039043a7211 */ /* 0x000fe400078e28ff */
[----:B------:R-:W-:Y:S02]  /*0930*/  LOP3.LUT R59, R59, 0x18, RZ, 0xc0, !PT ;  /* 0x000000183b3b7812 */ /* 0x000fe400078ec0ff */
[----:B------:R-:W-:-:S03]  /*0940*/  IADD3 R62, R58, R3, RZ ;  /* 0x000000033a3e7210 */ /* 0x000fc60007ffe0ff */
[----:B------:R-:W-:-:S07]  /*0950*/  IMAD.IADD R0, R58, 0x1, R59 ;  /* 0x000000013a007824 */ /* 0x000fce00078e023b */
.L_x_13:
[C---:B------:R-:W-:Y:S01]  /*0960*/  LOP3.LUT R83, R84.reuse, 0x1f, RZ, 0xc0, !PT ;  /* 0x0000001f54537812 */ /* 0x040fe200078ec0ff */
[----:B----4-:R-:W0:Y:S01]  /*0970*/  LDC.64 R12, c[0x0][0x238] ;  /* 0x00008e00ff0c7b82 */ /* 0x010e220000000a00 */
[----:B------:R-:W-:Y:S01]  /*0980*/  SHF.R.U64 R5, R84, 0x5, R101 ;  /* 0x0000000554057819 */ /* 0x000fe20000001265 */
[----:B------:R-:W-:Y:S01]  /*0990*/  IMAD R63, R39, 0xa00, RZ ;  /* 0x00000a00273f7824 */ /* 0x000fe200078e02ff */
[----:B------:R-:W-:Y:S01]  /*09a0*/  LOP3.LUT R20, R101, 0x1fffffff, RZ, 0xc0, !PT ;  /* 0x1fffffff65147812 */ /* 0x000fe200078ec0ff */
[----:B------:R-:W-:Y:S01]  /*09b0*/  IMAD R18, R83, 0x14, R60 ;  /* 0x0000001453127824 */ /* 0x000fe200078e023c */
[----:B------:R-:W-:Y:S01]  /*09c0*/  ULDC.64 UR4, c[0x0][0x248] ;  /* 0x0000920000047ab9 */ /* 0x000fe20000000a00 */
[----:B------:R-:W-:-:S03]  /*09d0*/  ULDC.64 UR12, c[0x0][0x228] ;  /* 0x00008a00000c7ab9 */ /* 0x000fc60000000a00 */
[----:B------:R-:W-:-:S04]  /*09e0*/  SHF.L.U32 R18, R18, 0x2, RZ ;  /* 0x0000000212127819 */ /* 0x000fc800000006ff */
[----:B------:R-:W-:Y:S01]  /*09f0*/  SHF.R.S32.HI R19, RZ, 0x1f, R18 ;  /* 0x0000001fff137819 */ /* 0x000fe20000011412 */
[----:B------:R-:W-:-:S05]  /*0a00*/  IMAD.WIDE.U32 R2, R18, -0x33333333, RZ ;  /* 0xcccccccd12027825 */ /* 0x000fca00078e00ff */
[----:B------:R-:W-:Y:S01]  /*0a10*/  SHF.R.U32.HI R82, RZ, 0x6, R3 ;  /* 0x00000006ff527819 */ /* 0x000fe20000011603 */
[----:B------:R-:W-:Y:S01]  /*0a20*/  IMAD.WIDE.U32 R2, R5, 0x28000, R18 ;  /* 0x0002800005027825 */ /* 0x000fe200078e0012 */
[----:B------:R-:W-:Y:S02]  /*0a30*/  LOP3.LUT R19, R84, 0xffffffe0, RZ, 0xc0, !PT ;  /* 0xffffffe054137812 */ /* 0x000fe400078ec0ff */
[----:B------:R-:W-:Y:S02]  /*0a40*/  SHF.R.U32.HI R5, RZ, 0x5, R101 ;  /* 0x00000005ff057819 */ /* 0x000fe40000011665 */
[----:B------:R-:W-:Y:S02]  /*0a50*/  IADD3 R19, P0, R19, R82, RZ ;  /* 0x0000005213137210 */ /* 0x000fe40007f1e0ff */
[----:B------:R-:W-:Y:S01]  /*0a60*/  IADD3 R63, P1, R63, R2, RZ ;  /* 0x000000023f3f7210 */ /* 0x000fe20007f3e0ff */
[----:B------:R-:W-:Y:S01]  /*0a70*/  IMAD R5, R5, 0x28000, RZ ;  /* 0x0002800005057824 */ /* 0x000fe200078e02ff */
[----:B------:R-:W-:-:S02]  /*0a80*/  IADD3.X R20, RZ, R20, RZ, P0, !PT ;  /* 0x00000014ff147210 */ /* 0x000fc400007fe4ff */
[----:B------:R-:W-:Y:S01]  /*0a90*/  LEA R2, P0, R19, UR4, 0x3 ;  /* 0x0000000413027c11 */ /* 0x000fe2000f8018ff */
[----:B------:R-:W-:-:S03]  /*0aa0*/  IMAD.X R64, R3, 0x1, R5, P1 ;  /* 0x0000000103407824 */ /* 0x000fc600008e0605 */
[----:B------:R-:W-:Y:S01]  /*0ab0*/  LEA.HI.X R3, R19, UR5, R20, 0x3, P0 ;  /* 0x0000000513037c11 */ /* 0x000fe200080f1c14 */
[----:B------:R-:W-:Y:S01]  /*0ac0*/  ULDC.64 UR4, c[0x0][0x230] ;  /* 0x00008c0000047ab9 */ /* 0x000fe20000000a00 */
[C---:B------:R-:W-:Y:S02]  /*0ad0*/  SHF.L.U64.HI R64, R63.reuse, 0x1, R64 ;  /* 0x000000013f407819 */ /* 0x040fe40000010240 */
[----:B------:R-:W-:Y:S02]  /*0ae0*/  SHF.L.U32 R63, R63, 0x1, RZ ;  /* 0x000000013f3f7819 */ /* 0x000fe400000006ff */
[----:B------:R-:W2:Y:S01]  /*0af0*/  LDG.E.64.CONSTANT R2, desc[UR8][R2.64] ;  /* 0x0000000802027981 */ /* 0x000ea2000c1e9b00 */
[----:B0-----:R-:W-:Y:S01]  /*0b00*/  IMAD.WIDE R18, R18, 0x2, R12 ;  /* 0x0000000212127825 */ /* 0x001fe200078e020c */
[C---:B------:R-:W-:Y:S01]  /*0b10*/  IADD3 R34, P0, R63.reuse, UR4, RZ ;  /* 0x000000043f227c10 */ /* 0x040fe2000ff1e0ff */
[----:B------:R-:W-:Y:S01]  /*0b20*/  ULDC UR4, c[0x0][0x250] ;  /* 0x0000940000047ab9 */ /* 0x000fe20000000800 */
[----:B------:R-:W-:-:S02]  /*0b30*/  IADD3 R36, P1, R63, UR12, RZ ;  /* 0x0000000c3f247c10 */ /* 0x000fc4000ff3e0ff */
[C---:B------:R-:W-:Y:S01]  /*0b40*/  IADD3.X R35, R64.reuse, UR5, RZ, P0, !PT ;  /* 0x0000000540237c10 */ /* 0x040fe200087fe4ff */
[----:B------:R-:W3:Y:S01]  /*0b50*/  LDG.E.64.CONSTANT R18, desc[UR8][R18.64] ;  /* 0x0000000812127981 */ /* 0x000ee2000c1e9b00 */
[----:B------:R-:W-:-:S03]  /*0b60*/  IADD3.X R37, R64, UR13, RZ, P1, !PT ;  /* 0x0000000d40257c10 */ /* 0x000fc60008ffe4ff */
[----:B------:R-:W4:Y:S04]  /*0b70*/  LDG.E.64.CONSTANT R20, desc[UR8][R34.64] ;  /* 0x0000000822147981 */ /* 0x000f28000c1e9b00 */
[----:B------:R-:W5:Y:S04]  /*0b80*/  LDG.E.64.CONSTANT R22, desc[UR8][R36.64] ;  /* 0x0000000824167981 */ /* 0x000f68000c1e9b00 */
[----:B------:R-:W5:Y:S04]  /*0b90*/  LDG.E.64.CONSTANT R24, desc[UR8][R34.64+0x14000] ;  /* 0x0140000822187981 */ /* 0x000f68000c1e9b00 */
[----:B------:R-:W5:Y:S04]  /*0ba0*/  LDG.E.64.CONSTANT R26, desc[UR8][R36.64+0x14000] ;  /* 0x01400008241a7981 */ /* 0x000f68000c1e9b00 */
[----:B------:R-:W5:Y:S04]  /*0bb0*/  LDG.E.64.CONSTANT R28, desc[UR8][R34.64+0x28000] ;  /* 0x02800008221c7981 */ /* 0x000f68000c1e9b00 */
[----:B------:R-:W5:Y:S04]  /*0bc0*/  LDG.E.64.CONSTANT R30, desc[UR8][R36.64+0x28000] ;  /* 0x02800008241e7981 */ /* 0x000f68000c1e9b00 */
[----:B------:R-:W5:Y:S04]  /*0bd0*/  LDG.E.64.CONSTANT R32, desc[UR8][R34.64+0x3c000] ;  /* 0x03c0000822207981 */ /* 0x000f68000c1e9b00 */
[----:B------:R0:W5:Y:S01]  /*0be0*/  LDG.E.64.CONSTANT R12, desc[UR8][R36.64+0x3c000] ;  /* 0x03c00008240c7981 */ /* 0x000162000c1e9b00 */
[----:B------:R-:W-:Y:S01]  /*0bf0*/  LOP3.LUT P0, RZ, R4, 0x1f, RZ, 0xc0, !PT ;  /* 0x0000001f04ff7812 */ /* 0x000fe2000780c0ff */
[----:B--2---:R-:W-:-:S06]  /*0c00*/  FADD.FTZ R81, R3, UR4 ;  /* 0x0000000403517e21 */ /* 0x004fcc0008010000 */
[----:B------:R-:W1:Y:S01]  /*0c10*/  MUFU.RSQ R81, R81 ;  /* 0x0000005100517308 */ /* 0x000e620000001400 */
[C---:B---3--:R-:W-:Y:S02]  /*0c20*/  PRMT R3, R18.reuse, 0x7632, R3 ;  /* 0x0000763212037816 */ /* 0x048fe40000000003 */
[----:B------:R-:W-:Y:S02]  /*0c30*/  SHF.L.U32 R80, R18, 0x10, RZ ;  /* 0x0000001012507819 */ /* 0x000fe400000006ff */
[C---:B----4-:R-:W-:Y:S01]  /*0c40*/  PRMT R18, R20.reuse, 0x7632, R18 ;  /* 0x0000763214127816 */ /* 0x050fe20000000012 */
[----:B------:R-:W-:Y:S01]  /*0c50*/  IMAD.U32 R65, R20, 0x10000, RZ ;  /* 0x0001000014417824 */ /* 0x000fe200078e00ff */
[----:B-----5:R-:W-:-:S03]  /*0c60*/  SHF.L.U32 R5, R22, 0x10, RZ ;  /* 0x0000001016057819 */ /* 0x020fc600000006ff */
[----:B0-----:R-:W-:Y:S01]  /*0c70*/  FADD.FTZ R36, -R2, R65 ;  /* 0x0000004102247221 */ /* 0x001fe20000010100 */
[----:B------:R-:W-:Y:S02]  /*0c80*/  PRMT R20, R22, 0x7632, R20 ;  /* 0x0000763216147816 */ /* 0x000fe40000000014 */
[----:B------:R-:W-:Y:S01]  /*0c90*/  SHF.L.U32 R67, R18, 0x10, RZ ;  /* 0x0000001012437819 */ /* 0x000fe200000006ff */
[----:B------:R-:W-:Y:S01]  /*0ca0*/  IMAD.U32 R35, R3, 0x10000, RZ ;  /* 0x0001000003237824 */ /* 0x000fe200078e00ff */
[----:B------:R-:W-:Y:S01]  /*0cb0*/  SHF.L.U32 R34, R20, 0x10, RZ ;  /* 0x0000001014227819 */ /* 0x000fe200000006ff */
[----:B------:R-:W-:Y:S01]  /*0cc0*/  FMUL.FTZ R66, R5, R80 ;  /* 0x0000005005427220 */ /* 0x000fe20000410000 */
[----:B-1----:R-:W-:Y:S01]  /*0cd0*/  FMUL.FTZ R3, R81, R36 ;  /* 0x0000002451037220 */ /* 0x002fe20000410000 */
[----:B------:R-:W-:Y:S01]  /*0ce0*/  FADD.FTZ R68, -R2, R67 ;  /* 0x0000004302447221 */ /* 0x000fe20000010100 */
[----:B------:R-:W-:Y:S01]  /*0cf0*/  SHF.L.U32 R65, R21, 0x10, RZ ;  /* 0x0000001015417819 */ /* 0x000fe200000006ff */
[----:B------:R-:W-:Y:S01]  /*0d00*/  FMUL.FTZ R36, R34, R35 ;  /* 0x0000002322247220 */ /* 0x000fe20000410000 */
[----:B------:R-:W-:Y:S01]  /*0d10*/  FFMA.FTZ R66, R3, R66, RZ ;  /* 0x0000004203427223 */ /* 0x000fe200000100ff */
[----:B------:R-:W-:Y:S01]  /*0d20*/  FMUL.FTZ R37, R81, R68 ;  /* 0x0000004451257220 */ /* 0x000fe20000410000 */
[----:B------:R-:W-:-:S03]  /*0d30*/  PRMT R18, R21, 0x7632, R18 ;  /* 0x0000763215127816 */ /* 0x000fc60000000012 */
[----:B------:R-:W-:Y:S01]  /*0d40*/  FFMA.FTZ R36, R37, R36, R66 ;  /* 0x0000002425247223 */ /* 0x000fe20000010042 */
[----:B------:R-:W-:Y:S01]  /*0d50*/  FADD.FTZ R66, -R2, R65 ;  /* 0x0000004102427221 */ /* 0x000fe20000010100 */
[----:B------:R-:W-:Y:S01]  /*0d60*/  IMAD.U32 R67, R18, 0x10000, RZ ;  /* 0x0001000012437824 */ /* 0x000fe200078e00ff */
[----:B------:R-:W-:Y:S01]  /*0d70*/  SHF.L.U32 R79, R23, 0x10, RZ ;  /* 0x00000010174f7819 */ /* 0x000fe200000006ff */
[C---:B------:R-:W-:Y:S01]  /*0d80*/  IMAD.U32 R78, R19.reuse, 0x10000, RZ ;  /* 0x00010000134e7824 */ /* 0x040fe200078e00ff */
[----:B------:R-:W-:Y:S01]  /*0d90*/  PRMT R85, R19, 0x7632, R85 ;  /* 0x0000763213557816 */ /* 0x000fe20000000055 */
[----:B------:R-:W-:Y:S01]  /*0da0*/  FMUL.FTZ R77, R81, R66 ;  /* 0x00000042514d7220 */ /* 0x000fe20000410000 */
[----:B------:R-:W-:Y:S01]  /*0db0*/  PRMT R86, R23, 0x7632, R86 ;  /* 0x0000763217567816 */ /* 0x000fe20000000056 */
[----:B------:R-:W-:Y:S01]  /*0dc0*/  FADD.FTZ R66, -R2, R67 ;  /* 0x0000004302427221 */ /* 0x000fe20000010100 */
[----:B------:R-:W-:Y:S01]  /*0dd0*/  SHF.L.U32 R67, R24, 0x10, RZ ;  /* 0x0000001018437819 */ /* 0x000fe200000006ff */
[----:B------:R-:W-:Y:S01]  /*0de0*/  FMUL.FTZ R65, R79, R78 ;  /* 0x0000004e4f417220 */ /* 0x000fe20000410000 */
[----:B------:R-:W-:-:S02]  /*0df0*/  SHF.L.U32 R85, R85, 0x10, RZ ;  /* 0x0000001055557819 */ /* 0x000fc400000006ff */
[----:B------:R-:W-:Y:S02]  /*0e00*/  SHF.L.U32 R86, R86, 0x10, RZ ;  /* 0x0000001056567819 */ /* 0x000fe400000006ff */
[----:B------:R-:W-:Y:S01]  /*0e10*/  PRMT R18, R24, 0x7632, R18 ;  /* 0x0000763218127816 */ /* 0x000fe20000000012 */
[----:B------:R-:W-:Y:S01]  /*0e20*/  FADD.FTZ R76, -R2, R67 ;  /* 0x00000043024c7221 */ /* 0x000fe20000010100 */
[----:B------:R-:W-:Y:S01]  /*0e30*/  FFMA.FTZ R36, R77, R65, R36 ;  /* 0x000000414d247223 */ /* 0x000fe20000010024 */
[----:B------:R-:W-:Y:S01]  /*0e40*/  FMUL.FTZ R65, R86, R85 ;  /* 0x0000005556417220 */ /* 0x000fe20000410000 */
[----:B------:R-:W-:Y:S01]  /*0e50*/  SHF.L.U32 R67, R18, 0x10, RZ ;  /* 0x0000001012437819 */ /* 0x000fe200000006ff */
[C---:B------:R-:W-:Y:S01]  /*0e60*/  FMUL.FTZ R87, R81.reuse, R66 ;  /* 0x0000004251577220 */ /* 0x040fe20000410000 */
[C---:B------:R-:W-:Y:S01]  /*0e70*/  IMAD.U32 R75, R26.reuse, 0x10000, RZ ;  /* 0x000100001a4b7824 */ /* 0x040fe200078e00ff */
[----:B------:R-:W-:Y:S01]  /*0e80*/  PRMT R88, R26, 0x7632, R88 ;  /* 0x000076321a587816 */ /* 0x000fe20000000058 */
[----:B------:R-:W-:Y:S01]  /*0e90*/  FMUL.FTZ R76, R81, R76 ;  /* 0x0000004c514c7220 */ /* 0x000fe20000410000 */
[----:B------:R-:W-:Y:S01]  /*0ea0*/  FFMA.FTZ R65, R87, R65, R36 ;  /* 0x0000004157417223 */ /* 0x000fe20000010024 */
[----:B------:R-:W-:Y:S01]  /*0eb0*/  FADD.FTZ R66, -R2, R67 ;  /* 0x0000004302427221 */ /* 0x000fe20000010100 */
[----:B------:R-:W-:Y:S01]  /*0ec0*/  FMUL.FTZ R36, R80, R75 ;  /* 0x0000004b50247220 */ /* 0x000fe20000410000 */
[----:B------:R-:W-:Y:S01]  /*0ed0*/  SHF.L.U32 R88, R88, 0x10, RZ ;  /* 0x0000001058587819 */ /* 0x000fe200000006ff */
[C---:B------:R-:W-:Y:S01]  /*0ee0*/  IMAD.U32 R67, R25.reuse, 0x10000, RZ ;  /* 0x0001000019437824 */ /* 0x040fe200078e00ff */
[----:B------:R-:W-:Y:S01]  /*0ef0*/  PRMT R18, R25, 0x7632, R18 ;  /* 0x0000763219127816 */ /* 0x000fe20000000012 */
[----:B------:R-:W-:Y:S01]  /*0f00*/  FFMA.FTZ R36, R76, R36, R65 ;  /* 0x000000244c247223 */ /* 0x000fe20000010041 */
[----:B------:R-:W-:Y:S01]  /*0f10*/  FMUL.FTZ R89, R81, R66 ;  /* 0x0000004251597220 */ /* 0x000fe20000410000 */
[----:B------:R-:W-:Y:S01]  /*0f20*/  FADD.FTZ R74, -R2, R67 ;  /* 0x00000043024a7221 */ /* 0x000fe20000010100 */
[----:B------:R-:W-:Y:S01]  /*0f30*/  FMUL.FTZ R65, R35, R88 ;  /* 0x0000005823417220 */ /* 0x000fe20000410000 */
[----:B------:R-:W-:-:S02]  /*0f40*/  SHF.L.U32 R73, R27, 0x10, RZ ;  /* 0x000000101b497819 */ /* 0x000fc400000006ff */
[----:B------:R-:W-:Y:S02]  /*0f50*/  SHF.L.U32 R67, R18, 0x10, RZ ;  /* 0x0000001012437819 */ /* 0x000fe400000006ff */
[----:B------:R-:W-:Y:S01]  /*0f60*/  PRMT R90, R27, 0x7632, R90 ;  /* 0x000076321b5a7816 */ /* 0x000fe2000000005a */
[----:B------:R-:W-:Y:S01]  /*0f70*/  FFMA.FTZ R65, R89, R65, R36 ;  /* 0x0000004159417223 */ /* 0x000fe20000010024 */
[----:B------:R-:W-:Y:S01]  /*0f80*/  FMUL.FTZ R36, R78, R73 ;  /* 0x000000494e247220 */ /* 0x000fe20000410000 */
[----:B------:R-:W-:Y:S01]  /*0f90*/  FMUL.FTZ R74, R81, R74 ;  /* 0x0000004a514a7220 */ /* 0x000fe20000410000 */
[----:B------:R-:W-:Y:S01]  /*0fa0*/  FADD.FTZ R66, -R2, R67 ;  /* 0x0000004302427221 */ /* 0x000fe20000010100 */
[----:B------:R-:W-:Y:S01]  /*0fb0*/  IMAD.U32 R90, R90, 0x10000, RZ ;  /* 0x000100005a5a7824 */ /* 0x000fe200078e00ff */
[C---:B------:R-:W-:Y:S02]  /*0fc0*/  SHF.L.U32 R67, R28.reuse, 0x10, RZ ;  /* 0x000000101c437819 */ /* 0x040fe400000006ff */
[----:B------:R-:W-:Y:S01]  /*0fd0*/  PRMT R18, R28, 0x7632, R18 ;  /* 0x000076321c127816 */ /* 0x000fe20000000012 */
[----:B------:R-:W-:Y:S01]  /*0fe0*/  FFMA.FTZ R36, R74, R36, R65 ;  /* 0x000000244a247223 */ /* 0x000fe20000010041 */
[----:B------:R-:W-:Y:S01]  /*0ff0*/  FMUL.FTZ R65, R85, R90 ;  /* 0x0000005a55417220 */ /* 0x000fe20000410000 */
[----:B------:R-:W-:Y:S01]  /*1000*/  FMUL.FTZ R91, R81, R66 ;  /* 0x00000042515b7220 */ /* 0x000fe20000410000 */
[----:B------:R-:W-:Y:S01]  /*1010*/  SHF.L.U32 R71, R30, 0x10, RZ ;  /* 0x000000101e477819 */ /* 0x000fe200000006ff */
[----:B------:R-:W-:Y:S01]  /*1020*/  FADD.FTZ R72, -R2, R67 ;  /* 0x0000004302487221 */ /* 0x000fe20000010100 */
[----:B------:R-:W-:Y:S01]  /*1030*/  PRMT R92, R30, 0x7632, R92 ;  /* 0x000076321e5c7816 */ /* 0x000fe2000000005c */
[----:B------:R-:W-:-:S02]  /*1040*/  IMAD.U32 R67, R18, 0x10000, RZ ;  /* 0x0001000012437824 */ /* 0x000fc400078e00ff */
[----:B------:R-:W-:Y:S01]  /*1050*/  FFMA.FTZ R65, R91, R65, R36 ;  /* 0x000000415b417223 */ /* 0x000fe20000010024 */
[----:B------:R-:W-:Y:S01]  /*1060*/  FMUL.FTZ R36, R80, R71 ;  /* 0x0000004750247220 */ /* 0x000fe20000410000 */
[----:B------:R-:W-:Y:S01]  /*1070*/  SHF.L.U32 R92, R92, 0x10, RZ ;  /* 0x000000105c5c7819 */ /* 0x000fe200000006ff */
[----:B------:R-:W-:Y:S01]  /*1080*/  FMUL.FTZ R72, R81, R72 ;  /* 0x0000004851487220 */ /* 0x000fe20000410000 */
[----:B------:R-:W-:-:S03]  /*1090*/  FADD.FTZ R66, -R2, R67 ;  /* 0x0000004302427221 */ /* 0x000fc60000010100 */
[----:B------:R-:W-:Y:S01]  /*10a0*/  FFMA.FTZ R36, R72, R36, R65 ;  /* 0x0000002448247223 */ /* 0x000fe20000010041 */
[----:B------:R-:W-:Y:S01]  /*10b0*/  FMUL.FTZ R65, R35, R92 ;  /* 0x0000005c23417220 */ /* 0x000fe20000410000 */
[----:B------:R-:W-:Y:S01]  /*10c0*/  FMUL.FTZ R93, R81, R66 ;  /* 0x00000042515d7220 */ /* 0x000fe20000410000 */
[----:B------:R-:W-:-:S03]  /*10d0*/  SHF.L.U32 R95, R29, 0x10, RZ ;  /* 0x000000101d5f7819 */ /* 0x000fc600000006ff */
[----:B------:R-:W-:Y:S01]  /*10e0*/  FFMA.FTZ R67, R93, R65, R36 ;  /* 0x000000415d437223 */ /* 0x000fe20000010024 */
[----:B------:R-:W-:Y:S01]  /*10f0*/  FFMA.FTZ R65, R5, R80, RZ ;  /* 0x0000005005417223 */ /* 0x000fe200000100ff */
[----:B------:R-:W-:Y:S01]  /*1100*/  PRMT R18, R29, 0x7632, R18 ;  /* 0x000076321d127816 */ /* 0x000fe20000000012 */
[----:B------:R-:W-:Y:S02]  /*1110*/  FADD.FTZ R70, -R2, R95 ;  /* 0x0000005f02467221 */ /* 0x000fe40000010100 */
[----:B------:R-:W-:Y:S01]  /*1120*/  FFMA.FTZ R36, R34, R35, R65 ;  /* 0x0000002322247223 */ /* 0x000fe20000010041 */
[----:B------:R-:W-:-:S03]  /*1130*/  SHF.L.U32 R95, R18, 0x10, RZ ;  /* 0x00000010125f7819 */ /* 0x000fc600000006ff */
[----:B------:R-:W-:Y:S02]  /*1140*/  FFMA.FTZ R65, R79, R78, R36 ;  /* 0x0000004e4f417223 */ /* 0x000fe40000010024 */
[----:B------:R-:W-:Y:S02]  /*1150*/  FADD.FTZ R36, -R2, R95 ;  /* 0x0000005f02247221 */ /* 0x000fe40000010100 */
[----:B------:R-:W-:Y:S01]  /*1160*/  FFMA.FTZ R65, R86, R85, R65 ;  /* 0x0000005556417223 */ /* 0x000fe20000010041 */
[----:B------:R-:W-:Y:S02]  /*1170*/  IMAD.U32 R69, R31, 0x10000, RZ ;  /* 0x000100001f457824 */ /* 0x000fe400078e00ff */
[----:B------:R-:W-:Y:S01]  /*1180*/  FMUL.FTZ R95, R81, R36 ;  /* 0x00000024515f7220 */ /* 0x000fe20000410000 */
[----:B------:R-:W-:Y:S01]  /*1190*/  PRMT R94, R31, 0x7632, R94 ;  /* 0x000076321f5e7816 */ /* 0x000fe2000000005e */
[----:B------:R-:W-:Y:S01]  /*11a0*/  FFMA.FTZ R36, R80, R75, R65 ;  /* 0x0000004b50247223 */ /* 0x000fe20000010041 */
[----:B------:R-:W-:Y:S01]  /*11b0*/  FMUL.FTZ R66, R78, R69 ;  /* 0x000000454e427220 */ /* 0x000fe20000410000 */
[----:B------:R-:W-:Y:S01]  /*11c0*/  FMUL.FTZ R70, R81, R70 ;  /* 0x0000004651467220 */ /* 0x000fe20000410000 */
[----:B------:R-:W-:Y:S01]  /*11d0*/  SHF.L.U32 R94, R94, 0x10, RZ ;  /* 0x000000105e5e7819 */ /* 0x000fe200000006ff */
[----:B------:R-:W-:Y:S01]  /*11e0*/  FFMA.FTZ R65, R35, R88, R36 ;  /* 0x0000005823417223 */ /* 0x000fe20000010024 */
[----:B------:R-:W-:-:S02]  /*11f0*/  IMAD.U32 R99, R32, 0x10000, RZ ;  /* 0x0001000020637824 */ /* 0x000fc400078e00ff */
[----:B------:R-:W-:Y:S01]  /*1200*/  FFMA.FTZ R66, R70, R66, R67 ;  /* 0x0000004246427223 */ /* 0x000fe20000010043 */
[----:B------:R-:W-:Y:S01]  /*1210*/  FFMA.FTZ R36, R78, R73, R65 ;  /* 0x000000494e247223 */ /* 0x000fe20000010041 */
[C---:B------:R-:W-:Y:S01]  /*1220*/  FMUL.FTZ R67, R85.reuse, R94 ;  /* 0x0000005e55437220 */ /* 0x040fe20000410000 */
[----:B------:R-:W-:Y:S01]  /*1230*/  PRMT R18, R32, 0x7632, R18 ;  /* 0x0000763220127816 */ /* 0x000fe20000000012 */
[----:B------:R-:W-:Y:S01]  /*1240*/  FADD.FTZ R68, -R2, R99 ;  /* 0x0000006302447221 */ /* 0x000fe20000010100 */
[----:B------:R-:W-:Y:S01]  /*1250*/  FFMA.FTZ R65, R85, R90, R36 ;  /* 0x0000005a55417223 */ /* 0x000fe20000010024 */
[----:B------:R-:W-:Y:S01]  /*1260*/  FFMA.FTZ R97, R95, R67, R66 ;  /* 0x000000435f617223 */ /* 0x000fe20000010042 */
[C---:B------:R-:W-:Y:S02]  /*1270*/  SHF.L.U32 R67, R12.reuse, 0x10, RZ ;  /* 0x000000100c437819 */ /* 0x040fe400000006ff */
[----:B------:R-:W-:Y:S02]  /*1280*/  PRMT R102, R12, 0x7632, R102 ;  /* 0x000076320c667816 */ /* 0x000fe40000000066 */
[----:B------:R-:W-:Y:S01]  /*1290*/  SHF.L.U32 R99, R18, 0x10, RZ ;  /* 0x0000001012637819 */ /* 0x000fe200000006ff */
[C---:B------:R-:W-:Y:S01]  /*12a0*/  FFMA.FTZ R36, R80.reuse, R71, R65 ;  /* 0x0000004750247223 */ /* 0x040fe20000010041 */
[----:B------:R-:W-:Y:S01]  /*12b0*/  FMUL.FTZ R66, R80, R67 ;  /* 0x0000004350427220 */ /* 0x000fe20000410000 */
[----:B------:R-:W-:-:S02]  /*12c0*/  IMAD.U32 R102, R102, 0x10000, RZ ;  /* 0x0001000066667824 */ /* 0x000fc400078e00ff */
[----:B------:R-:W-:Y:S01]  /*12d0*/  FMUL.FTZ R68, R81, R68 ;  /* 0x0000004451447220 */ /* 0x000fe20000410000 */
[----:B------:R-:W-:Y:S01]  /*12e0*/  FADD.FTZ R96, -R2, R99 ;  /* 0x0000006302607221 */ /* 0x000fe20000010100 */
[C---:B------:R-:W-:Y:S01]  /*12f0*/  FFMA.FTZ R65, R35.reuse, R92, R36 ;  /* 0x0000005c23417223 */ /* 0x040fe20000010024 */
[----:B------:R-:W-:Y:S01]  /*1300*/  FMUL.FTZ R98, R35, R102 ;  /* 0x0000006623627220 */ /* 0x000fe20000410000 */
[----:B------:R-:W-:Y:S01]  /*1310*/  FFMA.FTZ R97, R68, R66, R97 ;  /* 0x0000004244617223 */ /* 0x000fe20000010061 */
[----:B------:R-:W-:Y:S01]  /*1320*/  FMUL.FTZ R36, R81, R96 ;  /* 0x0000006051247220 */ /* 0x000fe20000410000 */
[----:B------:R-:W-:Y:S01]  /*1330*/  FFMA.FTZ R66, R78, R69, R65 ;  /* 0x000000454e427223 */ /* 0x000fe20000010041 */
[C---:B------:R-:W-:Y:S02]  /*1340*/  SHF.L.U32 R103, R33.reuse, 0x10, RZ ;  /* 0x0000001021677819 */ /* 0x040fe400000006ff */
[----:B------:R-:W-:Y:S01]  /*1350*/  FFMA.FTZ R99, R36, R98, R97 ;  /* 0x0000006224637223 */ /* 0x000fe20000010061 */
[----:B------:R-:W-:Y:S01]  /*1360*/  PRMT R18, R33, 0x7632, R18 ;  /* 0x0000763221127816 */ /* 0x000fe20000000012 */
[----:B------:R-:W-:Y:S01]  /*1370*/  FFMA.FTZ R97, R85, R94, R66 ;  /* 0x0000005e55617223 */ /* 0x000fe20000010042 */
[C---:B------:R-:W-:Y:S01]  /*1380*/  SHF.L.U32 R65, R13.reuse, 0x10, RZ ;  /* 0x000000100d417819 */ /* 0x040fe200000006ff */
[----:B------:R-:W-:Y:S01]  /*1390*/  FADD.FTZ R66, -R2, R103 ;  /* 0x0000006702427221 */ /* 0x000fe20000010100 */
[----:B------:R-:W-:Y:S01]  /*13a0*/  PRMT R104, R13, 0x7632, R104 ;  /* 0x000076320d687816 */ /* 0x000fe20000000068 */
[----:B------:R-:W-:Y:S01]  /*13b0*/  FFMA.FTZ R96, R80, R67, R97 ;  /* 0x0000004350607223 */ /* 0x000fe20000010061 */
[----:B------:R-:W-:-:S02]  /*13c0*/  IMAD.U32 R103, R18, 0x10000, RZ ;  /* 0x0001000012677824 */ /* 0x000fc400078e00ff */
[----:B------:R-:W-:Y:S01]  /*13d0*/  FMUL.FTZ R97, R78, R65 ;  /* 0x000000414e617220 */ /* 0x000fe20000410000 */
[----:B------:R-:W-:Y:S01]  /*13e0*/  SHF.L.U32 R104, R104, 0x10, RZ ;  /* 0x0000001068687819 */ /* 0x000fe200000006ff */
[----:B------:R-:W-:Y:S01]  /*13f0*/  FMUL.FTZ R66, R81, R66 ;  /* 0x0000004251427220 */ /* 0x000fe20000410000 */
[----:B------:R-:W-:Y:S01]  /*1400*/  FFMA.FTZ R35, R35, R102, R96 ;  /* 0x0000006623237223 */ /* 0x000fe20000010060 */
[----:B------:R-:W-:Y:S02]  /*1410*/  FADD.FTZ R100, -R2, R103 ;  /* 0x0000006702647221 */ /* 0x000fe40000010100 */
[----:B------:R-:W-:Y:S01]  /*1420*/  FFMA.FTZ R98, R66, R97, R99 ;  /* 0x0000006142627223 */ /* 0x000fe20000010063 */
[----:B------:R-:W-:Y:S01]  /*1430*/  FFMA.FTZ R96, R78, R65, R35 ;  /* 0x000000414e607223 */ /* 0x000fe20000010023 */
[----:B------:R-:W-:Y:S01]  /*1440*/  FMUL.FTZ R97, R85, R104 ;  /* 0x0000006855617220 */ /* 0x000fe20000410000 */
[----:B------:R-:W-:Y:S02]  /*1450*/  FMUL.FTZ R35, R81, R100 ;  /* 0x0000006451237220 */ /* 0x000fe40000410000 */
[----:B------:R-:W-:-:S02]  /*1460*/  FFMA.FTZ R96, R85, R104, R96 ;  /* 0x0000006855607223 */ /* 0x000fc40000010060 */
[----:B------:R-:W-:-:S03]  /*1470*/  FFMA.FTZ R97, R35, R97, R98 ;  /* 0x0000006123617223 */ /* 0x000fc60000010062 */
[----:B------:R-:W0:Y:S04]  /*1480*/  SHFL.BFLY PT, R85, R96, 0x10, 0x1f ;  /* 0x0e001f0060557f89 */ /* 0x000e2800000e0000 */
[----:B------:R-:W1:Y:S01]  /*1490*/  SHFL.BFLY PT, R98, R97, 0x10, 0x1f ;  /* 0x0e001f0061627f89 */ /* 0x000e6200000e0000 */
[----:B0-----:R-:W-:Y:S01]  /*14a0*/  FADD.FTZ R85, R96, R85 ;  /* 0x0000005560557221 */ /* 0x001fe20000010000 */
[----:B-1----:R-:W-:-:S04]  /*14b0*/  FADD.FTZ R98, R97, R98 ;  /* 0x0000006261627221 */ /* 0x002fc80000010000 */
        /* <DEDUP_REMOVED lines=10> */
[----:B------:R-:W2:Y:S01]  /*1560*/  @!P0 S2R R105, SR_CgaCtaId ;  /* 0x0000000000698919 */ /* 0x000ea20000008800 */
[----:B0-----:R-:W-:Y:S01]  /*1570*/  FADD.FTZ R96, R103, R96 ;  /* 0x0000006067607221 */ /* 0x001fe20000010000 */
[----:B-1----:R-:W-:-:S04]  /*1580*/  FADD.FTZ R97, R106, R97 ;  /* 0x000000616a617221 */ /* 0x002fc80000010000 */
[----:B------:R-:W0:Y:S04]  /*1590*/  SHFL.BFLY PT, R85, R96, 0x1, 0x1f ;  /* 0x0c201f0060557f89 */ /* 0x000e2800000e0000 */
[----:B------:R-:W1:Y:S01]  /*15a0*/  SHFL.BFLY PT, R98, R97, 0x1, 0x1f ;  /* 0x0c201f0061627f89 */ /* 0x000e6200000e0000 */
[----:B------:R-:W-:Y:S02]  /*15b0*/  @!P0 MOV R100, 0x400 ;  /* 0x0000040000648802 */ /* 0x000fe40000000f00 */
[----:B------:R-:W-:Y:S02]  /*15c0*/  @!P0 SHF.R.U32.HI R99, RZ, 0x2, R4 ;  /* 0x00000002ff638819 */ /* 0x000fe40000011604 */
[----:B------:R-:W-:Y:S01]  /*15d0*/  @!P0 IADD3 R100, R100, 0x2800, RZ ;  /* 0x0000280064648810 */ /* 0x000fe20007ffe0ff */
[----:B------:R-:W-:Y:S01]  /*15e0*/  FADD.FTZ R15, R86, R15 ;  /* 0x0000000f560f7221 */ /* 0x000fe20000010000 */
[----:B------:R-:W-:Y:S01]  /*15f0*/  @!P0 LOP3.LUT R99, R99, 0x3ffffff8, RZ, 0xc0, !PT ;  /* 0x3ffffff863638812 */ /* 0x000fe200078ec0ff */
[----:B------:R-:W-:Y:S01]  /*1600*/  FFMA.FTZ R14, R87, R86, R14 ;  /* 0x00000056570e7223 */ /* 0x000fe2000001000e */
[----:B--2---:R-:W-:Y:S01]  /*1610*/  @!P0 LEA R100, R105, R100, 0x18 ;  /* 0x0000006469648211 */ /* 0x004fe200078ec0ff */
[----:B------:R-:W-:Y:S01]  /*1620*/  FFMA.FTZ R16, R37, R34, R16 ;  /* 0x0000002225107223 */ /* 0x000fe20000010010 */
[----:B------:R-:W-:Y:S01]  /*1630*/  FADD.FTZ R37, R15, R90 ;  /* 0x0000005a0f257221 */ /* 0x000fe20000010000 */
[----:B------:R-:W-:-:S02]  /*1640*/  FFMA.FTZ R90, R91, R90, R14 ;  /* 0x0000005a5b5a7223 */ /* 0x000fc4000001000e */
[----:B------:R-:W-:Y:S02]  /*1650*/  @!P0 IMAD.IADD R99, R99, 0x1, R100 ;  /* 0x0000000163638824 */ /* 0x000fe400078e0264 */
[----:B0-----:R-:W-:Y:S01]  /*1660*/  FADD.FTZ R14, R96, R85 ;  /* 0x00000055600e7221 */ /* 0x001fe20000010000 */
[----:B-1----:R-:W-:-:S05]  /*1670*/  FADD.FTZ R15, R97, R98 ;  /* 0x00000062610f7221 */ /* 0x002fca0000010000 */
[----:B------:R0:W-:Y:S01]  /*1680*/  @!P0 STS.64 [R99], R14 ;  /* 0x0000000e63008388 */ /* 0x0001e20000000a00 */
[----:B------:R-:W-:-:S04]  /*1690*/  IADD3 R84, P0, R84, 0x60, RZ ;  /* 0x0000006054547810 */ /* 0x000fc80007f1e0ff */
[----:B------:R-:W-:Y:S02]  /*16a0*/  IADD3.X R101, RZ, R101, RZ, P0, !PT ;  /* 0x00000065ff657210 */ /* 0x000fe400007fe4ff */
[----:B------:R-:W-:Y:S02]  /*16b0*/  ISETP.GE.U32.AND P0, PT, R84, UR10, PT ;  /* 0x0000000a54007c0c */ /* 0x000fe4000bf06070 */
[----:B------:R-:W-:Y:S01]  /*16c0*/  PRMT R85, R18, 0x7632, R85 ;  /* 0x0000763212557816 */ /* 0x000fe20000000055 */
[----:B------:R-:W-:Y:S01]  /*16d0*/  FADD.FTZ R18, R5, R9 ;  /* 0x0000000905127221 */ /* 0x000fe20000010000 */
[----:B------:R-:W-:Y:S01]  /*16e0*/  ISETP.GE.AND.EX P0, PT, R101, UR6, PT, P0 ;  /* 0x0000000665007c0c */ /* 0x000fe2000bf06300 */
[----:B------:R-:W-:Y:S01]  /*16f0*/  FFMA.FTZ R9, R3, R5, R8 ;  /* 0x0000000503097223 */ /* 0x000fe20000010008 */
[----:B------:R-:W-:Y:S01]  /*1700*/  FADD.FTZ R8, R79, R7 ;  /* 0x000000074f087221 */ /* 0x000fe20000010000 */
[----:B------:R-:W-:Y:S01]  /*1710*/  FADD.FTZ R17, R34, R17 ;  /* 0x0000001122117221 */ /* 0x000fe20000010000 */
[----:B------:R-:W-:Y:S01]  /*1720*/  FFMA.FTZ R7, R77, R79, R6 ;  /* 0x0000004f4d077223 */ /* 0x000fe20000010006 */
[----:B------:R-:W-:Y:S01]  /*1730*/  FFMA.FTZ R16, R89, R88, R16 ;  /* 0x0000005859107223 */ /* 0x000fe20000010010 */
[----:B------:R-:W-:Y:S01]  /*1740*/  FADD.FTZ R8, R8, R73 ;  /* 0x0000004908087221 */ /* 0x000fe20000010000 */
[----:B------:R-:W-:Y:S01]  /*1750*/  FADD.FTZ R17, R17, R88 ;  /* 0x0000005811117221 */ /* 0x000fe20000010000 */
[----:B------:R-:W-:Y:S01]  /*1760*/  FADD.FTZ R18, R18, R75 ;  /* 0x0000004b12127221 */ /* 0x000fe20000010000 */
[----:B------:R-:W-:Y:S01]  /*1770*/  FFMA.FTZ R9, R76, R75, R9 ;  /* 0x0000004b4c097223 */ /* 0x000fe20000010009 */
[----:B------:R-:W-:Y:S01]  /*1780*/  FFMA.FTZ R7, R74, R73, R7 ;  /* 0x000000494a077223 */ /* 0x000fe20000010007 */
[----:B------:R-:W-:Y:S01]  /*1790*/  PRMT R86, R19, 0x7632, R86 ;  /* 0x0000763213567816 */ /* 0x000fe20000000056 */
[----:B------:R-:W-:Y:S01]  /*17a0*/  FADD.FTZ R8, R8, R69 ;  /* 0x0000004508087221 */ /* 0x000fe20000010000 */
[----:B------:R-:W-:Y:S01]  /*17b0*/  PRMT R88, R21, 0x7632, R88 ;  /* 0x0000763215587816 */ /* 0x000fe20000000058 */
[----:B------:R-:W-:Y:S01]  /*17c0*/  FADD.FTZ R17, R17, R92 ;  /* 0x0000005c11117221 */ /* 0x000fe20000010000 */
[----:B------:R-:W-:Y:S01]  /*17d0*/  FFMA.FTZ R103, R93, R92, R16 ;  /* 0x0000005c5d677223 */ /* 0x000fe20000010010 */
[----:B------:R-:W-:Y:S01]  /*17e0*/  FADD.FTZ R37, R37, R94 ;  /* 0x0000005e25257221 */ /* 0x000fe20000010000 */
[----:B------:R-:W-:Y:S01]  /*17f0*/  FFMA.FTZ R34, R95, R94, R90 ;  /* 0x0000005e5f227223 */ /* 0x000fe2000001005a */
[----:B------:R-:W-:Y:S01]  /*1800*/  FADD.FTZ R18, R18, R71 ;  /* 0x0000004712127221 */ /* 0x000fe20000010000 */
[----:B------:R-:W-:Y:S01]  /*1810*/  FFMA.FTZ R19, R72, R71, R9 ;  /* 0x0000004748137223 */ /* 0x000fe20000010009 */
[----:B------:R-:W-:Y:S01]  /*1820*/  FFMA.FTZ R21, R70, R69, R7 ;  /* 0x0000004546157223 */ /* 0x000fe20000010007 */
[----:B------:R-:W-:Y:S01]  /*1830*/  BSSY B1, `(.L_x_5) ;  /* 0x000006a000017945 */ /* 0x000fe20003800000 */
[----:B------:R-:W-:Y:S01]  /*1840*/  FADD.FTZ R7, R8, R65 ;  /* 0x0000004108077221 */ /* 0x000fe20000010000 */
[----:B------:R-:W-:Y:S01]  /*1850*/  PRMT R87, R20, 0x7632, R87 ;  /* 0x0000763214577816 */ /* 0x000fe20000000057 */
[----:B------:R-:W-:Y:S01]  /*1860*/  FADD.FTZ R17, R17, R102 ;  /* 0x0000006611117221 */ /* 0x000fe20000010000 */
[----:B------:R-:W-:Y:S01]  /*1870*/  PRMT R89, R24, 0x7632, R89 ;  /* 0x0000763218597816 */ /* 0x000fe20000000059 */
[----:B------:R-:W-:Y:S01]  /*1880*/  FFMA.FTZ R16, R36, R102, R103 ;  /* 0x0000006624107223 */ /* 0x000fe20000010067 */
[----:B------:R-:W-:Y:S01]  /*1890*/  PRMT R90, R25, 0x7632, R90 ;  /* 0x00007632195a7816 */ /* 0x000fe2000000005a */
[----:B0-----:R-:W-:Y:S01]  /*18a0*/  FADD.FTZ R15, R37, R104 ;  /* 0x00000068250f7221 */ /* 0x001fe20000010000 */
[----:B------:R-:W-:Y:S01]  /*18b0*/  PRMT R91, R28, 0x7632, R91 ;  /* 0x000076321c5b7816 */ /* 0x000fe2000000005b */
[----:B------:R-:W-:Y:S01]  /*18c0*/  FFMA.FTZ R14, R35, R104, R34 ;  /* 0x00000068230e7223 */ /* 0x000fe20000010022 */
[----:B------:R-:W-:Y:S01]  /*18d0*/  PRMT R92, R29, 0x7632, R92 ;  /* 0x000076321d5c7816 */ /* 0x000fe2000000005c */
[----:B------:R-:W-:Y:S01]  /*18e0*/  FADD.FTZ R9, R18, R67 ;  /* 0x0000004312097221 */ /* 0x000fe20000010000 */
[----:B------:R-:W-:Y:S01]  /*18f0*/  PRMT R93, R32, 0x7632, R93 ;  /* 0x00007632205d7816 */ /* 0x000fe2000000005d */
[----:B------:R-:W-:Y:S01]  /*1900*/  FFMA.FTZ R8, R68, R67, R19 ;  /* 0x0000004344087223 */ /* 0x000fe20000010013 */
[----:B------:R-:W-:Y:S01]  /*1910*/  PRMT R94, R33, 0x7632, R94 ;  /* 0x00007632215e7816 */ /* 0x000fe2000000005e */
[----:B------:R-:W-:Y:S01]  /*1920*/  FFMA.FTZ R6, R66, R65, R21 ;  /* 0x0000004142067223 */ /* 0x000fe20000010015 */
[----:B------:R-:W-:-:S02]  /*1930*/  PRMT R95, R22, 0x7632, R95 ;  /* 0x00007632165f7816 */ /* 0x000fc4000000005f */
[----:B------:R-:W-:Y:S02]  /*1940*/  PRMT R96, R23, 0x7632, R96 ;  /* 0x0000763217607816 */ /* 0x000fe40000000060 */
[----:B------:R-:W-:Y:S02]  /*1950*/  PRMT R97, R26, 0x7632, R97 ;  /* 0x000076321a617816 */ /* 0x000fe40000000061 */
[----:B------:R-:W-:Y:S02]  /*1960*/  PRMT R98, R27, 0x7632, R98 ;  /* 0x000076321b627816 */ /* 0x000fe40000000062 */
[----:B------:R-:W-:Y:S02]  /*1970*/  PRMT R99, R30, 0x7632, R99 ;  /* 0x000076321e637816 */ /* 0x000fe40000000063 */
[----:B------:R-:W-:Y:S01]  /*1980*/  PRMT R100, R31, 0x7632, R100 ;  /* 0x000076321f647816 */ /* 0x000fe20000000064 */
[----:B------:R-:W-:Y:S01]  /*1990*/  BAR.SYNC.DEFER_BLOCKING 0x0 ;  /* 0x0000000000007b1d */ /* 0x000fe20000010000 */
[----:B------:R-:W-:-:S05]  /*19a0*/  ISETP.GT.U32.AND P2, PT, R4, 0x1f, PT ;  /* 0x0000001f0400780c */ /* 0x000fca0003f44070 */
[----:B------:R-:W-:Y:S08]  /*19b0*/  @!P0 BRA `(.L_x_6) ;  /* 0x0000000400448947 */ /* 0x000ff00003800000 */
[C---:B------:R-:W-:Y:S01]  /*19c0*/  LOP3.LUT R19, R59.reuse, 0x8, RZ, 0x3c, !PT ;  /* 0x000000083b137812 */ /* 0x040fe200078e3cff */
[----:B------:R0:W-:Y:S01]  /*19d0*/  STS.64 [R0], R8 ;  /* 0x0000000800007388 */ /* 0x0001e20000000a00 */
[----:B------:R-:W-:Y:S02]  /*19e0*/  LOP3.LUT R21, R59, 0x10, RZ, 0x3c, !PT ;  /* 0x000000103b157812 */ /* 0x000fe400078e3cff */
[----:B------:R-:W-:Y:S02]  /*19f0*/  ISETP.GT.U32.AND P1, PT, R4, 0x4f, PT ;  /* 0x0000004f0400780c */ /* 0x000fe40003f24070 */
[C---:B------:R-:W-:Y:S01]  /*1a00*/  IADD3 R19, R58.reuse, R19, RZ ;  /* 0x000000133a137210 */ /* 0x040fe20007ffe0ff */
[----:B------:R-:W-:-:S04]  /*1a10*/  IMAD.IADD R21, R58, 0x1, R21 ;  /* 0x000000013a157824 */ /* 0x000fc800078e0215 */
[----:B------:R0:W-:Y:S04]  /*1a20*/  STS.64 [R19], R16 ;  /* 0x0000001013007388 */ /* 0x0001e80000000a00 */
[----:B------:R0:W-:Y:S04]  /*1a30*/  STS.64 [R21], R6 ;  /* 0x0000000615007388 */ /* 0x0001e80000000a00 */
[----:B------:R0:W-:Y:S01]  /*1a40*/  STS.64 [R62], R14 ;  /* 0x0000000e3e007388 */ /* 0x0001e20000000a00 */
[----:B------:R-:W-:Y:S06]  /*1a50*/  BAR.SYNC.DEFER_BLOCKING 0x0 ;  /* 0x0000000000007b1d */ /* 0x000fec0000010000 */
[----:B------:R-:W-:Y:S05]  /*1a60*/  @P1 BRA `(.L_x_6) ;  /* 0x0000000400181947 */ /* 0x000fea0003800000 */
[----:B------:R-:W-:-:S04]  /*1a70*/  LEA R102, R38, R57, 0x5 ;  /* 0x0000003926667211 */ /* 0x000fc800078e28ff */
[-C--:B------:R-:W-:Y:S01]  /*1a80*/  LEA R26, R40, R102.reuse, 0x3 ;  /* 0x00000066281a7211 */ /* 0x080fe200078e18ff */
[--C-:B------:R-:W-:Y:S01]  /*1a90*/  IMAD R30, R41, 0x8, R102.reuse ;  /* 0x00000008291e7824 */ /* 0x100fe200078e0266 */
[-C--:B------:R-:W-:Y:S01]  /*1aa0*/  LEA R34, R42, R102.reuse, 0x3 ;  /* 0x000000662a227211 */ /* 0x080fe200078e18ff */
[--C-:B------:R-:W-:Y:S01]  /*1ab0*/  IMAD R32, R44, 0x8, R102.reuse ;  /* 0x000000082c207824 */ /* 0x100fe200078e0266 */
[-C--:B------:R-:W-:Y:S01]  /*1ac0*/  LEA R36, R43, R102.reuse, 0x3 ;  /* 0x000000662b247211 */ /* 0x080fe200078e18ff */
[--C-:B------:R-:W-:Y:S01]  /*1ad0*/  IMAD R22, R47, 0x8, R102.reuse ;  /* 0x000000082f167824 */ /* 0x100fe200078e0266 */
[----:B------:R-:W1:Y:S01]  /*1ae0*/  LDS.64 R26, [R26] ;  /* 0x000000001a1a7984 */ /* 0x000e620000000a00 */
[-C--:B------:R-:W-:Y:S01]  /*1af0*/  LEA R28, R45, R102.reuse, 0x3 ;  /* 0x000000662d1c7211 */ /* 0x080fe200078e18ff */
[--C-:B------:R-:W-:Y:S01]  /*1b00*/  IMAD R105, R50, 0x8, R102.reuse ;  /* 0x0000000832697824 */ /* 0x100fe200078e0266 */
[-C--:B------:R-:W-:Y:S01]  /*1b10*/  LEA R20, R46, R102.reuse, 0x3 ;  /* 0x000000662e147211 */ /* 0x080fe200078e18ff */
[----:B------:R-:W2:Y:S01]  /*1b20*/  LDS.64 R30, [R30+0x280] ;  /* 0x000280001e1e7984 */ /* 0x000ea20000000a00 */
[-C--:B------:R-:W-:Y:S01]  /*1b30*/  LEA R24, R48, R102.reuse, 0x3 ;  /* 0x0000006630187211 */ /* 0x080fe200078e18ff */
[----:B------:R-:W-:Y:S01]  /*1b40*/  IMAD R108, R53, 0x8, R102 ;  /* 0x00000008356c7824 */ /* 0x000fe200078e0266 */
[-C--:B------:R-:W-:Y:S01]  /*1b50*/  LEA R18, R49, R102.reuse, 0x3 ;  /* 0x0000006631127211 */ /* 0x080fe200078e18ff */
[----:B------:R-:W3:Y:S01]  /*1b60*/  LDS.64 R34, [R34+0x500] ;  /* 0x0005000022227984 */ /* 0x000ee20000000a00 */
[----:B------:R-:W-:-:S02]  /*1b70*/  LEA R106, R51, R102, 0x3 ;  /* 0x00000066336a7211 */ /* 0x000fc400078e18ff */
[----:B------:R-:W-:Y:S01]  /*1b80*/  LEA R107, R52, R102, 0x3 ;  /* 0x00000066346b7211 */ /* 0x000fe200078e18ff */
[----:B------:R-:W4:Y:S04]  /*1b90*/  LDS.64 R36, [R36+0x780] ;  /* 0x0007800024247984 */ /* 0x000f280000000a00 */
[----:B------:R-:W5:Y:S04]  /*1ba0*/  LDS.64 R32, [R32+0xa00] ;  /* 0x000a000020207984 */ /* 0x000f680000000a00 */
[----:B------:R-:W5:Y:S04]  /*1bb0*/  LDS.64 R28, [R28+0xc80] ;  /* 0x000c80001c1c7984 */ /* 0x000f680000000a00 */
[----:B0-----:R-:W0:Y:S04]  /*1bc0*/  LDS.64 R20, [R20+0xf00] ;  /* 0x000f000014147984 */ /* 0x001e280000000a00 */
[----:B------:R-:W0:Y:S04]  /*1bd0*/  LDS.64 R22, [R22+0x1180] ;  /* 0x0011800016167984 */ /* 0x000e280000000a00 */
[----:B------:R-:W0:Y:S04]  /*1be0*/  LDS.64 R24, [R24+0x1400] ;  /* 0x0014000018187984 */ /* 0x000e280000000a00 */
[----:B------:R-:W0:Y:S01]  /*1bf0*/  LDS.64 R18, [R18+0x1680] ;  /* 0x0016800012127984 */ /* 0x000e220000000a00 */
[----:B-1----:R-:W-:Y:S01]  /*1c00*/  FADD.FTZ R103, RZ, R26 ;  /* 0x0000001aff677221 */ /* 0x002fe20000010000 */
[----:B------:R-:W-:-:S02]  /*1c10*/  FADD.FTZ R104, RZ, R27 ;  /* 0x0000001bff687221 */ /* 0x000fc40000010000 */
[----:B------:R1:W0:Y:S01]  /*1c20*/  LDS.64 R26, [R105+0x1900] ;  /* 0x00190000691a7984 */ /* 0x0002220000000a00 */
[----:B--2---:R-:W-:Y:S01]  /*1c30*/  FADD.FTZ R103, R103, R30 ;  /* 0x0000001e67677221 */ /* 0x004fe20000010000 */
[----:B------:R-:W-:Y:S02]  /*1c40*/  FADD.FTZ R104, R104, R31 ;  /* 0x0000001f68687221 */ /* 0x000fe40000010000 */
[----:B------:R-:W2:Y:S01]  /*1c50*/  LDS.64 R30, [R106+0x1b80] ;  /* 0x001b80006a1e7984 */ /* 0x000ea20000000a00 */
[----:B---3--:R-:W-:Y:S01]  /*1c60*/  FADD.FTZ R103, R103, R34 ;  /* 0x0000002267677221 */ /* 0x008fe20000010000 */
[----:B------:R-:W-:Y:S02]  /*1c70*/  FADD.FTZ R104, R104, R35 ;  /* 0x0000002368687221 */ /* 0x000fe40000010000 */
[----:B------:R-:W3:Y:S01]  /*1c80*/  LDS.64 R34, [R107+0x1e00] ;  /* 0x001e00006b227984 */ /* 0x000ee20000000a00 */
[----:B----4-:R-:W-:Y:S01]  /*1c90*/  FADD.FTZ R103, R103, R36 ;  /* 0x0000002467677221 */ /* 0x010fe20000010000 */
[----:B------:R-:W-:Y:S01]  /*1ca0*/  FADD.FTZ R104, R104, R37 ;  /* 0x0000002568687221 */ /* 0x000fe20000010000 */
[-C--:B-1----:R-:W-:Y:S01]  /*1cb0*/  LEA R105, R54, R102.reuse, 0x3 ;  /* 0x0000006636697211 */ /* 0x082fe200078e18ff */
[----:B------:R-:W1:Y:S01]  /*1cc0*/  LDS.64 R36, [R108+0x2080] ;  /* 0x002080006c247984 */ /* 0x000e620000000a00 */
[----:B-----5:R-:W-:Y:S01]  /*1cd0*/  FADD.FTZ R103, R103, R32 ;  /* 0x0000002067677221 */ /* 0x020fe20000010000 */
[----:B------:R-:W-:Y:S01]  /*1ce0*/  FADD.FTZ R104, R104, R33 ;  /* 0x0000002168687221 */ /* 0x000fe20000010000 */
[----:B------:R-:W-:Y:S01]  /*1cf0*/  LEA R102, R55, R102, 0x3 ;  /* 0x0000006637667211 */ /* 0x000fe200078e18ff */
[----:B------:R-:W4:Y:S01]  /*1d00*/  LDS.64 R32, [R105+0x2300] ;  /* 0x0023000069207984 */ /* 0x000f220000000a00 */
[----:B------:R-:W-:Y:S01]  /*1d10*/  FADD.FTZ R103, R103, R28 ;  /* 0x0000001c67677221 */ /* 0x000fe20000010000 */
[----:B------:R-:W-:-:S02]  /*1d20*/  FADD.FTZ R104, R104, R29 ;  /* 0x0000001d68687221 */ /* 0x000fc40000010000 */
[----:B------:R-:W5:Y:S01]  /*1d30*/  LDS.64 R28, [R102+0x2580] ;  /* 0x00258000661c7984 */ /* 0x000f620000000a00 */
[----:B0-----:R-:W-:Y:S01]  /*1d40*/  FADD.FTZ R103, R103, R20 ;  /* 0x0000001467677221 */ /* 0x001fe20000010000 */
[----:B------:R-:W-:Y:S02]  /*1d50*/  FADD.FTZ R104, R104, R21 ;  /* 0x0000001568687221 */ /* 0x000fe40000010000 */
[----:B------:R-:W0:Y:S01]  /*1d60*/  LDC.64 R20, c[0x0][0x260] ;  /* 0x00009800ff147b82 */ /* 0x000e220000000a00 */
[----:B------:R-:W-:Y:S01]  /*1d70*/  FADD.FTZ R103, R103, R22 ;  /* 0x0000001667677221 */ /* 0x000fe20000010000 */
[----:B------:R-:W-:-:S03]  /*1d80*/  FADD.FTZ R104, R104, R23 ;  /* 0x0000001768687221 */ /* 0x000fc60000010000 */
[----:B------:R-:W-:Y:S01]  /*1d90*/  FADD.FTZ R103, R103, R24 ;  /* 0x0000001867677221 */ /* 0x000fe20000010000 */
[----:B------:R-:W-:-:S03]  /*1da0*/  FADD.FTZ R104, R104, R25 ;  /* 0x0000001968687221 */ /* 0x000fc60000010000 */
[----:B------:R-:W-:Y:S01]  /*1db0*/  FADD.FTZ R103, R103, R18 ;  /* 0x0000001267677221 */ /* 0x000fe20000010000 */
[----:B------:R-:W-:Y:S01]  /*1dc0*/  FADD.FTZ R104, R104, R19 ;  /* 0x0000001368687221 */ /* 0x000fe20000010000 */
[----:B------:R-:W-:-:S04]  /*1dd0*/  IMAD R18, R83, 0x50, R56 ;  /* 0x0000005053127824 */ /* 0x000fc800078e0238 */
[----:B------:R-:W-:Y:S02]  /*1de0*/  IMAD.SHL.U32 R19, R18, 0x2, RZ ;  /* 0x0000000212137824 */ /* 0x000fe400078e00ff */
[----:B------:R-:W-:Y:S01]  /*1df0*/  FADD.FTZ R103, R103, R26 ;  /* 0x0000001a67677221 */ /* 0x000fe20000010000 */
[----:B------:R-:W-:-:S03]  /*1e00*/  FADD.FTZ R104, R104, R27 ;  /* 0x0000001b68687221 */ /* 0x000fc60000010000 */
[----:B--2---:R-:W-:Y:S01]  /*1e10*/  FADD.FTZ R103, R103, R30 ;  /* 0x0000001e67677221 */ /* 0x004fe20000010000 */
[----:B------:R-:W-:-:S03]  /*1e20*/  FADD.FTZ R104, R104, R31 ;  /* 0x0000001f68687221 */ /* 0x000fc60000010000 */
[----:B---3--:R-:W-:Y:S01]  /*1e30*/  FADD.FTZ R103, R103, R34 ;  /* 0x0000002267677221 */ /* 0x008fe20000010000 */
[----:B------:R-:W-:Y:S01]  /*1e40*/  FADD.FTZ R104, R104, R35 ;  /* 0x0000002368687221 */ /* 0x000fe20000010000 */
[----:B0-----:R-:W-:-:S04]  /*1e50*/  IMAD.WIDE.U32 R20, R19, 0x4, R20 ;  /* 0x0000000413147825 */ /* 0x001fc800078e0014 */
[----:B-1----:R-:W-:Y:S01]  /*1e60*/  FADD.FTZ R103, R103, R36 ;  /* 0x0000002467677221 */ /* 0x002fe20000010000 */
[----:B------:R-:W-:-:S03]  /*1e70*/  FADD.FTZ R104, R104, R37 ;  /* 0x0000002568687221 */ /* 0x000fc60000010000 */
[----:B----4-:R-:W-:Y:S01]  /*1e80*/  FADD.FTZ R103, R103, R32 ;  /* 0x0000002067677221 */ /* 0x010fe20000010000 */
[----:B------:R-:W-:-:S03]  /*1e90*/  FADD.FTZ R104, R104, R33 ;  /* 0x0000002168687221 */ /* 0x000fc60000010000 */
[----:B-----5:R-:W-:Y:S01]  /*1ea0*/  FADD.FTZ R28, R103, R28 ;  /* 0x0000001c671c7221 */ /* 0x020fe20000010000 */
[----:B------:R-:W-:-:S05]  /*1eb0*/  FADD.FTZ R29, R104, R29 ;  /* 0x0000001d681d7221 */ /* 0x000fca0000010000 */
[----:B------:R1:W-:Y:S02]  /*1ec0*/  STG.E.64 desc[UR8][R20.64+0x600], R28 ;  /* 0x0006001c14007986 */ /* 0x0003e4000c101b08 */
.L_x_6:
[----:B------:R-:W-:Y:S05]  /*1ed0*/  BSYNC B1 ;  /* 0x0000000000017941 */ /* 0x000fea0003800000 */
.L_x_5:
[----:B------:R-:W-:Y:S01]  /*1ee0*/  BSSY B1, `(.L_x_7) ;  /* 0x0000025000017945 */ /* 0x000fe20003800000 */
[----:B0-----:R-:W-:Y:S02]  /*1ef0*/  PRMT R19, R12, 0x7632, R19 ;  /* 0x000076320c137816 */ /* 0x001fe40000000013 */
[----:B------:R-:W-:Y:S01]  /*1f00*/  PRMT R18, R13, 0x7632, R18 ;  /* 0x000076320d127816 */ /* 0x000fe20000000012 */
[----:B------:R-:W-:Y:S06]  /*1f10*/  @P2 BRA `(.L_x_8) ;  /* 0x0000000000842947 */ /* 0x000fec0003800000 */
[----:B------:R-:W-:Y:S01]  /*1f20*/  ISETP.GT.U32.AND P1, PT, R4, 0x9, PT ;  /* 0x000000090400780c */ /* 0x000fe20003f24070 */
[----:B------:R-:W-:-:S12]  /*1f30*/  UMOV UR4, 0xffffffff ;  /* 0xffffffff00047882 */ /* 0x000fd80000000000 */
[----:B------:R-:W1:Y:S01]  /*1f40*/  @!P1 S2R R13, SR_CgaCtaId ;  /* 0x00000000000d9919 */ /* 0x000e620000008800 */
[----:B------:R-:W-:-:S04]  /*1f50*/  @!P1 MOV R12, 0x400 ;  /* 0x00000400000c9802 */ /* 0x000fc80000000f00 */
[----:B------:R-:W-:-:S04]  /*1f60*/  @!P1 IADD3 R12, R12, 0x2800, RZ ;  /* 0x000028000c0c9810 */ /* 0x000fc80007ffe0ff */
[----:B-1----:R-:W-:Y:S02]  /*1f70*/  @!P1 LEA R21, R13, R12, 0x18 ;  /* 0x0000000c0d159211 */ /* 0x002fe400078ec0ff */
[----:B------:R-:W-:Y:S02]  /*1f80*/  CS2R R12, SRZ ;  /* 0x00000000000c7805 */ /* 0x000fe4000001ff00 */
[----:B------:R-:W-:-:S05]  /*1f90*/  @!P1 LEA R20, R4, R21, 0x3 ;  /* 0x0000001504149211 */ /* 0x000fca00078e18ff */
[----:B------:R0:W1:Y:S01]  /*1fa0*/  @!P1 LDS.64 R12, [R20] ;  /* 0x00000000140c9984 */ /* 0x0000620000000a00 */
[----:B------:R-:W-:Y:S05]  /*1fb0*/  BRA.DIV UR4, `(.L_x_9) ;  /* 0x0000001204947947 */ /* 0x000fea000b800000 */
[----:B-1----:R-:W1:Y:S04]  /*1fc0*/  SHFL.BFLY PT, R25, R12, 0x8, 0x1f ;  /* 0x0d001f000c197f89 */ /* 0x002e6800000e0000 */
[----:B------:R-:W2:Y:S01]  /*1fd0*/  SHFL.BFLY PT, R26, R13, 0x8, 0x1f ;  /* 0x0d001f000d1a7f89 */ /* 0x000ea200000e0000 */
[----:B-1----:R-:W-:Y:S01]  /*1fe0*/  FADD.FTZ R25, R25, R12 ;  /* 0x0000000c19197221 */ /* 0x002fe20000010000 */
[----:B--2---:R-:W-:-:S04]  /*1ff0*/  FADD.FTZ R26, R26, R13 ;  /* 0x0000000d1a1a7221 */ /* 0x004fc80000010000 */
[----:B------:R-:W1:Y:S04]  /*2000*/  SHFL.BFLY PT, R28, R25, 0x4, 0x1f ;  /* 0x0c801f00191c7f89 */ /* 0x000e6800000e0000 */
        /* <DEDUP_REMOVED lines=8> */
[----:B------:R2:W3:Y:S02]  /*2090*/  SHFL.BFLY PT, R24, R30, 0x1, 0x1f ;  /* 0x0c201f001e187f89 */ /* 0x0004e400000e0000 */
[----:B-12---:R-:W-:-:S07]  /*20a0*/  FADD.FTZ R12, R29, R12 ;  /* 0x0000000c1d0c7221 */ /* 0x006fce0000010000 */
.L_x_29:
[----:B------:R-:W-:Y:S01]  /*20b0*/  ISETP.NE.AND P1, PT, R4, RZ, PT ;  /* 0x000000ff0400720c */ /* 0x000fe20003f25270 */
[----:B---3--:R-:W-:-:S12]  /*20c0*/  FADD.FTZ R13, R30, R24 ;  /* 0x000000181e0d7221 */ /* 0x008fd80000010000 */
[----:B------:R-:W1:Y:S01]  /*20d0*/  @!P1 S2R R21, SR_CgaCtaId ;  /* 0x0000000000159919 */ /* 0x000e620000008800 */
[----:B0-----:R-:W-:Y:S01]  /*20e0*/  @!P1 MOV R20, 0x400 ;  /* 0x0000040000149802 */ /* 0x001fe20000000f00 */
[----:B------:R-:W-:Y:S01]  /*20f0*/  @!P1 FMUL.FTZ R13, R13, 0.00019531250291038304567 ;  /* 0x394ccccd0d0d9820 */ /* 0x000fe20000410000 */
[----:B------:R-:W-:Y:S02]  /*2100*/  @!P1 FMUL.FTZ R12, R12, 0.00019531250291038304567 ;  /* 0x394ccccd0c0c9820 */ /* 0x000fe40000410000 */
[----:B-1----:R-:W-:-:S05]  /*2110*/  @!P1 LEA R57, R21, R20, 0x18 ;  /* 0x0000001415399211 */ /* 0x002fca00078ec0ff */
[----:B------:R0:W-:Y:S02]  /*2120*/  @!P1 STS.64 [R57+0x2850], R12 ;  /* 0x0028500c39009388 */ /* 0x0001e40000000a00 */
.L_x_8:
[----:B------:R-:W-:Y:S05]  /*2130*/  BSYNC B1 ;  /* 0x0000000000017941 */ /* 0x000fea0003800000 */
.L_x_7:
[----:B------:R-:W-:-:S04]  /*2140*/  ISETP.GE.U32.AND P1, PT, R84, UR10, PT ;  /* 0x0000000a54007c0c */ /* 0x000fc8000bf26070 */
[----:B------:R-:W-:-:S13]  /*2150*/  ISETP.GE.AND.EX P1, PT, R101, UR6, PT, P1 ;  /* 0x0000000665007c0c */ /* 0x000fda000bf26310 */
[----:B------:R-:W-:Y:S05]  /*2160*/  @!P1 WARPSYNC.ALL ;  /* 0x0000000000009948 */ /* 0x000fea0003800000 */
[----:B------:R-:W-:Y:S06]  /*2170*/  @!P1 BAR.SYNC.DEFER_BLOCKING 0x0 ;  /* 0x0000000000009b1d */ /* 0x000fec0000010000 */
[----:B------:R-:W-:Y:S05]  /*2180*/  @!P1 BRA `(.L_x_10) ;  /* 0x0000000000409947 */ /* 0x000fea0003800000 */
[----:B------:R-:W-:Y:S01]  /*2190*/  ISETP.NE.AND P1, PT, R4, RZ, PT ;  /* 0x000000ff0400720c */ /* 0x000fe20003f25270 */
[----:B------:R-:W-:Y:S05]  /*21a0*/  WARPSYNC.ALL ;  /* 0x0000000000007948 */ /* 0x000fea0003800000 */
[----:B------:R-:W-:Y:S07]  /*21b0*/  BAR.SYNC.DEFER_BLOCKING 0x0 ;  /* 0x0000000000007b1d */ /* 0x000fee0000010000 */
[----:B------:R-:W-:Y:S05]  /*21c0*/  @P1 BRA `(.L_x_11) ;  /* 0x0000000000281947 */ /* 0x000fea0003800000 */
[----:B------:R-:W-:Y:S06]  /*21d0*/  MEMBAR.ALL.GPU ;  /* 0x0000000000007992 */ /* 0x000fec000000a000 */
[----:B------:R-:W-:-:S00]  /*21e0*/  ERRBAR ;  /* 0x00000000000079ab */ /* 0x000fc00000000000 */
[----:B------:R-:W-:Y:S06]  /*21f0*/  CGAERRBAR ;  /* 0x00000000000075ab */ /* 0x000fec0000000000 */
[----:B0-----:R0:W5:Y:S02]  /*2200*/  ATOM.E.ADD.STRONG.GPU PT, R12, desc[UR8][R10.64], R61 ;  /* 0x0000003d0a0c798a */ /* 0x00116400081ee1c8 */
.L_x_12:
[----:B------:R-:W2:Y:S04]  /*2210*/  LD.E.STRONG.GPU R13, desc[UR8][R10.64] ;  /* 0x000000080a0d7980 */ /* 0x000ea8000c10f900 */
[----:B--2---:R-:W-:Y:S01]  /*2220*/  CCTL.IVALL ;  /* 0x00000000ff00798f */ /* 0x004fe20002000000 */
[----:B------:R-:W-:Y:S05]  /*2230*/  YIELD ;  /* 0x0000000000007946 */ /* 0x000fea0003800000 */
[----:B-----5:R-:W-:-:S04]  /*2240*/  LOP3.LUT R13, R13, R12, RZ, 0x3c, !PT ;  /* 0x0000000c0d0d7212 */ /* 0x020fc800078e3cff */
[----:B------:R-:W-:-:S13]  /*2250*/  ISETP.GT.AND P1, PT, R13, -0x1, PT ;  /* 0xffffffff0d00780c */ /* 0x000fda0003f24270 */
[----:B------:R-:W-:Y:S05]  /*2260*/  @P1 BRA `(.L_x_12) ;  /* 0xfffffffc00e81947 */ /* 0x000fea000383ffff */
.L_x_11:
[----:B------:R-:W-:Y:S05]  /*2270*/  WARPSYNC.ALL ;  /* 0x0000000000007948 */ /* 0x000fea0003800000 */
[----:B------:R-:W-:Y:S06]  /*2280*/  BAR.SYNC.DEFER_BLOCKING 0x0 ;  /* 0x0000000000007b1d */ /* 0x000fec0000010000 */
.L_x_10:
[----:B------:R-:W2:Y:S01]  /*2290*/  S2UR UR5, SR_CgaCtaId ;  /* 0x00000000000579c3 */ /* 0x000ea20000008800 */
[----:B------:R-:W-:Y:S01]  /*22a0*/  UMOV UR4, 0x400 ;  /* 0x0000040000047882 */ /* 0x000fe20000000000 */
[----:B------:R-:W-:Y:S01]  /*22b0*/  IMAD.IADD R82, R82, 0x1, -R83 ;  /* 0x0000000152527824 */ /* 0x000fe200078e0a53 */
[----:B------:R-:W-:Y:S01]  /*22c0*/  UIADD3 UR4, UR4, 0x2850, URZ ;  /* 0x0000285004047890 */ /* 0x000fe2000fffe03f */
[----:B------:R-:W-:Y:S01]  /*22d0*/  SHF.L.U32 R87, R87, 0x10, RZ ;  /* 0x0000001057577819 */ /* 0x000fe200000006ff */
[----:B------:R-:W-:Y:S01]  /*22e0*/  IMAD.U32 R89, R89, 0x10000, RZ ;  /* 0x0001000059597824 */ /* 0x000fe200078e00ff */
[----:B-1----:R-:W-:Y:S01]  /*22f0*/  SHF.L.U32 R21, R88, 0x10, RZ ;  /* 0x0000001058157819 */ /* 0x002fe200000006ff */
[----:B------:R-:W-:Y:S01]  /*2300*/  IMAD.U32 R25, R92, 0x10000, RZ ;  /* 0x000100005c197824 */ /* 0x000fe200078e00ff */
[----:B------:R-:W-:Y:S01]  /*2310*/  SHF.L.U32 R23, R90, 0x10, RZ ;  /* 0x000000105a177819 */ /* 0x000fe200000006ff */
[C---:B------:R-:W-:Y:S01]  /*2320*/  FADD.FTZ R24, -R2.reuse, R87 ;  /* 0x0000005702187221 */ /* 0x040fe20000010100 */
[----:B------:R-:W-:Y:S01]  /*2330*/  SHF.L.U32 R91, R91, 0x10, RZ ;  /* 0x000000105b5b7819 */ /* 0x000fe200000006ff */
[C---:B------:R-:W-:Y:S01]  /*2340*/  FADD.FTZ R30, -R2.reuse, R21 ;  /* 0x00000015021e7221 */ /* 0x040fe20000010100 */
[----:B------:R-:W-:Y:S01]  /*2350*/  SHF.L.U32 R93, R93, 0x10, RZ ;  /* 0x000000105d5d7819 */ /* 0x000fe200000006ff */
[----:B------:R-:W-:Y:S01]  /*2360*/  FADD.FTZ R32, -R2, R89 ;  /* 0x0000005902207221 */ /* 0x000fe20000010100 */
[----:B------:R-:W-:Y:S01]  /*2370*/  SHF.L.U32 R27, R94, 0x10, RZ ;  /* 0x000000105e1b7819 */ /* 0x000fe200000006ff */
[C---:B------:R-:W-:Y:S01]  /*2380*/  FADD.FTZ R34, -R2.reuse, R23 ;  /* 0x0000001702227221 */ /* 0x040fe20000010100 */
[----:B------:R-:W-:Y:S01]  /*2390*/  SHF.L.U32 R85, R85, 0x10, RZ ;  /* 0x0000001055557819 */ /* 0x000fe200000006ff */
[C---:B------:R-:W-:Y:S01]  /*23a0*/  FADD.FTZ R36, -R2.reuse, R91 ;  /* 0x0000005b02247221 */ /* 0x040fe20000010100 */
[----:B------:R-:W-:Y:S01]  /*23b0*/  SHF.L.U32 R19, R19, 0x10, RZ ;  /* 0x0000001013137819 */ /* 0x000fe200000006ff */
[C---:B------:R-:W-:Y:S01]  /*23c0*/  FADD.FTZ R20, -R2.reuse, R93 ;  /* 0x0000005d02147221 */ /* 0x040fe20000010100 */
[----:B------:R-:W-:Y:S01]  /*23d0*/  FADD.FTZ R22, -R2, R27 ;  /* 0x0000001b02167221 */ /* 0x000fe20000010100 */
[----:B------:R-:W-:Y:S01]  /*23e0*/  IMAD.U32 R95, R95, 0x10000, RZ ;  /* 0x000100005f5f7824 */ /* 0x000fe200078e00ff */
[----:B------:R-:W-:Y:S01]  /*23f0*/  SHF.L.U32 R97, R97, 0x10, RZ ;  /* 0x0000001061617819 */ /* 0x000fe200000006ff */
[----:B------:R-:W-:Y:S01]  /*2400*/  IMAD.U32 R99, R99, 0x10000, RZ ;  /* 0x0001000063637824 */ /* 0x000fe200078e00ff */
[----:B--2---:R-:W-:Y:S01]  /*2410*/  ULEA UR4, UR5, UR4, 0x18 ;  /* 0x0000000405047291 */ /* 0x004fe2000f8ec03f */
[----:B------:R-:W-:Y:S01]  /*2420*/  SHF.L.U32 R98, R98, 0x10, RZ ;  /* 0x0000001062627819 */ /* 0x000fe200000006ff */
[C---:B------:R-:W-:Y:S01]  /*2430*/  FMUL.FTZ R24, R81.reuse, R24 ;  /* 0x0000001851187220 */ /* 0x040fe20000410000 */
[----:B------:R-:W-:Y:S01]  /*2440*/  SHF.L.U32 R23, R100, 0x10, RZ ;  /* 0x0000001064177819 */ /* 0x000fe200000006ff */
[C---:B------:R-:W-:Y:S01]  /*2450*/  FMUL.FTZ R30, R81.reuse, R30 ;  /* 0x0000001e511e7220 */ /* 0x040fe20000410000 */
[----:B------:R-:W-:Y:S01]  /*2460*/  FMUL.FTZ R32, R81, R32 ;  /* 0x0000002051207220 */ /* 0x000fe20000410000 */
[----:B0-----:R-:W-:Y:S01]  /*2470*/  LEA R12, R82, UR4, 0x3 ;  /* 0x00000004520c7c11 */ /* 0x001fe2000f8e18ff */
[----:B------:R-:W-:Y:S01]  /*2480*/  FADD.FTZ R82, -R2, R25 ;  /* 0x0000001902527221 */ /* 0x000fe20000010100 */
[----:B------:R-:W-:-:S02]  /*2490*/  IMAD.U32 R25, R18, 0x10000, RZ ;  /* 0x0001000012197824 */ /* 0x000fc400078e00ff */
[C---:B------:R-:W-:Y:S01]  /*24a0*/  FMUL.FTZ R34, R81.reuse, R34 ;  /* 0x0000002251227220 */ /* 0x040fe20000410000 */
[C---:B------:R-:W-:Y:S01]  /*24b0*/  FMUL.FTZ R36, R81.reuse, R36 ;  /* 0x0000002451247220 */ /* 0x040fe20000410000 */
[C---:B------:R-:W-:Y:S01]  /*24c0*/  FMUL.FTZ R82, R81.reuse, R82 ;  /* 0x0000005251527220 */ /* 0x040fe20000410000 */
[----:B------:R-:W0:Y:S01]  /*24d0*/  LDS.64 R12, [R12] ;  /* 0x000000000c0c7984 */ /* 0x000e220000000a00 */
[C---:B------:R-:W-:Y:S01]  /*24e0*/  FMUL.FTZ R20, R81.reuse, R20 ;  /* 0x0000001451147220 */ /* 0x040fe20000410000 */
[----:B------:R-:W-:Y:S01]  /*24f0*/  FMUL.FTZ R22, R81, R22 ;  /* 0x0000001651167220 */ /* 0x000fe20000410000 */
[----:B------:R-:W-:Y:S01]  /*2500*/  ULDC.64 UR4, c[0x0][0x210] ;  /* 0x0000840000047ab9 */ /* 0x000fe20000000a00 */
[--C-:B0-----:R-:W-:Y:S01]  /*2510*/  FFMA.FTZ R2, R5, R80, -R12.reuse ;  /* 0x0000005005027223 */ /* 0x101fe2000001080c */
[C-C-:B------:R-:W-:Y:S01]  /*2520*/  FFMA.FTZ R75, R80.reuse, R75, -R12.reuse ;  /* 0x0000004b504b7223 */ /* 0x140fe2000001080c */
[C-C-:B------:R-:W-:Y:S01]  /*2530*/  FFMA.FTZ R71, R80.reuse, R71, -R12.reuse ;  /* 0x0000004750477223 */ /* 0x140fe2000001080c */
[--C-:B------:R-:W-:Y:S01]  /*2540*/  FFMA.FTZ R67, R80, R67, -R12.reuse ;  /* 0x0000004350437223 */ /* 0x100fe2000001080c */
[----:B------:R-:W-:Y:S01]  /*2550*/  FFMA.FTZ R80, R85, R19, -R12 ;  /* 0x0000001355507223 */ /* 0x000fe2000001080c */
[----:B------:R-:W-:Y:S01]  /*2560*/  SHF.L.U32 R5, R96, 0x10, RZ ;  /* 0x0000001060057819 */ /* 0x000fe200000006ff */
[----:B------:R-:W-:-:S02]  /*2570*/  IMAD.U32 R19, R86, 0x10000, RZ ;  /* 0x0001000056137824 */ /* 0x000fc400078e00ff */
[--C-:B------:R-:W-:Y:S01]  /*2580*/  FFMA.FTZ R26, R95, R85, -R12.reuse ;  /* 0x000000555f1a7223 */ /* 0x100fe2000001080c */
[C-C-:B------:R-:W-:Y:S01]  /*2590*/  FFMA.FTZ R97, R85.reuse, R97, -R12.reuse ;  /* 0x0000006155617223 */ /* 0x140fe2000001080c */
[--C-:B------:R-:W-:Y:S01]  /*25a0*/  FFMA.FTZ R99, R85, R99, -R12.reuse ;  /* 0x0000006355637223 */ /* 0x100fe2000001080c */
[--C-:B------:R-:W-:Y:S01]  /*25b0*/  FFMA.FTZ R28, R79, R78, -R12.reuse ;  /* 0x0000004e4f1c7223 */ /* 0x100fe2000001080c */
[C-C-:B------:R-:W-:Y:S01]  /*25c0*/  FFMA.FTZ R73, R78.reuse, R73, -R12.reuse ;  /* 0x000000494e497223 */ /* 0x140fe2000001080c */
[C-C-:B------:R-:W-:Y:S01]  /*25d0*/  FFMA.FTZ R69, R78.reuse, R69, -R12.reuse ;  /* 0x000000454e457223 */ /* 0x140fe2000001080c */
[--C-:B------:R-:W-:Y:S01]  /*25e0*/  FFMA.FTZ R65, R78, R65, -R12.reuse ;  /* 0x000000414e417223 */ /* 0x100fe2000001080c */
[--C-:B------:R-:W-:Y:S01]  /*25f0*/  FFMA.FTZ R5, R5, R19, -R12.reuse ;  /* 0x0000001305057223 */ /* 0x100fe2000001080c */
[C-C-:B------:R-:W-:Y:S01]  /*2600*/  FFMA.FTZ R21, R19.reuse, R98, -R12.reuse ;  /* 0x0000006213157223 */ /* 0x140fe2000001080c */
[C-C-:B------:R-:W-:Y:S01]  /*2610*/  FFMA.FTZ R23, R19.reuse, R23, -R12.reuse ;  /* 0x0000001713177223 */ /* 0x140fe2000001080c */
[----:B------:R-:W-:Y:S01]  /*2620*/  FFMA.FTZ R25, R19, R25, -R12 ;  /* 0x0000001913197223 */ /* 0x000fe2000001080c */
[-C--:B------:R-:W-:Y:S01]  /*2630*/  FFMA.FTZ R12, R3, -R13.reuse, R2 ;  /* 0x8000000d030c7223 */ /* 0x080fe20000010002 */
[C---:B------:R-:W-:Y:S01]  /*2640*/  FFMA.FTZ R24, -R13.reuse, R24, R26 ;  /* 0x000000180d187223 */ /* 0x040fe2000001011a */
[----:B------:R-:W-:Y:S01]  /*2650*/  FFMA.FTZ R30, -R13, R30, R5 ;  /* 0x0000001e0d1e7223 */ /* 0x000fe20000010105 */
[-C--:B------:R-:W-:Y:S01]  /*2660*/  FFMA.FTZ R28, R77, -R13.reuse, R28 ;  /* 0x8000000d4d1c7223 */ /* 0x080fe2000001001c */
[C---:B------:R-:W-:Y:S01]  /*2670*/  FMUL.FTZ R12, R81.reuse, R12 ;  /* 0x0000000c510c7220 */ /* 0x040fe20000410000 */
[----:B------:R-:W-:Y:S01]  /*2680*/  FMUL.FTZ R5, R81, R24 ;  /* 0x0000001851057220 */ /* 0x000fe20000410000 */
[-C--:B------:R-:W-:Y:S01]  /*2690*/  FFMA.FTZ R76, R76, -R13.reuse, R75 ;  /* 0x8000000d4c4c7223 */ /* 0x080fe2000001004b */
[C---:B------:R-:W-:Y:S01]  /*26a0*/  FFMA.FTZ R32, -R13.reuse, R32, R97 ;  /* 0x000000200d207223 */ /* 0x040fe20000010161 */
        /* <DEDUP_REMOVED lines=8> */
[----:B------:R-:W-:Y:S01]  /*2730*/  FFMA.FTZ R66, R66, -R13, R65 ;  /* 0x8000000d42427223 */ /* 0x000fe20000010041 */
[----:B------:R-:W-:Y:S01]  /*2740*/  FFMA.FTZ R22, -R13, R22, R25 ;  /* 0x000000160d167223 */ /* 0x000fe20000010119 */
[----:B------:R-:W-:Y:S01]  /*2750*/  F2FP.BF16.F32.PACK_AB R12, R5, R12 ;  /* 0x0000000c050c723e */ /* 0x000fe200000010ff */
[C---:B------:R-:W-:Y:S01]  /*2760*/  FMUL.FTZ R28, R81.reuse, R28 ;  /* 0x0000001c511c7220 */ /* 0x040fe20000410000 */
[C---:B------:R-:W-:Y:S01]  /*2770*/  FMUL.FTZ R5, R81.reuse, R30 ;  /* 0x0000001e51057220 */ /* 0x040fe20000410000 */
[C---:B------:R-:W-:Y:S01]  /*2780*/  FMUL.FTZ R76, R81.reuse, R76 ;  /* 0x0000004c514c7220 */ /* 0x040fe20000410000 */
[----:B------:R-:W-:Y:S01]  /*2790*/  FMUL.FTZ R13, R81, R32 ;  /* 0x00000020510d7220 */ /* 0x000fe20000410000 */
[----:B------:R-:W-:Y:S01]  /*27a0*/  IADD3 R2, P1, R63, UR4, RZ ;  /* 0x000000043f027c10 */ /* 0x000fe2000ff3e0ff */
[C---:B------:R-:W-:Y:S01]  /*27b0*/  FMUL.FTZ R74, R81.reuse, R74 ;  /* 0x0000004a514a7220 */ /* 0x040fe20000410000 */
[C---:B------:R-:W-:Y:S01]  /*27c0*/  FMUL.FTZ R19, R81.reuse, R34 ;  /* 0x0000002251137220 */ /* 0x040fe20000410000 */
[C---:B------:R-:W-:Y:S01]  /*27d0*/  FMUL.FTZ R72, R81.reuse, R72 ;  /* 0x0000004851487220 */ /* 0x040fe20000410000 */
[C---:B------:R-:W-:Y:S01]  /*27e0*/  FMUL.FTZ R21, R81.reuse, R36 ;  /* 0x0000002451157220 */ /* 0x040fe20000410000 */
[C---:B------:R-:W-:Y:S01]  /*27f0*/  FMUL.FTZ R70, R81.reuse, R70 ;  /* 0x0000004651467220 */ /* 0x040fe20000410000 */
[C---:B------:R-:W-:Y:S01]  /*2800*/  FMUL.FTZ R23, R81.reuse, R82 ;  /* 0x0000005251177220 */ /* 0x040fe20000410000 */
[C---:B------:R-:W-:Y:S01]  /*2810*/  FMUL.FTZ R68, R81.reuse, R68 ;  /* 0x0000004451447220 */ /* 0x040fe20000410000 */
[C---:B------:R-:W-:Y:S01]  /*2820*/  FMUL.FTZ R25, R81.reuse, R20 ;  /* 0x0000001451197220 */ /* 0x040fe20000410000 */
[----:B------:R-:W-:Y:S01]  /*2830*/  FMUL.FTZ R66, R81, R66 ;  /* 0x0000004251427220 */ /* 0x000fe20000410000 */
[----:B------:R-:W-:Y:S01]  /*2840*/  F2FP.BF16.F32.PACK_AB R28, R5, R28 ;  /* 0x0000001c051c723e */ /* 0x000fe200000010ff */
[----:B------:R-:W-:Y:S01]  /*2850*/  FMUL.FTZ R81, R81, R22 ;  /* 0x0000001651517220 */ /* 0x000fe20000410000 */
[----:B------:R-:W-:-:S02]  /*2860*/  F2FP.BF16.F32.PACK_AB R76, R13, R76 ;  /* 0x0000004c0d4c723e */ /* 0x000fc400000010ff */
[----:B------:R-:W-:Y:S02]  /*2870*/  IADD3.X R3, R64, UR5, RZ, P1, !PT ;  /* 0x0000000540037c10 */ /* 0x000fe40008ffe4ff */
[----:B------:R-:W-:Y:S02]  /*2880*/  PRMT R5, R12, 0x7632, R5 ;  /* 0x000076320c057816 */ /* 0x000fe40000000005 */
[----:B------:R-:W-:Y:S01]  /*2890*/  PRMT R13, R28, 0x7632, R13 ;  /* 0x000076321c0d7816 */ /* 0x000fe2000000000d */
[----:B------:R0:W-:Y:S01]  /*28a0*/  STG.E.U16 desc[UR8][R2.64], R12 ;  /* 0x0000000c02007986 */ /* 0x0001e2000c101508 */
[----:B------:R-:W-:Y:S02]  /*28b0*/  PRMT R18, R76, 0x7632, R18 ;  /* 0x000076324c127816 */ /* 0x000fe40000000012 */
[----:B------:R-:W-:Y:S01]  /*28c0*/  F2FP.BF16.F32.PACK_AB R74, R19, R74 ;  /* 0x0000004a134a723e */ /* 0x000fe200000010ff */
[----:B------:R1:W-:Y:S01]  /*28d0*/  STG.E.U16 desc[UR8][R2.64+0x2], R5 ;  /* 0x0000020502007986 */ /* 0x0003e2000c101508 */
[----:B------:R-:W-:-:S02]  /*28e0*/  F2FP.BF16.F32.PACK_AB R72, R21, R72 ;  /* 0x000000481548723e */ /* 0x000fc400000010ff */
[----:B------:R-:W-:Y:S01]  /*28f0*/  F2FP.BF16.F32.PACK_AB R70, R23, R70 ;  /* 0x000000461746723e */ /* 0x000fe200000010ff */
[----:B------:R2:W-:Y:S01]  /*2900*/  STG.E.U16 desc[UR8][R2.64+0x6], R13 ;  /* 0x0000060d02007986 */ /* 0x0005e2000c101508 */
[----:B------:R-:W-:Y:S02]  /*2910*/  F2FP.BF16.F32.PACK_AB R68, R25, R68 ;  /* 0x000000441944723e */ /* 0x000fe400000010ff */
[----:B------:R-:W-:Y:S01]  /*2920*/  F2FP.BF16.F32.PACK_AB R66, R81, R66 ;  /* 0x000000425142723e */ /* 0x000fe200000010ff */
[----:B------:R3:W-:Y:S01]  /*2930*/  STG.E.U16 desc[UR8][R2.64+0x14002], R18 ;  /* 0x0140021202007986 */ /* 0x0007e2000c101508 */
[----:B0-----:R-:W-:Y:S02]  /*2940*/  PRMT R12, R72, 0x7632, R12 ;  /* 0x00007632480c7816 */ /* 0x001fe4000000000c */
[----:B------:R-:W-:Y:S01]  /*2950*/  PRMT R19, R66, 0x7632, R19 ;  /* 0x0000763242137816 */ /* 0x000fe20000000013 */
[----:B------:R4:W-:Y:S01]  /*2960*/  STG.E.U16 desc[UR8][R2.64+0x4], R28 ;  /* 0x0000041c02007986 */ /* 0x0009e2000c101508 */
[----:B-1----:R-:W-:-:S02]  /*2970*/  PRMT R5, R74, 0x7632, R5 ;  /* 0x000076324a057816 */ /* 0x002fc40000000005 */
[----:B--2---:R-:W-:Y:S01]  /*2980*/  PRMT R13, R70, 0x7632, R13 ;  /* 0x00007632460d7816 */ /* 0x004fe2000000000d */
[----:B------:R4:W-:Y:S01]  /*2990*/  STG.E.U16 desc[UR8][R2.64+0x14000], R76 ;  /* 0x0140004c02007986 */ /* 0x0009e2000c101508 */
[----:B---3--:R-:W-:-:S03]  /*29a0*/  PRMT R18, R68, 0x7632, R18 ;  /* 0x0000763244127816 */ /* 0x008fc60000000012 */
[----:B------:R4:W-:Y:S04]  /*29b0*/  STG.E.U16 desc[UR8][R2.64+0x14004], R74 ;  /* 0x0140044a02007986 */ /* 0x0009e8000c101508 */
        /* <DEDUP_REMOVED lines=8> */
[----:B------:R4:W-:Y:S01]  /*2a40*/  STG.E.U16 desc[UR8][R2.64+0x3c006], R19 ;  /* 0x03c0061302007986 */ /* 0x0009e2000c101508 */
[----:B------:R-:W-:Y:S05]  /*2a50*/  @!P0 BRA `(.L_x_13) ;  /* 0xffffffdc00c08947 */ /* 0x000fea000383ffff */
.L_x_4:
[----:B------:R-:W-:Y:S05]  /*2a60*/  BSYNC B0 ;  /* 0x0000000000007941 */ /* 0x000fea0003800000 */
.L_x_0:
[----:B0---4-:R-:W0:Y:S01]  /*2a70*/  S2R R2, SR_CTAID.Y ;  /* 0x0000000000027919 */ /* 0x011e220000002600 */
[----:B------:R-:W-:Y:S01]  /*2a80*/  HFMA2.MMA R4, -RZ, RZ, 0, 4.76837158203125e-06 ;  /* 0x00000050ff047435 */ /* 0x000fe200000001ff */
[----:B------:R-:W0:Y:S02]  /*2a90*/  S2R R3, SR_CTAID.X ;  /* 0x0000000000037919 */ /* 0x000e240000002500 */
[----:B0-----:R-:W-:Y:S02]  /*2aa0*/  LEA R0, R3, R2, 0x5 ;  /* 0x0000000203007211 */ /* 0x001fe400078e28ff */
[----:B------:R-:W-:Y:S02]  /*2ab0*/  LOP3.LUT R3, R2, 0x1f, RZ, 0xc0, !PT ;  /* 0x0000001f02037812 */ /* 0x000fe400078ec0ff */
[----:B------:R-:W-:-:S03]  /*2ac0*/  LOP3.LUT R0, R0, 0xffffffe0, RZ, 0xc0, !PT ;  /* 0xffffffe000007812 */ /* 0x000fc600078ec0ff */
[C---:B------:R-:W-:Y:S02]  /*2ad0*/  IMAD R7, R3.reuse, R4, 0x50 ;  /* 0x0000005003077424 */ /* 0x040fe400078e0204 */
[----:B------:R-:W-:-:S05]  /*2ae0*/  IMAD R0, R3, 0x50, R0 ;  /* 0x0000005003007824 */ /* 0x000fca00078e0200 */
[----:B------:R-:W-:-:S13]  /*2af0*/  ISETP.GE.AND P0, PT, R0, R7, PT ;  /* 0x000000070000720c */ /* 0x000fda0003f06270 */
[----:B------:R-:W-:Y:S05]  /*2b00*/  @P0 EXIT ;  /* 0x000000000000094d */ /* 0x000fea0003800000 */
[----:B------:R-:W0:Y:S01]  /*2b10*/  S2R R29, SR_TID.X ;  /* 0x00000000001d7919 */ /* 0x000e220000002100 */
[----:B------:R-:W-:Y:S01]  /*2b20*/  ULDC.64 UR4, c[0x0][0x258] ;  /* 0x0000960000047ab9 */ /* 0x000fe20000000a00 */
[----:B------:R-:W-:Y:S01]  /*2b30*/  MOV R2, 0x400 ;  /* 0x0000040000027802 */ /* 0x000fe20000000f00 */
[----:B------:R-:W-:Y:S01]  /*2b40*/  UISETP.LT.U32.AND UP0, UPT, UR4, 0x3, UPT ;  /* 0x000000030400788c */ /* 0x000fe2000bf01070 */
[----:B------:R-:W1:Y:S03]  /*2b50*/  S2R R3, SR_CgaCtaId ;  /* 0x0000000000037919 */ /* 0x000e660000008800 */
[----:B------:R-:W-:-:S04]  /*2b60*/  UISETP.LT.AND.EX UP0, UPT, UR5, URZ, UPT, UP0 ;  /* 0x0000003f0500728c */ /* 0x000fc8000bf01300 */
[----:B------:R-:W-:Y:S02]  /*2b70*/  USEL UR4, UR4, 0x3, UP0 ;  /* 0x0000000304047887 */ /* 0x000fe40008000000 */
[----:B------:R-:W-:-:S06]  /*2b80*/  USEL UR5, UR5, URZ, UP0 ;  /* 0x0000003f05057287 */ /* 0x000fcc0008000000 */
[----:B------:R-:W-:Y:S02]  /*2b90*/  MOV R4, UR5 ;  /* 0x0000000500047c02 */ /* 0x000fe40008000f00 */
[----:B0-----:R-:W-:Y:S02]  /*2ba0*/  SHF.R.U32.HI R11, RZ, 0x5, R29 ;  /* 0x00000005ff0b7819 */ /* 0x001fe4000001161d */
[----:B------:R-:W-:Y:S02]  /*2bb0*/  LOP3.LUT R9, R29, 0x1f, RZ, 0xc0, !PT ;  /* 0x0000001f1d097812 */ /* 0x000fe400078ec0ff */
[----:B-1----:R-:W-:Y:S01]  /*2bc0*/  LEA R26, R3, R2, 0x18 ;  /* 0x00000002031a7211 */ /* 0x002fe200078ec0ff */
[C---:B------:R-:W-:Y:S01]  /*2bd0*/  IMAD.SHL.U32 R2, R11.reuse, 0x2, RZ ;  /* 0x000000020b027824 */ /* 0x040fe200078e00ff */
[C---:B------:R-:W-:Y:S02]  /*2be0*/  ISETP.LT.U32.AND P0, PT, R11.reuse, UR4, PT ;  /* 0x000000040b007c0c */ /* 0x040fe4000bf01070 */
[----:B------:R-:W-:-:S02]  /*2bf0*/  LEA R3, R11, R26, 0x7 ;  /* 0x0000001a0b037211 */ /* 0x000fc400078e38ff */
[--C-:B------:R-:W-:Y:S02]  /*2c00*/  LOP3.LUT R2, R2, 0x1f, R29.reuse, 0x78, !PT ;  /* 0x0000001f02027812 */ /* 0x100fe400078e781d */
[----:B------:R-:W-:Y:S02]  /*2c10*/  ISETP.GT.AND.EX P0, PT, R4, RZ, PT, P0 ;  /* 0x000000ff0400720c */ /* 0x000fe40003f04300 */
[----:B------:R-:W-:Y:S01]  /*2c20*/  SHF.R.U32.HI R13, RZ, 0x4, R29 ;  /* 0x00000004ff0d7819 */ /* 0x000fe2000001161d */
[----:B------:R-:W-:Y:S01]  /*2c30*/  IMAD R6, R2, 0x4, R3 ;  /* 0x0000000402067824 */ /* 0x000fe200078e0203 */
[C---:B------:R-:W-:Y:S02]  /*2c40*/  LOP3.LUT R8, R29.reuse, 0xf, RZ, 0xc0, !PT ;  /* 0x0000000f1d087812 */ /* 0x040fe400078ec0ff */
[----:B------:R-:W-:-:S07]  /*2c50*/  SHF.L.U32 R31, R29, 0x1, RZ ;  /* 0x000000011d1f7819 */ /* 0x000fce00000006ff */
.L_x_19:
[----:B------:R-:W-:Y:S01]  /*2c60*/  IADD3 R2, R9, R0, RZ ;  /* 0x0000000009027210 */ /* 0x000fe20007ffe0ff */
[----:B------:R-:W-:Y:S01]  /*2c70*/  BSSY B0, `(.L_x_14) ;  /* 0x000000e000007945 */ /* 0x000fe20003800000 */
[----:B0-----:R-:W-:Y:S01]  /*2c80*/  IMAD.MOV.U32 R3, RZ, RZ, RZ ;  /* 0x000000ffff037224 */ /* 0x001fe200078e00ff */
[----:B------:R-:W-:Y:S02]  /*2c90*/  MOV R15, RZ ;  /* 0x000000ff000f7202 */ /* 0x000fe40000000f00 */
[----:B------:R-:W-:-:S13]  /*2ca0*/  ISETP.GE.U32.OR P1, PT, R2, R7, !P0 ;  /* 0x000000070200720c */ /* 0x000fda0004726470 */
[----:B------:R-:W-:Y:S05]  /*2cb0*/  @P1 BRA `(.L_x_15) ;  /* 0x0000000000241947 */ /* 0x000fea0003800000 */
[----:B------:R-:W-:Y:S01]  /*2cc0*/  IADD3 R2, P1, R9, R0, RZ ;  /* 0x0000000009027210 */ /* 0x000fe20007f3e0ff */
[----:B------:R-:W-:-:S03]  /*2cd0*/  ULDC.64 UR4, c[0x0][0x260] ;  /* 0x0000980000047ab9 */ /* 0x000fc60000000a00 */
[----:B------:R-:W-:-:S03]  /*2ce0*/  LEA.HI.X.SX32 R3, R0, RZ, 0x1, P1 ;  /* 0x000000ff00037211 */ /* 0x000fc600008f0eff */
[----:B------:R-:W-:-:S03]  /*2cf0*/  IMAD.WIDE.U32 R2, R11, 0xa00, R2 ;  /* 0x00000a000b027825 */ /* 0x000fc600078e0002 */
[----:B------:R-:W-:-:S04]  /*2d00*/  LEA R4, P1, R2, UR4, 0x3 ;  /* 0x0000000402047c11 */ /* 0x000fc8000f8218ff */
[----:B------:R-:W-:-:S06]  /*2d10*/  LEA.HI.X R5, R2, UR5, R3, 0x3, P1 ;  /* 0x0000000502057c11 */ /* 0x000fcc00088f1c03 */
[----:B------:R-:W2:Y:S02]  /*2d20*/  LDG.E.64 R4, desc[UR8][R4.64+0x600] ;  /* 0x0006000804047981 */ /* 0x000ea4000c1e1b00 */
[----:B--2---:R-:W-:Y:S01]  /*2d30*/  FADD.FTZ R3, RZ, R4 ;  /* 0x00000004ff037221 */ /* 0x004fe20000010000 */
[----:B------:R-:W-:-:S07]  /*2d40*/  FADD.FTZ R15, RZ, R5 ;  /* 0x00000005ff0f7221 */ /* 0x000fce0000010000 */
.L_x_15:
[----:B------:R-:W-:Y:S05]  /*2d50*/  BSYNC B0 ;  /* 0x0000000000007941 */ /* 0x000fea0003800000 */
.L_x_14:
[----:B------:R-:W-:Y:S01]  /*2d60*/  ISETP.GT.U32.AND P1, PT, R29, 0x1ff, PT ;  /* 0x000001ff1d00780c */ /* 0x000fe20003f24070 */
[----:B------:R0:W-:Y:S04]  /*2d70*/  STS [R6], R3 ;  /* 0x0000000306007388 */ /* 0x0001e80000000800 */
[----:B------:R0:W-:Y:S01]  /*2d80*/  STS [R6+0x500], R15 ;  /* 0x0005000f06007388 */ /* 0x0001e20000000800 */
[----:B------:R-:W-:Y:S07]  /*2d90*/  BAR.SYNC.DEFER_BLOCKING 0x0 ;  /* 0x0000000000007b1d */ /* 0x000fee0000010000 */
[----:B------:R-:W-:Y:S05]  /*2da0*/  @P1 BRA `(.L_x_16) ;  /* 0x0000000400001947 */ /* 0x000fea0003800000 */
[----:B0-----:R-:W0:Y:S01]  /*2db0*/  LDC.64 R2, c[0x0][0x220] ;  /* 0x00008800ff027b82 */ /* 0x001e220000000a00 */
[----:B------:R-:W-:Y:S02]  /*2dc0*/  IADD3 R15, R13, R0, RZ ;  /* 0x000000000d0f7210 */ /* 0x000fe40007ffe0ff */
[----:B------:R-:W-:-:S05]  /*2dd0*/  MOV R10, R13 ;  /* 0x0000000d000a7202 */ /* 0x000fca0000000f00 */
[----:B------:R-:W1:Y:S01]  /*2de0*/  LDC.64 R4, c[0x0][0x218] ;  /* 0x00008600ff047b82 */ /* 0x000e620000000a00 */
[----:B0-----:R-:W-:-:S04]  /*2df0*/  IMAD.WIDE R2, R15, 0x2, R2 ;  /* 0x000000020f027825 */ /* 0x001fc800078e0202 */
[----:B------:R-:W-:Y:S01]  /*2e00*/  IMAD.MOV.U32 R18, RZ, RZ, R2 ;  /* 0x000000ffff127224 */ /* 0x000fe200078e0002 */
[----:B------:R-:W-:Y:S01]  /*2e10*/  MOV R27, R3 ;  /* 0x00000003001b7202 */ /* 0x000fe20000000f00 */
[----:B-1----:R-:W-:-:S04]  /*2e20*/  IMAD.WIDE R4, R15, 0x2, R4 ;  /* 0x000000020f047825 */ /* 0x002fc800078e0204 */
[----:B------:R-:W-:Y:S01]  /*2e30*/  IMAD.MOV.U32 R25, RZ, RZ, R5 ;  /* 0x000000ffff197224 */ /* 0x000fe200078e0005 */
[----:B------:R-:W-:-:S07]  /*2e40*/  MOV R16, R4 ;  /* 0x0000000400107202 */ /* 0x000fce0000000f00 */
.L_x_18:
[----:B------:R-:W-:-:S13]  /*2e50*/  ISETP.GE.AND P1, PT, R15, R7, PT ;  /* 0x000000070f00720c */ /* 0x000fda0003f26270 */
[----:B------:R-:W-:Y:S05]  /*2e60*/  @P1 BRA `(.L_x_16) ;  /* 0x0000000000d01947 */ /* 0x000fea0003800000 */
[----:B------:R-:W-:Y:S01]  /*2e70*/  ISETP.GT.U32.AND P1, PT, R8, 0x9, PT ;  /* 0x000000090800780c */ /* 0x000fe20003f24070 */
[----:B------:R-:W-:-:S12]  /*2e80*/  UMOV UR4, 0xffff ;  /* 0x0000ffff00047882 */ /* 0x000fd80000000000 */
[----:B------:R-:W-:Y:S02]  /*2e90*/  @!P1 LOP3.LUT R3, R10, 0x1e, R31, 0x78, !PT ;  /* 0x0000001e0a039812 */ /* 0x000fe400078e781f */
[----:B------:R-:W-:-:S05]  /*2ea0*/  @!P1 LEA R4, R8, R26, 0x7 ;  /* 0x0000001a08049211 */ /* 0x000fca00078e38ff */
[----:B------:R-:W-:Y:S01]  /*2eb0*/  @!P1 IMAD R4, R3, 0x4, R4 ;  /* 0x0000000403049824 */ /* 0x000fe200078e0204 */
[----:B------:R-:W-:-:S06]  /*2ec0*/  CS2R R2, SRZ ;  /* 0x0000000000027805 */ /* 0x000fcc000001ff00 */
[----:B------:R0:W1:Y:S04]  /*2ed0*/  @!P1 LDS R2, [R4] ;  /* 0x0000000004029984 */ /* 0x0000680000000800 */
[----:B------:R0:W2:Y:S01]  /*2ee0*/  @!P1 LDS R3, [R4+0x500] ;  /* 0x0005000004039984 */ /* 0x0000a20000000800 */
[----:B------:R-:W-:Y:S05]  /*2ef0*/  BRA.DIV UR4, `(.L_x_17) ;  /* 0x0000000604ac7947 */ /* 0x000fea000b800000 */
[----:B------:R-:W-:Y:S01]  /*2f00*/  MOV R19, 0xffff ;  /* 0x0000ffff00137802 */ /* 0x000fe20000000f00 */
[----:B------:R-:W-:Y:S01]  /*2f10*/  IMAD.MOV.U32 R20, RZ, RZ, 0xffff ;  /* 0x0000ffffff147424 */ /* 0x000fe200078e00ff */
[----:B------:R-:W-:Y:S01]  /*2f20*/  MOV R14, 0xffff ;  /* 0x0000ffff000e7802 */ /* 0x000fe20000000f00 */
[----:B------:R-:W-:Y:S01]  /*2f30*/  IMAD.MOV.U32 R22, RZ, RZ, 0xffff ;  /* 0x0000ffffff167424 */ /* 0x000fe200078e00ff */
[----:B------:R-:W-:Y:S01]  /*2f40*/  MOV R21, 0xffff ;  /* 0x0000ffff00157802 */ /* 0x000fe20000000f00 */
[----:B-1----:R-:W1:Y:S01]  /*2f50*/  SHFL.BFLY PT, R5, R2, 0x8, 0x101f ;  /* 0x0d101f0002057f89 */ /* 0x002e6200000e0000 */
[----:B------:R-:W-:Y:S02]  /*2f60*/  MOV R23, 0xffff ;  /* 0x0000ffff00177802 */ /* 0x000fe40000000f00 */
[----:B------:R-:W-:Y:S01]  /*2f70*/  MOV R28, 0xffff ;  /* 0x0000ffff001c7802 */ /* 0x000fe20000000f00 */
[----:B0-2---:R-:W0:Y:S01]  /*2f80*/  SHFL.BFLY PT, R4, R3, 0x8, 0x101f ;  /* 0x0d101f0003047f89 */ /* 0x005e2200000e0000 */
[----:B-1----:R-:W-:Y:S01]  /*2f90*/  FADD.FTZ R5, R5, R2 ;  /* 0x0000000205057221 */ /* 0x002fe20000010000 */
[----:B0-----:R-:W-:-:S04]  /*2fa0*/  FADD.FTZ R4, R4, R3 ;  /* 0x0000000304047221 */ /* 0x001fc80000010000 */
[----:B------:R-:W0:Y:S01]  /*2fb0*/  SHFL.BFLY PT, R12, R5, 0x4, 0x101f ;  /* 0x0c901f00050c7f89 */ /* 0x000e2200000e0000 */
[----:B------:R-:W-:-:S03]  /*2fc0*/  MOV R3, 0xffff ;  /* 0x0000ffff00037802 */ /* 0x000fc60000000f00 */
        /* <DEDUP_REMOVED lines=8> */
[----:B------:R1:W2:Y:S02]  /*3050*/  SHFL.BFLY PT, R24, R2, 0x1, 0x101f ;  /* 0x0c301f0002187f89 */ /* 0x0002a400000e0000 */
[----:B01----:R-:W-:-:S07]  /*3060*/  FADD.FTZ R14, R19, R14 ;  /* 0x0000000e130e7221 */ /* 0x003fce0000010000 */
.L_x_39:
[----:B------:R-:W-:Y:S01]  /*3070*/  ISETP.NE.AND P1, PT, R8, RZ, PT ;  /* 0x000000ff0800720c */ /* 0x000fe20003f25270 */
[----:B--2---:R-:W-:Y:S01]  /*3080*/  FADD.FTZ R3, R2, R24 ;  /* 0x0000001802037221 */ /* 0x004fe20000010000 */
[----:B------:R-:W-:Y:S02]  /*3090*/  IADD3 R10, R10, 0x14, RZ ;  /* 0x000000140a0a7810 */ /* 0x000fe40007ffe0ff */
[----:B------:R-:W-:-:S09]  /*30a0*/  IADD3 R15, R15, 0x14, RZ ;  /* 0x000000140f0f7810 */ /* 0x000fd20007ffe0ff */
[----:B------:R-:W-:Y:S01]  /*30b0*/  @!P1 F2FP.BF16.F32.PACK_AB R2, RZ, R14 ;  /* 0x0000000eff02923e */ /* 0x000fe200000010ff */
[----:B------:R-:W-:Y:S01]  /*30c0*/  @!P1 IMAD.MOV.U32 R5, RZ, RZ, R27 ;  /* 0x000000ffff059224 */ /* 0x000fe200078e001b */
[----:B------:R-:W-:Y:S02]  /*30d0*/  @!P1 F2FP.BF16.F32.PACK_AB R3, RZ, R3 ;  /* 0x00000003ff03923e */ /* 0x000fe400000010ff */
[----:B------:R-:W-:Y:S01]  /*30e0*/  PRMT R12, R2, 0x7610, R12 ;  /* 0x00007610020c7816 */ /* 0x000fe2000000000c */
[----:B------:R-:W-:Y:S01]  /*30f0*/  @!P1 IMAD.MOV.U32 R2, RZ, RZ, R16 ;  /* 0x000000ffff029224 */ /* 0x000fe200078e0010 */
[----:B------:R-:W-:Y:S02]  /*3100*/  PRMT R14, R3, 0x7610, R14 ;  /* 0x00007610030e7816 */ /* 0x000fe4000000000e */
[----:B------:R-:W-:Y:S02]  /*3110*/  @!P1 MOV R3, R25 ;  /* 0x0000001900039202 */ /* 0x000fe40000000f00 */
[----:B------:R-:W-:-:S02]  /*3120*/  @!P1 MOV R4, R18 ;  /* 0x0000001200049202 */ /* 0x000fc40000000f00 */
[----:B------:R-:W-:Y:S01]  /*3130*/  IADD3 R18, P2, R18, 0x28, RZ ;  /* 0x0000002812127810 */ /* 0x000fe20007f5e0ff */
[----:B------:R1:W-:Y:S01]  /*3140*/  @!P1 STG.E.U16 desc[UR8][R2.64], R12 ;  /* 0x0000000c02009986 */ /* 0x0003e2000c101508 */
[----:B------:R-:W-:-:S03]  /*3150*/  IADD3 R16, P3, R16, 0x28, RZ ;  /* 0x0000002810107810 */ /* 0x000fc60007f7e0ff */
[----:B------:R1:W-:Y:S01]  /*3160*/  @!P1 STG.E.U16 desc[UR8][R4.64], R14 ;  /* 0x0000000e04009986 */ /* 0x0003e2000c101508 */
[----:B------:R-:W-:Y:S01]  /*3170*/  ISETP.GE.U32.AND P1, PT, R10, 0x20, PT ;  /* 0x000000200a00780c */ /* 0x000fe20003f26070 */
[----:B------:R-:W-:Y:S01]  /*3180*/  IMAD.X R27, RZ, RZ, R27, P2 ;  /* 0x000000ffff1b7224 */ /* 0x000fe200010e061b */
[----:B------:R-:W-:-:S11]  /*3190*/  IADD3.X R25, RZ, R25, RZ, P3, !PT ;  /* 0x00000019ff197210 */ /* 0x000fd60001ffe4ff */
[----:B-1----:R-:W-:Y:S05]  /*31a0*/  @!P1 BRA `(.L_x_18) ;  /* 0xfffffffc00289947 */ /* 0x002fea000383ffff */
.L_x_16:
[----:B------:R-:W-:Y:S01]  /*31b0*/  IADD3 R0, R0, 0x60, RZ ;  /* 0x0000006000007810 */ /* 0x000fe20007ffe0ff */
[----:B------:R-:W-:Y:S05]  /*31c0*/  WARPSYNC.ALL ;  /* 0x0000000000007948 */ /* 0x000fea0003800000 */
[----:B------:R-:W-:Y:S01]  /*31d0*/  BAR.SYNC.DEFER_BLOCKING 0x0 ;  /* 0x0000000000007b1d */ /* 0x000fe20000010000 */
[----:B------:R-:W-:-:S13]  /*31e0*/  ISETP.GE.AND P1, PT, R0, R7, PT ;  /* 0x000000070000720c */ /* 0x000fda0003f26270 */
[----:B------:R-:W-:Y:S05]  /*31f0*/  @!P1 BRA `(.L_x_19) ;  /* 0xfffffff800989947 */ /* 0x000fea000383ffff */
[----:B------:R-:W-:Y:S05]  /*3200*/  EXIT ;  /* 0x000000000000794d */ /* 0x000fea0003800000 */
.L_x_9:
[----:B------:R-:W-:Y:S01]  /*3210*/  HFMA2.MMA R22, -RZ, RZ, 0, 4.76837158203125e-07 ;  /* 0x00000008ff167435 */ /* 0x000fe200000001ff */
[----:B------:R-:W-:Y:S01]  /*3220*/  BSSY B2, `(.L_x_20) ;  /* 0x0000007000027945 */ /* 0x000fe20003800000 */
[----:B-1----:R-:W-:Y:S01]  /*3230*/  IMAD.MOV.U32 R23, RZ, RZ, R12 ;  /* 0x000000ffff177224 */ /* 0x002fe200078e000c */
[----:B------:R-:W-:Y:S01]  /*3240*/  MOV R21, 0x1f ;  /* 0x0000001f00157802 */ /* 0x000fe20000000f00 */
[----:B0-----:R-:W-:-:S07]  /*3250*/  IMAD.MOV.U32 R20, RZ, RZ, -0x1 ;  /* 0xffffffffff147424 */ /* 0x001fce00078e00ff */
[----:B------:R-:W-:Y:S05]  /*3260*/  WARPSYNC.COLLECTIVE R20, `(.L_x_21) ;  /* 0x0000000014087348 */ /* 0x000fea0003c00000 */
[----:B------:R0:W1:Y:S02]  /*3270*/  SHFL.BFLY P1, R24, R23, R22, R21 ;  /* 0x0c00001617187389 */ /* 0x0000640000020015 */
[----:B01----:R-:W-:Y:S01]  /*3280*/  ENDCOLLECTIVE ;  /* 0x000000000000791b */ /* 0x003fe20003800000 */
.L_x_21:
[----:B------:R-:W-:Y:S05]  /*3290*/  BSYNC B2 ;  /* 0x0000000000027941 */ /* 0x000fea0003800000 */
.L_x_20:
[----:B------:R-:W-:Y:S01]  /*32a0*/  HFMA2.MMA R21, -RZ, RZ, 0, 1.847743988037109375e-06 ;  /* 0x0000001fff157435 */ /* 0x000fe200000001ff */
[----:B------:R-:W-:Y:S01]  /*32b0*/  MOV R23, R13 ;  /* 0x0000000d00177202 */ /* 0x000fe20000000f00 */
[----:B------:R-:W-:Y:S01]  /*32c0*/  IMAD.MOV.U32 R22, RZ, RZ, 0x8 ;  /* 0x00000008ff167424 */ /* 0x000fe200078e00ff */
[----:B------:R-:W-:Y:S02]  /*32d0*/  MOV R20, 0xffffffff ;  /* 0xffffffff00147802 */ /* 0x000fe40000000f00 */
[----:B------:R-:W-:-:S07]  /*32e0*/  MOV R25, R24 ;  /* 0x0000001800197202 */ /* 0x000fce0000000f00 */
[----:B------:R-:W-:Y:S05]  /*32f0*/  WARPSYNC.COLLECTIVE R20, `(.L_x_22) ;  /* 0x0000000014087348 */ /* 0x000fea0003c00000 */
[----:B------:R0:W1:Y:S02]  /*3300*/  SHFL.BFLY P1, R24, R23, R22, R21 ;  /* 0x0c00001617187389 */ /* 0x0000640000020015 */
[----:B01----:R-:W-:Y:S01]  /*3310*/  ENDCOLLECTIVE ;  /* 0x000000000000791b */ /* 0x003fe20003800000 */
.L_x_22:
[----:B------:R-:W-:Y:S01]  /*3320*/  FADD.FTZ R25, R25, R12 ;  /* 0x0000000c19197221 */ /* 0x000fe20000010000 */
[----:B------:R-:W-:-:S04]  /*3330*/  HFMA2.MMA R22, -RZ, RZ, 0, 2.384185791015625e-07 ;  /* 0x00000004ff167435 */ /* 0x000fc800000001ff */
[----:B------:R-:W-:Y:S01]  /*3340*/  MOV R23, R25 ;  /* 0x0000001900177202 */ /* 0x000fe20000000f00 */
[----:B------:R-:W-:-:S07]  /*3350*/  IMAD.MOV.U32 R26, RZ, RZ, R24 ;  /* 0x000000ffff1a7224 */ /* 0x000fce00078e0018 */
[----:B------:R-:W-:Y:S05]  /*3360*/  WARPSYNC.COLLECTIVE R20, `(.L_x_23) ;  /* 0x0000000014087348 */ /* 0x000fea0003c00000 */
[----:B------:R0:W1:Y:S02]  /*3370*/  SHFL.BFLY P1, R24, R23, R22, R21 ;  /* 0x0c00001617187389 */ /* 0x0000640000020015 */
[----:B01----:R-:W-:Y:S01]  /*3380*/  ENDCOLLECTIVE ;  /* 0x000000000000791b */ /* 0x003fe20003800000 */
.L_x_23:
[----:B------:R-:W-:-:S05]  /*3390*/  FADD.FTZ R26, R26, R13 ;  /* 0x0000000d1a1a7221 */ /* 0x000fca0000010000 */
[----:B------:R-:W-:Y:S01]  /*33a0*/  MOV R23, R26 ;  /* 0x0000001a00177202 */ /* 0x000fe20000000f00 */
[----:B------:R-:W-:-:S07]  /*33b0*/  IMAD.MOV.U32 R28, RZ, RZ, R24 ;  /* 0x000000ffff1c7224 */ /* 0x000fce00078e0018 */
[----:B------:R-:W-:Y:S05]  /*33c0*/  WARPSYNC.COLLECTIVE R20, `(.L_x_24) ;  /* 0x0000000014087348 */ /* 0x000fea0003c00000 */
[----:B------:R0:W1:Y:S02]  /*33d0*/  SHFL.BFLY P1, R24, R23, R22, R21 ;  /* 0x0c00001617187389 */ /* 0x0000640000020015 */
[----:B01----:R-:W-:Y:S01]  /*33e0*/  ENDCOLLECTIVE ;  /* 0x000000000000791b */ /* 0x003fe20003800000 */
.L_x_24:
[----:B------:R-:W-:Y:S01]  /*33f0*/  FADD.FTZ R28, R25, R28 ;  /* 0x0000001c191c7221 */ /* 0x000fe20000010000 */
[----:B------:R-:W-:-:S03]  /*3400*/  HFMA2.MMA R22, -RZ, RZ, 0, 1.1920928955078125e-07 ;  /* 0x00000002ff167435 */ /* 0x000fc600000001ff */
[----:B------:R-:W-:Y:S01]  /*3410*/  IMAD.MOV.U32 R23, RZ, RZ, R28 ;  /* 0x000000ffff177224 */ /* 0x000fe200078e001c */
[----:B------:R-:W-:-:S07]  /*3420*/  MOV R27, R24 ;  /* 0x00000018001b7202 */ /* 0x000fce0000000f00 */
[----:B------:R-:W-:Y:S05]  /*3430*/  WARPSYNC.COLLECTIVE R20, `(.L_x_25) ;  /* 0x0000000014087348 */ /* 0x000fea0003c00000 */
[----:B------:R0:W1:Y:S02]  /*3440*/  SHFL.BFLY P1, R24, R23, R22, R21 ;  /* 0x0c00001617187389 */ /* 0x0000640000020015 */
[----:B01----:R-:W-:Y:S01]  /*3450*/  ENDCOLLECTIVE ;  /* 0x000000000000791b */ /* 0x003fe20003800000 */
.L_x_25:
[----:B------:R-:W-:-:S04]  /*3460*/  FADD.FTZ R27, R26, R27 ;  /* 0x0000001b1a1b7221 */ /* 0x000fc80000010000 */
[----:B------:R-:W-:Y:S01]  /*3470*/  IMAD.MOV.U32 R23, RZ, RZ, R27 ;  /* 0x000000ffff177224 */ /* 0x000fe200078e001b */
[----:B------:R-:W-:-:S07]  /*3480*/  MOV R29, R24 ;  /* 0x00000018001d7202 */ /* 0x000fce0000000f00 */
[----:B------:R-:W-:Y:S05]  /*3490*/  WARPSYNC.COLLECTIVE R20, `(.L_x_26) ;  /* 0x0000000014087348 */ /* 0x000fea0003c00000 */
[----:B------:R0:W1:Y:S02]  /*34a0*/  SHFL.BFLY P1, R24, R23, R22, R21 ;  /* 0x0c00001617187389 */ /* 0x0000640000020015 */
[----:B01----:R-:W-:Y:S01]  /*34b0*/  ENDCOLLECTIVE ;  /* 0x000000000000791b */ /* 0x003fe20003800000 */
.L_x_26:
[----:B------:R-:W-:-:S05]  /*34c0*/  FADD.FTZ R29, R28, R29 ;  /* 0x0000001d1c1d7221 */ /* 0x000fca0000010000 */
[----:B------:R-:W-:Y:S01]  /*34d0*/  MOV R23, R29 ;  /* 0x0000001d00177202 */ /* 0x000fe20000000f00 */
[----:B------:R-:W-:Y:S01]  /*34e0*/  IMAD.MOV.U32 R22, RZ, RZ, 0x1 ;  /* 0x00000001ff167424 */ /* 0x000fe200078e00ff */
[----:B------:R-:W-:-:S07]  /*34f0*/  MOV R30, R24 ;  /* 0x00000018001e7202 */ /* 0x000fce0000000f00 */
[----:B------:R-:W-:Y:S05]  /*3500*/  WARPSYNC.COLLECTIVE R20, `(.L_x_27) ;  /* 0x0000000014087348 */ /* 0x000fea0003c00000 */
[----:B------:R0:W1:Y:S02]  /*3510*/  SHFL.BFLY P1, R24, R23, R22, R21 ;  /* 0x0c00001617187389 */ /* 0x0000640000020015 */
[----:B01----:R-:W-:Y:S01]  /*3520*/  ENDCOLLECTIVE ;  /* 0x000000000000791b */ /* 0x003fe20003800000 */
.L_x_27:
[----:B------:R-:W-:-:S05]  /*3530*/  FADD.FTZ R30, R27, R30 ;  /* 0x0000001e1b1e7221 */ /* 0x000fca0000010000 */
[----:B------:R-:W-:Y:S02]  /*3540*/  MOV R23, R30 ;  /* 0x0000001e00177202 */ /* 0x000fe40000000f00 */
[----:B------:R-:W-:-:S07]  /*3550*/  MOV R12, R24 ;  /* 0x00000018000c7202 */ /* 0x000fce0000000f00 */
[----:B------:R-:W-:Y:S05]  /*3560*/  WARPSYNC.COLLECTIVE R20, `(.L_x_28) ;  /* 0x0000000014087348 */ /* 0x000fea0003c00000 */
[----:B------:R0:W1:Y:S02]  /*3570*/  SHFL.BFLY P1, R24, R23, R22, R21 ;  /* 0x0c00001617187389 */ /* 0x0000640000020015 */
[----:B01----:R-:W-:Y:S01]  /*3580*/  ENDCOLLECTIVE ;  /* 0x000000000000791b */ /* 0x003fe20003800000 */
.L_x_28:
[----:B------:R-:W-:Y:S01]  /*3590*/  FADD.FTZ R12, R29, R12 ;  /* 0x0000000c1d0c7221 */ /* 0x000fe20000010000 */
[----:B------:R-:W-:Y:S06]  /*35a0*/  BRA `(.L_x_29) ;  /* 0xffffffe800c07947 */ /* 0x000fec000383ffff */
.L_x_17:
[----:B------:R-:W-:Y:S01]  /*35b0*/  HFMA2.MMA R22, -RZ, RZ, 0, 4.76837158203125e-07 ;  /* 0x00000008ff167435 */ /* 0x000fe200000001ff */
[----:B------:R-:W-:Y:S01]  /*35c0*/  BSSY B0, `(.L_x_30) ;  /* 0x0000007000007945 */ /* 0x000fe20003800000 */
[----:B-1----:R-:W-:Y:S01]  /*35d0*/  IMAD.MOV.U32 R23, RZ, RZ, R2 ;  /* 0x000000ffff177224 */ /* 0x002fe200078e0002 */
[----:B------:R-:W-:Y:S01]  /*35e0*/  MOV R21, 0x101f ;  /* 0x0000101f00157802 */ /* 0x000fe20000000f00 */
[----:B------:R-:W-:-:S07]  /*35f0*/  IMAD.MOV.U32 R20, RZ, RZ, 0xffff ;  /* 0x0000ffffff147424 */ /* 0x000fce00078e00ff */
[----:B0-2---:R-:W-:Y:S05]  /*3600*/  WARPSYNC.COLLECTIVE R20, `(.L_x_31) ;  /* 0x0000000014087348 */ /* 0x005fea0003c00000 */
[----:B------:R1:W3:Y:S02]  /*3610*/  SHFL.BFLY P1, R24, R23, R22, R21 ;  /* 0x0c00001617187389 */ /* 0x0002e40000020015 */
[----:B0123--:R-:W-:Y:S01]  /*3620*/  ENDCOLLECTIVE ;  /* 0x000000000000791b */ /* 0x00ffe20003800000 */
.L_x_31:
[----:B------:R-:W-:Y:S05]  /*3630*/  BSYNC B0 ;  /* 0x0000000000007941 */ /* 0x000fea0003800000 */
.L_x_30:
[----:B------:R-:W-:Y:S01]  /*3640*/  HFMA2.MMA R21, -RZ, RZ, 0, 0.000503063201904296875 ;  /* 0x0000101fff157435 */ /* 0x000fe200000001ff */
[----:B------:R-:W-:Y:S01]  /*3650*/  MOV R23, R3 ;  /* 0x0000000300177202 */ /* 0x000fe20000000f00 */
[----:B------:R-:W-:Y:S01]  /*3660*/  IMAD.MOV.U32 R22, RZ, RZ, 0x8 ;  /* 0x00000008ff167424 */ /* 0x000fe200078e00ff */
[----:B------:R-:W-:Y:S02]  /*3670*/  MOV R20, 0xffff ;  /* 0x0000ffff00147802 */ /* 0x000fe40000000f00 */
[----:B------:R-:W-:-:S07]  /*3680*/  MOV R5, R24 ;  /* 0x0000001800057202 */ /* 0x000fce0000000f00 */
[----:B------:R-:W-:Y:S05]  /*3690*/  WARPSYNC.COLLECTIVE R20, `(.L_x_32) ;  /* 0x0000000014087348 */ /* 0x000fea0003c00000 */
[----:B------:R0:W1:Y:S02]  /*36a0*/  SHFL.BFLY P1, R24, R23, R22, R21 ;  /* 0x0c00001617187389 */ /* 0x0000640000020015 */
[----:B01----:R-:W-:Y:S01]  /*36b0*/  ENDCOLLECTIVE ;  /* 0x000000000000791b */ /* 0x003fe20003800000 */
.L_x_32:
[----:B------:R-:W-:Y:S01]  /*36c0*/  FADD.FTZ R5, R5, R2 ;  /* 0x0000000205057221 */ /* 0x000fe20000010000 */
[----:B------:R-:W-:-:S04]  /*36d0*/  HFMA2.MMA R22, -RZ, RZ, 0, 2.384185791015625e-07 ;  /* 0x00000004ff167435 */ /* 0x000fc800000001ff */
[----:B------:R-:W-:Y:S01]  /*36e0*/  MOV R23, R5 ;  /* 0x0000000500177202 */ /* 0x000fe20000000f00 */
[----:B------:R-:W-:-:S07]  /*36f0*/  IMAD.MOV.U32 R4, RZ, RZ, R24 ;  /* 0x000000ffff047224 */ /* 0x000fce00078e0018 */
[----:B------:R-:W-:Y:S05]  /*3700*/  WARPSYNC.COLLECTIVE R20, `(.L_x_33) ;  /* 0x0000000014087348 */ /* 0x000fea0003c00000 */
[----:B------:R0:W1:Y:S02]  /*3710*/  SHFL.BFLY P1, R24, R23, R22, R21 ;  /* 0x0c00001617187389 */ /* 0x0000640000020015 */
[----:B01----:R-:W-:Y:S01]  /*3720*/  ENDCOLLECTIVE ;  /* 0x000000000000791b */ /* 0x003fe20003800000 */
.L_x_33:
[----:B------:R-:W-:-:S05]  /*3730*/  FADD.FTZ R4, R4, R3 ;  /* 0x0000000304047221 */ /* 0x000fca0000010000 */
[----:B------:R-:W-:Y:S01]  /*3740*/  MOV R23, R4 ;  /* 0x0000000400177202 */ /* 0x000fe20000000f00 */
[----:B------:R-:W-:-:S07]  /*3750*/  IMAD.MOV.U32 R12, RZ, RZ, R24 ;  /* 0x000000ffff0c7224 */ /* 0x000fce00078e0018 */
[----:B------:R-:W-:Y:S05]  /*3760*/  WARPSYNC.COLLECTIVE R20, `(.L_x_34) ;  /* 0x0000000014087348 */ /* 0x000fea0003c00000 */
[----:B------:R0:W1:Y:S02]  /*3770*/  SHFL.BFLY P1, R24, R23, R22, R21 ;  /* 0x0c00001617187389 */ /* 0x0000640000020015 */
[----:B01----:R-:W-:Y:S01]  /*3780*/  ENDCOLLECTIVE ;  /* 0x000000000000791b */ /* 0x003fe20003800000 */
.L_x_34:
[----:B------:R-:W-:Y:S01]  /*3790*/  FADD.FTZ R12, R5, R12 ;  /* 0x0000000c050c7221 */ /* 0x000fe20000010000 */
[----:B------:R-:W-:-:S03]  /*37a0*/  HFMA2.MMA R22, -RZ, RZ, 0, 1.1920928955078125e-07 ;  /* 0x00000002ff167435 */ /* 0x000fc600000001ff */
[----:B------:R-:W-:Y:S01]  /*37b0*/  IMAD.MOV.U32 R23, RZ, RZ, R12 ;  /* 0x000000ffff177224 */ /* 0x000fe200078e000c */
[----:B------:R-:W-:-:S07]  /*37c0*/  MOV R17, R24 ;  /* 0x0000001800117202 */ /* 0x000fce0000000f00 */
[----:B------:R-:W-:Y:S05]  /*37d0*/  WARPSYNC.COLLECTIVE R20, `(.L_x_35) ;  /* 0x0000000014087348 */ /* 0x000fea0003c00000 */
[----:B------:R0:W1:Y:S02]  /*37e0*/  SHFL.BFLY P1, R24, R23, R22, R21 ;  /* 0x0c00001617187389 */ /* 0x0000640000020015 */
[----:B01----:R-:W-:Y:S01]  /*37f0*/  ENDCOLLECTIVE ;  /* 0x000000000000791b */ /* 0x003fe20003800000 */
.L_x_35:
[----:B------:R-:W-:-:S04]  /*3800*/  FADD.FTZ R17, R4, R17 ;  /* 0x0000001104117221 */ /* 0x000fc80000010000 */
[----:B------:R-:W-:Y:S01]  /*3810*/  IMAD.MOV.U32 R23, RZ, RZ, R17 ;  /* 0x000000ffff177224 */ /* 0x000fe200078e0011 */
[----:B------:R-:W-:-:S07]  /*3820*/  MOV R19, R24 ;  /* 0x0000001800137202 */ /* 0x000fce0000000f00 */
[----:B------:R-:W-:Y:S05]  /*3830*/  WARPSYNC.COLLECTIVE R20, `(.L_x_36) ;  /* 0x0000000014087348 */ /* 0x000fea0003c00000 */
[----:B------:R0:W1:Y:S02]  /*3840*/  SHFL.BFLY P1, R24, R23, R22, R21 ;  /* 0x0c00001617187389 */ /* 0x0000640000020015 */
[----:B01----:R-:W-:Y:S01]  /*3850*/  ENDCOLLECTIVE ;  /* 0x000000000000791b */ /* 0x003fe20003800000 */
.L_x_36:
[----:B------:R-:W-:-:S05]  /*3860*/  FADD.FTZ R19, R12, R19 ;  /* 0x000000130c137221 */ /* 0x000fca0000010000 */
[----:B------:R-:W-:Y:S01]  /*3870*/  MOV R23, R19 ;  /* 0x0000001300177202 */ /* 0x000fe20000000f00 */
[----:B------:R-:W-:Y:S01]  /*3880*/  IMAD.MOV.U32 R22, RZ, RZ, 0x1 ;  /* 0x00000001ff167424 */ /* 0x000fe200078e00ff */
[----:B------:R-:W-:-:S07]  /*3890*/  MOV R2, R24 ;  /* 0x0000001800027202 */ /* 0x000fce0000000f00 */
[----:B------:R-:W-:Y:S05]  /*38a0*/  WARPSYNC.COLLECTIVE R20, `(.L_x_37) ;  /* 0x0000000014087348 */ /* 0x000fea0003c00000 */
[----:B------:R0:W1:Y:S02]  /*38b0*/  SHFL.BFLY P1, R24, R23, R22, R21 ;  /* 0x0c00001617187389 */ /* 0x0000640000020015 */
[----:B01----:R-:W-:Y:S01]  /*38c0*/  ENDCOLLECTIVE ;  /* 0x000000000000791b */ /* 0x003fe20003800000 */
.L_x_37:
[----:B------:R-:W-:-:S05]  /*38d0*/  FADD.FTZ R2, R17, R2 ;  /* 0x0000000211027221 */ /* 0x000fca0000010000 */
[----:B------:R-:W-:Y:S02]  /*38e0*/  MOV R23, R2 ;  /* 0x0000000200177202 */ /* 0x000fe40000000f00 */
[----:B------:R-:W-:-:S07]  /*38f0*/  MOV R14, R24 ;  /* 0x00000018000e7202 */ /* 0x000fce0000000f00 */
[----:B------:R-:W-:Y:S05]  /*3900*/  WARPSYNC.COLLECTIVE R20, `(.L_x_38) ;  /* 0x0000000014087348 */ /* 0x000fea0003c00000 */
[----:B------:R0:W1:Y:S02]  /*3910*/  SHFL.BFLY P1, R24, R23, R22, R21 ;  /* 0x0c00001617187389 */ /* 0x0000640000020015 */
[----:B01----:R-:W-:Y:S01]  /*3920*/  ENDCOLLECTIVE ;  /* 0x000000000000791b */ /* 0x003fe20003800000 */
.L_x_38:
[----:B------:R-:W-:Y:S01]  /*3930*/  FADD.FTZ R14, R19, R14 ;  /* 0x0000000e130e7221 */ /* 0x000fe20000010000 */
[----:B------:R-:W-:Y:S06]  /*3940*/  BRA `(.L_x_39) ;  /* 0xfffffff400c87947 */ /* 0x000fec000383ffff */
.L_x_40:
[----:B------:R-:W-:-:S00]  /*3950*/  BRA `(.L_x_40) ;  /* 0xfffffffc00fc7947 */ /* 0x000fc0000383ffff */
[----:B------:R-:W-:-:S00]  /*3960*/  NOP ;  /* 0x0000000000007918 */ /* 0x000fc00000000000 */
        /* <DEDUP_REMOVED lines=9> */
.L_x_2440:


//--------------------- .text._ZN13group_norm_v218gn_bwd_cuda_kernelI13__nv_bfloat16Li320ELi1ELi32ELi80ELi64ELb0ELb1ELi64ELi80ELi80ELi4ELb1ELi128ELb0ELb0ELNS_15WgradSyncMethodE3ENS_16CompileConditionILi900EEEEEvPT_S6_S6_PKS5_S8_S8_S8_PKfflPfPj --------------------------
	.section	.text._ZN13group_norm_v218gn_bwd_cuda_kernelI13__nv_bfloat16Li320ELi1ELi32ELi80ELi64ELb0ELb1ELi64ELi80ELi80ELi4ELb1ELi128ELb0ELb0ELNS_15WgradSyncMethodE3ENS_16CompileConditionILi900EEEEEvPT_S6_S6_PKS5_S8_S8_S8_PKfflPfPj,"ax",@progbits
	.align	128
        .global         _ZN13group_norm_v218gn_bwd_cuda_kernelI13__nv_bfloat16Li320ELi1ELi32ELi80ELi64ELb0ELb1ELi64ELi80ELi80ELi4ELb1ELi128ELb0ELb0ELNS_15WgradSyncMethodE3ENS_16CompileConditionILi900EEEEEvPT_S6_S6_PKS5_S8_S8_S8_PKfflPfPj
        .type           _ZN13group_norm_v218gn_bwd_cuda_kernelI13__nv_bfloat16Li320ELi1ELi32ELi80ELi64ELb0ELb1ELi64ELi80ELi80ELi4ELb1ELi128ELb0ELb0ELNS_15WgradSyncMethodE3ENS_16CompileConditionILi900EEEEEvPT_S6_S6_PKS5_S8_S8_S8_PKfflPfPj,@function
        .size           _ZN13group_norm_v218gn_bwd_cuda_kernelI13__nv_bfloat16Li320ELi1ELi32ELi80ELi64ELb0ELb1ELi64ELi80ELi80ELi4ELb1ELi128ELb0ELb0ELNS_15WgradSyncMethodE3ENS_16CompileConditionILi900EEEEEvPT_S6_S6_PKS5_S8_S8_S8_PKfflPfPj,(.L_x_2441 - _ZN13group_norm_v218gn_bwd_cuda_kernelI13__nv_bfloat16Li320ELi1ELi32ELi80ELi64ELb0ELb1ELi64ELi80ELi80ELi4ELb1ELi128ELb0ELb0ELNS_15WgradSyncMethodE3ENS_16CompileConditionILi900EEEEEvPT_S6_S6_PKS5_S8_S8_S8_PKfflPfPj)
        .other          _ZN13group_norm_v218gn_bwd_cuda_kernelI13__nv_bfloat16Li320ELi1ELi32ELi80ELi64ELb0ELb1ELi64ELi80ELi80ELi4ELb1ELi128ELb0ELb0ELNS_15WgradSyncMethodE3ENS_16CompileConditionILi900EEEEEvPT_S6_S6_PKS5_S8_S8_S8_PKfflPfPj,@"STO_CUDA_ENTRY STV_DEFAULT"
_ZN13group_norm_v218gn_bwd_cuda_kernelI13__nv_bfloat16Li320ELi1ELi32ELi80ELi64ELb0ELb1ELi64ELi80ELi80ELi4ELb1ELi128ELb0ELb0ELNS_15WgradSyncMethodE3ENS_16CompileConditionILi900EEEEEvPT_S6_S6_PKS5_S8_S8_S8_PKfflPfPj:
.text._ZN13group_norm_v218gn_bwd_cuda_kernelI13__nv_bfloat16Li320ELi1ELi32ELi80ELi64ELb0ELb1ELi64ELi80ELi80ELi4ELb1ELi128ELb0ELb0ELNS_15WgradSyncMethodE3ENS_16CompileConditionILi900EEEEEvPT_S6_S6_PKS5_S8_S8_S8_PKfflPfPj:
        /* <DEDUP_REMOVED lines=30> */
.L_x_44:
[----:B------:R-:W2:Y:S04]  /*01e0*/  LD.E.STRONG.GPU R0, desc[UR8][R2.64] ;  /* 0x0000000802007980 */ /* 0x000ea8000c10f900 */
[----:B--2---:R-:W-:Y:S01]  /*01f0*/  CCTL.IVALL ;  /* 0x00000000ff00798f */ /* 0x004fe20002000000 */
[----:B------:R-:W-:Y:S05]  /*0200*/  YIELD ;  /* 0x0000000000007946 */ /* 0x000fea0003800000 */
[----:B-----5:R-:W-:-:S04]  /*0210*/  LOP3.LUT R0, R0, R5, RZ, 0x3c, !PT ;  /* 0x0000000500007212 */ /* 0x020fc800078e3cff */
[----:B------:R-:W-:-:S13]  /*0220*/  ISETP.GT.AND P0, PT, R0, -0x1, PT ;  /* 0xffffffff0000780c */ /* 0x000fda0003f04270 */
[----:B------:R-:W-:Y:S05]  /*0230*/  @P0 BRA `(.L_x_44) ;  /* 0xfffffffc00e80947 */ /* 0x000fea000383ffff */
.L_x_43:
[----:B------:R-:W-:Y:S05]  /*0240*/  WARPSYNC.ALL ;  /* 0x0000000000007948 */ /* 0x000fea0003800000 */
[----:B------:R-:W-:Y:S06]  /*0250*/  BAR.SYNC.DEFER_BLOCKING 0x0 ;  /* 0x0000000000007b1d */ /* 0x000fec0000010000 */
[----:B------:R-:W-:Y:S05]  /*0260*/  BRA `(.L_x_45) ;  /* 0x0000002400fc7947 */ /* 0x000fea0003800000 */
.L_x_42:
        /* <DEDUP_REMOVED lines=111> */
.L_x_54:
        /* <DEDUP_REMOVED lines=343> */
.L_x_47:
[----:B------:R-:W-:Y:S05]  /*1ed0*/  BSYNC B1 ;  /* 0x0000000000017941 */ /* 0x000fea0003800000 */
.L_x_46:
        /* <DEDUP_REMOVED lines=29> */
.L_x_70:
        /* <DEDUP_REMOVED lines=8> */
.L_x_49:
[----:B------:R-:W-:Y:S05]  /*2130*/  BSYNC B1 ;  /* 0x0000000000017941 */ /* 0x000fea0003800000 */
.L_x_48:
        /* <DEDUP_REMOVED lines=13> */
.L_x_53:
[----:B------:R-:W2:Y:S04]  /*2210*/  LD.E.STRONG.GPU R13, desc[UR8][R10.64] ;  /* 0x000000080a0d7980 */ /* 0x000ea8000c10f900 */
[----:B--2---:R-:W-:Y:S01]  /*2220*/  CCTL.IVALL ;  /* 0x00000000ff00798f */ /* 0x004fe20002000000 */
[----:B------:R-:W-:Y:S05]  /*2230*/  YIELD ;  /* 0x0000000000007946 */ /* 0x000fea0003800000 */
[----:B-----5:R-:W-:-:S04]  /*2240*/  LOP3.LUT R13, R13, R12, RZ, 0x3c, !PT ;  /* 0x0000000c0d0d7212 */ /* 0x020fc800078e3cff */
[----:B------:R-:W-:-:S13]  /*2250*/  ISETP.GT.AND P1, PT, R13, -0x1, PT ;  /* 0xffffffff0d00780c */ /* 0x000fda0003f24270 */
[----:B------:R-:W-:Y:S05]  /*2260*/  @P1 BRA `(.L_x_53) ;  /* 0xfffffffc00e81947 */ /* 0x000fea000383ffff */
.L_x_52:
[----:B------:R-:W-:Y:S05]  /*2270*/  WARPSYNC.ALL ;  /* 0x0000000000007948 */ /* 0x000fea0003800000 */
[----:B------:R-:W-:Y:S06]  /*2280*/  BAR.SYNC.DEFER_BLOCKING 0x0 ;  /* 0x0000000000007b1d */ /* 0x000fec0000010000 */
.L_x_51:
        /* <DEDUP_REMOVED lines=125> */
.L_x_45:
[----:B------:R-:W-:Y:S05]  /*2a60*/  BSYNC B0 ;  /* 0x0000000000007941 */ /* 0x000fea0003800000 */
.L_x_41:
        /* <DEDUP_REMOVED lines=31> */
.L_x_60:
        /* <DEDUP_REMOVED lines=15> */
.L_x_56:
[----:B------:R-:W-:Y:S05]  /*2d50*/  BSYNC B0 ;  /* 0x0000000000007941 */ /* 0x000fea0003800000 */
.L_x_55:
        /* <DEDUP_REMOVED lines=15> */
.L_x_59:
        /* <DEDUP_REMOVED lines=34> */
.L_x_80:
        /* <DEDUP_REMOVED lines=20> */
.L_x_57:
[----:B------:R-:W-:Y:S01]  /*31b0*/  IADD3 R0, R0, 0x80, RZ ;  /* 0x0000008000007810 */ /* 0x000fe20007ffe0ff */
[----:B------:R-:W-:Y:S05]  /*31c0*/  WARPSYNC.ALL ;  /* 0x0000000000007948 */ /* 0x000fea0003800000 */
[----:B------:R-:W-:Y:S01]  /*31d0*/  BAR.SYNC.DEFER_BLOCKING 0x0 ;  /* 0x0000000000007b1d */ /* 0x000fe20000010000 */
[----:B------:R-:W-:-:S13]  /*31e0*/  ISETP.GE.AND P1, PT, R0, R7, PT ;  /* 0x000000070000720c */ /* 0x000fda0003f26270 */
[----:B------:R-:W-:Y:S05]  /*31f0*/  @!P1 BRA `(.L_x_60) ;  /* 0xfffffff800989947 */ /* 0x000fea000383ffff */
[----:B------:R-:W-:Y:S05]  /*3200*/  EXIT ;  /* 0x000000000000794d */ /* 0x000fea0003800000 */
.L_x_50:
        /* <DEDUP_REMOVED lines=8> */
.L_x_62:
[----:B------:R-:W-:Y:S05]  /*3290*/  BSYNC B2 ;  /* 0x0000000000027941 */ /* 0x000fea0003800000 */
.L_x_61:
        /* <DEDUP_REMOVED lines=8> */
.L_x_63:
[----:B------:R-:W-:Y:S01]  /*3320*/  FADD.FTZ R25, R25, R12 ;  /* 0x0000000c19197221 */ /* 0x000fe20000010000 */
[----:B------:R-:W-:-:S04]  /*3330*/  HFMA2.MMA R22, -RZ, RZ, 0, 2.384185791015625e-07 ;  /* 0x00000004ff167435 */ /* 0x000fc800000001ff */
[----:B------:R-:W-:Y:S01]  /*3340*/  MOV R23, R25 ;  /* 0x0000001900177202 */ /* 0x000fe20000000f00 */
[----:B------:R-:W-:-:S07]  /*3350*/  IMAD.MOV.U32 R26, RZ, RZ, R24 ;  /* 0x000000ffff1a7224 */ /* 0x000fce00078e0018 */
[----:B------:R-:W-:Y:S05]  /*3360*/  WARPSYNC.COLLECTIVE R20, `(.L_x_64) ;  /* 0x0000000014087348 */ /* 0x000fea0003c00000 */
[----:B------:R0:W1:Y:S02]  /*3370*/  SHFL.BFLY P1, R24, R23, R22, R21 ;  /* 0x0c00001617187389 */ /* 0x0000640000020015 */
[----:B01----:R-:W-:Y:S01]  /*3380*/  ENDCOLLECTIVE ;  /* 0x000000000000791b */ /* 0x003fe20003800000 */
.L_x_64:
[----:B------:R-:W-:-:S05]  /*3390*/  FADD.FTZ R26, R26, R13 ;  /* 0x0000000d1a1a7221 */ /* 0x000fca0000010000 */
[----:B------:R-:W-:Y:S01]  /*33a0*/  MOV R23, R26 ;  /* 0x0000001a00177202 */ /* 0x000fe20000000f00 */
[----:B------:R-:W-:-:S07]  /*33b0*/  IMAD.MOV.U32 R28, RZ, RZ, R24 ;  /* 0x000000ffff1c7224 */ /* 0x000fce00078e0018 */
[----:B------:R-:W-:Y:S05]  /*33c0*/  WARPSYNC.COLLECTIVE R20, `(.L_x_65) ;  /* 0x0000000014087348 */ /* 0x000fea0003c00000 */
[----:B------:R0:W1:Y:S02]  /*33d0*/  SHFL.BFLY P1, R24, R23, R22, R21 ;  /* 0x0c00001617187389 */ /* 0x0000640000020015 */
[----:B01----:R-:W-:Y:S01]  /*33e0*/  ENDCOLLECTIVE ;  /* 0x000000000000791b */ /* 0x003fe20003800000 */
.L_x_65:
[----:B------:R-:W-:Y:S01]  /*33f0*/  FADD.FTZ R28, R25, R28 ;  /* 0x0000001c191c7221 */ /* 0x000fe20000010000 */
[----:B------:R-:W-:-:S03]  /*3400*/  HFMA2.MMA R22, -RZ, RZ, 0, 1.1920928955078125e-07 ;  /* 0x00000002ff167435 */ /* 0x000fc600000001ff */
[----:B------:R-:W-:Y:S01]  /*3410*/  IMAD.MOV.U32 R23, RZ, RZ, R28 ;  /* 0x000000ffff177224 */ /* 0x000fe200078e001c */
[----:B------:R-:W-:-:S07]  /*3420*/  MOV R27, R24 ;  /* 0x00000018001b7202 */ /* 0x000fce0000000f00 */
[----:B------:R-:W-:Y:S05]  /*3430*/  WARPSYNC.COLLECTIVE R20, `(.L_x_66) ;  /* 0x0000000014087348 */ /* 0x000fea0003c00000 */
[----:B------:R0:W1:Y:S02]  /*3440*/  SHFL.BFLY P1, R24, R23, R22, R21 ;  /* 0x0c00001617187389 */ /* 0x0000640000020015 */
[----:B01----:R-:W-:Y:S01]  /*3450*/  ENDCOLLECTIVE ;  /* 0x000000000000791b */ /* 0x003fe20003800000 */
.L_x_66:
[----:B------:R-:W-:-:S04]  /*3460*/  FADD.FTZ R27, R26, R27 ;  /* 0x0000001b1a1b7221 */ /* 0x000fc80000010000 */
[----:B------:R-:W-:Y:S01]  /*3470*/  IMAD.MOV.U32 R23, RZ, RZ, R27 ;  /* 0x000000ffff177224 */ /* 0x000fe200078e001b */
[----:B------:R-:W-:-:S07]  /*3480*/  MOV R29, R24 ;  /* 0x00000018001d7202 */ /* 0x000fce0000000f00 */
[----:B------:R-:W-:Y:S05]  /*3490*/  WARPSYNC.COLLECTIVE R20, `(.L_x_67) ;  /* 0x0000000014087348 */ /* 0x000fea0003c00000 */
[----:B------:R0:W1:Y:S02]  /*34a0*/  SHFL.BFLY P1, R24, R23, R22, R21 ;  /* 0x0c00001617187389 */ /* 0x0000640000020015 */
[----:B01----:R-:W-:Y:S01]  /*34b0*/  ENDCOLLECTIVE ;  /* 0x000000000000791b */ /* 0x003fe20003800000 */
.L_x_67:
[----:B------:R-:W-:-:S05]  /*34c0*/  FADD.FTZ R29, R28, R29 ;  /* 0x0000001d1c1d7221 */ /* 0x000fca0000010000 */
[----:B------:R-:W-:Y:S01]  /*34d0*/  MOV R23, R29 ;  /* 0x0000001d00177202 */ /* 0x000fe20000000f00 */
[----:B------:R-:W-:Y:S01]  /*34e0*/  IMAD.MOV.U32 R22, RZ, RZ, 0x1 ;  /* 0x00000001ff167424 */ /* 0x000fe200078e00ff */
[----:B------:R-:W-:-:S07]  /*34f0*/  MOV R30, R24 ;  /* 0x00000018001e7202 */ /* 0x000fce0000000f00 */
[----:B------:R-:W-:Y:S05]  /*3500*/  WARPSYNC.COLLECTIVE R20, `(.L_x_68) ;  /* 0x0000000014087348 */ /* 0x000fea0003c00000 */
[----:B------:R0:W1:Y:S02]  /*3510*/  SHFL.BFLY P1, R24, R23, R22, R21 ;  /* 0x0c00001617187389 */ /* 0x0000640000020015 */
[----:B01----:R-:W-:Y:S01]  /*3520*/  ENDCOLLECTIVE ;  /* 0x000000000000791b */ /* 0x003fe20003800000 */
.L_x_68:
[----:B------:R-:W-:-:S05]  /*3530*/  FADD.FTZ R30, R27, R30 ;  /* 0x0000001e1b1e7221 */ /* 0x000fca0000010000 */
[----:B------:R-:W-:Y:S02]  /*3540*/  MOV R23, R30 ;  /* 0x0000001e00177202 */ /* 0x000fe40000000f00 */
[----:B------:R-:W-:-:S07]  /*3550*/  MOV R12, R24 ;  /* 0x00000018000c7202 */ /* 0x000fce0000000f00 */
[----:B------:R-:W-:Y:S05]  /*3560*/  WARPSYNC.COLLECTIVE R20, `(.L_x_69) ;  /* 0x0000000014087348 */ /* 0x000fea0003c00000 */
[----:B------:R0:W1:Y:S02]  /*3570*/  SHFL.BFLY P1, R24, R23, R22, R21 ;  /* 0x0c00001617187389 */ /* 0x0000640000020015 */
[----:B01----:R-:W-:Y:S01]  /*3580*/  ENDCOLLECTIVE ;  /* 0x000000000000791b */ /* 0x003fe20003800000 */
.L_x_69:
[----:B------:R-:W-:Y:S01]  /*3590*/  FADD.FTZ R12, R29, R12 ;  /* 0x0000000c1d0c7221 */ /* 0x000fe20000010000 */
[----:B------:R-:W-:Y:S06]  /*35a0*/  BRA `(.L_x_70) ;  /* 0xffffffe800c07947 */ /* 0x000fec000383ffff */
.L_x_58:
        /* <DEDUP_REMOVED lines=8> */
.L_x_72:
[----:B------:R-:W-:Y:S05]  /*3630*/  BSYNC B0 ;  /* 0x0000000000007941 */ /* 0x000fea0003800000 */
.L_x_71:
        /* <DEDUP_REMOVED lines=8> */
.L_x_73:
[----:B------:R-:W-:Y:S01]  /*36c0*/  FADD.FTZ R5, R5, R2 ;  /* 0x0000000205057221 */ /* 0x000fe20000010000 */
[----:B------:R-:W-:-:S04]  /*36d0*/  HFMA2.MMA R22, -RZ, RZ, 0, 2.384185791015625e-07 ;  /* 0x00000004ff167435 */ /* 0x000fc800000001ff */
[----:B------:R-:W-:Y:S01]  /*36e0*/  MOV R23, R5 ;  /* 0x0000000500177202 */ /* 0x000fe20000000f00 */
[----:B------:R-:W-:-:S07]  /*36f0*/  IMAD.MOV.U32 R4, RZ, RZ, R24 ;  /* 0x000000ffff047224 */ /* 0x000fce00078e0018 */
[----:B------:R-:W-:Y:S05]  /*3700*/  WARPSYNC.COLLECTIVE R20, `(.L_x_74) ;  /* 0x0000000014087348 */ /* 0x000fea0003c00000 */
[----:B------:R0:W1:Y:S02]  /*3710*/  SHFL.BFLY P1, R24, R23, R22, R21 ;  /* 0x0c00001617187389 */ /* 0x0000640000020015 */
[----:B01----:R-:W-:Y:S01]  /*3720*/  ENDCOLLECTIVE ;  /* 0x000000000000791b */ /* 0x003fe20003800000 */
.L_x_74:
[----:B------:R-:W-:-:S05]  /*3730*/  FADD.FTZ R4, R4, R3 ;  /* 0x0000000304047221 */ /* 0x000fca0000010000 */
[----:B------:R-:W-:Y:S01]  /*3740*/  MOV R23, R4 ;  /* 0x0000000400177202 */ /* 0x000fe20000000f00 */
[----:B------:R-:W-:-:S07]  /*3750*/  IMAD.MOV.U32 R12, RZ, RZ, R24 ;  /* 0x000000ffff0c7224 */ /* 0x000fce00078e0018 */
[----:B------:R-:W-:Y:S05]  /*3760*/  WARPSYNC.COLLECTIVE R20, `(.L_x_75) ;  /* 0x0000000014087348 */ /* 0x000fea0003c00000 */
[----:B------:R0:W1:Y:S02]  /*3770*/  SHFL.BFLY P1, R24, R23, R22, R21 ;  /* 0x0c00001617187389 */ /* 0x0000640000020015 */
[----:B01----:R-:W-:Y:S01]  /*3780*/  ENDCOLLECTIVE ;  /* 0x000000000000791b */ /* 0x003fe20003800000 */
.L_x_75:
[----:B------:R-:W-:Y:S01]  /*3790*/  FADD.FTZ R12, R5, R12 ;  /* 0x0000000c050c7221 */ /* 0x000fe20000010000 */
[----:B------:R-:W-:-:S03]  /*37a0*/  HFMA2.MMA R22, -RZ, RZ, 0, 1.1920928955078125e-07 ;  /* 0x00000002ff167435 */ /* 0x000fc600000001ff */
[----:B------:R-:W-:Y:S01]  /*37b0*/  IMAD.MOV.U32 R23, RZ, RZ, R12 ;  /* 0x000000ffff177224 */ /* 0x000fe200078e000c */
[----:B------:R-:W-:-:S07]  /*37c0*/  MOV R17, R24 ;  /* 0x0000001800117202 */ /* 0x000fce0000000f00 */
[----:B------:R-:W-:Y:S05]  /*37d0*/  WARPSYNC.COLLECTIVE R20, `(.L_x_76) ;  /* 0x0000000014087348 */ /* 0x000fea0003c00000 */
[----:B------:R0:W1:Y:S02]  /*37e0*/  SHFL.BFLY P1, R24, R23, R22, R21 ;  /* 0x0c00001617187389 */ /* 0x0000640000020015 */
[----:B01----:R-:W-:Y:S01]  /*37f0*/  ENDCOLLECTIVE ;  /* 0x000000000000791b */ /* 0x003fe20003800000 */
.L_x_76:
[----:B------:R-:W-:-:S04]  /*3800*/  FADD.FTZ R17, R4, R17 ;  /* 0x0000001104117221 */ /* 0x000fc80000010000 */
[----:B------:R-:W-:Y:S01]  /*3810*/  IMAD.MOV.U32 R23, RZ, RZ, R17 ;  /* 0x000000ffff177224 */ /* 0x000fe200078e0011 */
[----:B------:R-:W-:-:S07]  /*3820*/  MOV R19, R24 ;  /* 0x0000001800137202 */ /* 0x000fce0000000f00 */
[----:B------:R-:W-:Y:S05]  /*3830*/  WARPSYNC.COLLECTIVE R20, `(.L_x_77) ;  /* 0x0000000014087348 */ /* 0x000fea0003c00000 */
[----:B------:R0:W1:Y:S02]  /*3840*/  SHFL.BFLY P1, R24, R23, R22, R21 ;  /* 0x0c00001617187389 */ /* 0x0000640000020015 */
[----:B01----:R-:W-:Y:S01]  /*3850*/  ENDCOLLECTIVE ;  /* 0x000000000000791b */ /* 0x003fe20003800000 */
.L_x_77:
[----:B------:R-:W-:-:S05]  /*3860*/  FADD.FTZ R19, R12, R19 ;  /* 0x000000130c137221 */ /* 0x000fca0000010000 */
[----:B------:R-:W-:Y:S01]  /*3870*/  MOV R23, R19 ;  /* 0x0000001300177202 */ /* 0x000fe20000000f00 */
[----:B------:R-:W-:Y:S01]  /*3880*/  IMAD.MOV.U32 R22, RZ, RZ, 0x1 ;  /* 0x00000001ff167424 */ /* 0x000fe200078e00ff */
[----:B------:R-:W-:-:S07]  /*3890*/  MOV R2, R24 ;  /* 0x0000001800027202 */ /* 0x000fce0000000f00 */
[----:B------:R-:W-:Y:S05]  /*38a0*/  WARPSYNC.COLLECTIVE R20, `(.L_x_78) ;  /* 0x0000000014087348 */ /* 0x000fea0003c00000 */
[----:B------:R0:W1:Y:S02]  /*38b0*/  SHFL.BFLY P1, R24, R23, R22, R21 ;  /* 0x0c00001617187389 */ /* 0x0000640000020015 */
[----:B01----:R-:W-:Y:S01]  /*38c0*/  ENDCOLLECTIVE ;  /* 0x000000000000791b */ /* 0x003fe20003800000 */
.L_x_78:
[----:B------:R-:W-:-:S05]  /*38d0*/  FADD.FTZ R2, R17, R2 ;  /* 0x0000000211027221 */ /* 0x000fca0000010000 */
[----:B------:R-:W-:Y:S02]  /*38e0*/  MOV R23, R2 ;  /* 0x0000000200177202 */ /* 0x000fe40000000f00 */
[----:B------:R-:W-:-:S07]  /*38f0*/  MOV R14, R24 ;  /* 0x00000018000e7202 */ /* 0x000fce0000000f00 */
[----:B------:R-:W-:Y:S05]  /*3900*/  WARPSYNC.COLLECTIVE R20, `(.L_x_79) ;  /* 0x0000000014087348 */ /* 0x000fea0003c00000 */
[----:B------:R0:W1:Y:S02]  /*3910*/  SHFL.BFLY P1, R24, R23, R22, R21 ;  /* 0x0c00001617187389 */ /* 0x0000640000020015 */
[----:B01----:R-:W-:Y:S01]  /*3920*/  ENDCOLLECTIVE ;  /* 0x000000000000791b */ /* 0x003fe20003800000 */
.L_x_79:
[----:B------:R-:W-:Y:S01]  /*3930*/  FADD.FTZ R14, R19, R14 ;  /* 0x0000000e130e7221 */ /* 0x000fe20000010000 */
[----:B------:R-:W-:Y:S06]  /*3940*/  BRA `(.L_x_80) ;  /* 0xfffffff400c87947 */ /* 0x000fec000383ffff */
.L_x_81:
        /* <DEDUP_REMOVED lines=11> */
.L_x_2441:


//--------------------- .text._ZN13group_norm_v218gn_bwd_cuda_kernelI13__nv_bfloat16Li320ELi3ELi16ELi160ELi64ELb1ELb1ELi2ELi320ELi320ELi2ELb1ELi10ELb0ELb0ELNS_15WgradSyncMethodE2ENS_16CompileConditionILi900EEEEEvPT_S6_S6_PKS5_S8_S8_S8_PKfflPfPj --------------------------
	.section	.text._ZN13group_norm_v218gn_bwd_cuda_kernelI13__nv_bfloat16Li320ELi3ELi16ELi160ELi64ELb1ELb1ELi2ELi320ELi320ELi2ELb1ELi10ELb0ELb0ELNS_15WgradSyncMethodE2ENS_16CompileConditionILi900EEEEEvPT_S6_S6_PKS5_S8_S8_S8_PKfflPfPj,"ax",@progbits
	.align	128
        .global         _ZN13group_norm_v218gn_bwd_cuda_kernelI13__nv_bfloat16Li320ELi3ELi16ELi160ELi64ELb1ELb1ELi2ELi320ELi320ELi2ELb1ELi10ELb0ELb0ELNS_15WgradSyncMethodE2ENS_16CompileConditionILi900EEEEEvPT_S6_S6_PKS5_S8_S8_S8_PKfflPfPj
        .type           _ZN13group_norm_v218gn_bwd_cuda_kernelI13__nv_bfloat16Li320ELi3ELi16ELi160ELi64ELb1ELb1ELi2ELi320ELi320ELi2ELb1ELi10ELb0ELb0ELNS_15WgradSyncMethodE2ENS_16CompileConditionILi900EEEEEvPT_S6_S6_PKS5_S8_S8_S8_PKfflPfPj,@function
        .size           _ZN13group_norm_v218gn_bwd_cuda_kernelI13__nv_bfloat16Li320ELi3ELi16ELi160ELi64ELb1ELb1ELi2ELi320ELi320ELi2ELb1ELi10ELb0ELb0ELNS_15WgradSyncMethodE2ENS_16CompileConditionILi900EEEEEvPT_S6_S6_PKS5_S8_S8_S8_PKfflPfPj,(.L_x_2442 - _ZN13group_norm_v218gn_bwd_cuda_kernelI13__nv_bfloat16Li320ELi3ELi16ELi160ELi64ELb1ELb1ELi2ELi320ELi320ELi2ELb1ELi10ELb0ELb0ELNS_15WgradSyncMethodE2ENS_16CompileConditionILi900EEEEEvPT_S6_S6_PKS5_S8_S8_S8_PKfflPfPj)
        .other          _ZN13group_norm_v218gn_bwd_cuda_kernelI13__nv_bfloat16Li320ELi3ELi16ELi160ELi64ELb1ELb1ELi2ELi320ELi320ELi2ELb1ELi10ELb0ELb0ELNS_15WgradSyncMethodE2ENS_16CompileConditionILi900EEEEEvPT_S6_S6_PKS5_S8_S8_S8_PKfflPfPj,@"STO_CUDA_ENTRY STV_DEFAULT"
_ZN13group_norm_v218gn_bwd_cuda_kernelI13__nv_bfloat16Li320ELi3ELi16ELi160ELi64ELb1ELb1ELi2ELi320ELi320ELi2ELb1ELi10ELb0ELb0ELNS_15WgradSyncMethodE2ENS_16CompileConditionILi900EEEEEvPT_S6_S6_PKS5_S8_S8_S8_PKfflPfPj:
.text._ZN13group_norm_v218gn_bwd_cuda_kernelI13__nv_bfloat16Li320ELi3ELi16ELi160ELi64ELb1ELb1ELi2ELi320ELi320ELi2ELb1ELi10ELb0ELb0ELNS_15WgradSyncMethodE2ENS_16CompileConditionILi900EEEEEvPT_S6_S6_PKS5_S8_S8_S8_PKfflPfPj:
[----:B------:R-:W-:Y:S01]  /*0000*/  LDC R1, c[0x0][0x28] ;  /* 0x00000a00ff017b82 */ /* 0x000fe20000000800 */
[----:B------:R-:W0:Y:S01]  /*0010*/  S2R R42, SR_CTAID.Y ;  /* 0x00000000002a7919 */ /* 0x000e220000002600 */
[----:B------:R-:W-:Y:S01]  /*0020*/  ULDC.64 UR6, c[0x0][0x258] ;  /* 0x0000960000067ab9 */ /* 0x000fe20000000a00 */
[----:B------:R-:W-:Y:S01]  /*0030*/  ULDC.64 UR10, c[0x0][0x208] ;  /* 0x00008200000a7ab9 */ /* 0x000fe20000000a00 */
[----:B------:R-:W-:Y:S01]  /*0040*/  USHF.L.U32 UR12, UR6, 0x3, URZ ;  /* 0x00000003060c7899 */ /* 0x000fe2000800063f */
[----:B------:R-:W-:Y:S01]  /*0050*/  IMAD.MOV.U32 R43, RZ, RZ, RZ ;  /* 0x000000ffff2b7224 */ /* 0x000fe200078e00ff */
[----:B------:R-:W-:-:S06]  /*0060*/  USHF.L.U64.HI UR6, UR6, 0x3, UR7 ;  /* 0x0000000306067899 */ /* 0x000fcc0008010207 */
[----:B------:R-:W-:Y:S02]  /*0070*/  MOV R0, UR6 ;  /* 0x0000000600007c02 */ /* 0x000fe40008000f00 */
[----:B0-----:R-:W-:Y:S02]  /*0080*/  ISETP.LT.U32.AND P0, PT, R42, UR12, PT ;  /* 0x0000000c2a007c0c */ /* 0x001fe4000bf01070 */
[----:B------:R-:W-:Y:S02]  /*0090*/  MOV R40, R42 ;  /* 0x0000002a00287202 */ /* 0x000fe40000000f00 */
[----:B------:R-:W-:-:S13]  /*00a0*/  ISETP.GT.AND.EX P0, PT, R0, RZ, PT, P0 ;  /* 0x000000ff0000720c */ /* 0x000fda0003f04300 */
[----:B------:R-:W-:Y:S05]  /*00b0*/  @P0 BRA `(.L_x_82) ;  /* 0x00000000006c0947 */ /* 0x000fea0003800000 */
[----:B------:R-:W0:Y:S01]  /*00c0*/  S2R R0, SR_TID.X ;  /* 0x0000000000007919 */ /* 0x000e220000002100 */
[----:B------:R-:W-:Y:S01]  /*00d0*/  BAR.SYNC.DEFER_BLOCKING 0x0 ;  /* 0x0000000000007b1d */ /* 0x000fe20000010000 */
[----:B0-----:R-:W-:-:S13]  /*00e0*/  ISETP.NE.AND P0, PT, R0, RZ, PT ;  /* 0x000000ff0000720c */ /* 0x001fda0003f05270 */
[----:B------:R-:W-:Y:S05]  /*00f0*/  @P0 BRA `(.L_x_83) ;  /* 0x0000000000500947 */ /* 0x000fea0003800000 */
[----:B------:R-:W0:Y:S01]  /*0100*/  S2UR UR7, SR_CTAID.X ;  /* 0x00000000000779c3 */ /* 0x000e220000002500 */
[----:B------:R-:W-:Y:S01]  /*0110*/  ULDC.64 UR4, c[0x0][0x268] ;  /* 0x00009a0000047ab9 */ /* 0x000fe20000000a00 */
[----:B------:R-:W-:Y:S01]  /*0120*/  IMAD.MOV R0, RZ, RZ, -R40 ;  /* 0x000000ffff007224 */ /* 0x000fe200078e0a28 */
[----:B------:R-:W-:Y:S01]  /*0130*/  UIADD3 UR4, UP0, UR4, 0x28, URZ ;  /* 0x0000002804047890 */ /* 0x000fe2000ff1e03f */
[----:B------:R-:W-:-:S03]  /*0140*/  MOV R5, 0x7ffffec1 ;  /* 0x7ffffec100057802 */ /* 0x000fc60000000f00 */
[----:B------:R-:W-:Y:S02]  /*0150*/  UIADD3.X UR5, URZ, UR5, URZ, UP0, !UPT ;  /* 0x000000053f057290 */ /* 0x000fe400087fe43f */
[----:B------:R-:W-:-:S04]  /*0160*/  IMAD.U32 R2, RZ, RZ, UR4 ;  /* 0x00000004ff027e24 */ /* 0x000fc8000f8e00ff */
[----:B------:R-:W-:Y:S02]  /*0170*/  MOV R3, UR5 ;  /* 0x0000000500037c02 */ /* 0x000fe40008000f00 */
[----:B0-----:R-:W-:-:S04]  /*0180*/  ISETP.NE.AND P0, PT, R0, UR7, PT ;  /* 0x0000000700007c0c */ /* 0x001fc8000bf05270 */
[----:B------:R-:W-:Y:S01]  /*0190*/  SEL R5, R5, 0x1, !P0 ;  /* 0x0000000105057807 */ /* 0x000fe20004000000 */
[----:B------:R-:W-:Y:S06]  /*01a0*/  MEMBAR.ALL.GPU ;  /* 0x0000000000007992 */ /* 0x000fec000000a000 */
[----:B------:R-:W-:-:S00]  /*01b0*/  ERRBAR ;  /* 0x00000000000079ab */ /* 0x000fc00000000000 */
[----:B------:R-:W-:Y:S06]  /*01c0*/  CGAERRBAR ;  /* 0x00000000000075ab */ /* 0x000fec0000000000 */
[----:B------:R0:W5:Y:S02]  /*01d0*/  ATOM.E.ADD.STRONG.GPU PT, R5, desc[UR10][R2.64], R5 ;  /* 0x000000050205798a */ /* 0x00016400081ee1ca */
.L_x_84:
[----:B------:R-:W2:Y:S04]  /*01e0*/  LD.E.STRONG.GPU R0, desc[UR10][R2.64] ;  /* 0x0000000a02007980 */ /* 0x000ea8000c10f900 */
[----:B--2---:R-:W-:Y:S01]  /*01f0*/  CCTL.IVALL ;  /* 0x00000000ff00798f */ /* 0x004fe20002000000 */
[----:B------:R-:W-:Y:S05]  /*0200*/  YIELD ;  /* 0x0000000000007946 */ /* 0x000fea0003800000 */
[----:B-----5:R-:W-:-:S04]  /*0210*/  LOP3.LUT R0, R0, R5, RZ, 0x3c, !PT ;  /* 0x0000000500007212 */ /* 0x020fc800078e3cff */
[----:B------:R-:W-:-:S13]  /*0220*/  ISETP.GT.AND P0, PT, R0, -0x1, PT ;  /* 0xffffffff0000780c */ /* 0x000fda0003f04270 */
[----:B------:R-:W-:Y:S05]  /*0230*/  @P0 BRA `(.L_x_84) ;  /* 0xfffffffc00e80947 */ /* 0x000fea000383ffff */
.L_x_83:
[----:B------:R-:W-:Y:S05]  /*0240*/  WARPSYNC.ALL ;  /* 0x0000000000007948 */ /* 0x000fea0003800000 */
[----:B------:R-:W-:Y:S06]  /*0250*/  BAR.SYNC.DEFER_BLOCKING 0x0 ;  /* 0x0000000000007b1d */ /* 0x000fec0000010000 */
[----:B------:R-:W-:Y:S05]  /*0260*/  BRA `(.L_x_85) ;  /* 0x0000001800307947 */ /* 0x000fea0003800000 */
.L_x_82:
[----:B------:R-:W0:Y:S01]  /*0270*/  S2R R41, SR_TID.X ;  /* 0x0000000000297919 */ /* 0x000e220000002100 */
[----:B------:R-:W-:Y:S01]  /*0280*/  MOV R0, 0x400 ;  /* 0x0000040000007802 */ /* 0x000fe20000000f00 */
[----:B------:R-:W-:Y:S01]  /*0290*/  UMOV UR4, URZ ;  /* 0x0000003f00047c82 */ /* 0x000fe20008000000 */
[----:B------:R-:W1:Y:S02]  /*02a0*/  S2R R39, SR_CTAID.X ;  /* 0x0000000000277919 */ /* 0x000e640000002500 */
[----:B------:R-:W-:Y:S01]  /*02b0*/  IADD3 R38, R0, 0x1400, RZ ;  /* 0x0000140000267810 */ /* 0x000fe20007ffe0ff */
[----:B------:R-:W2:Y:S01]  /*02c0*/  S2R R7, SR_CgaCtaId ;  /* 0x0000000000077919 */ /* 0x000ea20000008800 */
[C---:B0-----:R-:W-:Y:S01]  /*02d0*/  LEA.HI R4, R41.reuse, R41, RZ, 0x1 ;  /* 0x0000002929047211 */ /* 0x041fe200078f08ff */
[----:B------:R-:W-:-:S03]  /*02e0*/  IMAD.WIDE.U32 R2, R41, -0x33333333, RZ ;  /* 0xcccccccd29027825 */ /* 0x000fc600078e00ff */
[----:B------:R-:W-:Y:S01]  /*02f0*/  SHF.R.S32.HI R48, RZ, 0x1, R4 ;  /* 0x00000001ff307819 */ /* 0x000fe20000011404 */
[----:B-1----:R-:W-:Y:S01]  /*0300*/  IMAD.SHL.U32 R0, R39, 0x2, RZ ;  /* 0x0000000227007824 */ /* 0x002fe200078e00ff */
[----:B------:R-:W-:Y:S02]  /*0310*/  SHF.R.U32.HI R3, RZ, 0x7, R3 ;  /* 0x00000007ff037819 */ /* 0x000fe40000011603 */
[----:B--2---:R-:W-:Y:S01]  /*0320*/  LEA R38, R7, R38, 0x18 ;  /* 0x0000002607267211 */ /* 0x004fe200078ec0ff */
[----:B------:R-:W-:Y:S01]  /*0330*/  VIADD R2, R48, 0xa0 ;  /* 0x000000a030027836 */ /* 0x000fe20000000000 */
[----:B------:R-:W-:Y:S01]  /*0340*/  LOP3.LUT R4, R4, 0xfffffffe, RZ, 0xc0, !PT ;  /* 0xfffffffe04047812 */ /* 0x000fe200078ec0ff */
[----:B------:R-:W-:Y:S01]  /*0350*/  IMAD R37, R3, -0xa0, R41 ;  /* 0xffffff6003257824 */ /* 0x000fe200078e0229 */
[----:B------:R-:W-:Y:S02]  /*0360*/  LOP3.LUT R0, R0, 0x3e, RZ, 0xc0, !PT ;  /* 0x0000003e00007812 */ /* 0x000fe400078ec0ff */
[----:B------:R-:W-:Y:S01]  /*0370*/  SHF.R.S32.HI R5, RZ, 0x1f, R2 ;  /* 0x0000001fff057819 */ /* 0x000fe20000011402 */
[----:B------:R-:W-:Y:S01]  /*0380*/  IMAD R36, R37, 0x18, R38 ;  /* 0x0000001825247824 */ /* 0x000fe200078e0226 */
[----:B------:R-:W-:Y:S01]  /*0390*/  IADD3 R0, R0, R3, RZ ;  /* 0x0000000300007210 */ /* 0x000fe20007ffe0ff */
[----:B------:R-:W-:Y:S01]  /*03a0*/  IMAD.IADD R4, R41, 0x1, -R4 ;  /* 0x0000000129047824 */ /* 0x000fe200078e0a04 */
[----:B------:R-:W-:-:S02]  /*03b0*/  LEA.HI R5, R5, R2, RZ, 0x3 ;  /* 0x0000000205057211 */ /* 0x000fc400078f18ff */
[----:B------:R-:W-:Y:S01]  /*03c0*/  SHF.R.S32.HI R2, RZ, 0x1f, R41 ;  /* 0x0000001fff027819 */ /* 0x000fe20000011429 */
[----:B------:R-:W-:Y:S01]  /*03d0*/  IMAD R34, R0, 0xa00, RZ ;  /* 0x00000a0000227824 */ /* 0x000fe200078e02ff */
[----:B------:R-:W-:Y:S02]  /*03e0*/  SHF.R.U32.HI R5, RZ, 0x3, R5 ;  /* 0x00000003ff057819 */ /* 0x000fe40000011605 */
[----:B------:R-:W-:Y:S02]  /*03f0*/  LEA.HI R2, R2, R41, RZ, 0x4 ;  /* 0x0000002902027211 */ /* 0x000fe400078f20ff */
[----:B------:R-:W-:Y:S02]  /*0400*/  LEA R36, R3, R36, 0x3 ;  /* 0x0000002403247211 */ /* 0x000fe400078e18ff */
[----:B------:R-:W-:Y:S02]  /*0410*/  SHF.R.U32.HI R35, RZ, 0x4, R2 ;  /* 0x00000004ff237819 */ /* 0x000fe40000011602 */
[----:B------:R-:W-:-:S02]  /*0420*/  LOP3.LUT R33, R4, 0x1, R5, 0x78, !PT ;  /* 0x0000000104217812 */ /* 0x000fc400078e7805 */
[----:B------:R-:W-:-:S07]  /*0430*/  LOP3.LUT R35, R4, 0x1, R35, 0x78, !PT ;  /* 0x0000000104237812 */ /* 0x000fce00078e7823 */
.L_x_97:
[C---:B------:R-:W-:Y:S01]  /*0440*/  LOP3.LUT R32, R40.reuse, 0x7, RZ, 0xc0, !PT ;  /* 0x0000000728207812 */ /* 0x040fe200078ec0ff */
[----:B------:R-:W-:Y:S01]  /*0450*/  IMAD.MOV.U32 R5, RZ, RZ, RZ ;  /* 0x000000ffff057224 */ /* 0x000fe200078e00ff */
[--C-:B------:R-:W-:Y:S01]  /*0460*/  SHF.R.U64 R8, R40, 0x3, R43.reuse ;  /* 0x0000000328087819 */ /* 0x100fe2000000122b */
[----:B------:R-:W-:Y:S01]  /*0470*/  ULDC.64 UR8, c[0x0][0x248] ;  /* 0x0000920000087ab9 */ /* 0x000fe20000000a00 */
[----:B------:R-:W-:Y:S01]  /*0480*/  MOV R4, R34 ;  /* 0x0000002200047202 */ /* 0x000fe20000000f00 */
[----:B------:R-:W-:Y:S01]  /*0490*/  IMAD R32, R32, 0x140, RZ ;  /* 0x0000014020207824 */ /* 0x000fe200078e02ff */
[----:B------:R-:W-:Y:S01]  /*04a0*/  SHF.R.U32.HI R9, RZ, 0x3, R43 ;  /* 0x00000003ff097819 */ /* 0x000fe2000001162b */
[----:B------:R-:W0:Y:S01]  /*04b0*/  LDC.64 R6, c[0x0][0x238] ;  /* 0x00008e00ff067b82 */ /* 0x000e220000000a00 */
[----:B------:R-:W-:Y:S01]  /*04c0*/  ULDC UR5, c[0x0][0x250] ;  /* 0x0000940000057ab9 */ /* 0x000fe20000000800 */
[----:B------:R-:W-:Y:S02]  /*04d0*/  IMAD R11, R37, 0x2, R32 ;  /* 0x00000002250b7824 */ /* 0x000fe400078e0220 */
[----:B------:R-:W-:-:S04]  /*04e0*/  IMAD.WIDE.U32 R4, R8, 0x28000, R4 ;  /* 0x0002800008047825 */ /* 0x000fc800078e0004 */
[C---:B------:R-:W-:Y:S01]  /*04f0*/  IMAD.WIDE.U32 R2, R11.reuse, -0x33333333, RZ ;  /* 0xcccccccd0b027825 */ /* 0x040fe200078e00ff */
[----:B-1----:R-:W-:-:S03]  /*0500*/  IADD3 R30, P1, R11, R4, RZ ;  /* 0x000000040b1e7210 */ /* 0x002fc60007f3e0ff */
[----:B------:R-:W-:Y:S01]  /*0510*/  IMAD R10, R9, 0x28000, RZ ;  /* 0x00028000090a7824 */ /* 0x000fe200078e02ff */
[----:B------:R-:W-:Y:S02]  /*0520*/  SHF.R.U32.HI R13, RZ, 0x7, R3 ;  /* 0x00000007ff0d7819 */ /* 0x000fe40000011603 */
[----:B------:R-:W1:Y:S02]  /*0530*/  LDC.64 R2, c[0x0][0x240] ;  /* 0x00009000ff027b82 */ /* 0x000e640000000a00 */
[C---:B------:R-:W-:Y:S02]  /*0540*/  LEA R0, P0, R8.reuse, R13, 0x4 ;  /* 0x0000000d08007211 */ /* 0x040fe400078020ff */
[----:B------:R-:W-:Y:S02]  /*0550*/  SHF.R.S32.HI R13, RZ, 0x1f, R11 ;  /* 0x0000001fff0d7819 */ /* 0x000fe4000001140b */
[----:B------:R-:W-:Y:S02]  /*0560*/  LEA.HI.X R15, R8, RZ, R9, 0x4, P0 ;  /* 0x000000ff080f7211 */ /* 0x000fe400000f2409 */
[----:B------:R-:W-:-:S02]  /*0570*/  LEA R4, P0, R0, UR8, 0x3 ;  /* 0x0000000800047c11 */ /* 0x000fc4000f8018ff */
[----:B------:R-:W-:Y:S02]  /*0580*/  IADD3.X R13, R13, R5, R10, P1, !PT ;  /* 0x000000050d0d7210 */ /* 0x000fe40000ffe40a */
[----:B------:R-:W-:Y:S01]  /*0590*/  LEA.HI.X R5, R0, UR9, R15, 0x3, P0 ;  /* 0x0000000900057c11 */ /* 0x000fe200080f1c0f */
[----:B------:R-:W-:Y:S01]  /*05a0*/  ULDC.64 UR8, c[0x0][0x230] ;  /* 0x00008c0000087ab9 */ /* 0x000fe20000000a00 */
[C---:B------:R-:W-:Y:S02]  /*05b0*/  SHF.L.U64.HI R31, R30.reuse, 0x1, R13 ;  /* 0x000000011e1f7819 */ /* 0x040fe4000001020d */
[----:B------:R-:W-:Y:S02]  /*05c0*/  SHF.L.U32 R30, R30, 0x1, RZ ;  /* 0x000000011e1e7819 */ /* 0x000fe400000006ff */
[----:B------:R-:W2:Y:S01]  /*05d0*/  LDG.E.64.CONSTANT R4, desc[UR10][R4.64] ;  /* 0x0000000a04047981 */ /* 0x000ea2000c1e9b00 */
[----:B0-----:R-:W-:Y:S01]  /*05e0*/  IMAD.WIDE R6, R11, 0x2, R6 ;  /* 0x000000020b067825 */ /* 0x001fe200078e0206 */
[----:B------:R-:W-:-:S04]  /*05f0*/  IADD3 R12, P0, R30, UR8, RZ ;  /* 0x000000081e0c7c10 */ /* 0x000fc8000ff1e0ff */
[----:B------:R-:W-:Y:S01]  /*0600*/  IADD3.X R13, R31, UR9, RZ, P0, !PT ;  /* 0x000000091f0d7c10 */ /* 0x000fe200087fe4ff */
[----:B-1----:R-:W-:Y:S01]  /*0610*/  IMAD.WIDE R10, R11, 0x2, R2 ;  /* 0x000000020b0a7825 */ /* 0x002fe200078e0202 */
[----:B------:R-:W3:Y:S01]  /*0620*/  LDG.E.CONSTANT R28, desc[UR10][R6.64] ;  /* 0x0000000a061c7981 */ /* 0x000ee2000c1e9900 */
[----:B------:R-:W-:-:S03]  /*0630*/  ULDC.64 UR8, c[0x0][0x228] ;  /* 0x00008a0000087ab9 */ /* 0x000fc60000000a00 */
[----:B------:R-:W4:Y:S04]  /*0640*/  LDG.E.CONSTANT R29, desc[UR10][R12.64] ;  /* 0x0000000a0c1d7981 */ /* 0x000f28000c1e9900 */
[----:B------:R0:W5:Y:S01]  /*0650*/  LDG.E.CONSTANT R27, desc[UR10][R10.64] ;  /* 0x0000000a0a1b7981 */ /* 0x000162000c1e9900 */
[----:B------:R-:W-:-:S04]  /*0660*/  IADD3 R14, P0, R30, UR8, RZ ;  /* 0x000000081e0e7c10 */ /* 0x000fc8000ff1e0ff */
[----:B------:R-:W-:-:S05]  /*0670*/  IADD3.X R15, R31, UR9, RZ, P0, !PT ;  /* 0x000000091f0f7c10 */ /* 0x000fca00087fe4ff */
[----:B------:R1:W5:Y:S01]  /*0680*/  LDG.E.CONSTANT R26, desc[UR10][R14.64] ;  /* 0x0000000a0e1a7981 */ /* 0x000362000c1e9900 */
[----:B------:R-:W1:Y:S01]  /*0690*/  S2UR UR7, SR_CgaCtaId ;  /* 0x00000000000779c3 */ /* 0x000e620000008800 */
[C---:B------:R-:W-:Y:S01]  /*06a0*/  IMAD.SHL.U32 R20, R8.reuse, 0x20, RZ ;  /* 0x0000002008147824 */ /* 0x040fe200078e00ff */
[----:B------:R-:W-:-:S05]  /*06b0*/  SHF.L.U64.HI R8, R8, 0x5, R9 ;  /* 0x0000000508087819 */ /* 0x000fca0000010209 */
[----:B------:R-:W-:Y:S01]  /*06c0*/  IMAD R9, R8, 0xa00, RZ ;  /* 0x00000a0008097824 */ /* 0x000fe200078e02ff */
[----:B------:R-:W-:Y:S01]  /*06d0*/  BSSY B0, `(.L_x_86) ;  /* 0x0000095000007945 */ /* 0x000fe20003800000 */
[----:B------:R-:W-:Y:S01]  /*06e0*/  CS2R R44, SRZ ;  /* 0x00000000002c7805 */ /* 0x000fe2000001ff00 */
[----:B--2---:R-:W-:-:S06]  /*06f0*/  FADD.FTZ R5, R5, UR5 ;  /* 0x0000000505057e21 */ /* 0x004fcc0008010000 */
[----:B------:R-:W2:Y:S01]  /*0700*/  MUFU.RSQ R5, R5 ;  /* 0x0000000500057308 */ /* 0x000ea20000001400 */
[C---:B----4-:R-:W-:Y:S01]  /*0710*/  PRMT R0, R29.reuse, 0x7632, R0 ;  /* 0x000076321d007816 */ /* 0x050fe20000000000 */
[----:B------:R-:W-:Y:S01]  /*0720*/  IMAD.U32 R13, R29, 0x10000, RZ ;  /* 0x000100001d0d7824 */ /* 0x000fe200078e00ff */
[----:B---3--:R-:W-:-:S03]  /*0730*/  PRMT R2, R28, 0x7632, R2 ;  /* 0x000076321c027816 */ /* 0x008fc60000000002 */
[----:B0-----:R-:W-:Y:S02]  /*0740*/  IMAD.U32 R11, R0, 0x10000, RZ ;  /* 0x00010000000b7824 */ /* 0x001fe400078e00ff */
[----:B------:R-:W-:Y:S01]  /*0750*/  FADD.FTZ R0, -R4, R13 ;  /* 0x0000000d04007221 */ /* 0x000fe20000010100 */
[----:B------:R-:W-:Y:S02]  /*0760*/  SHF.L.U32 R3, R28, 0x10, RZ ;  /* 0x000000101c037819 */ /* 0x000fe400000006ff */
[C---:B-----5:R-:W-:Y:S01]  /*0770*/  SHF.L.U32 R7, R27.reuse, 0x10, RZ ;  /* 0x000000101b077819 */ /* 0x060fe200000006ff */
[----:B------:R-:W-:Y:S01]  /*0780*/  FADD.FTZ R10, -R4, R11 ;  /* 0x0000000b040a7221 */ /* 0x000fe20000010100 */
[----:B------:R-:W-:Y:S01]  /*0790*/  PRMT R6, R27, 0x7632, R6 ;  /* 0x000076321b067816 */ /* 0x000fe20000000006 */
[C---:B--2---:R-:W-:Y:S01]  /*07a0*/  FMUL.FTZ R0, R5.reuse, R0 ;  /* 0x0000000005007220 */ /* 0x044fe20000410000 */
[----:B------:R-:W-:Y:S02]  /*07b0*/  IMAD.U32 R13, R2, 0x10000, RZ ;  /* 0x00010000020d7824 */ /* 0x000fe400078e00ff */
[----:B------:R-:W-:Y:S01]  /*07c0*/  FMUL.FTZ R2, R5, R10 ;  /* 0x0000000a05027220 */ /* 0x000fe20000410000 */
[----:B------:R-:W-:Y:S01]  /*07d0*/  SHF.L.U32 R11, R6, 0x10, RZ ;  /* 0x00000010060b7819 */ /* 0x000fe200000006ff */
[----:B------:R-:W-:-:S04]  /*07e0*/  FFMA.FTZ R7, R0, R3, R7 ;  /* 0x0000000300077223 */ /* 0x000fc80000010007 */
[----:B------:R-:W-:Y:S01]  /*07f0*/  FMUL.FTZ R6, R7, -1.4426950216293334961 ;  /* 0xbfb8aa3b07067820 */ /* 0x000fe20000410000 */
[----:B-1----:R-:W-:-:S04]  /*0800*/  FFMA.FTZ R14, R2, R13, R11 ;  /* 0x0000000d020e7223 */ /* 0x002fc8000001000b */
[----:B------:R-:W-:Y:S01]  /*0810*/  FMUL.FTZ R15, R14, -1.4426950216293334961 ;  /* 0xbfb8aa3b0e0f7820 */ /* 0x000fe20000410000 */
[----:B------:R-:W0:Y:S08]  /*0820*/  MUFU.EX2 R6, R6 ;  /* 0x0000000600067308 */ /* 0x000e300000000800 */
[----:B------:R-:W1:Y:S01]  /*0830*/  MUFU.EX2 R15, R15 ;  /* 0x0000000f000f7308 */ /* 0x000e620000000800 */
[----:B0-----:R-:W-:-:S07]  /*0840*/  FADD.FTZ R10, R6, 1 ;  /* 0x3f800000060a7421 */ /* 0x001fce0000010000 */
[----:B------:R-:W0:Y:S01]  /*0850*/  MUFU.RCP R10, R10 ;  /* 0x0000000a000a7308 */ /* 0x000e220000001000 */
[----:B-1----:R-:W-:-:S07]  /*0860*/  FADD.FTZ R16, R15, 1 ;  /* 0x3f8000000f107421 */ /* 0x002fce0000010000 */
[----:B------:R-:W1:Y:S01]  /*0870*/  MUFU.RCP R16, R16 ;  /* 0x0000001000107308 */ /* 0x000e620000001000 */
[----:B------:R-:W-:Y:S01]  /*0880*/  PRMT R6, R26, 0x7632, R6 ;  /* 0x000076321a067816 */ /* 0x000fe20000000006 */
[----:B0-----:R-:W-:-:S04]  /*0890*/  FADD.FTZ R12, -R10, 1 ;  /* 0x3f8000000a0c7421 */ /* 0x001fc80000010100 */
[----:B------:R-:W-:Y:S01]  /*08a0*/  FFMA.FTZ R11, R7, R12, 1 ;  /* 0x3f800000070b7423 */ /* 0x000fe2000001000c */
[----:B-1----:R-:W-:Y:S01]  /*08b0*/  FADD.FTZ R17, -R16, 1 ;  /* 0x3f80000010117421 */ /* 0x002fe20000010100 */
[----:B------:R-:W-:Y:S02]  /*08c0*/  IMAD.U32 R7, R26, 0x10000, RZ ;  /* 0x000100001a077824 */ /* 0x000fe400078e00ff */
[----:B------:R-:W-:Y:S01]  /*08d0*/  FMUL.FTZ R12, R10, R11 ;  /* 0x0000000b0a0c7220 */ /* 0x000fe20000410000 */
[----:B------:R-:W-:Y:S01]  /*08e0*/  FFMA.FTZ R17, R14, R17, 1 ;  /* 0x3f8000000e117423 */ /* 0x000fe20000010011 */
[----:B------:R-:W-:Y:S02]  /*08f0*/  SHF.L.U32 R6, R6, 0x10, RZ ;  /* 0x0000001006067819 */ /* 0x000fe400000006ff */
[----:B------:R-:W-:Y:S01]  /*0900*/  FMUL.FTZ R12, R7, R12 ;  /* 0x0000000c070c7220 */ /* 0x000fe20000410000 */
[----:B------:R-:W-:-:S03]  /*0910*/  FMUL.FTZ R17, R16, R17 ;  /* 0x0000001110117220 */ /* 0x000fc60000410000 */
[CC--:B------:R-:W-:Y:S01]  /*0920*/  FMUL.FTZ R7, R3.reuse, R12.reuse ;  /* 0x0000000c03077220 */ /* 0x0c0fe20000410000 */
[----:B------:R-:W-:Y:S01]  /*0930*/  FMUL.FTZ R17, R6, R17 ;  /* 0x0000001106117220 */ /* 0x000fe20000410000 */
[----:B------:R-:W-:Y:S02]  /*0940*/  FFMA.FTZ R6, R3, R12, RZ ;  /* 0x0000000c03067223 */ /* 0x000fe400000100ff */
[----:B------:R-:W-:Y:S01]  /*0950*/  FFMA.FTZ R7, R0, R7, RZ ;  /* 0x0000000700077223 */ /* 0x000fe200000100ff */
[CC--:B------:R-:W-:Y:S01]  /*0960*/  FMUL.FTZ R3, R13.reuse, R17.reuse ;  /* 0x000000110d037220 */ /* 0x0c0fe20000410000 */
[----:B------:R-:W-:-:S03]  /*0970*/  FFMA.FTZ R6, R13, R17, R6 ;  /* 0x000000110d067223 */ /* 0x000fc60000010006 */
[----:B------:R-:W-:-:S05]  /*0980*/  FFMA.FTZ R7, R2, R3, R7 ;  /* 0x0000000302077223 */ /* 0x000fca0000010007 */
[----:B------:R0:W-:Y:S01]  /*0990*/  STS.64 [R36], R6 ;  /* 0x0000000624007388 */ /* 0x0001e20000000a00 */
[----:B------:R-:W-:Y:S02]  /*09a0*/  UMOV UR5, 0x400 ;  /* 0x0000040000057882 */ /* 0x000fe40000000000 */
[----:B------:R-:W-:Y:S01]  /*09b0*/  ULEA UR8, UR7, UR5, 0x18 ;  /* 0x0000000507087291 */ /* 0x000fe2000f8ec03f */
[C---:B------:R-:W-:Y:S02]  /*09c0*/  LOP3.LUT R10, R41.reuse, 0x8, RZ, 0xc0, !PT ;  /* 0x00000008290a7812 */ /* 0x040fe400078ec0ff */
[----:B------:R-:W-:-:S03]  /*09d0*/  LOP3.LUT R14, R41, 0x8, RZ, 0xc, !PT ;  /* 0x00000008290e7812 */ /* 0x000fc600078e0cff */
[----:B------:R-:W-:Y:S01]  /*09e0*/  LEA R3, R41, UR8, 0x4 ;  /* 0x0000000829037c11 */ /* 0x000fe2000f8e20ff */
[----:B------:R-:W-:Y:S01]  /*09f0*/  FADD.FTZ R11, RZ, R12 ;  /* 0x0000000cff0b7221 */ /* 0x000fe20000010000 */
[----:B------:R-:W-:-:S03]  /*0a00*/  FADD.FTZ R13, RZ, R17 ;  /* 0x00000011ff0d7221 */ /* 0x000fc60000010000 */
[C---:B------:R-:W-:Y:S02]  /*0a10*/  IMAD.IADD R16, R3.reuse, 0x1, R10 ;  /* 0x0000000103107824 */ /* 0x040fe400078e020a */
[----:B------:R-:W-:Y:S01]  /*0a20*/  FFMA.FTZ R10, R0, R12, RZ ;  /* 0x0000000c000a7223 */ /* 0x000fe200000100ff */
[----:B------:R-:W-:Y:S01]  /*0a30*/  BAR.SYNC.DEFER_BLOCKING 0x0 ;  /* 0x0000000000007b1d */ /* 0x000fe20000010000 */
[----:B------:R-:W-:Y:S01]  /*0a40*/  IADD3 R18, R3, R14, RZ ;  /* 0x0000000e03127210 */ /* 0x000fe20007ffe0ff */
[----:B------:R-:W-:Y:S01]  /*0a50*/  FFMA.FTZ R12, R2, R17, RZ ;  /* 0x00000011020c7223 */ /* 0x000fe200000100ff */
[----:B------:R-:W-:-:S03]  /*0a60*/  LEA R14, R48, UR8, 0x4 ;  /* 0x00000008300e7c11 */ /* 0x000fc6000f8e20ff */
[----:B------:R0:W-:Y:S01]  /*0a70*/  STS.64 [R16], R10 ;  /* 0x0000000a10007388 */ /* 0x0001e20000000a00 */
[----:B------:R-:W-:Y:S01]  /*0a80*/  LOP3.LUT R17, R20, 0x1f, R39, 0xf8, !PT ;  /* 0x0000001f14117812 */ /* 0x000fe200078ef827 */
[----:B------:R-:W-:Y:S02]  /*0a90*/  ULDC.64 UR8, c[0x0][0x260] ;  /* 0x0000980000087ab9 */ /* 0x000fe40000000a00 */
[----:B------:R0:W-:Y:S01]  /*0aa0*/  STS.64 [R18], R12 ;  /* 0x0000000c12007388 */ /* 0x0001e20000000a00 */
[----:B------:R-:W-:Y:S01]  /*0ab0*/  IMAD R2, R35, 0x8, R14 ;  /* 0x0000000823027824 */ /* 0x000fe200078e020e */
[----:B------:R-:W-:Y:S01]  /*0ac0*/  BAR.SYNC.DEFER_BLOCKING 0x0 ;  /* 0x0000000000007b1d */ /* 0x000fe20000010000 */
[----:B------:R-:W-:Y:S02]  /*0ad0*/  LEA R0, R33, R14, 0x3 ;  /* 0x0000000e21007211 */ /* 0x000fe400078e18ff */
[----:B------:R-:W-:-:S03]  /*0ae0*/  IADD3 R14, P0, R32, R41, RZ ;  /* 0x00000029200e7210 */ /* 0x000fc60007f1e0ff */
[----:B------:R-:W1:Y:S04]  /*0af0*/  LDS.64 R2, [R2] ;  /* 0x0000000002027984 */ /* 0x000e680000000a00 */
[----:B------:R0:W2:Y:S01]  /*0b00*/  LDS.64 R6, [R0+0xa00] ;  /* 0x000a000000067984 */ /* 0x0000a20000000a00 */
[C---:B------:R-:W-:Y:S02]  /*0b10*/  LEA.HI.X.SX32 R15, R41.reuse, RZ, 0x1, P0 ;  /* 0x000000ff290f7211 */ /* 0x040fe400000f0eff */
[----:B------:R-:W-:Y:S01]  /*0b20*/  ISETP.GT.U32.AND P0, PT, R41, 0x3, PT ;  /* 0x000000032900780c */ /* 0x000fe20003f04070 */
[----:B------:R-:W-:-:S05]  /*0b30*/  IMAD.WIDE.U32 R14, R17, 0xa00, R14 ;  /* 0x00000a00110e7825 */ /* 0x000fca00078e000e */
[----:B------:R-:W-:Y:S02]  /*0b40*/  IADD3 R9, R15, R9, RZ ;  /* 0x000000090f097210 */ /* 0x000fe40007ffe0ff */
[----:B------:R-:W-:-:S04]  /*0b50*/  LEA R8, P1, R14, UR8, 0x3 ;  /* 0x000000080e087c11 */ /* 0x000fc8000f8218ff */
[----:B------:R-:W-:Y:S01]  /*0b60*/  LEA.HI.X R9, R14, UR9, R9, 0x3, P1 ;  /* 0x000000090e097c11 */ /* 0x000fe200088f1c09 */
[----:B0-----:R-:W-:Y:S08]  /*0b70*/  @P0 BRA `(.L_x_87) ;  /* 0x0000000400280947 */ /* 0x001ff00003800000 */
[----:B------:R-:W-:Y:S01]  /*0b80*/  IMAD.SHL.U32 R0, R40, 0x2, RZ ;  /* 0x0000000228007824 */ /* 0x000fe200078e00ff */
[----:B------:R-:W-:Y:S01]  /*0b90*/  HFMA2.MMA R46, -RZ, RZ, 0, 0 ;  /* 0x00000000ff2e7435 */ /* 0x000fe200000001ff */
[----:B------:R-:W-:-:S03]  /*0ba0*/  CS2R R44, SRZ ;  /* 0x00000000002c7805 */ /* 0x000fc6000001ff00 */
[----:B------:R-:W-:-:S04]  /*0bb0*/  LOP3.LUT R0, R0, 0xe, RZ, 0xc0, !PT ;  /* 0x0000000e00007812 */ /* 0x000fc800078ec0ff */
[C---:B------:R-:W-:Y:S02]  /*0bc0*/  LEA.HI R47, R41.reuse, R0, RZ, 0x1f ;  /* 0x00000000292f7211 */ /* 0x040fe400078ff8ff */
[----:B------:R-:W-:-:S03]  /*0bd0*/  LOP3.LUT R0, R41, 0x1, RZ, 0xc0, !PT ;  /* 0x0000000129007812 */ /* 0x000fc600078ec0ff */
[----:B------:R-:W-:-:S07]  /*0be0*/  IMAD R47, R47, 0xa0, -R32 ;  /* 0x000000a02f2f7824 */ /* 0x000fce00078e0a20 */
.L_x_88:
[----:B------:R-:W-:Y:S02]  /*0bf0*/  IMAD.IADD R10, R47, 0x1, R46 ;  /* 0x000000012f0a7824 */ /* 0x000fe400078e022e */
[----:B------:R-:W-:Y:S02]  /*0c00*/  VIADD R46, R46, 0x10 ;  /* 0x000000102e2e7836 */ /* 0x000fe40000000000 */
[C---:B------:R-:W-:Y:S01]  /*0c10*/  VIADD R13, R10.reuse, 0x4 ;  /* 0x000000040a0d7836 */ /* 0x040fe20000000000 */
[C---:B------:R-:W-:Y:S01]  /*0c20*/  IADD3 R12, R10.reuse, 0x2, RZ ;  /* 0x000000020a0c7810 */ /* 0x040fe20007ffe0ff */
[C---:B------:R-:W-:Y:S01]  /*0c30*/  VIADD R15, R10.reuse, 0x8 ;  /* 0x000000080a0f7836 */ /* 0x040fe20000000000 */
[C---:B------:R-:W-:Y:S01]  /*0c40*/  LEA.HI R11, R10.reuse, R10, RZ, 0x1 ;  /* 0x0000000a0a0b7211 */ /* 0x040fe200078f08ff */
[----:B------:R-:W-:Y:S01]  /*0c50*/  VIADD R19, R10, 0xc ;  /* 0x0000000c0a137836 */ /* 0x000fe20000000000 */
[----:B------:R-:W-:Y:S02]  /*0c60*/  LEA.HI R12, R12, R12, RZ, 0x1 ;  /* 0x0000000c0c0c7211 */ /* 0x000fe400078f08ff */
[----:B------:R-:W-:-:S02]  /*0c70*/  SHF.R.S32.HI R11, RZ, 0x1, R11 ;  /* 0x00000001ff0b7819 */ /* 0x000fc4000001140b */
[C---:B------:R-:W-:Y:S02]  /*0c80*/  IADD3 R14, R10.reuse, 0x6, RZ ;  /* 0x000000060a0e7810 */ /* 0x040fe40007ffe0ff */
[C---:B------:R-:W-:Y:S01]  /*0c90*/  IADD3 R17, R10.reuse, 0xa, RZ ;  /* 0x0000000a0a117810 */ /* 0x040fe20007ffe0ff */
[----:B------:R-:W-:Y:S01]  /*0ca0*/  IMAD R11, R11, 0x18, R38 ;  /* 0x000000180b0b7824 */ /* 0x000fe200078e0226 */
[----:B------:R-:W-:Y:S02]  /*0cb0*/  IADD3 R21, R10, 0xe, RZ ;  /* 0x0000000e0a157810 */ /* 0x000fe40007ffe0ff */
[----:B------:R-:W-:Y:S01]  /*0cc0*/  LEA.HI R10, R13, R13, RZ, 0x1 ;  /* 0x0000000d0d0a7211 */ /* 0x000fe200078f08ff */
[----:B------:R-:W-:Y:S01]  /*0cd0*/  IMAD R11, R0, 0x8, R11 ;  /* 0x00000008000b7824 */ /* 0x000fe200078e020b */
[----:B------:R-:W-:Y:S02]  /*0ce0*/  SHF.R.S32.HI R13, RZ, 0x1, R12 ;  /* 0x00000001ff0d7819 */ /* 0x000fe4000001140c */
[----:B------:R-:W-:-:S02]  /*0cf0*/  LEA.HI R14, R14, R14, RZ, 0x1 ;  /* 0x0000000e0e0e7211 */ /* 0x000fc400078f08ff */
[----:B------:R-:W-:Y:S01]  /*0d00*/  LEA.HI R16, R15, R15, RZ, 0x1 ;  /* 0x0000000f0f107211 */ /* 0x000fe200078f08ff */
[----:B------:R-:W-:Y:S01]  /*0d10*/  IMAD R13, R13, 0x18, R38 ;  /* 0x000000180d0d7824 */ /* 0x000fe200078e0226 */
[----:B------:R-:W-:Y:S02]  /*0d20*/  SHF.R.S32.HI R15, RZ, 0x1, R10 ;  /* 0x00000001ff0f7819 */ /* 0x000fe4000001140a */
[----:B------:R-:W-:Y:S01]  /*0d30*/  LEA.HI R18, R17, R17, RZ, 0x1 ;  /* 0x0000001111127211 */ /* 0x000fe200078f08ff */
[----:B------:R-:W0:Y:S01]  /*0d40*/  LDS.64 R10, [R11] ;  /* 0x000000000b0a7984 */ /* 0x000e220000000a00 */
[----:B------:R-:W-:Y:S01]  /*0d50*/  SHF.R.S32.HI R17, RZ, 0x1, R14 ;  /* 0x00000001ff117819 */ /* 0x000fe2000001140e */
[--C-:B------:R-:W-:Y:S01]  /*0d60*/  IMAD R15, R15, 0x18, R38.reuse ;  /* 0x000000180f0f7824 */ /* 0x100fe200078e0226 */
[C---:B------:R-:W-:Y:S02]  /*0d70*/  LEA R13, R0.reuse, R13, 0x3 ;  /* 0x0000000d000d7211 */ /* 0x040fe400078e18ff */
[----:B------:R-:W-:Y:S01]  /*0d80*/  LEA.HI R20, R19, R19, RZ, 0x1 ;  /* 0x0000001313147211 */ /* 0x000fe200078f08ff */
[----:B------:R-:W-:Y:S01]  /*0d90*/  IMAD R17, R17, 0x18, R38 ;  /* 0x0000001811117824 */ /* 0x000fe200078e0226 */
[----:B------:R-:W-:Y:S01]  /*0da0*/  SHF.R.S32.HI R19, RZ, 0x1, R16 ;  /* 0x00000001ff137819 */ /* 0x000fe20000011410 */
[C---:B------:R-:W-:Y:S01]  /*0db0*/  IMAD R15, R0.reuse, 0x8, R15 ;  /* 0x00000008000f7824 */ /* 0x040fe200078e020f */
[----:B------:R-:W-:Y:S01]  /*0dc0*/  LEA.HI R22, R21, R21, RZ, 0x1 ;  /* 0x0000001515167211 */ /* 0x000fe200078f08ff */
[----:B------:R-:W3:Y:S01]  /*0dd0*/  LDS.64 R12, [R13] ;  /* 0x000000000d0c7984 */ /* 0x000ee20000000a00 */
[----:B------:R-:W-:Y:S01]  /*0de0*/  SHF.R.S32.HI R21, RZ, 0x1, R18 ;  /* 0x00000001ff157819 */ /* 0x000fe20000011412 */
[----:B------:R-:W-:Y:S01]  /*0df0*/  IMAD R19, R19, 0x18, R38 ;  /* 0x0000001813137824 */ /* 0x000fe200078e0226 */
[C---:B------:R-:W-:Y:S01]  /*0e00*/  LEA R17, R0.reuse, R17, 0x3 ;  /* 0x0000001100117211 */ /* 0x040fe200078e18ff */
[----:B------:R-:W4:Y:S01]  /*0e10*/  LDS.64 R14, [R15] ;  /* 0x000000000f0e7984 */ /* 0x000f220000000a00 */
[----:B------:R-:W-:Y:S01]  /*0e20*/  SHF.R.S32.HI R23, RZ, 0x1, R20 ;  /* 0x00000001ff177819 */ /* 0x000fe20000011414 */
[----:B------:R-:W-:Y:S01]  /*0e30*/  IMAD R21, R21, 0x18, R38 ;  /* 0x0000001815157824 */ /* 0x000fe200078e0226 */
[----:B------:R-:W-:Y:S01]  /*0e40*/  SHF.R.S32.HI R25, RZ, 0x1, R22 ;  /* 0x00000001ff197819 */ /* 0x000fe20000011416 */
[C---:B------:R-:W-:Y:S01]  /*0e50*/  IMAD R19, R0.reuse, 0x8, R19 ;  /* 0x0000000800137824 */ /* 0x040fe200078e0213 */
[----:B------:R-:W5:Y:S01]  /*0e60*/  LDS.64 R16, [R17] ;  /* 0x0000000011107984 */ /* 0x000f620000000a00 */
[--C-:B------:R-:W-:Y:S01]  /*0e70*/  IMAD R23, R23, 0x18, R38.reuse ;  /* 0x0000001817177824 */ /* 0x100fe200078e0226 */
[----:B------:R-:W-:Y:S01]  /*0e80*/  LEA R21, R0, R21, 0x3 ;  /* 0x0000001500157211 */ /* 0x000fe200078e18ff */
[----:B------:R-:W-:Y:S01]  /*0e90*/  IMAD R25, R25, 0x18, R38 ;  /* 0x0000001819197824 */ /* 0x000fe200078e0226 */
[----:B------:R-:W-:Y:S01]  /*0ea0*/  ISETP.GE.U32.AND P0, PT, R46, 0xa0, PT ;  /* 0x000000a02e00780c */ /* 0x000fe20003f06070 */
[----:B------:R-:W1:Y:S01]  /*0eb0*/  LDS.64 R18, [R19] ;  /* 0x0000000013127984 */ /* 0x000e620000000a00 */
[----:B------:R-:W-:-:S02]  /*0ec0*/  IMAD R23, R0, 0x8, R23 ;  /* 0x0000000800177824 */ /* 0x000fc400078e0217 */
[----:B------:R-:W-:Y:S01]  /*0ed0*/  LEA R25, R0, R25, 0x3 ;  /* 0x0000001900197211 */ /* 0x000fe200078e18ff */
[----:B------:R-:W2:Y:S04]  /*0ee0*/  LDS.64 R20, [R21] ;  /* 0x0000000015147984 */ /* 0x000ea80000000a00 */
[----:B------:R-:W2:Y:S04]  /*0ef0*/  LDS.64 R22, [R23] ;  /* 0x0000000017167984 */ /* 0x000ea80000000a00 */
[----:B------:R-:W2:Y:S01]  /*0f00*/  LDS.64 R24, [R25] ;  /* 0x0000000019187984 */ /* 0x000ea20000000a00 */
[----:B0-----:R-:W-:Y:S01]  /*0f10*/  FADD.FTZ R45, R10, R45 ;  /* 0x0000002d0a2d7221 */ /* 0x001fe20000010000 */
[----:B------:R-:W-:-:S03]  /*0f20*/  FADD.FTZ R44, R11, R44 ;  /* 0x0000002c0b2c7221 */ /* 0x000fc60000010000 */
[----:B---3--:R-:W-:Y:S01]  /*0f30*/  FADD.FTZ R45, R45, R12 ;  /* 0x0000000c2d2d7221 */ /* 0x008fe20000010000 */
[----:B------:R-:W-:-:S03]  /*0f40*/  FADD.FTZ R44, R44, R13 ;  /* 0x0000000d2c2c7221 */ /* 0x000fc60000010000 */
[----:B----4-:R-:W-:Y:S01]  /*0f50*/  FADD.FTZ R45, R45, R14 ;  /* 0x0000000e2d2d7221 */ /* 0x010fe20000010000 */
[----:B------:R-:W-:-:S03]  /*0f60*/  FADD.FTZ R44, R44, R15 ;  /* 0x0000000f2c2c7221 */ /* 0x000fc60000010000 */
[----:B-----5:R-:W-:Y:S01]  /*0f70*/  FADD.FTZ R45, R45, R16 ;  /* 0x000000102d2d7221 */ /* 0x020fe20000010000 */
[----:B------:R-:W-:-:S03]  /*0f80*/  FADD.FTZ R44, R44, R17 ;  /* 0x000000112c2c7221 */ /* 0x000fc60000010000 */
[----:B-1----:R-:W-:Y:S01]  /*0f90*/  FADD.FTZ R45, R45, R18 ;  /* 0x000000122d2d7221 */ /* 0x002fe20000010000 */
[----:B------:R-:W-:-:S03]  /*0fa0*/  FADD.FTZ R44, R44, R19 ;  /* 0x000000132c2c7221 */ /* 0x000fc60000010000 */
[----:B--2---:R-:W-:Y:S01]  /*0fb0*/  FADD.FTZ R45, R45, R20 ;  /* 0x000000142d2d7221 */ /* 0x004fe20000010000 */
[----:B------:R-:W-:-:S03]  /*0fc0*/  FADD.FTZ R44, R44, R21 ;  /* 0x000000152c2c7221 */ /* 0x000fc60000010000 */
[----:B------:R-:W-:Y:S01]  /*0fd0*/  FADD.FTZ R45, R45, R22 ;  /* 0x000000162d2d7221 */ /* 0x000fe20000010000 */
[----:B------:R-:W-:-:S03]  /*0fe0*/  FADD.FTZ R44, R44, R23 ;  /* 0x000000172c2c7221 */ /* 0x000fc60000010000 */
[----:B------:R-:W-:Y:S01]  /*0ff0*/  FADD.FTZ R45, R45, R24 ;  /* 0x000000182d2d7221 */ /* 0x000fe20000010000 */
[----:B------:R-:W-:Y:S01]  /*1000*/  FADD.FTZ R44, R44, R25 ;  /* 0x000000192c2c7221 */ /* 0x000fe20000010000 */
[----:B------:R-:W-:Y:S06]  /*1010*/  @!P0 BRA `(.L_x_88) ;  /* 0xfffffff800f48947 */ /* 0x000fec000383ffff */
.L_x_87:
[----:B------:R-:W-:Y:S05]  /*1020*/  BSYNC B0 ;  /* 0x0000000000007941 */ /* 0x000fea0003800000 */
.L_x_86:
[----:B-1----:R-:W-:Y:S01]  /*1030*/  FADD.FTZ R10, RZ, R3 ;  /* 0x00000003ff0a7221 */ /* 0x002fe20000010000 */
[----:B------:R-:W-:Y:S01]  /*1040*/  FADD.FTZ R3, RZ, R2 ;  /* 0x00000002ff037221 */ /* 0x000fe20000010000 */
[----:B------:R-:W0:Y:S01]  /*1050*/  SHFL.BFLY PT, R12, R45, 0x1, 0x1f ;  /* 0x0c201f002d0c7f89 */ /* 0x000e2200000e0000 */
[----:B------:R-:W-:Y:S01]  /*1060*/  LOP3.LUT P1, RZ, R41, 0xfffffffd, RZ, 0xc0, !PT ;  /* 0xfffffffd29ff7812 */ /* 0x000fe2000782c0ff */
[----:B--2---:R-:W-:Y:S01]  /*1070*/  FADD.FTZ R11, R10, R7 ;  /* 0x000000070a0b7221 */ /* 0x004fe20000010000 */
[--C-:B------:R-:W-:Y:S01]  /*1080*/  FADD.FTZ R10, R3, R6.reuse ;  /* 0x00000006030a7221 */ /* 0x100fe20000010000 */
[----:B------:R-:W1:Y:S01]  /*1090*/  SHFL.BFLY PT, R13, R44, 0x1, 0x1f ;  /* 0x0c201f002c0d7f89 */ /* 0x000e6200000e0000 */
[----:B------:R-:W-:Y:S01]  /*10a0*/  IADD3 R0, P0, R40, 0xa, RZ ;  /* 0x0000000a28007810 */ /* 0x000fe20007f1e0ff */
[----:B------:R-:W-:Y:S01]  /*10b0*/  BSSY B0, `(.L_x_89) ;  /* 0x0000013000007945 */ /* 0x000fe20003800000 */
[----:B------:R-:W-:Y:S01]  /*10c0*/  PRMT R6, R28, 0x7632, R6 ;  /* 0x000076321c067816 */ /* 0x000fe20000000006 */
[----:B------:R2:W-:Y:S01]  /*10d0*/  STG.E.64 desc[UR10][R8.64+0x2800], R10 ;  /* 0x0028000a08007986 */ /* 0x0005e2000c101b0a */
[----:B------:R-:W-:-:S02]  /*10e0*/  IADD3.X R43, RZ, R43, RZ, P0, !PT ;  /* 0x0000002bff2b7210 */ /* 0x000fc400007fe4ff */
[----:B------:R-:W-:-:S04]  /*10f0*/  ISETP.GE.U32.AND P0, PT, R0, UR12, PT ;  /* 0x0000000c00007c0c */ /* 0x000fc8000bf06070 */
[----:B------:R-:W-:Y:S01]  /*1100*/  ISETP.GE.AND.EX P0, PT, R43, UR6, PT, P0 ;  /* 0x000000062b007c0c */ /* 0x000fe2000bf06300 */
[----:B0-----:R-:W-:Y:S01]  /*1110*/  FADD.FTZ R2, R12, R45 ;  /* 0x0000002d0c027221 */ /* 0x001fe20000010000 */
[----:B-1----:R-:W-:Y:S01]  /*1120*/  FADD.FTZ R3, R13, R44 ;  /* 0x0000002c0d037221 */ /* 0x002fe20000010000 */
[----:B--2---:R-:W-:Y:S10]  /*1130*/  @P1 BRA `(.L_x_90) ;  /* 0x0000000000281947 */ /* 0x004ff40003800000 */
[----:B------:R-:W0:Y:S01]  /*1140*/  LDC R11, c[0x0][0x10] ;  /* 0x00000400ff0b7b82 */ /* 0x000e220000000800 */
[----:B------:R-:W-:-:S05]  /*1150*/  SHF.R.U32.HI R7, RZ, 0x1, R41 ;  /* 0x00000001ff077819 */ /* 0x000fca0000011629 */
[----:B------:R-:W-:Y:S02]  /*1160*/  IMAD.SHL.U32 R10, R7, 0x20, RZ ;  /* 0x00000020070a7824 */ /* 0x000fe400078e00ff */
[----:B------:R-:W1:Y:S03]  /*1170*/  LDC.64 R8, c[0x0][0x260] ;  /* 0x00009800ff087b82 */ /* 0x000e660000000a00 */
[----:B------:R-:W-:Y:S01]  /*1180*/  LOP3.LUT R10, R10, 0xffffffe0, R39, 0xe2, !PT ;  /* 0xffffffe00a0a7812 */ /* 0x000fe200078ee227 */
[----:B0-----:R-:W-:-:S05]  /*1190*/  IMAD R7, R11, UR4, R42 ;  /* 0x000000040b077c24 */ /* 0x001fca000f8e022a */
[----:B------:R-:W-:-:S05]  /*11a0*/  LEA R7, R7, R10, 0x6 ;  /* 0x0000000a07077211 */ /* 0x000fca00078e30ff */
[----:B------:R-:W-:-:S04]  /*11b0*/  IMAD.SHL.U32 R7, R7, 0x2, RZ ;  /* 0x0000000207077824 */ /* 0x000fc800078e00ff */
[----:B-1----:R-:W-:-:S05]  /*11c0*/  IMAD.WIDE.U32 R8, R7, 0x4, R8 ;  /* 0x0000000407087825 */ /* 0x002fca00078e0008 */
[----:B------:R0:W-:Y:S02]  /*11d0*/  STG.E.64 desc[UR10][R8.64], R2 ;  /* 0x0000000208007986 */ /* 0x0001e4000c101b0a */
.L_x_90:
[----:B------:R-:W-:Y:S05]  /*11e0*/  BSYNC B0 ;  /* 0x0000000000007941 */ /* 0x000fea0003800000 */
.L_x_89:
[----:B0-----:R-:W-:Y:S02]  /*11f0*/  PRMT R8, R27, 0x7632, R8 ;  /* 0x000076321b087816 */ /* 0x001fe40000000008 */
[----:B------:R-:W-:Y:S02]  /*1200*/  PRMT R9, R29, 0x7632, R9 ;  /* 0x000076321d097816 */ /* 0x000fe40000000009 */
[----:B------:R-:W-:Y:S01]  /*1210*/  PRMT R7, R26, 0x7632, R7 ;  /* 0x000076321a077816 */ /* 0x000fe20000000007 */
[----:B------:R-:W-:Y:S06]  /*1220*/  @P0 BRA `(.L_x_91) ;  /* 0x0000000000540947 */ /* 0x000fec0003800000 */
[----:B------:R-:W-:Y:S01]  /*1230*/  BAR.SYNC.DEFER_BLOCKING 0x0 ;  /* 0x0000000000007b1d */ /* 0x000fe20000010000 */
[----:B------:R-:W-:-:S13]  /*1240*/  ISETP.NE.AND P0, PT, R41, RZ, PT ;  /* 0x000000ff2900720c */ /* 0x000fda0003f05270 */
[----:B------:R-:W-:Y:S05]  /*1250*/  @P0 BRA `(.L_x_92) ;  /* 0x00000000003c0947 */ /* 0x000fea0003800000 */
[----:B------:R-:W0:Y:S01]  /*1260*/  LDC.64 R2, c[0x0][0x268] ;  /* 0x00009a00ff027b82 */ /* 0x000e220000000a00 */
[----:B------:R-:W-:Y:S02]  /*1270*/  ISETP.NE.AND P0, PT, R39, RZ, PT ;  /* 0x000000ff2700720c */ /* 0x000fe40003f05270 */
[----:B------:R-:W-:-:S04]  /*1280*/  MOV R11, 0x7fffffe1 ;  /* 0x7fffffe1000b7802 */ /* 0x000fc80000000f00 */
[----:B------:R-:W-:Y:S01]  /*1290*/  SEL R11, R11, 0x1, !P0 ;  /* 0x000000010b0b7807 */ /* 0x000fe20004000000 */
[----:B0-----:R-:W-:Y:S01]  /*12a0*/  IMAD.WIDE.U32 R2, R42, 0x4, R2 ;  /* 0x000000042a027825 */ /* 0x001fe200078e0002 */
[----:B------:R-:W-:Y:S06]  /*12b0*/  MEMBAR.ALL.GPU ;  /* 0x0000000000007992 */ /* 0x000fec000000a000 */
[----:B------:R-:W-:-:S00]  /*12c0*/  ERRBAR ;  /* 0x00000000000079ab */ /* 0x000fc00000000000 */
[----:B------:R-:W-:Y:S06]  /*12d0*/  CGAERRBAR ;  /* 0x00000000000075ab */ /* 0x000fec0000000000 */
[----:B------:R0:W5:Y:S02]  /*12e0*/  ATOM.E.ADD.STRONG.GPU PT, R11, desc[UR10][R2.64], R11 ;  /* 0x0000000b020b798a */ /* 0x00016400081ee1ca */
.L_x_93:
[----:B------:R-:W2:Y:S04]  /*12f0*/  LD.E.STRONG.GPU R10, desc[UR10][R2.64] ;  /* 0x0000000a020a7980 */ /* 0x000ea8000c10f900 */
[----:B--2---:R-:W-:Y:S01]  /*1300*/  CCTL.IVALL ;  /* 0x00000000ff00798f */ /* 0x004fe20002000000 */
[----:B------:R-:W-:Y:S05]  /*1310*/  YIELD ;  /* 0x0000000000007946 */ /* 0x000fea0003800000 */
[----:B-----5:R-:W-:-:S04]  /*1320*/  LOP3.LUT R10, R10, R11, RZ, 0x3c, !PT ;  /* 0x0000000b0a0a7212 */ /* 0x020fc800078e3cff */
[----:B------:R-:W-:-:S13]  /*1330*/  ISETP.GT.AND P0, PT, R10, -0x1, PT ;  /* 0xffffffff0a00780c */ /* 0x000fda0003f04270 */
[----:B------:R-:W-:Y:S05]  /*1340*/  @P0 BRA `(.L_x_93) ;  /* 0xfffffffc00e80947 */ /* 0x000fea000383ffff */
.L_x_92:
[----:B------:R-:W-:Y:S05]  /*1350*/  WARPSYNC.ALL ;  /* 0x0000000000007948 */ /* 0x000fea0003800000 */
[----:B------:R-:W-:Y:S06]  /*1360*/  BAR.SYNC.DEFER_BLOCKING 0x0 ;  /* 0x0000000000007b1d */ /* 0x000fec0000010000 */
[----:B------:R-:W-:Y:S05]  /*1370*/  BRA `(.L_x_94) ;  /* 0x0000000000607947 */ /* 0x000fea0003800000 */
.L_x_91:
[----:B------:R-:W-:Y:S01]  /*1380*/  BAR.SYNC.DEFER_BLOCKING 0x0 ;  /* 0x0000000000007b1d */ /* 0x000fe20000010000 */
[----:B------:R-:W-:-:S13]  /*1390*/  ISETP.NE.AND P0, PT, R41, RZ, PT ;  /* 0x000000ff2900720c */ /* 0x000fda0003f05270 */
[----:B------:R-:W-:Y:S05]  /*13a0*/  @P0 BRA `(.L_x_95) ;  /* 0x00000000004c0947 */ /* 0x000fea0003800000 */
[----:B------:R-:W-:Y:S01]  /*13b0*/  ULDC.64 UR8, c[0x0][0x268] ;  /* 0x00009a0000087ab9 */ /* 0x000fe20000000a00 */
[----:B------:R-:W-:Y:S01]  /*13c0*/  IMAD.MOV R2, RZ, RZ, -R42 ;  /* 0x000000ffff027224 */ /* 0x000fe200078e0a2a */
[----:B------:R-:W-:Y:S01]  /*13d0*/  UIADD3 UR8, UP0, UR8, 0x28, URZ ;  /* 0x0000002808087890 */ /* 0x000fe2000ff1e03f */
[----:B------:R-:W-:-:S03]  /*13e0*/  MOV R11, 0x7ffffec1 ;  /* 0x7ffffec1000b7802 */ /* 0x000fc60000000f00 */
[----:B------:R-:W-:Y:S01]  /*13f0*/  UIADD3.X UR9, URZ, UR9, URZ, UP0, !UPT ;  /* 0x000000093f097290 */ /* 0x000fe200087fe43f */
[----:B------:R-:W-:Y:S01]  /*1400*/  ISETP.NE.AND P0, PT, R39, R2, PT ;  /* 0x000000022700720c */ /* 0x000fe20003f05270 */
[----:B------:R-:W-:-:S03]  /*1410*/  IMAD.U32 R2, RZ, RZ, UR8 ;  /* 0x00000008ff027e24 */ /* 0x000fc6000f8e00ff */
[----:B------:R-:W-:Y:S02]  /*1420*/  SEL R11, R11, 0x1, !P0 ;  /* 0x000000010b0b7807 */ /* 0x000fe40004000000 */
[----:B------:R-:W-:Y:S01]  /*1430*/  MOV R3, UR9 ;  /* 0x0000000900037c02 */ /* 0x000fe20008000f00 */
[----:B------:R-:W-:Y:S06]  /*1440*/  MEMBAR.ALL.GPU ;  /* 0x0000000000007992 */ /* 0x000fec000000a000 */
[----:B------:R-:W-:-:S00]  /*1450*/  ERRBAR ;  /* 0x00000000000079ab */ /* 0x000fc00000000000 */
[----:B------:R-:W-:Y:S06]  /*1460*/  CGAERRBAR ;  /* 0x00000000000075ab */ /* 0x000fec0000000000 */
[----:B------:R0:W5:Y:S02]  /*1470*/  ATOM.E.ADD.STRONG.GPU PT, R11, desc[UR10][R2.64], R11 ;  /* 0x0000000b020b798a */ /* 0x00016400081ee1ca */
.L_x_96:
[----:B------:R-:W2:Y:S04]  /*1480*/  LD.E.STRONG.GPU R10, desc[UR10][R2.64] ;  /* 0x0000000a020a7980 */ /* 0x000ea8000c10f900 */
[----:B--2---:R-:W-:Y:S01]  /*1490*/  CCTL.IVALL ;  /* 0x00000000ff00798f */ /* 0x004fe20002000000 */
[----:B------:R-:W-:Y:S05]  /*14a0*/  YIELD ;  /* 0x0000000000007946 */ /* 0x000fea0003800000 */
[----:B-----5:R-:W-:-:S04]  /*14b0*/  LOP3.LUT R10, R10, R11, RZ, 0x3c, !PT ;  /* 0x0000000b0a0a7212 */ /* 0x020fc800078e3cff */
[----:B------:R-:W-:-:S13]  /*14c0*/  ISETP.GT.AND P0, PT, R10, -0x1, PT ;  /* 0xffffffff0a00780c */ /* 0x000fda0003f04270 */
[----:B------:R-:W-:Y:S05]  /*14d0*/  @P0 BRA `(.L_x_96) ;  /* 0xfffffffc00e80947 */ /* 0x000fea000383ffff */
.L_x_95:
[----:B------:R-:W-:Y:S05]  /*14e0*/  WARPSYNC.ALL ;  /* 0x0000000000007948 */ /* 0x000fea0003800000 */
[----:B------:R-:W-:Y:S06]  /*14f0*/  BAR.SYNC.DEFER_BLOCKING 0x0 ;  /* 0x0000000000007b1d */ /* 0x000fec0000010000 */
.L_x_94:
[----:B------:R-:W-:Y:S02]  /*1500*/  ISETP.GT.U32.AND P0, PT, R41, 0x3f, PT ;  /* 0x0000003f2900780c */ /* 0x000fe40003f04070 */
[----:B------:R-:W-:Y:S01]  /*1510*/  SHF.L.U32 R29, R29, 0x10, RZ ;  /* 0x000000101d1d7819 */ /* 0x000fe200000006ff */
[----:B------:R-:W-:Y:S01]  /*1520*/  UIADD3 UR5, UR5, 0x2300, URZ ;  /* 0x0000230005057890 */ /* 0x000fe2000fffe03f */
[----:B------:R-:W-:Y:S01]  /*1530*/  IMAD.U32 R27, R27, 0x10000, RZ ;  /* 0x000100001b1b7824 */ /* 0x000fe200078e00ff */
[----:B------:R-:W-:Y:S01]  /*1540*/  SHF.L.U32 R7, R7, 0x10, RZ ;  /* 0x0000001007077819 */ /* 0x000fe200000006ff */
[----:B------:R-:W-:Y:S01]  /*1550*/  IMAD.U32 R26, R26, 0x10000, RZ ;  /* 0x000100001a1a7824 */ /* 0x000fe200078e00ff */
[----:B------:R-:W-:-:S06]  /*1560*/  ULDC.64 UR8, c[0x0][0x210] ;  /* 0x0000840000087ab9 */ /* 0x000fcc0000000a00 */
[----:B------:R-:W1:Y:S01]  /*1570*/  @!P0 LDC R11, c[0x0][0x10] ;  /* 0x00000400ff0b8b82 */ /* 0x000e620000000800 */
[----:B------:R-:W-:-:S07]  /*1580*/  @!P0 LOP3.LUT R13, R41, 0x1f, RZ, 0xc0, !PT ;  /* 0x0000001f290d8812 */ /* 0x000fce00078ec0ff */
[----:B0-----:R-:W0:Y:S01]  /*1590*/  @!P0 LDC.64 R2, c[0x0][0x260] ;  /* 0x00009800ff028b82 */ /* 0x001e220000000a00 */
[----:B-1----:R-:W-:Y:S01]  /*15a0*/  @!P0 IMAD R10, R11, UR4, R42 ;  /* 0x000000040b0a8c24 */ /* 0x002fe2000f8e022a */
[----:B------:R-:W-:-:S05]  /*15b0*/  @!P0 LOP3.LUT R11, R41, 0x7fffffe0, RZ, 0xc0, !PT ;  /* 0x7fffffe0290b8812 */ /* 0x000fca00078ec0ff */
[----:B------:R-:W-:-:S05]  /*15c0*/  @!P0 IMAD R10, R10, 0x40, R11 ;  /* 0x000000400a0a8824 */ /* 0x000fca00078e020b */
[----:B------:R-:W-:-:S05]  /*15d0*/  @!P0 IADD3 R10, R10, R13, RZ ;  /* 0x0000000d0a0a8210 */ /* 0x000fca0007ffe0ff */
[----:B------:R-:W-:-:S04]  /*15e0*/  @!P0 IMAD.SHL.U32 R11, R10, 0x2, RZ ;  /* 0x000000020a0b8824 */ /* 0x000fc800078e00ff */
[----:B0-----:R-:W-:-:S06]  /*15f0*/  @!P0 IMAD.WIDE.U32 R2, R11, 0x4, R2 ;  /* 0x000000040b028825 */ /* 0x001fcc00078e0002 */
[----:B------:R-:W2:Y:S01]  /*1600*/  @!P0 LDG.E.64 R2, desc[UR10][R2.64] ;  /* 0x0000000a02028981 */ /* 0x000ea2000c1e1b00 */
[----:B------:R-:W-:Y:S01]  /*1610*/  CS2R R10, SRZ ;  /* 0x00000000000a7805 */ /* 0x000fe2000001ff00 */
[----:B------:R-:W-:Y:S02]  /*1620*/  ULEA UR5, UR7, UR5, 0x18 ;  /* 0x0000000507057291 */ /* 0x000fe4000f8ec03f */
[----:B------:R-:W-:Y:S01]  /*1630*/  ULOP3.LUT UR4, UR4, 0x1, URZ, 0x3c, !UPT ;  /* 0x0000000104047892 */ /* 0x000fe2000f8e3c3f */
[----:B--2---:R-:W-:Y:S01]  /*1640*/  @!P0 FADD.FTZ R11, RZ, R2 ;  /* 0x00000002ff0b8221 */ /* 0x004fe20000010000 */
[----:B------:R-:W-:Y:S01]  /*1650*/  @!P0 FADD.FTZ R10, RZ, R3 ;  /* 0x00000003ff0a8221 */ /* 0x000fe20000010000 */
[----:B------:R-:W-:-:S03]  /*1660*/  LOP3.LUT P0, RZ, R41, 0xffffffdf, RZ, 0xc0, !PT ;  /* 0xffffffdf29ff7812 */ /* 0x000fc6000780c0ff */
        /* <DEDUP_REMOVED lines=11> */
[----:B------:R-:W-:Y:S01]  /*1720*/  IMAD.U32 R15, R9, 0x10000, RZ ;  /* 0x00010000090f7824 */ /* 0x000fe200078e00ff */
[----:B------:R-:W-:Y:S01]  /*1730*/  SHF.L.U32 R9, R28, 0x10, RZ ;  /* 0x000000101c097819 */ /* 0x000fe200000006ff */
[----:B-1----:R-:W-:Y:S02]  /*1740*/  FADD.FTZ R3, R14, R3 ;  /* 0x000000030e037221 */ /* 0x002fe40000010000 */
[----:B------:R-:W0:Y:S04]  /*1750*/  SHFL.BFLY PT, R11, R2, 0x2, 0x1f ;  /* 0x0c401f00020b7f89 */ /* 0x000e2800000e0000 */
[----:B------:R-:W1:Y:S01]  /*1760*/  SHFL.BFLY PT, R10, R3, 0x2, 0x1f ;  /* 0x0c401f00030a7f89 */ /* 0x000e6200000e0000 */
[----:B0-----:R-:W-:Y:S01]  /*1770*/  FADD.FTZ R11, R2, R11 ;  /* 0x0000000b020b7221 */ /* 0x001fe20000010000 */
[----:B------:R-:W-:Y:S01]  /*1780*/  SHF.L.U32 R2, R40, 0x1, RZ ;  /* 0x0000000128027819 */ /* 0x000fe200000006ff */
[----:B------:R-:W-:-:S02]  /*1790*/  IMAD.MOV.U32 R40, RZ, RZ, R0 ;  /* 0x000000ffff287224 */ /* 0x000fc400078e0000 */
[----:B-1----:R-:W-:Y:S01]  /*17a0*/  FADD.FTZ R12, R3, R10 ;  /* 0x0000000a030c7221 */ /* 0x002fe20000010000 */
[----:B------:R-:W0:Y:S01]  /*17b0*/  SHFL.BFLY PT, R16, R11, 0x1, 0x1f ;  /* 0x0c201f000b107f89 */ /* 0x000e2200000e0000 */
[C---:B------:R-:W-:Y:S01]  /*17c0*/  FADD.FTZ R10, -R4.reuse, R29 ;  /* 0x0000001d040a7221 */ /* 0x040fe20000010100 */
[----:B------:R-:W-:Y:S01]  /*17d0*/  FADD.FTZ R4, -R4, R15 ;  /* 0x0000000f04047221 */ /* 0x000fe20000010100 */
[----:B------:R-:W-:Y:S01]  /*17e0*/  SHF.L.U32 R3, R8, 0x10, RZ ;  /* 0x0000001008037819 */ /* 0x000fe200000006ff */
[----:B------:R-:W1:Y:S01]  /*17f0*/  SHFL.BFLY PT, R13, R12, 0x1, 0x1f ;  /* 0x0c201f000c0d7f89 */ /* 0x000e6200000e0000 */
[C---:B------:R-:W-:Y:S01]  /*1800*/  FMUL.FTZ R10, R5.reuse, R10 ;  /* 0x0000000a050a7220 */ /* 0x040fe20000410000 */
[----:B------:R-:W-:-:S03]  /*1810*/  FMUL.FTZ R4, R5, R4 ;  /* 0x0000000405047220 */ /* 0x000fc60000410000 */
[----:B------:R-:W-:-:S04]  /*1820*/  FFMA.FTZ R27, R10, R9, R27 ;  /* 0x000000090a1b7223 */ /* 0x000fc8000001001b */
[----:B------:R-:W-:-:S06]  /*1830*/  FMUL.FTZ R15, R27, -1.4426950216293334961 ;  /* 0xbfb8aa3b1b0f7820 */ /* 0x000fcc0000410000 */
[----:B------:R-:W2:Y:S01]  /*1840*/  MUFU.EX2 R15, R15 ;  /* 0x0000000f000f7308 */ /* 0x000ea20000000800 */
[----:B0-----:R-:W-:Y:S01]  /*1850*/  FADD.FTZ R16, R11, R16 ;  /* 0x000000100b107221 */ /* 0x001fe20000010000 */
[----:B------:R-:W-:Y:S01]  /*1860*/  IMAD.U32 R11, R6, 0x10000, RZ ;  /* 0x00010000060b7824 */ /* 0x000fe200078e00ff */
[----:B------:R-:W-:Y:S01]  /*1870*/  LOP3.LUT R6, R2, 0xe, RZ, 0xc0, !PT ;  /* 0x0000000e02067812 */ /* 0x000fe200078ec0ff */
[----:B------:R-:W-:Y:S02]  /*1880*/  IMAD R2, R37, 0x2, R32 ;  /* 0x0000000225027824 */ /* 0x000fe400078e0220 */
[----:B-1----:R-:W-:Y:S01]  /*1890*/  FADD.FTZ R13, R12, R13 ;  /* 0x0000000d0c0d7221 */ /* 0x002fe20000010000 */
[----:B------:R-:W-:Y:S01]  /*18a0*/  FFMA.FTZ R8, R4, R11, R3 ;  /* 0x0000000b04087223 */ /* 0x000fe20000010003 */
[----:B------:R-:W-:Y:S01]  /*18b0*/  IADD3 R17, RZ, -R6, RZ ;  /* 0x80000006ff117210 */ /* 0x000fe20007ffe0ff */
[----:B------:R-:W-:Y:S01]  /*18c0*/  IMAD.WIDE.U32 R2, R2, -0x33333333, RZ ;  /* 0xcccccccd02027825 */ /* 0x000fe200078e00ff */
[----:B------:R-:W-:-:S03]  /*18d0*/  @!P0 SHF.R.U32.HI R2, RZ, 0x2, R41 ;  /* 0x00000002ff028819 */ /* 0x000fc60000011629 */
[----:B------:R-:W-:Y:S01]  /*18e0*/  @!P0 FMUL.FTZ R12, R16, 9.7656251455191522837e-05 ;  /* 0x38cccccd100c8820 */ /* 0x000fe20000410000 */
[----:B------:R-:W-:Y:S01]  /*18f0*/  @!P0 FMUL.FTZ R13, R13, 9.7656251455191522837e-05 ;  /* 0x38cccccd0d0d8820 */ /* 0x000fe20000410000 */
[----:B------:R-:W-:Y:S01]  /*1900*/  FMUL.FTZ R14, R8, -1.4426950216293334961 ;  /* 0xbfb8aa3b080e7820 */ /* 0x000fe20000410000 */
[----:B------:R-:W-:Y:S01]  /*1910*/  @!P0 LOP3.LUT R6, R2, 0x3ffffff8, RZ, 0xc0, !PT ;  /* 0x3ffffff802068812 */ /* 0x000fe200078ec0ff */
[----:B--2---:R-:W-:Y:S01]  /*1920*/  FADD.FTZ R16, R15, 1 ;  /* 0x3f8000000f107421 */ /* 0x004fe20000010000 */
[----:B------:R-:W-:-:S03]  /*1930*/  LEA.HI R3, R3, R17, RZ, 0x19 ;  /* 0x0000001103037211 */ /* 0x000fc600078fc8ff */
[----:B------:R0:W-:Y:S01]  /*1940*/  @!P0 STS.64 [R6+UR5], R12 ;  /* 0x0000000c06008988 */ /* 0x0001e20008000a05 */
[----:B------:R-:W1:Y:S01]  /*1950*/  MUFU.EX2 R14, R14 ;  /* 0x0000000e000e7308 */ /* 0x000e620000000800 */
[----:B------:R-:W-:Y:S01]  /*1960*/  LEA R3, R3, UR5, 0x3 ;  /* 0x0000000503037c11 */ /* 0x000fe2000f8e18ff */
[----:B------:R-:W-:Y:S01]  /*1970*/  BAR.SYNC.DEFER_BLOCKING 0x0 ;  /* 0x0000000000007b1d */ /* 0x000fe20000010000 */
[----:B------:R-:W-:-:S04]  /*1980*/  IADD3 R30, P0, R30, UR8, RZ ;  /* 0x000000081e1e7c10 */ /* 0x000fc8000ff1e0ff */
[----:B------:R-:W-:Y:S01]  /*1990*/  IADD3.X R31, R31, UR9, RZ, P0, !PT ;  /* 0x000000091f1f7c10 */ /* 0x000fe200087fe4ff */
[----:B------:R-:W2:Y:S01]  /*19a0*/  MUFU.RCP R16, R16 ;  /* 0x0000001000107308 */ /* 0x000ea20000001000 */
[----:B------:R-:W-:-:S04]  /*19b0*/  ISETP.GE.U32.AND P0, PT, R0, UR12, PT ;  /* 0x0000000c00007c0c */ /* 0x000fc8000bf06070 */
[----:B------:R-:W-:Y:S01]  /*19c0*/  ISETP.GE.AND.EX P0, PT, R43, UR6, PT, P0 ;  /* 0x000000062b007c0c */ /* 0x000fe2000bf06300 */
[----:B-1----:R-:W-:-:S06]  /*19d0*/  FADD.FTZ R14, R14, 1 ;  /* 0x3f8000000e0e7421 */ /* 0x002fcc0000010000 */
[----:B------:R-:W1:Y:S01]  /*19e0*/  MUFU.RCP R14, R14 ;  /* 0x0000000e000e7308 */ /* 0x000e620000001000 */
[----:B--2---:R-:W-:Y:S01]  /*19f0*/  FADD.FTZ R18, -R16, 1 ;  /* 0x3f80000010127421 */ /* 0x004fe20000010100 */
[----:B------:R-:W2:Y:S03]  /*1a00*/  LDS.64 R2, [R3] ;  /* 0x0000000003027984 */ /* 0x000ea60000000a00 */
[----:B------:R-:W-:-:S04]  /*1a10*/  FFMA.FTZ R27, R27, R18, 1 ;  /* 0x3f8000001b1b7423 */ /* 0x000fc80000010012 */
[----:B------:R-:W-:-:S04]  /*1a20*/  FMUL.FTZ R27, R16, R27 ;  /* 0x0000001b101b7220 */ /* 0x000fc80000410000 */
[----:B------:R-:W-:Y:S01]  /*1a30*/  FMUL.FTZ R26, R26, R27 ;  /* 0x0000001b1a1a7220 */ /* 0x000fe20000410000 */
[----:B-1----:R-:W-:-:S04]  /*1a40*/  FADD.FTZ R15, -R14, 1 ;  /* 0x3f8000000e0f7421 */ /* 0x002fc80000010100 */
[----:B------:R-:W-:-:S04]  /*1a50*/  FFMA.FTZ R15, R8, R15, 1 ;  /* 0x3f800000080f7423 */ /* 0x000fc8000001000f */
[----:B0-----:R-:W-:-:S04]  /*1a60*/  FMUL.FTZ R6, R14, R15 ;  /* 0x0000000f0e067220 */ /* 0x001fc80000410000 */
[----:B------:R-:W-:Y:S01]  /*1a70*/  FMUL.FTZ R6, R7, R6 ;  /* 0x0000000607067220 */ /* 0x000fe20000410000 */
[----:B--2---:R-:W-:-:S03]  /*1a80*/  FFMA.FTZ R9, R9, R26, -R2 ;  /* 0x0000001a09097223 */ /* 0x004fc60000010802 */
[----:B------:R-:W-:Y:S01]  /*1a90*/  FFMA.FTZ R6, R11, R6, -R2 ;  /* 0x000000060b067223 */ /* 0x000fe20000010802 */
[----:B------:R-:W-:-:S03]  /*1aa0*/  FFMA.FTZ R10, R10, -R3, R9 ;  /* 0x800000030a0a7223 */ /* 0x000fc60000010009 */
[----:B------:R-:W-:Y:S01]  /*1ab0*/  FFMA.FTZ R6, -R3, R4, R6 ;  /* 0x0000000403067223 */ /* 0x000fe20000010106 */
[----:B------:R-:W-:-:S03]  /*1ac0*/  FMUL.FTZ R10, R5, R10 ;  /* 0x0000000a050a7220 */ /* 0x000fc60000410000 */
[----:B------:R-:W-:-:S05]  /*1ad0*/  FMUL.FTZ R5, R5, R6 ;  /* 0x0000000605057220 */ /* 0x000fca0000410000 */
[----:B------:R-:W-:-:S04]  /*1ae0*/  F2FP.BF16.F32.PACK_AB R10, R5, R10 ;  /* 0x0000000a050a723e */ /* 0x000fc800000010ff */
[----:B------:R-:W-:Y:S01]  /*1af0*/  PRMT R15, R10, 0x7632, R15 ;  /* 0x000076320a0f7816 */ /* 0x000fe2000000000f */
[----:B------:R1:W-:Y:S04]  /*1b00*/  STG.E.U16 desc[UR10][R30.64], R10 ;  /* 0x0000000a1e007986 */ /* 0x0003e8000c10150a */
[----:B------:R1:W-:Y:S01]  /*1b10*/  STG.E.U16 desc[UR10][R30.64+0x2], R15 ;  /* 0x0000020f1e007986 */ /* 0x0003e2000c10150a */
[----:B------:R-:W-:Y:S05]  /*1b20*/  @!P0 BRA `(.L_x_97) ;  /* 0xffffffe800448947 */ /* 0x000fea000383ffff */
.L_x_85:
[----:B0-----:R-:W0:Y:S02]  /*1b30*/  S2R R3, SR_CTAID.X ;  /* 0x0000000000037919 */ /* 0x001e240000002500 */
[----:B0-----:R-:W-:-:S05]  /*1b40*/  LEA R42, R42, R3, 0x5 ;  /* 0x000000032a2a7211 */ /* 0x001fca00078e28ff */
[----:B------:R-:W-:-:S05]  /*1b50*/  IMAD.SHL.U32 R41, R42, 0x20, RZ ;  /* 0x000000202a297824 */ /* 0x000fca00078e00ff */
[----:B------:R-:W-:-:S13]  /*1b60*/  ISETP.GT.AND P0, PT, R41, 0x9ff, PT ;  /* 0x000009ff2900780c */ /* 0x000fda0003f04270 */
[----:B------:R-:W-:Y:S05]  /*1b70*/  @P0 EXIT ;  /* 0x000000000000094d */ /* 0x000fea0003800000 */
[----:B------:R-:W0:Y:S01]  /*1b80*/  S2R R0, SR_TID.X ;  /* 0x0000000000007919 */ /* 0x000e220000002100 */
[----:B------:R-:W2:Y:S01]  /*1b90*/  LDC.64 R36, c[0x0][0x258] ;  /* 0x00009600ff247b82 */ /* 0x000ea20000000a00 */
[----:B------:R-:W-:Y:S01]  /*1ba0*/  IMAD.MOV.U32 R40, RZ, RZ, 0x14 ;  /* 0x00000014ff287424 */ /* 0x000fe200078e00ff */
[C---:B--2---:R-:W-:Y:S02]  /*1bb0*/  SHF.L.U32 R35, R36.reuse, 0x5, RZ ;  /* 0x0000000524237819 */ /* 0x044fe400000006ff */
[----:B------:R-:W-:Y:S02]  /*1bc0*/  SHF.L.U64.HI R36, R36, 0x5, R37 ;  /* 0x0000000524247819 */ /* 0x000fe40000010225 */
[--C-:B0-----:R-:W-:Y:S02]  /*1bd0*/  SHF.R.U32.HI R34, RZ, 0x5, R0.reuse ;  /* 0x00000005ff227819 */ /* 0x101fe40000011600 */
[----:B------:R-:W-:Y:S02]  /*1be0*/  SHF.R.U32.HI R39, RZ, 0x4, R0 ;  /* 0x00000004ff277819 */ /* 0x000fe40000011600 */
[----:B------:R-:W-:-:S02]  /*1bf0*/  LOP3.LUT R2, RZ, R34, RZ, 0x33, !PT ;  /* 0x00000022ff027212 */ /* 0x000fc400078e33ff */
[----:B------:R-:W-:Y:S02]  /*1c00*/  VIADDMNMX.U32 R40, R39, R40, 0x20, !PT ;  /* 0x0000002027287446 */ /* 0x000fe40007800028 */
[----:B------:R-:W-:Y:S02]  /*1c10*/  IADD3 R37, P0, R2, R35, RZ ;  /* 0x0000002302257210 */ /* 0x000fe40007f1e0ff */
[----:B------:R-:W-:Y:S02]  /*1c20*/  LOP3.LUT R7, RZ, R39, RZ, 0x33, !PT ;  /* 0x00000027ff077212 */ /* 0x000fe400078e33ff */
[----:B------:R-:W-:Y:S02]  /*1c30*/  IADD3.X R38, R36, -0x1, RZ, P0, !PT ;  /* 0xffffffff24267810 */ /* 0x000fe400007fe4ff */
[----:B------:R-:W-:Y:S02]  /*1c40*/  IADD3 R40, R40, R7, RZ ;  /* 0x0000000728287210 */ /* 0x000fe40007ffe0ff */
[----:B------:R-:W-:Y:S01]  /*1c50*/  IADD3 R44, P1, R34, 0x14, RZ ;  /* 0x00000014222c7810 */ /* 0x000fe20007f3e0ff */
[----:B------:R-:W-:Y:S01]  /*1c60*/  IMAD.WIDE.U32 R2, R38, -0x33333333, RZ ;  /* 0xcccccccd26027825 */ /* 0x000fe200078e00ff */
[----:B------:R-:W-:-:S02]  /*1c70*/  IADD3 R45, P2, R34, 0x1e, RZ ;  /* 0x0000001e222d7810 */ /* 0x000fc40007f5e0ff */
[----:B------:R-:W-:Y:S01]  /*1c80*/  LOP3.LUT R43, R0, 0xf, RZ, 0xc0, !PT ;  /* 0x0000000f002b7812 */ /* 0x000fe200078ec0ff */
[----:B------:R-:W-:Y:S01]  /*1c90*/  IMAD.X R47, RZ, RZ, RZ, P1 ;  /* 0x000000ffff2f7224 */ /* 0x000fe200008e06ff */
[----:B------:R-:W-:Y:S01]  /*1ca0*/  IADD3.X R48, RZ, RZ, RZ, P2, !PT ;  /* 0x000000ffff307210 */ /* 0x000fe200017fe4ff */
[----:B------:R-:W-:-:S04]  /*1cb0*/  IMAD.WIDE.U32 R4, P0, R37, -0x33333334, R2 ;  /* 0xcccccccc25047825 */ /* 0x000fc80007800002 */
[----:B------:R-:W-:Y:S01]  /*1cc0*/  IMAD.WIDE.U32 R2, R37, -0x33333333, RZ ;  /* 0xcccccccd25027825 */ /* 0x000fe200078e00ff */
[----:B------:R-:W-:-:S03]  /*1cd0*/  MOV R6, R5 ;  /* 0x0000000500067202 */ /* 0x000fc60000000f00 */
[----:B------:R-:W-:Y:S01]  /*1ce0*/  IMAD.X R7, RZ, RZ, RZ, P0 ;  /* 0x000000ffff077224 */ /* 0x000fe200000e06ff */
[----:B------:R-:W-:Y:S01]  /*1cf0*/  IADD3 RZ, P0, R3, R4, RZ ;  /* 0x0000000403ff7210 */ /* 0x000fe20007f1e0ff */
[----:B------:R-:W-:-:S04]  /*1d00*/  IMAD.WIDE.U32 R2, R40, -0x33333333, RZ ;  /* 0xcccccccd28027825 */ /* 0x000fc800078e00ff */
[----:B------:R-:W-:Y:S01]  /*1d10*/  IMAD.WIDE.U32.X R4, R38, -0x33333334, R6, P0 ;  /* 0xcccccccc26047825 */ /* 0x000fe200000e0406 */
[----:B------:R-:W-:Y:S02]  /*1d20*/  IADD3 R42, P0, R34, 0xa, RZ ;  /* 0x0000000a222a7810 */ /* 0x000fe40007f1e0ff */
[----:B------:R-:W-:Y:S02]  /*1d30*/  LEA.HI R2, R3, 0x1, RZ, 0x1c ;  /* 0x0000000103027811 */ /* 0x000fe400078fe0ff */
[----:B------:R-:W-:Y:S01]  /*1d40*/  SHF.R.U64 R50, R4, 0x3, R5 ;  /* 0x0000000304327819 */ /* 0x000fe20000001205 */
[----:B------:R-:W-:Y:S01]  /*1d50*/  IMAD.X R46, RZ, RZ, RZ, P0 ;  /* 0x000000ffff2e7224 */ /* 0x000fe200000e06ff */
[----:B------:R-:W-:Y:S02]  /*1d60*/  LOP3.LUT R49, R2, 0x3, RZ, 0xc0, !PT ;  /* 0x0000000302317812 */ /* 0x000fe400078ec0ff */
[----:B------:R-:W-:-:S04]  /*1d70*/  IADD3 R50, R50, 0x1, RZ ;  /* 0x0000000132327810 */ /* 0x000fc80007ffe0ff */
[----:B------:R-:W-:-:S07]  /*1d80*/  LOP3.LUT R50, R50, 0x3, RZ, 0xc0, !PT ;  /* 0x0000000332327812 */ /* 0x000fce00078ec0ff */
.L_x_114:
[----:B------:R-:W-:Y:S01]  /*1d90*/  ISETP.GT.U32.AND P0, PT, R35, R34, PT ;  /* 0x000000222300720c */ /* 0x000fe20003f04070 */
[----:B------:R-:W-:Y:S01]  /*1da0*/  BSSY B0, `(.L_x_98) ;  /* 0x00000ab000007945 */ /* 0x000fe20003800000 */
[----:B0-----:R-:W-:Y:S01]  /*1db0*/  HFMA2.MMA R54, -RZ, RZ, 0, 0 ;  /* 0x00000000ff367435 */ /* 0x001fe200000001ff */
[----:B------:R-:W-:Y:S01]  /*1dc0*/  IMAD.MOV.U32 R51, RZ, RZ, RZ ;  /* 0x000000ffff337224 */ /* 0x000fe200078e00ff */
[----:B------:R-:W-:-:S13]  /*1dd0*/  ISETP.GT.AND.EX P0, PT, R36, RZ, PT, P0 ;  /* 0x000000ff2400720c */ /* 0x000fda0003f04300 */
[----:B--234-:R-:W-:Y:S05]  /*1de0*/  @!P0 BRA `(.L_x_99) ;  /* 0x0000000800988947 */ /* 0x01cfea0003800000 */
[----:B------:R-:W-:Y:S01]  /*1df0*/  ISETP.NE.U32.AND P1, PT, R50, RZ, PT ;  /* 0x000000ff3200720c */ /* 0x000fe20003f25070 */
[----:B------:R-:W-:Y:S01]  /*1e00*/  BSSY B1, `(.L_x_100) ;  /* 0x0000024000017945 */ /* 0x000fe20003800000 */
[----:B------:R-:W-:Y:S01]  /*1e10*/  LOP3.LUT R2, R0, 0x1f, RZ, 0xc0, !PT ;  /* 0x0000001f00027812 */ /* 0x000fe200078ec0ff */
[----:B------:R-:W-:Y:S01]  /*1e20*/  IMAD.MOV.U32 R54, RZ, RZ, RZ ;  /* 0x000000ffff367224 */ /* 0x000fe200078e00ff */
[----:B------:R-:W-:Y:S01]  /*1e30*/  ISETP.NE.AND.EX P1, PT, RZ, RZ, PT, P1 ;  /* 0x000000ffff00720c */ /* 0x000fe20003f25310 */
[----:B------:R-:W-:Y:S01]  /*1e40*/  IMAD.MOV.U32 R53, RZ, RZ, RZ ;  /* 0x000000ffff357224 */ /* 0x000fe200078e00ff */
[----:B------:R-:W-:Y:S02]  /*1e50*/  ISETP.GE.U32.AND P0, PT, R37, 0x1e, PT ;  /* 0x0000001e2500780c */ /* 0x000fe40003f06070 */
[----:B------:R-:W-:Y:S02]  /*1e60*/  IADD3 R2, P2, R2, R41, RZ ;  /* 0x0000002902027210 */ /* 0x000fe40007f5e0ff */
[----:B------:R-:W-:-:S02]  /*1e70*/  ISETP.GE.U32.AND.EX P0, PT, R38, RZ, PT, P0 ;  /* 0x000000ff2600720c */ /* 0x000fc40003f06100 */
[----:B------:R-:W-:Y:S02]  /*1e80*/  MOV R52, R34 ;  /* 0x0000002200347202 */ /* 0x000fe40000000f00 */
[----:B------:R-:W-:Y:S02]  /*1e90*/  MOV R51, RZ ;  /* 0x000000ff00337202 */ /* 0x000fe40000000f00 */
[----:B------:R-:W-:Y:S01]  /*1ea0*/  LEA.HI.X.SX32 R3, R41, RZ, 0x1, P2 ;  /* 0x000000ff29037211 */ /* 0x000fe200010f0eff */
[----:B------:R-:W-:Y:S06]  /*1eb0*/  @!P1 BRA `(.L_x_101) ;  /* 0x0000000000609947 */ /* 0x000fec0003800000 */
[----:B------:R-:W-:Y:S01]  /*1ec0*/  IMAD.WIDE.U32 R6, R34, 0xa00, R2 ;  /* 0x00000a0022067825 */ /* 0x000fe200078e0002 */
[----:B------:R-:W-:Y:S02]  /*1ed0*/  ULDC.64 UR4, c[0x0][0x260] ;  /* 0x0000980000047ab9 */ /* 0x000fe40000000a00 */
[----:B------:R-:W-:-:S04]  /*1ee0*/  LEA R4, P1, R6, UR4, 0x3 ;  /* 0x0000000406047c11 */ /* 0x000fc8000f8218ff */
[----:B------:R-:W-:-:S05]  /*1ef0*/  LEA.HI.X R5, R6, UR5, R7, 0x3, P1 ;  /* 0x0000000506057c11 */ /* 0x000fca00088f1c07 */
[----:B------:R-:W2:Y:S01]  /*1f00*/  LDG.E.64 R6, desc[UR10][R4.64+0x2800] ;  /* 0x0028000a04067981 */ /* 0x000ea2000c1e1b00 */
[----:B------:R-:W-:Y:S01]  /*1f10*/  ISETP.NE.U32.AND P1, PT, R50, 0x1, PT ;  /* 0x000000013200780c */ /* 0x000fe20003f25070 */
[----:B------:R-:W-:Y:S01]  /*1f20*/  IMAD.MOV.U32 R52, RZ, RZ, R42 ;  /* 0x000000ffff347224 */ /* 0x000fe200078e002a */
[----:B------:R-:W-:Y:S02]  /*1f30*/  MOV R53, R46 ;  /* 0x0000002e00357202 */ /* 0x000fe40000000f00 */
[----:B------:R-:W-:Y:S01]  /*1f40*/  ISETP.NE.AND.EX P1, PT, RZ, RZ, PT, P1 ;  /* 0x000000ffff00720c */ /* 0x000fe20003f25310 */
[----:B--2---:R-:W-:Y:S01]  /*1f50*/  FADD.FTZ R51, RZ, R6 ;  /* 0x00000006ff337221 */ /* 0x004fe20000010000 */
[----:B------:R-:W-:-:S11]  /*1f60*/  FADD.FTZ R54, RZ, R7 ;  /* 0x00000007ff367221 */ /* 0x000fd60000010000 */
[----:B------:R-:W-:Y:S05]  /*1f70*/  @!P1 BRA `(.L_x_101) ;  /* 0x0000000000309947 */ /* 0x000fea0003800000 */
[----:B------:R-:W-:Y:S01]  /*1f80*/  ISETP.NE.U32.AND P1, PT, R50, 0x2, PT ;  /* 0x000000023200780c */ /* 0x000fe20003f25070 */
[----:B------:R-:W2:Y:S03]  /*1f90*/  LDG.E.64 R6, desc[UR10][R4.64+0x34800] ;  /* 0x0348000a04067981 */ /* 0x000ea6000c1e1b00 */
[----:B------:R-:W-:-:S13]  /*1fa0*/  ISETP.NE.AND.EX P1, PT, RZ, RZ, PT, P1 ;  /* 0x000000ffff00720c */ /* 0x000fda0003f25310 */
[----:B------:R-:W3:Y:S01]  /*1fb0*/  @P1 LDG.E.64 R8, desc[UR10][R4.64+0x66800] ;  /* 0x0668000a04081981 */ /* 0x000ee2000c1e1b00 */
[----:B------:R-:W-:Y:S01]  /*1fc0*/  IMAD.MOV.U32 R52, RZ, RZ, R44 ;  /* 0x000000ffff347224 */ /* 0x000fe200078e002c */
[----:B------:R-:W-:Y:S01]  /*1fd0*/  MOV R53, R47 ;  /* 0x0000002f00357202 */ /* 0x000fe20000000f00 */
[----:B------:R-:W-:Y:S01]  /*1fe0*/  @P1 IMAD.MOV.U32 R52, RZ, RZ, R45 ;  /* 0x000000ffff341224 */ /* 0x000fe200078e002d */
[----:B------:R-:W-:Y:S01]  /*1ff0*/  @P1 MOV R53, R48 ;  /* 0x0000003000351202 */ /* 0x000fe20000000f00 */
[----:B--2---:R-:W-:Y:S01]  /*2000*/  FADD.FTZ R51, R51, R6 ;  /* 0x0000000633337221 */ /* 0x004fe20000010000 */
[----:B------:R-:W-:-:S03]  /*2010*/  FADD.FTZ R54, R54, R7 ;  /* 0x0000000736367221 */ /* 0x000fc60000010000 */
[----:B---3--:R-:W-:Y:S01]  /*2020*/  @P1 FADD.FTZ R51, R51, R8 ;  /* 0x0000000833331221 */ /* 0x008fe20000010000 */
[----:B------:R-:W-:-:S07]  /*2030*/  @P1 FADD.FTZ R54, R54, R9 ;  /* 0x0000000936361221 */ /* 0x000fce0000010000 */
.L_x_101:
[----:B------:R-:W-:Y:S05]  /*2040*/  BSYNC B1 ;  /* 0x0000000000017941 */ /* 0x000fea0003800000 */
.L_x_100:
[----:B------:R-:W-:Y:S05]  /*2050*/  @!P0 BRA `(.L_x_99) ;  /* 0x0000000400fc8947 */ /* 0x000fea0003800000 */
[C---:B------:R-:W-:Y:S01]  /*2060*/  SHF.L.U64.HI R3, R2.reuse, 0x1, R3 ;  /* 0x0000000102037819 */ /* 0x040fe20000010203 */
[----:B------:R-:W-:Y:S01]  /*2070*/  IMAD.SHL.U32 R2, R2, 0x2, RZ ;  /* 0x0000000202027824 */ /* 0x000fe200078e00ff */
[C---:B------:R-:W-:Y:S01]  /*2080*/  IADD3 R4, P2, -R52.reuse, R35, RZ ;  /* 0x0000002334047210 */ /* 0x040fe20007f5e1ff */
[----:B------:R-:W-:Y:S01]  /*2090*/  IMAD R5, R53, 0x1400, RZ ;  /* 0x0000140035057824 */ /* 0x000fe200078e02ff */
[----:B------:R-:W-:Y:S01]  /*20a0*/  ULDC.64 UR4, c[0x0][0x260] ;  /* 0x0000980000047ab9 */ /* 0x000fe20000000a00 */
[----:B------:R-:W-:Y:S01]  /*20b0*/  IMAD.WIDE.U32 R2, R52, 0x1400, R2 ;  /* 0x0000140034027825 */ /* 0x000fe200078e0002 */
[----:B------:R-:W-:Y:S01]  /*20c0*/  ISETP.GT.U32.AND P0, PT, R4, 0x78, PT ;  /* 0x000000780400780c */ /* 0x000fe20003f04070 */
[----:B------:R-:W-:Y:S02]  /*20d0*/  BSSY B1, `(.L_x_102) ;  /* 0x0000044000017945 */ /* 0x000fe40003800000 */
[----:B------:R-:W-:Y:S01]  /*20e0*/  IMAD.X R4, R36, 0x1, ~R53, P2 ;  /* 0x0000000124047824 */ /* 0x000fe200010e0e35 */
[----:B------:R-:W-:-:S02]  /*20f0*/  IADD3 R3, R3, R5, RZ ;  /* 0x0000000503037210 */ /* 0x000fc40007ffe0ff */
[----:B------:R-:W-:-:S04]  /*2100*/  LEA R56, P1, R2, UR4, 0x2 ;  /* 0x0000000402387c11 */ /* 0x000fc8000f8210ff */
[----:B------:R-:W-:Y:S02]  /*2110*/  LEA.HI.X R2, R2, UR5, R3, 0x2, P1 ;  /* 0x0000000502027c11 */ /* 0x000fe400088f1403 */
[----:B------:R-:W-:Y:S02]  /*2120*/  ISETP.GT.AND.EX P1, PT, R4, RZ, PT, P0 ;  /* 0x000000ff0400720c */ /* 0x000fe40003f24300 */
[----:B------:R-:W-:Y:S02]  /*2130*/  IADD3 R56, P2, R56, 0x66800, RZ ;  /* 0x0006680038387810 */ /* 0x000fe40007f5e0ff */
[----:B------:R-:W-:Y:S02]  /*2140*/  PLOP3.LUT P0, PT, PT, PT, PT, 0x80, 0x0 ;  /* 0x000000000000781c */ /* 0x000fe40003f0f070 */
[----:B------:R-:W-:-:S07]  /*2150*/  IADD3.X R57, RZ, R2, RZ, P2, !PT ;  /* 0x00000002ff397210 */ /* 0x000fce00017fe4ff */
[----:B------:R-:W-:Y:S05]  /*2160*/  @!P1 BRA `(.L_x_103) ;  /* 0x0000000000e89947 */ /* 0x000fea0003800000 */
[----:B------:R-:W-:Y:S02]  /*2170*/  IADD3 R55, P1, R35, -0x78, RZ ;  /* 0xffffff8823377810 */ /* 0x000fe40007f3e0ff */
[----:B------:R-:W-:Y:S02]  /*2180*/  PLOP3.LUT P0, PT, PT, PT, PT, 0x8, 0x0 ;  /* 0x000000000000781c */ /* 0x000fe40003f0e170 */
[----:B------:R-:W-:-:S11]  /*2190*/  IADD3.X R58, R36, -0x1, RZ, P1, !PT ;  /* 0xffffffff243a7810 */ /* 0x000fd60000ffe4ff */
.L_x_104:
[----:B------:R-:W2:Y:S04]  /*21a0*/  LDG.E.64 R2, desc[UR10][R56.64+-0x64000] ;  /* 0xf9c0000a38027981 */ /* 0x000ea8000c1e1b00 */
[----:B------:R-:W3:Y:S04]  /*21b0*/  LDG.E.64 R4, desc[UR10][R56.64+-0x32000] ;  /* 0xfce0000a38047981 */ /* 0x000ee8000c1e1b00 */
[----:B------:R-:W4:Y:S04]  /*21c0*/  LDG.E.64 R6, desc[UR10][R56.64] ;  /* 0x0000000a38067981 */ /* 0x000f28000c1e1b00 */
[----:B------:R-:W5:Y:S04]  /*21d0*/  LDG.E.64 R8, desc[UR10][R56.64+0x32000] ;  /* 0x0320000a38087981 */ /* 0x000f68000c1e1b00 */
[----:B-1----:R-:W5:Y:S04]  /*21e0*/  LDG.E.64 R10, desc[UR10][R56.64+0x64000] ;  /* 0x0640000a380a7981 */ /* 0x002f68000c1e1b00 */
[----:B------:R-:W5:Y:S04]  /*21f0*/  LDG.E.64 R12, desc[UR10][R56.64+0x96000] ;  /* 0x0960000a380c7981 */ /* 0x000f68000c1e1b00 */
        /* <DEDUP_REMOVED lines=9> */
[----:B------:R0:W5:Y:S01]  /*2290*/  LDG.E.64 R32, desc[UR10][R56.64+0x28a000] ;  /* 0x28a0000a38207981 */ /* 0x000162000c1e1b00 */
[----:B------:R-:W-:-:S05]  /*22a0*/  IADD3 R52, P1, R52, 0xa0, RZ ;  /* 0x000000a034347810 */ /* 0x000fca0007f3e0ff */
[----:B------:R-:W-:Y:S01]  /*22b0*/  IMAD.X R53, RZ, RZ, R53, P1 ;  /* 0x000000ffff357224 */ /* 0x000fe200008e0635 */
[----:B------:R-:W-:Y:S02]  /*22c0*/  ISETP.GE.U32.AND P1, PT, R52, R55, PT ;  /* 0x000000373400720c */ /* 0x000fe40003f26070 */
[----:B0-----:R-:W-:Y:S02]  /*22d0*/  IADD3 R56, P2, R56, 0x320000, RZ ;  /* 0x0032000038387810 */ /* 0x001fe40007f5e0ff */
[----:B------:R-:W-:Y:S02]  /*22e0*/  ISETP.GE.AND.EX P1, PT, R53, R58, PT, P1 ;  /* 0x0000003a3500720c */ /* 0x000fe40003f26310 */
[----:B------:R-:W-:Y:S01]  /*22f0*/  IADD3.X R57, RZ, R57, RZ, P2, !PT ;  /* 0x00000039ff397210 */ /* 0x000fe200017fe4ff */
[----:B--2---:R-:W-:Y:S01]  /*2300*/  FADD.FTZ R51, R2, R51 ;  /* 0x0000003302337221 */ /* 0x004fe20000010000 */
[----:B------:R-:W-:-:S03]  /*2310*/  FADD.FTZ R54, R3, R54 ;  /* 0x0000003603367221 */ /* 0x000fc60000010000 */
[----:B---3--:R-:W-:Y:S01]  /*2320*/  FADD.FTZ R51, R51, R4 ;  /* 0x0000000433337221 */ /* 0x008fe20000010000 */
[----:B------:R-:W-:-:S03]  /*2330*/  FADD.FTZ R54, R54, R5 ;  /* 0x0000000536367221 */ /* 0x000fc60000010000 */
[----:B----4-:R-:W-:Y:S01]  /*2340*/  FADD.FTZ R51, R51, R6 ;  /* 0x0000000633337221 */ /* 0x010fe20000010000 */
[----:B------:R-:W-:-:S03]  /*2350*/  FADD.FTZ R54, R54, R7 ;  /* 0x0000000736367221 */ /* 0x000fc60000010000 */
[----:B-----5:R-:W-:Y:S01]  /*2360*/  FADD.FTZ R51, R51, R8 ;  /* 0x0000000833337221 */ /* 0x020fe20000010000 */
[----:B------:R-:W-:-:S03]  /*2370*/  FADD.FTZ R54, R54, R9 ;  /* 0x0000000936367221 */ /* 0x000fc60000010000 */
[----:B------:R-:W-:Y:S01]  /*2380*/  FADD.FTZ R51, R51, R10 ;  /* 0x0000000a33337221 */ /* 0x000fe20000010000 */
        /* <DEDUP_REMOVED lines=22> */
[----:B------:R-:W-:Y:S01]  /*24f0*/  FADD.FTZ R54, R54, R33 ;  /* 0x0000002136367221 */ /* 0x000fe20000010000 */
[----:B------:R-:W-:Y:S06]  /*2500*/  @!P1 BRA `(.L_x_104) ;  /* 0xfffffffc00249947 */ /* 0x000fec000383ffff */
.L_x_103:
[----:B------:R-:W-:Y:S05]  /*2510*/  BSYNC B1 ;  /* 0x0000000000017941 */ /* 0x000fea0003800000 */
.L_x_102:
[----:B------:R-:W-:Y:S01]  /*2520*/  IADD3 R2, P2, -R52, R35, RZ ;  /* 0x0000002334027210 */ /* 0x000fe20007f5e1ff */
[----:B------:R-:W-:Y:S03]  /*2530*/  BSSY B1, `(.L_x_105) ;  /* 0x0000022000017945 */ /* 0x000fe60003800000 */
[----:B------:R-:W-:Y:S01]  /*2540*/  ISETP.GT.U32.AND P1, PT, R2, 0x28, PT ;  /* 0x000000280200780c */ /* 0x000fe20003f24070 */
[----:B------:R-:W-:-:S05]  /*2550*/  IMAD.X R2, R36, 0x1, ~R53, P2 ;  /* 0x0000000124027824 */ /* 0x000fca00010e0e35 */
[----:B------:R-:W-:-:S13]  /*2560*/  ISETP.GT.AND.EX P1, PT, R2, RZ, PT, P1 ;  /* 0x000000ff0200720c */ /* 0x000fda0003f24310 */
[----:B------:R-:W-:Y:S05]  /*2570*/  @!P1 BRA `(.L_x_106) ;  /* 0x0000000000749947 */ /* 0x000fea0003800000 */
[----:B------:R-:W2:Y:S04]  /*2580*/  LDG.E.64 R2, desc[UR10][R56.64+-0x64000] ;  /* 0xf9c0000a38027981 */ /* 0x000ea8000c1e1b00 */
[----:B------:R-:W3:Y:S04]  /*2590*/  LDG.E.64 R4, desc[UR10][R56.64+-0x32000] ;  /* 0xfce0000a38047981 */ /* 0x000ee8000c1e1b00 */
[----:B------:R-:W4:Y:S04]  /*25a0*/  LDG.E.64 R6, desc[UR10][R56.64] ;  /* 0x0000000a38067981 */ /* 0x000f28000c1e1b00 */
[----:B------:R-:W5:Y:S04]  /*25b0*/  LDG.E.64 R8, desc[UR10][R56.64+0x32000] ;  /* 0x0320000a38087981 */ /* 0x000f68000c1e1b00 */
[----:B-1----:R-:W5:Y:S04]  /*25c0*/  LDG.E.64 R10, desc[UR10][R56.64+0x64000] ;  /* 0x0640000a380a7981 */ /* 0x002f68000c1e1b00 */
[----:B------:R-:W5:Y:S04]  /*25d0*/  LDG.E.64 R12, desc[UR10][R56.64+0x96000] ;  /* 0x0960000a380c7981 */ /* 0x000f68000c1e1b00 */
[----:B------:R-:W5:Y:S04]  /*25e0*/  LDG.E.64 R14, desc[UR10][R56.64+0xc8000] ;  /* 0x0c80000a380e7981 */ /* 0x000f68000c1e1b00 */
[----:B------:R0:W5:Y:S01]  /*25f0*/  LDG.E.64 R16, desc[UR10][R56.64+0xfa000] ;  /* 0x0fa0000a38107981 */ /* 0x000162000c1e1b00 */
[----:B------:R-:W-:-:S02]  /*2600*/  IADD3 R52, P2, R52, 0x50, RZ ;  /* 0x0000005034347810 */ /* 0x000fc40007f5e0ff */
[----:B------:R-:W-:-:S03]  /*2610*/  PLOP3.LUT P0, PT, PT, PT, PT, 0x8, 0x0 ;  /* 0x000000000000781c */ /* 0x000fc60003f0e170 */
[----:B------:R-:W-:Y:S01]  /*2620*/  IMAD.X R53, RZ, RZ, R53, P2 ;  /* 0x000000ffff357224 */ /* 0x000fe200010e0635 */
[----:B0-----:R-:W-:-:S04]  /*2630*/  IADD3 R56, P1, R56, 0x190000, RZ ;  /* 0x0019000038387810 */ /* 0x001fc80007f3e0ff */
        /* <DEDUP_REMOVED lines=16> */
[----:B------:R-:W-:-:S07]  /*2740*/  FADD.FTZ R54, R54, R17 ;  /* 0x0000001136367221 */ /* 0x000fce0000010000 */
.L_x_106:
[----:B------:R-:W-:Y:S05]  /*2750*/  BSYNC B1 ;  /* 0x0000000000017941 */ /* 0x000fea0003800000 */
.L_x_105:
[----:B------:R-:W-:-:S04]  /*2760*/  ISETP.LT.U32.AND P1, PT, R52, R35, PT ;  /* 0x000000233400720c */ /* 0x000fc80003f21070 */
[----:B------:R-:W-:-:S13]  /*2770*/  ISETP.LT.OR.EX P0, PT, R53, R36, P0, P1 ;  /* 0x000000243500720c */ /* 0x000fda0000701710 */
[----:B------:R-:W-:Y:S05]  /*2780*/  @!P0 BRA `(.L_x_99) ;  /* 0x0000000000308947 */ /* 0x000fea0003800000 */
[----:B------:R-:W2:Y:S04]  /*2790*/  LDG.E.64 R2, desc[UR10][R56.64+-0x64000] ;  /* 0xf9c0000a38027981 */ /* 0x000ea8000c1e1b00 */
[----:B------:R-:W3:Y:S04]  /*27a0*/  LDG.E.64 R4, desc[UR10][R56.64+-0x32000] ;  /* 0xfce0000a38047981 */ /* 0x000ee8000c1e1b00 */
[----:B------:R-:W4:Y:S04]  /*27b0*/  LDG.E.64 R6, desc[UR10][R56.64] ;  /* 0x0000000a38067981 */ /* 0x000f28000c1e1b00 */
[----:B------:R-:W5:Y:S01]  /*27c0*/  LDG.E.64 R8, desc[UR10][R56.64+0x32000] ;  /* 0x0320000a38087981 */ /* 0x000f62000c1e1b00 */
[----:B--2---:R-:W-:Y:S01]  /*27d0*/  FADD.FTZ R51, R51, R2 ;  /* 0x0000000233337221 */ /* 0x004fe20000010000 */
[----:B------:R-:W-:-:S03]  /*27e0*/  FADD.FTZ R54, R54, R3 ;  /* 0x0000000336367221 */ /* 0x000fc60000010000 */
[----:B---3--:R-:W-:Y:S01]  /*27f0*/  FADD.FTZ R51, R51, R4 ;  /* 0x0000000433337221 */ /* 0x008fe20000010000 */
[----:B------:R-:W-:-:S03]  /*2800*/  FADD.FTZ R54, R54, R5 ;  /* 0x0000000536367221 */ /* 0x000fc60000010000 */
[----:B----4-:R-:W-:Y:S01]  /*2810*/  FADD.FTZ R51, R51, R6 ;  /* 0x0000000633337221 */ /* 0x010fe20000010000 */
[----:B------:R-:W-:-:S03]  /*2820*/  FADD.FTZ R54, R54, R7 ;  /* 0x0000000736367221 */ /* 0x000fc60000010000 */
[----:B-----5:R-:W-:Y:S01]  /*2830*/  FADD.FTZ R51, R51, R8 ;  /* 0x0000000833337221 */ /* 0x020fe20000010000 */
[----:B------:R-:W-:-:S07]  /*2840*/  FADD.FTZ R54, R54, R9 ;  /* 0x0000000936367221 */ /* 0x000fce0000010000 */
.L_x_99:
[----:B------:R-:W-:Y:S05]  /*2850*/  BSYNC B0 ;  /* 0x0000000000007941 */ /* 0x000fea0003800000 */
.L_x_98:
[----:B------:R-:W0:Y:S01]  /*2860*/  S2UR UR5, SR_CgaCtaId ;  /* 0x00000000000579c3 */ /* 0x000e220000008800 */
[----:B------:R-:W-:Y:S01]  /*2870*/  UMOV UR4, 0x400 ;  /* 0x0000040000047882 */ /* 0x000fe20000000000 */
[----:B------:R-:W-:Y:S02]  /*2880*/  SHF.L.U32 R3, R34, 0x1, RZ ;  /* 0x0000000122037819 */ /* 0x000fe400000006ff */
[----:B------:R-:W-:Y:S02]  /*2890*/  ISETP.GT.U32.AND P0, PT, R0, 0x1ff, PT ;  /* 0x000001ff0000780c */ /* 0x000fe40003f04070 */
[----:B------:R-:W-:Y:S01]  /*28a0*/  LOP3.LUT R3, R3, 0x1f, R0, 0x78, !PT ;  /* 0x0000001f03037812 */ /* 0x000fe200078e7800 */
[----:B0-----:R-:W-:-:S06]  /*28b0*/  ULEA UR4, UR5, UR4, 0x18 ;  /* 0x0000000405047291 */ /* 0x001fcc000f8ec03f */
[----:B------:R-:W-:-:S05]  /*28c0*/  LEA R2, R34, UR4, 0x7 ;  /* 0x0000000422027c11 */ /* 0x000fca000f8e38ff */
[----:B------:R-:W-:-:S05]  /*28d0*/  IMAD R2, R3, 0x4, R2 ;  /* 0x0000000403027824 */ /* 0x000fca00078e0202 */
[----:B------:R0:W-:Y:S04]  /*28e0*/  STS [R2], R51 ;  /* 0x0000003302007388 */ /* 0x0001e80000000800 */
[----:B------:R0:W-:Y:S01]  /*28f0*/  STS [R2+0x500], R54 ;  /* 0x0005003602007388 */ /* 0x0001e20000000800 */
[----:B------:R-:W-:Y:S06]  /*2900*/  BAR.SYNC.DEFER_BLOCKING 0x0 ;  /* 0x0000000000007b1d */ /* 0x000fec0000010000 */
[----:B------:R-:W-:Y:S05]  /*2910*/  @P0 BRA `(.L_x_107) ;  /* 0x0000001000b40947 */ /* 0x000fea0003800000 */
[----:B------:R-:W-:Y:S01]  /*2920*/  ISETP.NE.AND P0, PT, R49, RZ, PT ;  /* 0x000000ff3100720c */ /* 0x000fe20003f05270 */
[----:B------:R-:W-:Y:S01]  /*2930*/  BSSY B0, `(.L_x_108) ;  /* 0x0000083000007945 */ /* 0x000fe20003800000 */
[----:B0-----:R-:W-:-:S11]  /*2940*/  MOV R2, R39 ;  /* 0x0000002700027202 */ /* 0x001fd60000000f00 */
[----:B------:R-:W-:Y:S05]  /*2950*/  @!P0 BRA `(.L_x_109) ;  /* 0x0000000800008947 */ /* 0x000fea0003800000 */
[----:B------:R-:W-:Y:S01]  /*2960*/  ISETP.GT.U32.AND P0, PT, R43, 0x9, PT ;  /* 0x000000092b00780c */ /* 0x000fe20003f04070 */
[----:B------:R-:W-:-:S12]  /*2970*/  UMOV UR5, 0xffff ;  /* 0x0000ffff00057882 */ /* 0x000fd80000000000 */
[C---:B------:R-:W-:Y:S01]  /*2980*/  @!P0 IMAD.SHL.U32 R2, R43.reuse, 0x2, RZ ;  /* 0x000000022b028824 */ /* 0x040fe200078e00ff */
[----:B------:R-:W-:Y:S02]  /*2990*/  @!P0 SHF.R.U32.HI R39, RZ, 0x4, R0 ;  /* 0x00000004ff278819 */ /* 0x000fe40000011600 */
[----:B------:R-:W-:Y:S02]  /*29a0*/  @!P0 LEA R4, R43, UR4, 0x7 ;  /* 0x000000042b048c11 */ /* 0x000fe4000f8e38ff */
[----:B------:R-:W-:-:S04]  /*29b0*/  @!P0 LOP3.LUT R3, R39, R2, RZ, 0x3c, !PT ;  /* 0x0000000227038212 */ /* 0x000fc800078e3cff */
[----:B------:R-:W-:Y:S02]  /*29c0*/  @!P0 LEA R4, R3, R4, 0x2 ;  /* 0x0000000403048211 */ /* 0x000fe400078e10ff */
[----:B------:R-:W-:-:S06]  /*29d0*/  CS2R R2, SRZ ;  /* 0x0000000000027805 */ /* 0x000fcc000001ff00 */
[----:B------:R0:W2:Y:S04]  /*29e0*/  @!P0 LDS R2, [R4] ;  /* 0x0000000004028984 */ /* 0x0000a80000000800 */
[----:B------:R0:W3:Y:S01]  /*29f0*/  @!P0 LDS R3, [R4+0x500] ;  /* 0x0005000004038984 */ /* 0x0000e20000000800 */
[----:B------:R-:W-:Y:S05]  /*2a00*/  BRA.DIV UR5, `(.L_x_110) ;  /* 0x0000001205907947 */ /* 0x000fea000b800000 */
[----:B------:R-:W-:Y:S01]  /*2a10*/  IMAD.MOV.U32 R9, RZ, RZ, 0xffff ;  /* 0x0000ffffff097424 */ /* 0x000fe200078e00ff */
[----:B------:R-:W-:Y:S01]  /*2a20*/  MOV R8, 0xffff ;  /* 0x0000ffff00087802 */ /* 0x000fe20000000f00 */
[----:B-1----:R-:W-:Y:S01]  /*2a30*/  IMAD.MOV.U32 R10, RZ, RZ, 0xffff ;  /* 0x0000ffffff0a7424 */ /* 0x002fe200078e00ff */
[----:B------:R-:W-:Y:S01]  /*2a40*/  MOV R11, 0xffff ;  /* 0x0000ffff000b7802 */ /* 0x000fe20000000f00 */
[----:B------:R-:W-:Y:S01]  /*2a50*/  IMAD.MOV.U32 R13, RZ, RZ, 0xffff ;  /* 0x0000ffffff0d7424 */ /* 0x000fe200078e00ff */
[----:B--2---:R-:W1:Y:S01]  /*2a60*/  SHFL.BFLY PT, R5, R2, 0x8, 0x101f ;  /* 0x0d101f0002057f89 */ /* 0x004e6200000e0000 */
[----:B------:R-:W-:Y:S01]  /*2a70*/  MOV R12, 0xffff ;  /* 0x0000ffff000c7802 */ /* 0x000fe20000000f00 */
[----:B------:R-:W-:Y:S02]  /*2a80*/  IMAD.MOV.U32 R14, RZ, RZ, 0xffff ;  /* 0x0000ffffff0e7424 */ /* 0x000fe400078e00ff */
[----:B0--3--:R-:W0:Y:S01]  /*2a90*/  SHFL.BFLY PT, R4, R3, 0x8, 0x101f ;  /* 0x0d101f0003047f89 */ /* 0x009e2200000e0000 */
        /* <DEDUP_REMOVED lines=14> */
.L_x_123:
[----:B------:R-:W0:Y:S01]  /*2b80*/  LDC.64 R4, c[0x0][0x218] ;  /* 0x00008600ff047b82 */ /* 0x000e220000000a00 */
[----:B------:R-:W-:Y:S01]  /*2b90*/  ISETP.NE.AND P1, PT, R43, RZ, PT ;  /* 0x000000ff2b00720c */ /* 0x000fe20003f25270 */
[----:B--2---:R-:W-:Y:S01]  /*2ba0*/  FADD.FTZ R18, R2, R18 ;  /* 0x0000001202127221 */ /* 0x004fe20000010000 */
[----:B------:R-:W-:Y:S02]  /*2bb0*/  LEA.HI R3, R0, R41, RZ, 0x1c ;  /* 0x0000002900037211 */ /* 0x000fe400078fe0ff */
[----:B------:R-:W-:-:S03]  /*2bc0*/  ISETP.NE.AND P2, PT, R49, 0x1, PT ;  /* 0x000000013100780c */ /* 0x000fc60003f45270 */
[----:B------:R-:W1:Y:S06]  /*2bd0*/  LDC.64 R6, c[0x0][0x220] ;  /* 0x00008800ff067b82 */ /* 0x000e6c0000000a00 */
[----:B------:R-:W-:Y:S02]  /*2be0*/  @!P1 F2FP.BF16.F32.PACK_AB R2, RZ, R8 ;  /* 0x00000008ff02923e */ /* 0x000fe400000010ff */
[----:B------:R-:W-:Y:S01]  /*2bf0*/  @!P1 F2FP.BF16.F32.PACK_AB R8, RZ, R18 ;  /* 0x00000012ff08923e */ /* 0x000fe200000010ff */
[----:B0-----:R-:W-:-:S04]  /*2c00*/  IMAD.WIDE R4, R3, 0x2, R4 ;  /* 0x0000000203047825 */ /* 0x001fc800078e0204 */
[----:B-1----:R-:W-:Y:S01]  /*2c10*/  IMAD.WIDE R6, R3, 0x2, R6 ;  /* 0x0000000203067825 */ /* 0x002fe200078e0206 */
[----:B------:R-:W-:Y:S02]  /*2c20*/  PRMT R3, R2, 0x7610, R3 ;  /* 0x0000761002037816 */ /* 0x000fe40000000003 */
[----:B------:R-:W-:-:S03]  /*2c30*/  LEA.HI R2, R0, 0x14, RZ, 0x1c ;  /* 0x0000001400027811 */ /* 0x000fc600078fe0ff */
[----:B------:R0:W-:Y:S04]  /*2c40*/  @!P1 STG.E.U16 desc[UR10][R4.64], R3 ;  /* 0x0000000304009986 */ /* 0x0001e8000c10150a */
[----:B------:R0:W-:Y:S01]  /*2c50*/  @!P1 STG.E.U16 desc[UR10][R6.64], R8 ;  /* 0x0000000806009986 */ /* 0x0001e2000c10150a */
[----:B------:R-:W-:Y:S05]  /*2c60*/  @!P2 BRA `(.L_x_109) ;  /* 0x00000004003ca947 */ /* 0x000fea0003800000 */
[C---:B0-----:R-:W-:Y:S01]  /*2c70*/  @!P0 IMAD.SHL.U32 R3, R43.reuse, 0x2, RZ ;  /* 0x000000022b038824 */ /* 0x041fe200078e00ff */
[----:B------:R-:W-:Y:S01]  /*2c80*/  @!P0 LEA R8, R43, UR4, 0x7 ;  /* 0x000000042b088c11 */ /* 0x000fe2000f8e38ff */
[----:B------:R-:W-:-:S03]  /*2c90*/  UMOV UR5, 0xffff ;  /* 0x0000ffff00057882 */ /* 0x000fc60000000000 */
[----:B------:R-:W-:-:S04]  /*2ca0*/  @!P0 LOP3.LUT R3, R2, R3, RZ, 0x3c, !PT ;  /* 0x0000000302038212 */ /* 0x000fc800078e3cff */
[----:B------:R-:W-:Y:S02]  /*2cb0*/  @!P0 LEA R8, R3, R8, 0x2 ;  /* 0x0000000803088211 */ /* 0x000fe400078e10ff */
[----:B------:R-:W-:-:S06]  /*2cc0*/  CS2R R2, SRZ ;  /* 0x0000000000027805 */ /* 0x000fcc000001ff00 */
[----:B------:R0:W1:Y:S04]  /*2cd0*/  @!P0 LDS R2, [R8] ;  /* 0x0000000008028984 */ /* 0x0000680000000800 */
[----:B------:R0:W2:Y:S01]  /*2ce0*/  @!P0 LDS R3, [R8+0x500] ;  /* 0x0005000008038984 */ /* 0x0000a20000000800 */
[----:B------:R-:W-:Y:S05]  /*2cf0*/  BRA.DIV UR5, `(.L_x_111) ;  /* 0x0000001205a87947 */ /* 0x000fea000b800000 */
[----:B------:R-:W-:Y:S01]  /*2d00*/  IMAD.MOV.U32 R13, RZ, RZ, 0xffff ;  /* 0x0000ffffff0d7424 */ /* 0x000fe200078e00ff */
[----:B------:R-:W-:Y:S01]  /*2d10*/  MOV R12, 0xffff ;  /* 0x0000ffff000c7802 */ /* 0x000fe20000000f00 */
[----:B------:R-:W-:Y:S01]  /*2d20*/  IMAD.MOV.U32 R14, RZ, RZ, 0xffff ;  /* 0x0000ffffff0e7424 */ /* 0x000fe200078e00ff */
[----:B------:R-:W-:Y:S01]  /*2d30*/  MOV R15, 0xffff ;  /* 0x0000ffff000f7802 */ /* 0x000fe20000000f00 */
[----:B------:R-:W-:Y:S01]  /*2d40*/  IMAD.MOV.U32 R17, RZ, RZ, 0xffff ;  /* 0x0000ffffff117424 */ /* 0x000fe200078e00ff */
[----:B-1----:R-:W1:Y:S01]  /*2d50*/  SHFL.BFLY PT, R9, R2, 0x8, 0x101f ;  /* 0x0d101f0002097f89 */ /* 0x002e6200000e0000 */
[----:B------:R-:W-:Y:S01]  /*2d60*/  MOV R16, 0xffff ;  /* 0x0000ffff00107802 */ /* 0x000fe20000000f00 */
[----:B------:R-:W-:Y:S02]  /*2d70*/  IMAD.MOV.U32 R20, RZ, RZ, 0xffff ;  /* 0x0000ffffff147424 */ /* 0x000fe400078e00ff */
        /* <DEDUP_REMOVED lines=15> */
.L_x_133:
[----:B--2---:R-:W-:Y:S01]  /*2e70*/  FADD.FTZ R3, R2, R18 ;  /* 0x0000001202037221 */ /* 0x004fe20000010000 */
[----:B------:R-:W-:Y:S02]  /*2e80*/  @!P1 F2FP.BF16.F32.PACK_AB R2, RZ, R12 ;  /* 0x0000000cff02923e */ /* 0x000fe400000010ff */
[----:B------:R-:W-:Y:S02]  /*2e90*/  ISETP.NE.AND P2, PT, R49, 0x2, PT ;  /* 0x000000023100780c */ /* 0x000fe40003f45270 */
[----:B------:R-:W-:Y:S02]  /*2ea0*/  PRMT R8, R2, 0x7610, R8 ;  /* 0x0000761002087816 */ /* 0x000fe40000000008 */
[----:B------:R-:W-:Y:S02]  /*2eb0*/  @!P1 F2FP.BF16.F32.PACK_AB R3, RZ, R3 ;  /* 0x00000003ff03923e */ /* 0x000fe400000010ff */
[----:B------:R-:W-:Y:S01]  /*2ec0*/  LEA.HI R2, R0, 0x28, RZ, 0x1c ;  /* 0x0000002800027811 */ /* 0x000fe200078fe0ff */
[----:B------:R2:W-:Y:S04]  /*2ed0*/  @!P1 STG.E.U16 desc[UR10][R4.64+0x28], R8 ;  /* 0x0000280804009986 */ /* 0x0005e8000c10150a */
[----:B------:R2:W-:Y:S02]  /*2ee0*/  @!P1 STG.E.U16 desc[UR10][R6.64+0x28], R3 ;  /* 0x0000280306009986 */ /* 0x0005e4000c10150a */
[----:B------:R-:W-:Y:S05]  /*2ef0*/  @!P2 BRA `(.L_x_109) ;  /* 0x000000000098a947 */ /* 0x000fea0003800000 */
[C---:B--2---:R-:W-:Y:S01]  /*2f00*/  @!P0 SHF.L.U32 R3, R43.reuse, 0x1, RZ ;  /* 0x000000012b038819 */ /* 0x044fe200000006ff */
[----:B------:R-:W-:Y:S01]  /*2f10*/  UMOV UR5, 0xffff ;  /* 0x0000ffff00057882 */ /* 0x000fe20000000000 */
[----:B------:R-:W-:Y:S02]  /*2f20*/  @!P0 LEA R8, R43, UR4, 0x7 ;  /* 0x000000042b088c11 */ /* 0x000fe4000f8e38ff */
[----:B------:R-:W-:-:S05]  /*2f30*/  @!P0 LOP3.LUT R3, R2, R3, RZ, 0x3c, !PT ;  /* 0x0000000302038212 */ /* 0x000fca00078e3cff */
        /* <DEDUP_REMOVED lines=28> */
.L_x_143:
[----:B--2---:R-:W-:Y:S01]  /*3100*/  FADD.FTZ R3, R2, R18 ;  /* 0x0000001202037221 */ /* 0x004fe20000010000 */
[----:B------:R-:W-:-:S04]  /*3110*/  @!P1 F2FP.BF16.F32.PACK_AB R2, RZ, R12 ;  /* 0x0000000cff02923e */ /* 0x000fc800000010ff */
[----:B------:R-:W-:Y:S01]  /*3120*/  @!P1 F2FP.BF16.F32.PACK_AB R3, RZ, R3 ;  /* 0x00000003ff03923e */ /* 0x000fe200000010ff */
[----:B------:R0:W-:Y:S04]  /*3130*/  @!P1 STG.E.U16 desc[UR10][R4.64+0x50], R2 ;  /* 0x0000500204009986 */ /* 0x0001e8000c10150a */
[----:B------:R3:W-:Y:S01]  /*3140*/  @!P1 STG.E.U16 desc[UR10][R6.64+0x50], R3 ;  /* 0x0000500306009986 */ /* 0x0007e2000c10150a */
[----:B0-----:R-:W-:-:S07]  /*3150*/  LEA.HI R2, R0, 0x3c, RZ, 0x1c ;  /* 0x0000003c00027811 */ /* 0x001fce00078fe0ff */
.L_x_109:
[----:B------:R-:W-:Y:S05]  /*3160*/  BSYNC B0 ;  /* 0x0000000000007941 */ /* 0x000fea0003800000 */
.L_x_108:
[----:B------:R-:W-:-:S13]  /*3170*/  ISETP.GE.U32.AND P0, PT, R40, 0x3c, PT ;  /* 0x0000003c2800780c */ /* 0x000fda0003f06070 */
[----:B------:R-:W-:Y:S05]  /*3180*/  @!P0 BRA `(.L_x_107) ;  /* 0x0000000800988947 */ /* 0x000fea0003800000 */
[----:B------:R-:W-:Y:S01]  /*3190*/  ISETP.GT.U32.AND P0, PT, R43, 0x9, PT ;  /* 0x000000092b00780c */ /* 0x000fe20003f04070 */
[----:B0-2---:R-:W-:Y:S01]  /*31a0*/  HFMA2.MMA R4, -RZ, RZ, 0, 0 ;  /* 0x00000000ff047435 */ /* 0x005fe200000001ff */
[----:B------:R-:W-:-:S11]  /*31b0*/  UMOV UR5, 0xffff ;  /* 0x0000ffff00057882 */ /* 0x000fd60000000000 */
[C---:B---3--:R-:W-:Y:S01]  /*31c0*/  @!P0 IMAD.SHL.U32 R3, R43.reuse, 0x2, RZ ;  /* 0x000000022b038824 */ /* 0x048fe200078e00ff */
[----:B------:R-:W-:-:S04]  /*31d0*/  @!P0 LEA R6, R43, UR4, 0x7 ;  /* 0x000000042b068c11 */ /* 0x000fc8000f8e38ff */
[----:B------:R-:W-:-:S04]  /*31e0*/  @!P0 LOP3.LUT R3, R2, R3, RZ, 0x3c, !PT ;  /* 0x0000000302038212 */ /* 0x000fc800078e3cff */
[----:B------:R-:W-:Y:S01]  /*31f0*/  @!P0 LEA R5, R3, R6, 0x2 ;  /* 0x0000000603058211 */ /* 0x000fe200078e10ff */
[----:B------:R-:W-:-:S04]  /*3200*/  IMAD.MOV.U32 R3, RZ, RZ, RZ ;  /* 0x000000ffff037224 */ /* 0x000fc800078e00ff */
[----:B------:R0:W2:Y:S04]  /*3210*/  @!P0 LDS R4, [R5] ;  /* 0x0000000005048984 */ /* 0x0000a80000000800 */
[----:B------:R0:W3:Y:S01]  /*3220*/  @!P0 LDS R3, [R5+0x500] ;  /* 0x0005000005038984 */ /* 0x0000e20000000800 */
[----:B------:R-:W-:Y:S05]  /*3230*/  BRA.DIV UR5, `(.L_x_113) ;  /* 0x0000001605287947 */ /* 0x000fea000b800000 */
[C---:B------:R-:W-:Y:S01]  /*3240*/  @!P0 IMAD.SHL.U32 R12, R43.reuse, 0x2, RZ ;  /* 0x000000022b0c8824 */ /* 0x040fe200078e00ff */
[----:B------:R-:W-:Y:S01]  /*3250*/  @!P0 SHF.L.U32 R8, R43, 0x1, RZ ;  /* 0x000000012b088819 */ /* 0x000fe200000006ff */
[----:B------:R-:W-:Y:S01]  /*3260*/  IMAD.MOV.U32 R23, RZ, RZ, 0xffff ;  /* 0x0000ffffff177424 */ /* 0x000fe200078e00ff */
[C---:B------:R-:W-:Y:S01]  /*3270*/  @!P0 IADD3 R7, R2.reuse, 0x14, RZ ;  /* 0x0000001402078810 */ /* 0x040fe20007ffe0ff */
[----:B------:R-:W-:Y:S01]  /*3280*/  IMAD.MOV.U32 R14, RZ, RZ, 0xffff ;  /* 0x0000ffffff0e7424 */ /* 0x000fe200078e00ff */
[C---:B------:R-:W-:Y:S01]  /*3290*/  @!P0 IADD3 R9, R2.reuse, 0x28, RZ ;  /* 0x0000002802098810 */ /* 0x040fe20007ffe0ff */
[----:B------:R-:W-:Y:S01]  /*32a0*/  IMAD.MOV.U32 R16, RZ, RZ, 0xffff ;  /* 0x0000ffffff107424 */ /* 0x000fe200078e00ff */
[----:B------:R-:W-:Y:S01]  /*32b0*/  @!P0 LOP3.LUT R7, R7, R8, RZ, 0x3c, !PT ;  /* 0x0000000807078212 */ /* 0x000fe200078e3cff */
[----:B------:R-:W-:Y:S01]  /*32c0*/  IMAD.MOV.U32 R28, RZ, RZ, 0xffff ;  /* 0x0000ffffff1c7424 */ /* 0x000fe200078e00ff */
[----:B-1----:R-:W-:Y:S01]  /*32d0*/  @!P0 LEA R10, R43, UR4, 0x7 ;  /* 0x000000042b0a8c11 */ /* 0x002fe2000f8e38ff */
[----:B------:R-:W-:Y:S01]  /*32e0*/  IMAD.IADD R29, R2, 0x1, R41 ;  /* 0x00000001021d7824 */ /* 0x000fe200078e0229 */
[----:B------:R-:W-:-:S02]  /*32f0*/  @!P0 LOP3.LUT R9, R9, R12, RZ, 0x3c, !PT ;  /* 0x0000000c09098212 */ /* 0x000fc400078e3cff */
[----:B------:R-:W-:Y:S02]  /*3300*/  @!P0 LEA R18, R43, UR4, 0x7 ;  /* 0x000000042b128c11 */ /* 0x000fe4000f8e38ff */
[----:B------:R-:W-:Y:S02]  /*3310*/  @!P0 LEA R7, R7, R10, 0x2 ;  /* 0x0000000a07078211 */ /* 0x000fe400078e10ff */
[----:B------:R-:W-:Y:S01]  /*3320*/  @!P0 IADD3 R11, R2, 0x3c, RZ ;  /* 0x0000003c020b8810 */ /* 0x000fe20007ffe0ff */
[--C-:B------:R-:W-:Y:S01]  /*3330*/  @!P0 IMAD R10, R9, 0x4, R18.reuse ;  /* 0x00000004090a8824 */ /* 0x100fe200078e0212 */
[----:B------:R-:W-:Y:S01]  /*3340*/  MOV R15, 0xffff ;  /* 0x0000ffff000f7802 */ /* 0x000fe20000000f00 */
[----:B------:R-:W1:Y:S01]  /*3350*/  @!P0 LDS R8, [R7] ;  /* 0x0000000007088984 */ /* 0x000e620000000800 */
[----:B------:R-:W-:Y:S01]  /*3360*/  @!P0 LOP3.LUT R11, R11, R12, RZ, 0x3c, !PT ;  /* 0x0000000c0b0b8212 */ /* 0x000fe200078e3cff */
[----:B------:R-:W-:Y:S01]  /*3370*/  IMAD.MOV.U32 R12, RZ, RZ, RZ ;  /* 0x000000ffff0c7224 */ /* 0x000fe200078e00ff */
[----:B------:R-:W-:Y:S01]  /*3380*/  MOV R20, RZ ;  /* 0x000000ff00147202 */ /* 0x000fe20000000f00 */
[----:B------:R-:W-:Y:S01]  /*3390*/  @!P0 LDS R25, [R10+0x500] ;  /* 0x000500000a198984 */ /* 0x000fe20000000800 */
[----:B------:R-:W-:Y:S01]  /*33a0*/  MOV R26, 0xffff ;  /* 0x0000ffff001a7802 */ /* 0x000fe20000000f00 */
[----:B------:R-:W-:Y:S01]  /*33b0*/  @!P0 IMAD R27, R11, 0x4, R18 ;  /* 0x000000040b1b8824 */ /* 0x000fe200078e0212 */
[----:B------:R-:W-:Y:S01]  /*33c0*/  MOV R11, RZ ;  /* 0x000000ff000b7202 */ /* 0x000fe20000000f00 */
[----:B------:R-:W-:Y:S01]  /*33d0*/  @!P0 LDS R13, [R10] ;  /* 0x000000000a0d8984 */ /* 0x000fe20000000800 */
[----:B------:R-:W-:-:S02]  /*33e0*/  MOV R18, 0xffff ;  /* 0x0000ffff00127802 */ /* 0x000fc40000000f00 */
[----:B------:R-:W-:Y:S01]  /*33f0*/  MOV R22, RZ ;  /* 0x000000ff00167202 */ /* 0x000fe20000000f00 */
[----:B------:R4:W-:Y:S01]  /*3400*/  @!P0 LDS R9, [R7+0x500] ;  /* 0x0005000007098984 */ /* 0x0009e20000000800 */
[----:B------:R-:W-:Y:S02]  /*3410*/  MOV R17, 0xffff ;  /* 0x0000ffff00117802 */ /* 0x000fe40000000f00 */
[----:B------:R-:W-:Y:S01]  /*3420*/  MOV R31, 0xffff ;  /* 0x0000ffff001f7802 */ /* 0x000fe20000000f00 */
[----:B0-2---:R-:W0:Y:S04]  /*3430*/  SHFL.BFLY PT, R5, R4, 0x8, 0x101f ;  /* 0x0d101f0004057f89 */ /* 0x005e2800000e0000 */
[----:B---3--:R-:W2:Y:S01]  /*3440*/  SHFL.BFLY PT, R18, R3, 0x8, 0x101f ;  /* 0x0d101f0003127f89 */ /* 0x008ea200000e0000 */
[----:B----4-:R-:W-:-:S03]  /*3450*/  IMAD.MOV.U32 R7, RZ, RZ, RZ ;  /* 0x000000ffff077224 */ /* 0x010fc600078e00ff */
[----:B------:R-:W3:Y:S01]  /*3460*/  @!P0 LDS R10, [R27] ;  /* 0x000000001b0a8984 */ /* 0x000ee20000000800 */
[----:B-1----:R-:W-:Y:S01]  /*3470*/  @!P0 MOV R20, R8 ;  /* 0x0000000800148202 */ /* 0x002fe20000000f00 */
[----:B0-----:R-:W-:Y:S02]  /*3480*/  FADD.FTZ R5, R5, R4 ;  /* 0x0000000405057221 */ /* 0x001fe40000010000 */
[----:B------:R0:W-:Y:S01]  /*3490*/  @!P0 LDS R8, [R27+0x500] ;  /* 0x000500001b088984 */ /* 0x0001e20000000800 */
[----:B------:R-:W-:Y:S01]  /*34a0*/  @!P0 MOV R11, R25 ;  /* 0x00000019000b8202 */ /* 0x000fe20000000f00 */
[----:B--2---:R-:W-:Y:S02]  /*34b0*/  FADD.FTZ R4, R18, R3 ;  /* 0x0000000312047221 */ /* 0x004fe40000010000 */
[----:B------:R-:W1:Y:S01]  /*34c0*/  SHFL.BFLY PT, R19, R20, 0x8, 0x101f ;  /* 0x0d101f0014137f89 */ /* 0x000e6200000e0000 */
[----:B------:R-:W-:-:S03]  /*34d0*/  @!P0 MOV R12, R13 ;  /* 0x0000000d000c8202 */ /* 0x000fc60000000f00 */
[----:B------:R-:W2:Y:S01]  /*34e0*/  SHFL.BFLY PT, R26, R11, 0x8, 0x101f ;  /* 0x0d101f000b1a7f89 */ /* 0x000ea200000e0000 */
[----:B0-----:R-:W-:Y:S01]  /*34f0*/  MOV R27, 0xffff ;  /* 0x0000ffff001b7802 */ /* 0x001fe20000000f00 */
[----:B------:R-:W-:Y:S01]  /*3500*/  @!P0 IMAD.MOV.U32 R22, RZ, RZ, R9 ;  /* 0x000000ffff168224 */ /* 0x000fe200078e0009 */
[----:B------:R-:W-:Y:S01]  /*3510*/  MOV R9, RZ ;  /* 0x000000ff00097202 */ /* 0x000fe20000000f00 */
[----:B------:R-:W0:Y:S04]  /*3520*/  SHFL.BFLY PT, R13, R12, 0x8, 0x101f ;  /* 0x0d101f000c0d7f89 */ /* 0x000e2800000e0000 */
[----:B------:R-:W4:Y:S04]  /*3530*/  SHFL.BFLY PT, R21, R22, 0x8, 0x101f ;  /* 0x0d101f0016157f89 */ /* 0x000f2800000e0000 */
[----:B------:R-:W5:Y:S01]  /*3540*/  SHFL.BFLY PT, R6, R5, 0x4, 0x101f ;  /* 0x0c901f0005067f89 */ /* 0x000f6200000e0000 */
[----:B---3--:R-:W-:-:S02]  /*3550*/  @!P0 MOV R9, R10 ;  /* 0x0000000a00098202 */ /* 0x008fc40000000f00 */
[----:B------:R-:W-:-:S03]  /*3560*/  MOV R10, 0xffff ;  /* 0x0000ffff000a7802 */ /* 0x000fc60000000f00 */
[----:B------:R-:W3:Y:S01]  /*3570*/  SHFL.BFLY PT, R30, R9, 0x8, 0x101f ;  /* 0x0d101f00091e7f89 */ /* 0x000ee200000e0000 */
[----:B-1----:R-:W-:Y:S01]  /*3580*/  FADD.FTZ R19, R19, R20 ;  /* 0x0000001413137221 */ /* 0x002fe20000010000 */
[----:B--2---:R-:W-:Y:S01]  /*3590*/  FADD.FTZ R20, R26, R11 ;  /* 0x0000000b1a147221 */ /* 0x004fe20000010000 */
[----:B------:R-:W-:Y:S02]  /*35a0*/  IMAD.MOV.U32 R11, RZ, RZ, 0xffff ;  /* 0x0000ffffff0b7424 */ /* 0x000fe400078e00ff */
[----:B0-----:R-:W-:Y:S01]  /*35b0*/  FADD.FTZ R13, R13, R12 ;  /* 0x0000000c0d0d7221 */ /* 0x001fe20000010000 */
[----:B------:R-:W-:Y:S01]  /*35c0*/  MOV R12, 0xffff ;  /* 0x0000ffff000c7802 */ /* 0x000fe20000000f00 */
[----:B------:R-:W0:Y:S01]  /*35d0*/  SHFL.BFLY PT, R18, R4, 0x4, 0x101f ;  /* 0x0c901f0004127f89 */ /* 0x000e2200000e0000 */
[----:B------:R-:W-:Y:S01]  /*35e0*/  @!P0 MOV R7, R8 ;  /* 0x0000000800078202 */ /* 0x000fe20000000f00 */
[----:B----4-:R-:W-:Y:S01]  /*35f0*/  FADD.FTZ R21, R21, R22 ;  /* 0x0000001615157221 */ /* 0x010fe20000010000 */
[----:B------:R-:W-:Y:S01]  /*3600*/  MOV R8, 0xffff ;  /* 0x0000ffff00087802 */ /* 0x000fe20000000f00 */
[----:B------:R-:W1:Y:S01]  /*3610*/  SHFL.BFLY PT, R26, R13, 0x4, 0x101f ;  /* 0x0c901f000d1a7f89 */ /* 0x000e6200000e0000 */
[----:B-----5:R-:W-:Y:S01]  /*3620*/  FADD.FTZ R6, R5, R6 ;  /* 0x0000000605067221 */ /* 0x020fe20000010000 */
[----:B------:R-:W-:Y:S01]  /*3630*/  ISETP.NE.AND P0, PT, R43, RZ, PT ;  /* 0x000000ff2b00720c */ /* 0x000fe20003f05270 */
[----:B------:R-:W-:Y:S01]  /*3640*/  IMAD.MOV.U32 R22, RZ, RZ, 0xffff ;  /* 0x0000ffffff167424 */ /* 0x000fe200078e00ff */
[----:B------:R-:W-:Y:S04]  /*3650*/  SHFL.BFLY PT, R10, R7, 0x8, 0x101f ;  /* 0x0d101f00070a7f89 */ /* 0x000fe800000e0000 */
[----:B------:R-:W2:Y:S01]  /*3660*/  SHFL.BFLY PT, R8, R19, 0x4, 0x101f ;  /* 0x0c901f0013087f89 */ /* 0x000ea200000e0000 */
[----:B---3--:R-:W-:Y:S01]  /*3670*/  FADD.FTZ R30, R30, R9 ;  /* 0x000000091e1e7221 */ /* 0x008fe20000010000 */
[----:B------:R-:W-:-:S02]  /*3680*/  IMAD.MOV.U32 R9, RZ, RZ, 0xffff ;  /* 0x0000ffffff097424 */ /* 0x000fc400078e00ff */
[----:B------:R-:W3:Y:S04]  /*3690*/  SHFL.BFLY PT, R24, R21, 0x4, 0x101f ;  /* 0x0c901f0015187f89 */ /* 0x000ee800000e0000 */
[----:B------:R-:W4:Y:S01]  /*36a0*/  SHFL.BFLY PT, R25, R20, 0x4, 0x101f ;  /* 0x0c901f0014197f89 */ /* 0x000f2200000e0000 */
[----:B0-----:R-:W-:Y:S01]  /*36b0*/  FADD.FTZ R3, R4, R18 ;  /* 0x0000001204037221 */ /* 0x001fe20000010000 */
[----:B------:R-:W-:Y:S02]  /*36c0*/  MOV R18, 0xffff ;  /* 0x0000ffff00127802 */ /* 0x000fe40000000f00 */
[----:B------:R-:W0:Y:S01]  /*36d0*/  SHFL.BFLY PT, R5, R6, 0x2, 0x101f ;  /* 0x0c501f0006057f89 */ /* 0x000e2200000e0000 */
[----:B-1----:R-:W-:-:S03]  /*36e0*/  FADD.FTZ R26, R13, R26 ;  /* 0x0000001a0d1a7221 */ /* 0x002fc60000010000 */
[----:B------:R-:W1:Y:S04]  /*36f0*/  SHFL.BFLY PT, R9, R30, 0x4, 0x101f ;  /* 0x0c901f001e097f89 */ /* 0x000e6800000e0000 */
[----:B------:R-:W5:Y:S01]  /*3700*/  SHFL.BFLY PT, R18, R3, 0x2, 0x101f ;  /* 0x0c501f0003127f89 */ /* 0x000f6200000e0000 */
[----:B--2---:R-:W-:Y:S01]  /*3710*/  FADD.FTZ R23, R19, R8 ;  /* 0x0000000813177221 */ /* 0x004fe20000010000 */
[----:B------:R-:W-:Y:S01]  /*3720*/  FADD.FTZ R19, R10, R7 ;  /* 0x000000070a137221 */ /* 0x000fe20000010000 */
[----:B------:R-:W-:Y:S01]  /*3730*/  MOV R8, 0xffff ;  /* 0x0000ffff00087802 */ /* 0x000fe20000000f00 */
[----:B------:R-:W2:Y:S01]  /*3740*/  SHFL.BFLY PT, R11, R26, 0x2, 0x101f ;  /* 0x0c501f001a0b7f89 */ /* 0x000ea200000e0000 */
[----:B------:R-:W-:Y:S01]  /*3750*/  MOV R7, 0xffff ;  /* 0x0000ffff00077802 */ /* 0x000fe20000000f00 */
[----:B---3--:R-:W-:Y:S01]  /*3760*/  FADD.FTZ R24, R21, R24 ;  /* 0x0000001815187221 */ /* 0x008fe20000010000 */
[----:B------:R-:W-:Y:S01]  /*3770*/  MOV R21, 0xffff ;  /* 0x0000ffff00157802 */ /* 0x000fe20000000f00 */
[----:B----4-:R-:W-:Y:S01]  /*3780*/  FADD.FTZ R25, R20, R25 ;  /* 0x0000001914197221 */ /* 0x010fe20000010000 */
[----:B------:R-:W-:Y:S01]  /*3790*/  MOV R20, 0xffff ;  /* 0x0000ffff00147802 */ /* 0x000fe20000000f00 */
[----:B------:R-:W3:Y:S01]  /*37a0*/  SHFL.BFLY PT, R8, R23, 0x2, 0x101f ;  /* 0x0c501f0017087f89 */ /* 0x000ee200000e0000 */
[----:B0-----:R-:W-:Y:S01]  /*37b0*/  FADD.FTZ R5, R6, R5 ;  /* 0x0000000506057221 */ /* 0x001fe20000010000 */
[----:B------:R-:W-:-:S02]  /*37c0*/  IMAD.MOV.U32 R6, RZ, RZ, 0xffff ;  /* 0x0000ffffff067424 */ /* 0x000fc400078e00ff */
[----:B------:R-:W0:Y:S01]  /*37d0*/  SHFL.BFLY PT, R7, R24, 0x2, 0x101f ;  /* 0x0c501f0018077f89 */ /* 0x000e2200000e0000 */
[----:B-1----:R-:W-:-:S03]  /*37e0*/  FADD.FTZ R30, R30, R9 ;  /* 0x000000091e1e7221 */ /* 0x002fc60000010000 */
[----:B------:R-:W1:Y:S01]  /*37f0*/  SHFL.BFLY PT, R12, R25, 0x2, 0x101f ;  /* 0x0c501f00190c7f89 */ /* 0x000e6200000e0000 */
[----:B-----5:R-:W-:Y:S01]  /*3800*/  FADD.FTZ R4, R3, R18 ;  /* 0x0000001203047221 */ /* 0x020fe20000010000 */
[----:B------:R-:W-:Y:S02]  /*3810*/  MOV R3, 0xffff ;  /* 0x0000ffff00037802 */ /* 0x000fe40000000f00 */
[----:B------:R-:W4:Y:S04]  /*3820*/  SHFL.BFLY PT, R6, R5, 0x1, 0x101f ;  /* 0x0c301f0005067f89 */ /* 0x000f2800000e0000 */
[----:B------:R-:W5:Y:S01]  /*3830*/  SHFL.BFLY PT, R20, R19, 0x4, 0x101f ;  /* 0x0c901f0013147f89 */ /* 0x000f6200000e0000 */
[----:B--2---:R-:W-:Y:S02]  /*3840*/  FADD.FTZ R26, R26, R11 ;  /* 0x0000000b1a1a7221 */ /* 0x004fe40000010000 */
[----:B------:R-:W2:Y:S01]  /*3850*/  @!P0 LDC.64 R10, c[0x0][0x220] ;  /* 0x00008800ff0a8b82 */ /* 0x000ea20000000a00 */
[----:B------:R-:W5:Y:S01]  /*3860*/  SHFL.BFLY PT, R3, R4, 0x1, 0x101f ;  /* 0x0c301f0004037f89 */ /* 0x000f6200000e0000 */
[----:B---3--:R-:W-:-:S03]  /*3870*/  FADD.FTZ R23, R23, R8 ;  /* 0x0000000817177221 */ /* 0x008fc60000010000 */
[----:B------:R-:W3:Y:S03]  /*3880*/  SHFL.BFLY PT, R27, R26, 0x1, 0x101f ;  /* 0x0c301f001a1b7f89 */ /* 0x000ee600000e0000 */
[----:B------:R-:W3:Y:S01]  /*3890*/  @!P0 LDC.64 R8, c[0x0][0x218] ;  /* 0x00008600ff088b82 */ /* 0x000ee20000000a00 */
[----:B0-----:R-:W-:Y:S01]  /*38a0*/  FADD.FTZ R24, R24, R7 ;  /* 0x0000000718187221 */ /* 0x001fe20000010000 */
[----:B------:R-:W0:Y:S01]  /*38b0*/  SHFL.BFLY PT, R22, R23, 0x1, 0x101f ;  /* 0x0c301f0017167f89 */ /* 0x000e2200000e0000 */
[----:B-1----:R-:W-:-:S03]  /*38c0*/  FADD.FTZ R25, R25, R12 ;  /* 0x0000000c19197221 */ /* 0x002fc60000010000 */
[----:B------:R-:W1:Y:S02]  /*38d0*/  SHFL.BFLY PT, R21, R24, 0x1, 0x101f ;  /* 0x0c301f0018157f89 */ /* 0x000e6400000e0000 */
[----:B------:R-:W1:Y:S01]  /*38e0*/  @!P0 LDC.64 R12, c[0x0][0x218] ;  /* 0x00008600ff0c8b82 */ /* 0x000e620000000a00 */
[----:B----4-:R-:W-:Y:S01]  /*38f0*/  FADD.FTZ R5, R5, R6 ;  /* 0x0000000605057221 */ /* 0x010fe20000010000 */
[----:B------:R-:W4:Y:S01]  /*3900*/  SHFL.BFLY PT, R28, R25, 0x1, 0x101f ;  /* 0x0c301f00191c7f89 */ /* 0x000f2200000e0000 */
[----:B-----5:R-:W-:Y:S01]  /*3910*/  FADD.FTZ R19, R19, R20 ;  /* 0x0000001413137221 */ /* 0x020fe20000010000 */
[----:B------:R-:W-:Y:S02]  /*3920*/  MOV R20, 0xffff ;  /* 0x0000ffff00147802 */ /* 0x000fe40000000f00 */
[----:B------:R-:W5:Y:S01]  /*3930*/  SHFL.BFLY PT, R31, R30, 0x2, 0x101f ;  /* 0x0c501f001e1f7f89 */ /* 0x000f6200000e0000 */
[----:B------:R-:W-:Y:S01]  /*3940*/  @!P0 F2FP.BF16.F32.PACK_AB R18, RZ, R5 ;  /* 0x00000005ff12823e */ /* 0x000fe200000010ff */
[----:B------:R-:W-:Y:S01]  /*3950*/  FADD.FTZ R32, R4, R3 ;  /* 0x0000000304207221 */ /* 0x000fe20000010000 */
[----:B------:R-:W5:Y:S01]  /*3960*/  @!P0 LDC.64 R6, c[0x0][0x220] ;  /* 0x00008800ff068b82 */ /* 0x000f620000000a00 */
[C---:B--2---:R-:W-:Y:S01]  /*3970*/  @!P0 IMAD.WIDE R10, R29.reuse, 0x2, R10 ;  /* 0x000000021d0a8825 */ /* 0x044fe200078e020a */
[----:B------:R-:W2:Y:S03]  /*3980*/  SHFL.BFLY PT, R20, R19, 0x2, 0x101f ;  /* 0x0c501f0013147f89 */ /* 0x000ea600000e0000 */
[----:B---3--:R-:W-:Y:S01]  /*3990*/  FADD.FTZ R26, R26, R27 ;  /* 0x0000001b1a1a7221 */ /* 0x008fe20000010000 */
[----:B------:R-:W-:Y:S01]  /*39a0*/  @!P0 F2FP.BF16.F32.PACK_AB R32, RZ, R32 ;  /* 0x00000020ff20823e */ /* 0x000fe200000010ff */
[----:B------:R-:W-:Y:S01]  /*39b0*/  @!P0 IMAD.WIDE R8, R29, 0x2, R8 ;  /* 0x000000021d088825 */ /* 0x000fe200078e0208 */
[----:B------:R-:W3:Y:S03]  /*39c0*/  @!P0 LDC.64 R4, c[0x0][0x218] ;  /* 0x00008600ff048b82 */ /* 0x000ee60000000a00 */
[----:B0-----:R-:W-:Y:S01]  /*39d0*/  FADD.FTZ R22, R23, R22 ;  /* 0x0000001617167221 */ /* 0x001fe20000010000 */
[----:B------:R-:W-:Y:S01]  /*39e0*/  MOV R23, 0xffff ;  /* 0x0000ffff00177802 */ /* 0x000fe20000000f00 */
[----:B-1----:R-:W-:Y:S01]  /*39f0*/  FADD.FTZ R21, R24, R21 ;  /* 0x0000001518157221 */ /* 0x002fe20000010000 */
[----:B------:R-:W-:Y:S01]  /*3a00*/  @!P0 F2FP.BF16.F32.PACK_AB R14, RZ, R26 ;  /* 0x0000001aff0e823e */ /* 0x000fe200000010ff */
[----:B------:R-:W-:Y:S01]  /*3a10*/  @!P0 IMAD.WIDE R12, R29, 0x2, R12 ;  /* 0x000000021d0c8825 */ /* 0x000fe200078e020c */
[----:B------:R-:W0:Y:S03]  /*3a20*/  @!P0 LDC.64 R2, c[0x0][0x220] ;  /* 0x00008800ff028b82 */ /* 0x000e260000000a00 */
[----:B----4-:R-:W-:Y:S01]  /*3a30*/  FADD.FTZ R25, R25, R28 ;  /* 0x0000001c19197221 */ /* 0x010fe20000010000 */
[----:B------:R1:W-:Y:S01]  /*3a40*/  @!P0 STG.E.U16 desc[UR10][R12.64], R18 ;  /* 0x000000120c008986 */ /* 0x0003e2000c10150a */
[----:B-----5:R-:W-:-:S03]  /*3a50*/  FADD.FTZ R30, R30, R31 ;  /* 0x0000001f1e1e7221 */ /* 0x020fc60000010000 */
[----:B------:R4:W-:Y:S01]  /*3a60*/  @!P0 STG.E.U16 desc[UR10][R10.64], R32 ;  /* 0x000000200a008986 */ /* 0x0009e2000c10150a */
[----:B------:R-:W-:-:S04]  /*3a70*/  @!P0 IMAD.WIDE R6, R29, 0x2, R6 ;  /* 0x000000021d068825 */ /* 0x000fc800078e0206 */
[----:B--2---:R-:W-:Y:S01]  /*3a80*/  FADD.FTZ R19, R19, R20 ;  /* 0x0000001413137221 */ /* 0x004fe20000010000 */
[----:B------:R-:W2:Y:S01]  /*3a90*/  SHFL.BFLY PT, R23, R30, 0x1, 0x101f ;  /* 0x0c301f001e177f89 */ /* 0x000ea200000e0000 */
[----:B-1----:R-:W-:Y:S01]  /*3aa0*/  @!P0 F2FP.BF16.F32.PACK_AB R13, RZ, R21 ;  /* 0x00000015ff0d823e */ /* 0x002fe200000010ff */
[C---:B---3--:R-:W-:Y:S01]  /*3ab0*/  @!P0 IMAD.WIDE R4, R29.reuse, 0x2, R4 ;  /* 0x000000021d048825 */ /* 0x048fe200078e0204 */
[----:B------:R-:W-:Y:S02]  /*3ac0*/  MOV R18, 0xffff ;  /* 0x0000ffff00127802 */ /* 0x000fe40000000f00 */
[----:B----4-:R-:W-:Y:S02]  /*3ad0*/  @!P0 F2FP.BF16.F32.PACK_AB R11, RZ, R22 ;  /* 0x00000016ff0b823e */ /* 0x010fe400000010ff */
[----:B------:R-:W-:Y:S02]  /*3ae0*/  @!P0 F2FP.BF16.F32.PACK_AB R21, RZ, R25 ;  /* 0x00000019ff15823e */ /* 0x000fe400000010ff */
[----:B------:R1:W3:Y:S01]  /*3af0*/  SHFL.BFLY PT, R18, R19, 0x1, 0x101f ;  /* 0x0c301f0013127f89 */ /* 0x0002e200000e0000 */
[----:B0-----:R-:W-:-:S03]  /*3b00*/  @!P0 IMAD.WIDE R2, R29, 0x2, R2 ;  /* 0x000000021d028825 */ /* 0x001fc600078e0202 */
[----:B------:R1:W-:Y:S04]  /*3b10*/  @!P0 STG.E.U16 desc[UR10][R8.64+0x28], R11 ;  /* 0x0000280b08008986 */ /* 0x0003e8000c10150a */
[----:B------:R1:W-:Y:S04]  /*3b20*/  @!P0 STG.E.U16 desc[UR10][R6.64+0x28], R13 ;  /* 0x0000280d06008986 */ /* 0x0003e8000c10150a */
[----:B------:R1:W-:Y:S01]  /*3b30*/  @!P0 STG.E.U16 desc[UR10][R4.64+0x50], R14 ;  /* 0x0000500e04008986 */ /* 0x0003e2000c10150a */
[----:B--2---:R-:W-:-:S03]  /*3b40*/  FADD.FTZ R23, R30, R23 ;  /* 0x000000171e177221 */ /* 0x004fc60000010000 */
[----:B------:R1:W-:Y:S04]  /*3b50*/  @!P0 STG.E.U16 desc[UR10][R2.64+0x50], R21 ;  /* 0x0000501502008986 */ /* 0x0003e8000c10150a */
.L_x_177:
[----:B-1----:R-:W0:Y:S01]  /*3b60*/  @!P0 LDC.64 R2, c[0x0][0x218] ;  /* 0x00008600ff028b82 */ /* 0x002e220000000a00 */
[----:B---3--:R-:W-:Y:S01]  /*3b70*/  FADD.FTZ R7, R19, R18 ;  /* 0x0000001213077221 */ /* 0x008fe20000010000 */
[----:B------:R-:W-:-:S04]  /*3b80*/  @!P0 F2FP.BF16.F32.PACK_AB R6, RZ, R23 ;  /* 0x00000017ff06823e */ /* 0x000fc800000010ff */
[----:B------:R-:W-:Y:S02]  /*3b90*/  @!P0 F2FP.BF16.F32.PACK_AB R7, RZ, R7 ;  /* 0x00000007ff07823e */ /* 0x000fe400000010ff */
[----:B------:R-:W1:Y:S01]  /*3ba0*/  @!P0 LDC.64 R4, c[0x0][0x220] ;  /* 0x00008800ff048b82 */ /* 0x000e620000000a00 */
[----:B0-----:R-:W-:-:S05]  /*3bb0*/  @!P0 IMAD.WIDE R2, R29, 0x2, R2 ;  /* 0x000000021d028825 */ /* 0x001fca00078e0202 */
[----:B------:R4:W-:Y:S01]  /*3bc0*/  @!P0 STG.E.U16 desc[UR10][R2.64+0x78], R6 ;  /* 0x0000780602008986 */ /* 0x0009e2000c10150a */
[----:B-1----:R-:W-:-:S05]  /*3bd0*/  @!P0 IMAD.WIDE R4, R29, 0x2, R4 ;  /* 0x000000021d048825 */ /* 0x002fca00078e0204 */
[----:B------:R4:W-:Y:S02]  /*3be0*/  @!P0 STG.E.U16 desc[UR10][R4.64+0x78], R7 ;  /* 0x0000780704008986 */ /* 0x0009e4000c10150a */
.L_x_107:
[----:B------:R-:W-:Y:S05]  /*3bf0*/  WARPSYNC.ALL ;  /* 0x0000000000007948 */ /* 0x000fea0003800000 */
[----:B------:R-:W-:Y:S01]  /*3c00*/  BAR.SYNC.DEFER_BLOCKING 0x0 ;  /* 0x0000000000007b1d */ /* 0x000fe20000010000 */
[C---:B------:R-:W-:Y:S01]  /*3c10*/  ISETP.GE.AND P0, PT, R41.reuse, -0x1e00, PT ;  /* 0xffffe2002900780c */ /* 0x040fe20003f06270 */
[----:B------:R-:W-:-:S12]  /*3c20*/  VIADD R41, R41, 0x2800 ;  /* 0x0000280029297836 */ /* 0x000fd80000000000 */
[----:B------:R-:W-:Y:S05]  /*3c30*/  @!P0 BRA `(.L_x_114) ;  /* 0xffffffe000548947 */ /* 0x000fea000383ffff */
[----:B------:R-:W-:Y:S05]  /*3c40*/  EXIT ;  /* 0x000000000000794d */ /* 0x000fea0003800000 */
.L_x_110:
[----:B------:R-:W-:Y:S01]  /*3c50*/  HFMA2.MMA R16, -RZ, RZ, 0, 4.76837158203125e-07 ;  /* 0x00000008ff107435 */ /* 0x000fe200000001ff */
[----:B--2---:R-:W-:Y:S01]  /*3c60*/  MOV R17, R2 ;  /* 0x0000000200117202 */ /* 0x004fe20000000f00 */
[----:B-1----:R-:W-:Y:S01]  /*3c70*/  IMAD.MOV.U32 R15, RZ, RZ, 0x101f ;  /* 0x0000101fff0f7424 */ /* 0x002fe200078e00ff */
[----:B------:R-:W-:-:S08]  /*3c80*/  MOV R14, 0xffff ;  /* 0x0000ffff000e7802 */ /* 0x000fd00000000f00 */
[----:B0--3--:R-:W-:Y:S05]  /*3c90*/  WARPSYNC.COLLECTIVE R14, `(.L_x_115) ;  /* 0x000000000e087348 */ /* 0x009fea0003c00000 */
[----:B------:R1:W2:Y:S02]  /*3ca0*/  SHFL.BFLY P2, R18, R17, R16, R15 ;  /* 0x0c00001011127389 */ /* 0x0002a4000004000f */
[----:B0123--:R-:W-:Y:S01]  /*3cb0*/  ENDCOLLECTIVE ;  /* 0x000000000000791b */ /* 0x00ffe20003800000 */
.L_x_115:
[----:B------:R-:W-:Y:S01]  /*3cc0*/  IMAD.MOV.U32 R17, RZ, RZ, R3 ;  /* 0x000000ffff117224 */ /* 0x000fe200078e0003 */
[----:B------:R-:W-:-:S07]  /*3cd0*/  MOV R5, R18 ;  /* 0x0000001200057202 */ /* 0x000fce0000000f00 */
[----:B------:R-:W-:Y:S05]  /*3ce0*/  WARPSYNC.COLLECTIVE R14, `(.L_x_116) ;  /* 0x000000000e087348 */ /* 0x000fea0003c00000 */
[----:B------:R0:W1:Y:S02]  /*3cf0*/  SHFL.BFLY P2, R18, R17, R16, R15 ;  /* 0x0c00001011127389 */ /* 0x000064000004000f */
[----:B01----:R-:W-:Y:S01]  /*3d00*/  ENDCOLLECTIVE ;  /* 0x000000000000791b */ /* 0x003fe20003800000 */
.L_x_116:
[----:B------:R-:W-:-:S05]  /*3d10*/  FADD.FTZ R5, R5, R2 ;  /* 0x0000000205057221 */ /* 0x000fca0000010000 */
[----:B------:R-:W-:Y:S01]  /*3d20*/  MOV R17, R5 ;  /* 0x0000000500117202 */ /* 0x000fe20000000f00 */
[----:B------:R-:W-:Y:S01]  /*3d30*/  IMAD.MOV.U32 R16, RZ, RZ, 0x4 ;  /* 0x00000004ff107424 */ /* 0x000fe200078e00ff */
[----:B------:R-:W-:-:S07]  /*3d40*/  MOV R4, R18 ;  /* 0x0000001200047202 */ /* 0x000fce0000000f00 */
[----:B------:R-:W-:Y:S05]  /*3d50*/  WARPSYNC.COLLECTIVE R14, `(.L_x_117) ;  /* 0x000000000e087348 */ /* 0x000fea0003c00000 */
[----:B------:R0:W1:Y:S02]  /*3d60*/  SHFL.BFLY P2, R18, R17, R16, R15 ;  /* 0x0c00001011127389 */ /* 0x000064000004000f */
[----:B01----:R-:W-:Y:S01]  /*3d70*/  ENDCOLLECTIVE ;  /* 0x000000000000791b */ /* 0x003fe20003800000 */
.L_x_117:
[----:B------:R-:W-:-:S05]  /*3d80*/  FADD.FTZ R4, R4, R3 ;  /* 0x0000000304047221 */ /* 0x000fca0000010000 */
[----:B------:R-:W-:Y:S02]  /*3d90*/  MOV R17, R4 ;  /* 0x0000000400117202 */ /* 0x000fe40000000f00 */
[----:B------:R-:W-:-:S07]  /*3da0*/  MOV R6, R18 ;  /* 0x0000001200067202 */ /* 0x000fce0000000f00 */
[----:B------:R-:W-:Y:S05]  /*3db0*/  WARPSYNC.COLLECTIVE R14, `(.L_x_118) ;  /* 0x000000000e087348 */ /* 0x000fea0003c00000 */
[----:B------:R0:W1:Y:S02]  /*3dc0*/  SHFL.BFLY P2, R18, R17, R16, R15 ;  /* 0x0c00001011127389 */ /* 0x000064000004000f */
[----:B01----:R-:W-:Y:S01]  /*3dd0*/  ENDCOLLECTIVE ;  /* 0x000000000000791b */ /* 0x003fe20003800000 */
.L_x_118:
[----:B------:R-:W-:Y:S01]  /*3de0*/  FADD.FTZ R6, R5, R6 ;  /* 0x0000000605067221 */ /* 0x000fe20000010000 */
[----:B------:R-:W-:-:S04]  /*3df0*/  HFMA2.MMA R16, -RZ, RZ, 0, 1.1920928955078125e-07 ;  /* 0x00000002ff107435 */ /* 0x000fc800000001ff */
[----:B------:R-:W-:Y:S01]  /*3e00*/  MOV R17, R6 ;  /* 0x0000000600117202 */ /* 0x000fe20000000f00 */
[----:B------:R-:W-:-:S07]  /*3e10*/  IMAD.MOV.U32 R7, RZ, RZ, R18 ;  /* 0x000000ffff077224 */ /* 0x000fce00078e0012 */
[----:B------:R-:W-:Y:S05]  /*3e20*/  WARPSYNC.COLLECTIVE R14, `(.L_x_119) ;  /* 0x000000000e087348 */ /* 0x000fea0003c00000 */
[----:B------:R0:W1:Y:S02]  /*3e30*/  SHFL.BFLY P2, R18, R17, R16, R15 ;  /* 0x0c00001011127389 */ /* 0x000064000004000f */
[----:B01----:R-:W-:Y:S01]  /*3e40*/  ENDCOLLECTIVE ;  /* 0x000000000000791b */ /* 0x003fe20003800000 */
.L_x_119:
[----:B------:R-:W-:-:S05]  /*3e50*/  FADD.FTZ R7, R4, R7 ;  /* 0x0000000704077221 */ /* 0x000fca0000010000 */
[----:B------:R-:W-:Y:S01]  /*3e60*/  MOV R17, R7 ;  /* 0x0000000700117202 */ /* 0x000fe20000000f00 */
[----:B------:R-:W-:-:S07]  /*3e70*/  IMAD.MOV.U32 R9, RZ, RZ, R18 ;  /* 0x000000ffff097224 */ /* 0x000fce00078e0012 */
[----:B------:R-:W-:Y:S05]  /*3e80*/  WARPSYNC.COLLECTIVE R14, `(.L_x_120) ;  /* 0x000000000e087348 */ /* 0x000fea0003c00000 */
[----:B------:R0:W1:Y:S02]  /*3e90*/  SHFL.BFLY P2, R18, R17, R16, R15 ;  /* 0x0c00001011127389 */ /* 0x000064000004000f */
[----:B01----:R-:W-:Y:S01]  /*3ea0*/  ENDCOLLECTIVE ;  /* 0x000000000000791b */ /* 0x003fe20003800000 */
.L_x_120:
[----:B------:R-:W-:Y:S01]  /*3eb0*/  FADD.FTZ R9, R6, R9 ;  /* 0x0000000906097221 */ /* 0x000fe20000010000 */
[----:B------:R-:W-:-:S03]  /*3ec0*/  HFMA2.MMA R16, -RZ, RZ, 0, 5.9604644775390625e-08 ;  /* 0x00000001ff107435 */ /* 0x000fc600000001ff */
[----:B------:R-:W-:Y:S01]  /*3ed0*/  IMAD.MOV.U32 R17, RZ, RZ, R9 ;  /* 0x000000ffff117224 */ /* 0x000fe200078e0009 */
[----:B------:R-:W-:-:S07]  /*3ee0*/  MOV R2, R18 ;  /* 0x0000001200027202 */ /* 0x000fce0000000f00 */
[----:B------:R-:W-:Y:S05]  /*3ef0*/  WARPSYNC.COLLECTIVE R14, `(.L_x_121) ;  /* 0x000000000e087348 */ /* 0x000fea0003c00000 */
[----:B------:R0:W1:Y:S02]  /*3f00*/  SHFL.BFLY P2, R18, R17, R16, R15 ;  /* 0x0c00001011127389 */ /* 0x000064000004000f */
[----:B01----:R-:W-:Y:S01]  /*3f10*/  ENDCOLLECTIVE ;  /* 0x000000000000791b */ /* 0x003fe20003800000 */
.L_x_121:
[----:B------:R-:W-:-:S04]  /*3f20*/  FADD.FTZ R2, R7, R2 ;  /* 0x0000000207027221 */ /* 0x000fc80000010000 */
[----:B------:R-:W-:Y:S01]  /*3f30*/  IMAD.MOV.U32 R17, RZ, RZ, R2 ;  /* 0x000000ffff117224 */ /* 0x000fe200078e0002 */
[----:B------:R-:W-:-:S07]  /*3f40*/  MOV R8, R18 ;  /* 0x0000001200087202 */ /* 0x000fce0000000f00 */
[----:B------:R-:W-:Y:S05]  /*3f50*/  WARPSYNC.COLLECTIVE R14, `(.L_x_122) ;  /* 0x000000000e087348 */ /* 0x000fea0003c00000 */
[----:B------:R0:W1:Y:S02]  /*3f60*/  SHFL.BFLY P2, R18, R17, R16, R15 ;  /* 0x0c00001011127389 */ /* 0x000064000004000f */
[----:B01----:R-:W-:Y:S01]  /*3f70*/  ENDCOLLECTIVE ;  /* 0x000000000000791b */ /* 0x003fe20003800000 */
.L_x_122:
[----:B------:R-:W-:Y:S01]  /*3f80*/  FADD.FTZ R8, R9, R8 ;  /* 0x0000000809087221 */ /* 0x000fe20000010000 */
[----:B------:R-:W-:Y:S06]  /*3f90*/  BRA `(.L_x_123) ;  /* 0xffffffe800f87947 */ /* 0x000fec000383ffff */
.L_x_111:
[----:B------:R-:W-:Y:S01]  /*3fa0*/  HFMA2.MMA R16, -RZ, RZ, 0, 4.76837158203125e-07 ;  /* 0x00000008ff107435 */ /* 0x000fe200000001ff */
[----:B------:R-:W-:Y:S01]  /*3fb0*/  BSSY B1, `(.L_x_124) ;  /* 0x0000007000017945 */ /* 0x000fe20003800000 */
[----:B-1----:R-:W-:Y:S01]  /*3fc0*/  MOV R17, R2 ;  /* 0x0000000200117202 */ /* 0x002fe20000000f00 */
[----:B------:R-:W-:Y:S01]  /*3fd0*/  IMAD.MOV.U32 R15, RZ, RZ, 0x101f ;  /* 0x0000101fff0f7424 */ /* 0x000fe200078e00ff */
[----:B------:R-:W-:-:S07]  /*3fe0*/  MOV R14, 0xffff ;  /* 0x0000ffff000e7802 */ /* 0x000fce0000000f00 */
[----:B0-2---:R-:W-:Y:S05]  /*3ff0*/  WARPSYNC.COLLECTIVE R14, `(.L_x_125) ;  /* 0x000000000e087348 */ /* 0x005fea0003c00000 */
[----:B------:R1:W3:Y:S02]  /*4000*/  SHFL.BFLY P2, R18, R17, R16, R15 ;  /* 0x0c00001011127389 */ /* 0x0002e4000004000f */
[----:B0123--:R-:W-:Y:S01]  /*4010*/  ENDCOLLECTIVE ;  /* 0x000000000000791b */ /* 0x00ffe20003800000 */
.L_x_125:
[----:B------:R-:W-:Y:S05]  /*4020*/  BSYNC B1 ;  /* 0x0000000000017941 */ /* 0x000fea0003800000 */
.L_x_124:
[----:B------:R-:W-:Y:S01]  /*4030*/  HFMA2.MMA R16, -RZ, RZ, 0, 4.76837158203125e-07 ;  /* 0x00000008ff107435 */ /* 0x000fe200000001ff */
[----:B------:R-:W-:Y:S01]  /*4040*/  IMAD.MOV.U32 R17, RZ, RZ, R3 ;  /* 0x000000ffff117224 */ /* 0x000fe200078e0003 */
[----:B------:R-:W-:Y:S01]  /*4050*/  MOV R15, 0x101f ;  /* 0x0000101f000f7802 */ /* 0x000fe20000000f00 */
[----:B------:R-:W-:Y:S01]  /*4060*/  IMAD.MOV.U32 R14, RZ, RZ, 0xffff ;  /* 0x0000ffffff0e7424 */ /* 0x000fe200078e00ff */
[----:B------:R-:W-:-:S07]  /*4070*/  MOV R9, R18 ;  /* 0x0000001200097202 */ /* 0x000fce0000000f00 */
[----:B------:R-:W-:Y:S05]  /*4080*/  WARPSYNC.COLLECTIVE R14, `(.L_x_126) ;  /* 0x000000000e087348 */ /* 0x000fea0003c00000 */
[----:B------:R0:W1:Y:S02]  /*4090*/  SHFL.BFLY P2, R18, R17, R16, R15 ;  /* 0x0c00001011127389 */ /* 0x000064000004000f */
[----:B01----:R-:W-:Y:S01]  /*40a0*/  ENDCOLLECTIVE ;  /* 0x000000000000791b */ /* 0x003fe20003800000 */
.L_x_126:
[----:B------:R-:W-:-:S05]  /*40b0*/  FADD.FTZ R9, R9, R2 ;  /* 0x0000000209097221 */ /* 0x000fca0000010000 */
[----:B------:R-:W-:Y:S01]  /*40c0*/  MOV R17, R9 ;  /* 0x0000000900117202 */ /* 0x000fe20000000f00 */
[----:B------:R-:W-:Y:S01]  /*40d0*/  IMAD.MOV.U32 R16, RZ, RZ, 0x4 ;  /* 0x00000004ff107424 */ /* 0x000fe200078e00ff */
[----:B------:R-:W-:-:S07]  /*40e0*/  MOV R8, R18 ;  /* 0x0000001200087202 */ /* 0x000fce0000000f00 */
[----:B------:R-:W-:Y:S05]  /*40f0*/  WARPSYNC.COLLECTIVE R14, `(.L_x_127) ;  /* 0x000000000e087348 */ /* 0x000fea0003c00000 */
[----:B------:R0:W1:Y:S02]  /*4100*/  SHFL.BFLY P2, R18, R17, R16, R15 ;  /* 0x0c00001011127389 */ /* 0x000064000004000f */
[----:B01----:R-:W-:Y:S01]  /*4110*/  ENDCOLLECTIVE ;  /* 0x000000000000791b */ /* 0x003fe20003800000 */
.L_x_127:
[----:B------:R-:W-:-:S05]  /*4120*/  FADD.FTZ R8, R8, R3 ;  /* 0x0000000308087221 */ /* 0x000fca0000010000 */
[----:B------:R-:W-:Y:S02]  /*4130*/  MOV R17, R8 ;  /* 0x0000000800117202 */ /* 0x000fe40000000f00 */
[----:B------:R-:W-:-:S07]  /*4140*/  MOV R10, R18 ;  /* 0x00000012000a7202 */ /* 0x000fce0000000f00 */
[----:B------:R-:W-:Y:S05]  /*4150*/  WARPSYNC.COLLECTIVE R14, `(.L_x_128) ;  /* 0x000000000e087348 */ /* 0x000fea0003c00000 */
[----:B------:R0:W1:Y:S02]  /*4160*/  SHFL.BFLY P2, R18, R17, R16, R15 ;  /* 0x0c00001011127389 */ /* 0x000064000004000f */
[----:B01----:R-:W-:Y:S01]  /*4170*/  ENDCOLLECTIVE ;  /* 0x000000000000791b */ /* 0x003fe20003800000 */
.L_x_128:
[----:B------:R-:W-:Y:S01]  /*4180*/  FADD.FTZ R10, R9, R10 ;  /* 0x0000000a090a7221 */ /* 0x000fe20000010000 */
[----:B------:R-:W-:-:S04]  /*4190*/  HFMA2.MMA R16, -RZ, RZ, 0, 1.1920928955078125e-07 ;  /* 0x00000002ff107435 */ /* 0x000fc800000001ff */
[----:B------:R-:W-:Y:S01]  /*41a0*/  MOV R17, R10 ;  /* 0x0000000a00117202 */ /* 0x000fe20000000f00 */
[----:B------:R-:W-:-:S07]  /*41b0*/  IMAD.MOV.U32 R11, RZ, RZ, R18 ;  /* 0x000000ffff0b7224 */ /* 0x000fce00078e0012 */
[----:B------:R-:W-:Y:S05]  /*41c0*/  WARPSYNC.COLLECTIVE R14, `(.L_x_129) ;  /* 0x000000000e087348 */ /* 0x000fea0003c00000 */
[----:B------:R0:W1:Y:S02]  /*41d0*/  SHFL.BFLY P2, R18, R17, R16, R15 ;  /* 0x0c00001011127389 */ /* 0x000064000004000f */
[----:B01----:R-:W-:Y:S01]  /*41e0*/  ENDCOLLECTIVE ;  /* 0x000000000000791b */ /* 0x003fe20003800000 */
.L_x_129:
[----:B------:R-:W-:-:S05]  /*41f0*/  FADD.FTZ R11, R8, R11 ;  /* 0x0000000b080b7221 */ /* 0x000fca0000010000 */
[----:B------:R-:W-:Y:S01]  /*4200*/  MOV R17, R11 ;  /* 0x0000000b00117202 */ /* 0x000fe20000000f00 */
[----:B------:R-:W-:-:S07]  /*4210*/  IMAD.MOV.U32 R13, RZ, RZ, R18 ;  /* 0x000000ffff0d7224 */ /* 0x000fce00078e0012 */
[----:B------:R-:W-:Y:S05]  /*4220*/  WARPSYNC.COLLECTIVE R14, `(.L_x_130) ;  /* 0x000000000e087348 */ /* 0x000fea0003c00000 */
[----:B------:R0:W1:Y:S02]  /*4230*/  SHFL.BFLY P2, R18, R17, R16, R15 ;  /* 0x0c00001011127389 */ /* 0x000064000004000f */
[----:B01----:R-:W-:Y:S01]  /*4240*/  ENDCOLLECTIVE ;  /* 0x000000000000791b */ /* 0x003fe20003800000 */
.L_x_130:
[----:B------:R-:W-:Y:S01]  /*4250*/  FADD.FTZ R13, R10, R13 ;  /* 0x0000000d0a0d7221 */ /* 0x000fe20000010000 */
[----:B------:R-:W-:-:S03]  /*4260*/  HFMA2.MMA R16, -RZ, RZ, 0, 5.9604644775390625e-08 ;  /* 0x00000001ff107435 */ /* 0x000fc600000001ff */
[----:B------:R-:W-:Y:S01]  /*4270*/  IMAD.MOV.U32 R17, RZ, RZ, R13 ;  /* 0x000000ffff117224 */ /* 0x000fe200078e000d */
[----:B------:R-:W-:-:S07]  /*4280*/  MOV R2, R18 ;  /* 0x0000001200027202 */ /* 0x000fce0000000f00 */
[----:B------:R-:W-:Y:S05]  /*4290*/  WARPSYNC.COLLECTIVE R14, `(.L_x_131) ;  /* 0x000000000e087348 */ /* 0x000fea0003c00000 */
[----:B------:R0:W1:Y:S02]  /*42a0*/  SHFL.BFLY P2, R18, R17, R16, R15 ;  /* 0x0c00001011127389 */ /* 0x000064000004000f */
[----:B01----:R-:W-:Y:S01]  /*42b0*/  ENDCOLLECTIVE ;  /* 0x000000000000791b */ /* 0x003fe20003800000 */
.L_x_131:
[----:B------:R-:W-:-:S04]  /*42c0*/  FADD.FTZ R2, R11, R2 ;  /* 0x000000020b027221 */ /* 0x000fc80000010000 */
[----:B------:R-:W-:Y:S01]  /*42d0*/  IMAD.MOV.U32 R17, RZ, RZ, R2 ;  /* 0x000000ffff117224 */ /* 0x000fe200078e0002 */
[----:B------:R-:W-:-:S07]  /*42e0*/  MOV R12, R18 ;  /* 0x00000012000c7202 */ /* 0x000fce0000000f00 */
[----:B------:R-:W-:Y:S05]  /*42f0*/  WARPSYNC.COLLECTIVE R14, `(.L_x_132) ;  /* 0x000000000e087348 */ /* 0x000fea0003c00000 */
[----:B------:R0:W1:Y:S02]  /*4300*/  SHFL.BFLY P2, R18, R17, R16, R15 ;  /* 0x0c00001011127389 */ /* 0x000064000004000f */
[----:B01----:R-:W-:Y:S01]  /*4310*/  ENDCOLLECTIVE ;  /* 0x000000000000791b */ /* 0x003fe20003800000 */
.L_x_132:
[----:B------:R-:W-:Y:S01]  /*4320*/  FADD.FTZ R12, R13, R12 ;  /* 0x0000000c0d0c7221 */ /* 0x000fe20000010000 */
[----:B------:R-:W-:Y:S06]  /*4330*/  BRA `(.L_x_133) ;  /* 0xffffffe800cc7947 */ /* 0x000fec000383ffff */
.L_x_112:
        /* <DEDUP_REMOVED lines=8> */
.L_x_135:
[----:B------:R-:W-:Y:S05]  /*43c0*/  BSYNC B1 ;  /* 0x0000000000017941 */ /* 0x000fea0003800000 */
.L_x_134:
        /* <DEDUP_REMOVED lines=8> */
.L_x_136:
[----:B------:R-:W-:-:S05]  /*4450*/  FADD.FTZ R9, R9, R2 ;  /* 0x0000000209097221 */ /* 0x000fca0000010000 */
[----:B------:R-:W-:Y:S01]  /*4460*/  MOV R17, R9 ;  /* 0x0000000900117202 */ /* 0x000fe20000000f00 */
[----:B------:R-:W-:Y:S01]  /*4470*/  IMAD.MOV.U32 R16, RZ, RZ, 0x4 ;  /* 0x00000004ff107424 */ /* 0x000fe200078e00ff */
[----:B------:R-:W-:-:S07]  /*4480*/  MOV R8, R18 ;  /* 0x0000001200087202 */ /* 0x000fce0000000f00 */
[----:B------:R-:W-:Y:S05]  /*4490*/  WARPSYNC.COLLECTIVE R14, `(.L_x_137) ;  /* 0x000000000e087348 */ /* 0x000fea0003c00000 */
[----:B------:R0:W1:Y:S02]  /*44a0*/  SHFL.BFLY P2, R18, R17, R16, R15 ;  /* 0x0c00001011127389 */ /* 0x000064000004000f */
[----:B01----:R-:W-:Y:S01]  /*44b0*/  ENDCOLLECTIVE ;  /* 0x000000000000791b */ /* 0x003fe20003800000 */
.L_x_137:
[----:B------:R-:W-:-:S05]  /*44c0*/  FADD.FTZ R8, R8, R3 ;  /* 0x0000000308087221 */ /* 0x000fca0000010000 */
[----:B------:R-:W-:Y:S02]  /*44d0*/  MOV R17, R8 ;  /* 0x0000000800117202 */ /* 0x000fe40000000f00 */
[----:B------:R-:W-:-:S07]  /*44e0*/  MOV R10, R18 ;  /* 0x00000012000a7202 */ /* 0x000fce0000000f00 */
[----:B------:R-:W-:Y:S05]  /*44f0*/  WARPSYNC.COLLECTIVE R14, `(.L_x_138) ;  /* 0x000000000e087348 */ /* 0x000fea0003c00000 */
[----:B------:R0:W1:Y:S02]  /*4500*/  SHFL.BFLY P2, R18, R17, R16, R15 ;  /* 0x0c00001011127389 */ /* 0x000064000004000f */
[----:B01----:R-:W-:Y:S01]  /*4510*/  ENDCOLLECTIVE ;  /* 0x000000000000791b */ /* 0x003fe20003800000 */
.L_x_138:
[----:B------:R-:W-:Y:S01]  /*4520*/  FADD.FTZ R10, R9, R10 ;  /* 0x0000000a090a7221 */ /* 0x000fe20000010000 */
[----:B------:R-:W-:-:S04]  /*4530*/  HFMA2.MMA R16, -RZ, RZ, 0, 1.1920928955078125e-07 ;  /* 0x00000002ff107435 */ /* 0x000fc800000001ff */
[----:B------:R-:W-:Y:S01]  /*4540*/  MOV R17, R10 ;  /* 0x0000000a00117202 */ /* 0x000fe20000000f00 */
[----:B------:R-:W-:-:S07]  /*4550*/  IMAD.MOV.U32 R11, RZ, RZ, R18 ;  /* 0x000000ffff0b7224 */ /* 0x000fce00078e0012 */
[----:B------:R-:W-:Y:S05]  /*4560*/  WARPSYNC.COLLECTIVE R14, `(.L_x_139) ;  /* 0x000000000e087348 */ /* 0x000fea0003c00000 */
[----:B------:R0:W1:Y:S02]  /*4570*/  SHFL.BFLY P2, R18, R17, R16, R15 ;  /* 0x0c00001011127389 */ /* 0x000064000004000f */
[----:B01----:R-:W-:Y:S01]  /*4580*/  ENDCOLLECTIVE ;  /* 0x000000000000791b */ /* 0x003fe20003800000 */
.L_x_139:
[----:B------:R-:W-:-:S05]  /*4590*/  FADD.FTZ R11, R8, R11 ;  /* 0x0000000b080b7221 */ /* 0x000fca0000010000 */
[----:B------:R-:W-:Y:S01]  /*45a0*/  MOV R17, R11 ;  /* 0x0000000b00117202 */ /* 0x000fe20000000f00 */
[----:B------:R-:W-:-:S07]  /*45b0*/  IMAD.MOV.U32 R13, RZ, RZ, R18 ;  /* 0x000000ffff0d7224 */ /* 0x000fce00078e0012 */
[----:B------:R-:W-:Y:S05]  /*45c0*/  WARPSYNC.COLLECTIVE R14, `(.L_x_140) ;  /* 0x000000000e087348 */ /* 0x000fea0003c00000 */
[----:B------:R0:W1:Y:S02]  /*45d0*/  SHFL.BFLY P2, R18, R17, R16, R15 ;  /* 0x0c00001011127389 */ /* 0x000064000004000f */
[----:B01----:R-:W-:Y:S01]  /*45e0*/  ENDCOLLECTIVE ;  /* 0x000000000000791b */ /* 0x003fe20003800000 */
.L_x_140:
[----:B------:R-:W-:Y:S01]  /*45f0*/  FADD.FTZ R13, R10, R13 ;  /* 0x0000000d0a0d7221 */ /* 0x000fe20000010000 */
[----:B------:R-:W-:-:S03]  /*4600*/  HFMA2.MMA R16, -RZ, RZ, 0, 5.9604644775390625e-08 ;  /* 0x00000001ff107435 */ /* 0x000fc600000001ff */
[----:B------:R-:W-:Y:S01]  /*4610*/  IMAD.MOV.U32 R17, RZ, RZ, R13 ;  /* 0x000000ffff117224 */ /* 0x000fe200078e000d */
[----:B------:R-:W-:-:S07]  /*4620*/  MOV R2, R18 ;  /* 0x0000001200027202 */ /* 0x000fce0000000f00 */
[----:B------:R-:W-:Y:S05]  /*4630*/  WARPSYNC.COLLECTIVE R14, `(.L_x_141) ;  /* 0x000000000e087348 */ /* 0x000fea0003c00000 */
[----:B------:R0:W1:Y:S02]  /*4640*/  SHFL.BFLY P2, R18, R17, R16, R15 ;  /* 0x0c00001011127389 */ /* 0x000064000004000f */
[----:B01----:R-:W-:Y:S01]  /*4650*/  ENDCOLLECTIVE ;  /* 0x000000000000791b */ /* 0x003fe20003800000 */
.L_x_141:
[----:B------:R-:W-:-:S04]  /*4660*/  FADD.FTZ R2, R11, R2 ;  /* 0x000000020b027221 */ /* 0x000fc80000010000 */
[----:B------:R-:W-:Y:S01]  /*4670*/  IMAD.MOV.U32 R17, RZ, RZ, R2 ;  /* 0x000000ffff117224 */ /* 0x000fe200078e0002 */
[----:B------:R-:W-:-:S07]  /*4680*/  MOV R12, R18 ;  /* 0x00000012000c7202 */ /* 0x000fce0000000f00 */
[----:B------:R-:W-:Y:S05]  /*4690*/  WARPSYNC.COLLECTIVE R14, `(.L_x_142) ;  /* 0x000000000e087348 */ /* 0x000fea0003c00000 */
[----:B------:R0:W1:Y:S02]  /*46a0*/  SHFL.BFLY P2, R18, R17, R16, R15 ;  /* 0x0c00001011127389 */ /* 0x000064000004000f */
[----:B01----:R-:W-:Y:S01]  /*46b0*/  ENDCOLLECTIVE ;  /* 0x000000000000791b */ /* 0x003fe20003800000 */
.L_x_142:
[----:B------:R-:W-:Y:S01]  /*46c0*/  FADD.FTZ R12, R13, R12 ;  /* 0x0000000c0d0c7221 */ /* 0x000fe20000010000 */
[----:B------:R-:W-:Y:S06]  /*46d0*/  BRA `(.L_x_143) ;  /* 0xffffffe800887947 */ /* 0x000fec000383ffff */
.L_x_113:
[----:B------:R-:W-:Y:S01]  /*46e0*/  BSSY B0, `(.L_x_144) ;  /* 0x0000008000007945 */ /* 0x000fe20003800000 */
[----:B--2---:R-:W-:Y:S01]  /*46f0*/  MOV R17, R4 ;  /* 0x0000000400117202 */ /* 0x004fe20000000f00 */
[----:B-1----:R-:W-:Y:S01]  /*4700*/  IMAD.MOV.U32 R15, RZ, RZ, 0x101f ;  /* 0x0000101fff0f7424 */ /* 0x002fe200078e00ff */
[----:B------:R-:W-:Y:S02]  /*4710*/  MOV R16, 0x8 ;  /* 0x0000000800107802 */ /* 0x000fe40000000f00 */
[----:B------:R-:W-:-:S07]  /*4720*/  MOV R14, 0xffff ;  /* 0x0000ffff000e7802 */ /* 0x000fce0000000f00 */
[----:B0--3--:R-:W-:Y:S05]  /*4730*/  WARPSYNC.COLLECTIVE R14, `(.L_x_145) ;  /* 0x000000000e087348 */ /* 0x009fea0003c00000 */
[----:B------:R1:W2:Y:S02]  /*4740*/  SHFL.BFLY P2, R18, R17, R16, R15 ;  /* 0x0c00001011127389 */ /* 0x0002a4000004000f */
[----:B0123--:R-:W-:Y:S01]  /*4750*/  ENDCOLLECTIVE ;  /* 0x000000000000791b */ /* 0x00ffe20003800000 */
.L_x_145:
[----:B------:R-:W-:Y:S05]  /*4760*/  BSYNC B0 ;  /* 0x0000000000007941 */ /* 0x000fea0003800000 */
.L_x_144:
[----:B------:R-:W-:Y:S01]  /*4770*/  HFMA2.MMA R16, -RZ, RZ, 0, 4.76837158203125e-07 ;  /* 0x00000008ff107435 */ /* 0x000fe200000001ff */
[----:B------:R-:W-:Y:S01]  /*4780*/  IMAD.MOV.U32 R17, RZ, RZ, R3 ;  /* 0x000000ffff117224 */ /* 0x000fe200078e0003 */
[----:B------:R-:W-:Y:S01]  /*4790*/  MOV R15, 0x101f ;  /* 0x0000101f000f7802 */ /* 0x000fe20000000f00 */
[----:B------:R-:W-:Y:S01]  /*47a0*/  IMAD.MOV.U32 R14, RZ, RZ, 0xffff ;  /* 0x0000ffffff0e7424 */ /* 0x000fe200078e00ff */
[----:B------:R-:W-:Y:S01]  /*47b0*/  MOV R5, R18 ;  /* 0x0000001200057202 */ /* 0x000fe20000000f00 */
[----:B------:R-:W-:Y:S01]  /*47c0*/  @!P0 VIADD R7, R2, 0x14 ;  /* 0x0000001402078836 */ /* 0x000fe20000000000 */
[----:B------:R-:W-:Y:S01]  /*47d0*/  @!P0 SHF.L.U32 R8, R43, 0x1, RZ ;  /* 0x000000012b088819 */ /* 0x000fe200000006ff */
[----:B------:R-:W-:-:S07]  /*47e0*/  IMAD.MOV.U32 R20, RZ, RZ, RZ ;  /* 0x000000ffff147224 */ /* 0x000fce00078e00ff */
[----:B------:R-:W-:Y:S05]  /*47f0*/  WARPSYNC.COLLECTIVE R14, `(.L_x_146) ;  /* 0x000000000e087348 */ /* 0x000fea0003c00000 */
[----:B------:R0:W1:Y:S02]  /*4800*/  SHFL.BFLY P2, R18, R17, R16, R15 ;  /* 0x0c00001011127389 */ /* 0x000064000004000f */
[----:B01----:R-:W-:Y:S01]  /*4810*/  ENDCOLLECTIVE ;  /* 0x000000000000791b */ /* 0x003fe20003800000 */
.L_x_146:
[----:B------:R-:W-:Y:S01]  /*4820*/  FADD.FTZ R5, R5, R4 ;  /* 0x0000000405057221 */ /* 0x000fe20000010000 */
[----:B------:R-:W-:Y:S01]  /*4830*/  @!P0 LEA R10, R43, UR4, 0x7 ;  /* 0x000000042b0a8c11 */ /* 0x000fe2000f8e38ff */
[----:B------:R-:W-:Y:S01]  /*4840*/  HFMA2.MMA R22, -RZ, RZ, 0, 0 ;  /* 0x00000000ff167435 */ /* 0x000fe200000001ff */
[----:B------:R-:W-:Y:S01]  /*4850*/  @!P0 LOP3.LUT R7, R7, R8, RZ, 0x3c, !PT ;  /* 0x0000000807078212 */ /* 0x000fe200078e3cff */
[----:B------:R-:W-:Y:S01]  /*4860*/  HFMA2.MMA R11, -RZ, RZ, 0, 0 ;  /* 0x00000000ff0b7435 */ /* 0x000fe200000001ff */
[----:B------:R-:W-:Y:S02]  /*4870*/  @!P0 SHF.L.U32 R12, R43, 0x1, RZ ;  /* 0x000000012b0c8819 */ /* 0x000fe400000006ff */
[----:B------:R-:W-:Y:S02]  /*4880*/  @!P0 LEA R7, R7, R10, 0x2 ;  /* 0x0000000a07078211 */ /* 0x000fe400078e10ff */
[----:B------:R-:W-:-:S03]  /*4890*/  IADD3 R29, R2, R41, RZ ;  /* 0x00000029021d7210 */ /* 0x000fc60007ffe0ff */
[----:B------:R0:W1:Y:S01]  /*48a0*/  @!P0 LDS R8, [R7] ;  /* 0x0000000007088984 */ /* 0x0000620000000800 */
[----:B------:R-:W-:Y:S01]  /*48b0*/  MOV R17, R5 ;  /* 0x0000000500117202 */ /* 0x000fe20000000f00 */
[----:B------:R-:W-:Y:S02]  /*48c0*/  IMAD.MOV.U32 R16, RZ, RZ, 0x4 ;  /* 0x00000004ff107424 */ /* 0x000fe400078e00ff */
[----:B------:R0:W2:Y:S01]  /*48d0*/  @!P0 LDS R9, [R7+0x500] ;  /* 0x0005000007098984 */ /* 0x0000a20000000800 */
[----:B------:R-:W-:-:S07]  /*48e0*/  FADD.FTZ R4, R18, R3 ;  /* 0x0000000312047221 */ /* 0x000fce0000010000 */
[----:B012---:R-:W-:Y:S05]  /*48f0*/  WARPSYNC.COLLECTIVE R14, `(.L_x_147) ;  /* 0x000000000e087348 */ /* 0x007fea0003c00000 */
[----:B------:R3:W4:Y:S02]  /*4900*/  SHFL.BFLY P2, R18, R17, R16, R15 ;  /* 0x0c00001011127389 */ /* 0x000724000004000f */
[----:B01234-:R-:W-:Y:S01]  /*4910*/  ENDCOLLECTIVE ;  /* 0x000000000000791b */ /* 0x01ffe20003800000 */
.L_x_147:
[----:B------:R-:W-:Y:S02]  /*4920*/  MOV R17, R4 ;  /* 0x0000000400117202 */ /* 0x000fe40000000f00 */
[----:B------:R-:W-:-:S07]  /*4930*/  MOV R6, R18 ;  /* 0x0000001200067202 */ /* 0x000fce0000000f00 */
[----:B------:R-:W-:Y:S05]  /*4940*/  WARPSYNC.COLLECTIVE R14, `(.L_x_148) ;  /* 0x000000000e087348 */ /* 0x000fea0003c00000 */
[----:B------:R0:W1:Y:S02]  /*4950*/  SHFL.BFLY P2, R18, R17, R16, R15 ;  /* 0x0c00001011127389 */ /* 0x000064000004000f */
[----:B01----:R-:W-:Y:S01]  /*4960*/  ENDCOLLECTIVE ;  /* 0x000000000000791b */ /* 0x003fe20003800000 */
.L_x_148:
[----:B------:R-:W-:Y:S01]  /*4970*/  @!P0 MOV R20, R8 ;  /* 0x0000000800148202 */ /* 0x000fe20000000f00 */
[----:B------:R-:W-:Y:S01]  /*4980*/  FADD.FTZ R6, R5, R6 ;  /* 0x0000000605067221 */ /* 0x000fe20000010000 */
[----:B------:R-:W-:Y:S01]  /*4990*/  @!P0 IMAD.MOV.U32 R22, RZ, RZ, R9 ;  /* 0x000000ffff168224 */ /* 0x000fe200078e0009 */
[----:B------:R-:W-:-:S04]  /*49a0*/  @!P0 IADD3 R9, R2, 0x28, RZ ;  /* 0x0000002802098810 */ /* 0x000fc80007ffe0ff */
[----:B------:R-:W-:Y:S01]  /*49b0*/  @!P0 LOP3.LUT R9, R9, R12, RZ, 0x3c, !PT ;  /* 0x0000000c09098212 */ /* 0x000fe200078e3cff */
[----:B------:R-:W-:Y:S01]  /*49c0*/  IMAD.MOV.U32 R12, RZ, RZ, RZ ;  /* 0x000000ffff0c7224 */ /* 0x000fe200078e00ff */
[----:B------:R-:W-:Y:S01]  /*49d0*/  MOV R17, R6 ;  /* 0x0000000600117202 */ /* 0x000fe20000000f00 */
[----:B------:R-:W-:Y:S02]  /*49e0*/  IMAD.MOV.U32 R16, RZ, RZ, 0x2 ;  /* 0x00000002ff107424 */ /* 0x000fe400078e00ff */
[----:B------:R-:W-:-:S07]  /*49f0*/  FADD.FTZ R3, R4, R18 ;  /* 0x0000001204037221 */ /* 0x000fce0000010000 */
[----:B------:R-:W-:Y:S05]  /*4a00*/  WARPSYNC.COLLECTIVE R14, `(.L_x_149) ;  /* 0x000000000e087348 */ /* 0x000fea0003c00000 */
[----:B------:R0:W1:Y:S02]  /*4a10*/  SHFL.BFLY P2, R18, R17, R16, R15 ;  /* 0x0c00001011127389 */ /* 0x000064000004000f */
[----:B01----:R-:W-:Y:S01]  /*4a20*/  ENDCOLLECTIVE ;  /* 0x000000000000791b */ /* 0x003fe20003800000 */
.L_x_149:
[----:B------:R-:W-:Y:S02]  /*4a30*/  MOV R17, R3 ;  /* 0x0000000300117202 */ /* 0x000fe40000000f00 */
[----:B------:R-:W-:-:S07]  /*4a40*/  MOV R5, R18 ;  /* 0x0000001200057202 */ /* 0x000fce0000000f00 */
[----:B------:R-:W-:Y:S05]  /*4a50*/  WARPSYNC.COLLECTIVE R14, `(.L_x_150) ;  /* 0x000000000e087348 */ /* 0x000fea0003c00000 */
[----:B------:R0:W1:Y:S02]  /*4a60*/  SHFL.BFLY P2, R18, R17, R16, R15 ;  /* 0x0c00001011127389 */ /* 0x000064000004000f */
[----:B01----:R-:W-:Y:S01]  /*4a70*/  ENDCOLLECTIVE ;  /* 0x000000000000791b */ /* 0x003fe20003800000 */
.L_x_150:
[----:B------:R-:W-:Y:S01]  /*4a80*/  FADD.FTZ R5, R6, R5 ;  /* 0x0000000506057221 */ /* 0x000fe20000010000 */
[----:B------:R-:W-:-:S04]  /*4a90*/  HFMA2.MMA R16, -RZ, RZ, 0, 5.9604644775390625e-08 ;  /* 0x00000001ff107435 */ /* 0x000fc800000001ff */
[----:B------:R-:W-:Y:S01]  /*4aa0*/  MOV R17, R5 ;  /* 0x0000000500117202 */ /* 0x000fe20000000f00 */
[----:B------:R-:W-:-:S07]  /*4ab0*/  FADD.FTZ R4, R3, R18 ;  /* 0x0000001203047221 */ /* 0x000fce0000010000 */
[----:B------:R-:W-:Y:S05]  /*4ac0*/  WARPSYNC.COLLECTIVE R14, `(.L_x_151) ;  /* 0x000000000e087348 */ /* 0x000fea0003c00000 */
[----:B------:R0:W1:Y:S02]  /*4ad0*/  SHFL.BFLY P2, R18, R17, R16, R15 ;  /* 0x0c00001011127389 */ /* 0x000064000004000f */
[----:B01----:R-:W-:Y:S01]  /*4ae0*/  ENDCOLLECTIVE ;  /* 0x000000000000791b */ /* 0x003fe20003800000 */
.L_x_151:
[----:B------:R-:W-:Y:S01]  /*4af0*/  MOV R17, R4 ;  /* 0x0000000400117202 */ /* 0x000fe20000000f00 */
[----:B------:R-:W-:-:S07]  /*4b00*/  IMAD.MOV.U32 R6, RZ, RZ, R18 ;  /* 0x000000ffff067224 */ /* 0x000fce00078e0012 */
[----:B------:R-:W-:Y:S05]  /*4b10*/  WARPSYNC.COLLECTIVE R14, `(.L_x_152) ;  /* 0x000000000e087348 */ /* 0x000fea0003c00000 */
[----:B------:R0:W1:Y:S02]  /*4b20*/  SHFL.BFLY P2, R18, R17, R16, R15 ;  /* 0x0c00001011127389 */ /* 0x000064000004000f */
[----:B01----:R-:W-:Y:S01]  /*4b30*/  ENDCOLLECTIVE ;  /* 0x000000000000791b */ /* 0x003fe20003800000 */
.L_x_152:
[----:B------:R-:W-:Y:S01]  /*4b40*/  FADD.FTZ R5, R5, R6 ;  /* 0x0000000605057221 */ /* 0x000fe20000010000 */
[----:B------:R-:W-:Y:S01]  /*4b50*/  HFMA2.MMA R16, -RZ, RZ, 0, 4.76837158203125e-07 ;  /* 0x00000008ff107435 */ /* 0x000fe200000001ff */
[----:B------:R-:W-:Y:S01]  /*4b60*/  IMAD.MOV.U32 R17, RZ, RZ, R20 ;  /* 0x000000ffff117224 */ /* 0x000fe200078e0014 */
[----:B------:R-:W-:-:S09]  /*4b70*/  MOV R3, R18 ;  /* 0x0000001200037202 */ /* 0x000fd20000000f00 */
[----:B------:R-:W-:Y:S05]  /*4b80*/  WARPSYNC.COLLECTIVE R14, `(.L_x_153) ;  /* 0x000000000e087348 */ /* 0x000fea0003c00000 */
[----:B------:R0:W1:Y:S02]  /*4b90*/  SHFL.BFLY P2, R18, R17, R16, R15 ;  /* 0x0c00001011127389 */ /* 0x000064000004000f */
[----:B01----:R-:W-:Y:S01]  /*4ba0*/  ENDCOLLECTIVE ;  /* 0x000000000000791b */ /* 0x003fe20003800000 */
.L_x_153:
[----:B------:R-:W-:Y:S01]  /*4bb0*/  FADD.FTZ R32, R4, R3 ;  /* 0x0000000304207221 */ /* 0x000fe20000010000 */
[----:B------:R-:W-:Y:S01]  /*4bc0*/  IMAD.MOV.U32 R17, RZ, RZ, R22 ;  /* 0x000000ffff117224 */ /* 0x000fe200078e0016 */
[----:B------:R-:W-:-:S07]  /*4bd0*/  MOV R19, R18 ;  /* 0x0000001200137202 */ /* 0x000fce0000000f00 */
[----:B------:R-:W-:Y:S05]  /*4be0*/  WARPSYNC.COLLECTIVE R14, `(.L_x_154) ;  /* 0x000000000e087348 */ /* 0x000fea0003c00000 */
[----:B------:R0:W1:Y:S02]  /*4bf0*/  SHFL.BFLY P2, R18, R17, R16, R15 ;  /* 0x0c00001011127389 */ /* 0x000064000004000f */
[----:B01----:R-:W-:Y:S01]  /*4c00*/  ENDCOLLECTIVE ;  /* 0x000000000000791b */ /* 0x003fe20003800000 */
.L_x_154:
[----:B------:R-:W-:Y:S01]  /*4c10*/  FADD.FTZ R19, R19, R20 ;  /* 0x0000001413137221 */ /* 0x000fe20000010000 */
[----:B------:R-:W-:-:S03]  /*4c20*/  HFMA2.MMA R16, -RZ, RZ, 0, 2.384185791015625e-07 ;  /* 0x00000004ff107435 */ /* 0x000fc600000001ff */
[----:B------:R-:W-:Y:S01]  /*4c30*/  IMAD.MOV.U32 R17, RZ, RZ, R19 ;  /* 0x000000ffff117224 */ /* 0x000fe200078e0013 */
[----:B------:R-:W-:-:S07]  /*4c40*/  MOV R21, R18 ;  /* 0x0000001200157202 */ /* 0x000fce0000000f00 */
[----:B------:R-:W-:Y:S05]  /*4c50*/  WARPSYNC.COLLECTIVE R14, `(.L_x_155) ;  /* 0x000000000e087348 */ /* 0x000fea0003c00000 */
[----:B------:R0:W1:Y:S02]  /*4c60*/  SHFL.BFLY P2, R18, R17, R16, R15 ;  /* 0x0c00001011127389 */ /* 0x000064000004000f */
[----:B01----:R-:W-:Y:S01]  /*4c70*/  ENDCOLLECTIVE ;  /* 0x000000000000791b */ /* 0x003fe20003800000 */
.L_x_155:
[----:B------:R-:W-:-:S04]  /*4c80*/  FADD.FTZ R21, R21, R22 ;  /* 0x0000001615157221 */ /* 0x000fc80000010000 */
[----:B------:R-:W-:Y:S01]  /*4c90*/  IMAD.MOV.U32 R17, RZ, RZ, R21 ;  /* 0x000000ffff117224 */ /* 0x000fe200078e0015 */
[----:B------:R-:W-:-:S07]  /*4ca0*/  MOV R8, R18 ;  /* 0x0000001200087202 */ /* 0x000fce0000000f00 */
[----:B------:R-:W-:Y:S05]  /*4cb0*/  WARPSYNC.COLLECTIVE R14, `(.L_x_156) ;  /* 0x000000000e087348 */ /* 0x000fea0003c00000 */
[----:B------:R0:W1:Y:S02]  /*4cc0*/  SHFL.BFLY P2, R18, R17, R16, R15 ;  /* 0x0c00001011127389 */ /* 0x000064000004000f */
[----:B01----:R-:W-:Y:S01]  /*4cd0*/  ENDCOLLECTIVE ;  /* 0x000000000000791b */ /* 0x003fe20003800000 */
.L_x_156:
[----:B------:R-:W-:Y:S01]  /*4ce0*/  FADD.FTZ R23, R19, R8 ;  /* 0x0000000813177221 */ /* 0x000fe20000010000 */
[----:B------:R-:W-:-:S04]  /*4cf0*/  HFMA2.MMA R16, -RZ, RZ, 0, 1.1920928955078125e-07 ;  /* 0x00000002ff107435 */ /* 0x000fc800000001ff */
[----:B------:R-:W-:Y:S02]  /*4d00*/  MOV R17, R23 ;  /* 0x0000001700117202 */ /* 0x000fe40000000f00 */
[----:B------:R-:W-:Y:S02]  /*4d10*/  MOV R24, R18 ;  /* 0x0000001200187202 */ /* 0x000fe40000000f00 */
[----:B------:R-:W-:-:S03]  /*4d20*/  @!P0 LEA R18, R43, UR4, 0x7 ;  /* 0x000000042b128c11 */ /* 0x000fc6000f8e38ff */
[----:B------:R-:W-:Y:S02]  /*4d30*/  FADD.FTZ R24, R21, R24 ;  /* 0x0000001815187221 */ /* 0x000fe40000010000 */
[----:B------:R-:W-:-:S07]  /*4d40*/  @!P0 IMAD R10, R9, 0x4, R18 ;  /* 0x00000004090a8824 */ /* 0x000fce00078e0212 */
[----:B------:R-:W-:Y:S05]  /*4d50*/  WARPSYNC.COLLECTIVE R14, `(.L_x_157) ;  /* 0x000000000e087348 */ /* 0x000fea0003c00000 */
[----:B------:R0:W1:Y:S02]  /*4d60*/  SHFL.BFLY P2, R18, R17, R16, R15 ;  /* 0x0c00001011127389 */ /* 0x000064000004000f */
[----:B01----:R-:W-:Y:S01]  /*4d70*/  ENDCOLLECTIVE ;  /* 0x000000000000791b */ /* 0x003fe20003800000 */
.L_x_157:
[----:B------:R-:W-:Y:S01]  /*4d80*/  IMAD.MOV.U32 R9, RZ, RZ, RZ ;  /* 0x000000ffff097224 */ /* 0x000fe200078e00ff */
[----:B------:R0:W1:Y:S04]  /*4d90*/  @!P0 LDS R13, [R10] ;  /* 0x000000000a0d8984 */ /* 0x0000680000000800 */
[----:B------:R0:W2:Y:S01]  /*4da0*/  @!P0 LDS R25, [R10+0x500] ;  /* 0x000500000a198984 */ /* 0x0000a20000000800 */
[----:B------:R-:W-:Y:S01]  /*4db0*/  MOV R17, R24 ;  /* 0x0000001800117202 */ /* 0x000fe20000000f00 */
[----:B------:R-:W-:-:S07]  /*4dc0*/  IMAD.MOV.U32 R8, RZ, RZ, R18 ;  /* 0x000000ffff087224 */ /* 0x000fce00078e0012 */
[----:B012---:R-:W-:Y:S05]  /*4dd0*/  WARPSYNC.COLLECTIVE R14, `(.L_x_158) ;  /* 0x000000000e087348 */ /* 0x007fea0003c00000 */
[----:B------:R3:W4:Y:S02]  /*4de0*/  SHFL.BFLY P2, R18, R17, R16, R15 ;  /* 0x0c00001011127389 */ /* 0x000724000004000f */
[----:B01234-:R-:W-:Y:S01]  /*4df0*/  ENDCOLLECTIVE ;  /* 0x000000000000791b */ /* 0x01ffe20003800000 */
.L_x_158:
[----:B------:R-:W-:Y:S01]  /*4e00*/  FADD.FTZ R23, R23, R8 ;  /* 0x0000000817177221 */ /* 0x000fe20000010000 */
[----:B------:R-:W-:-:S04]  /*4e10*/  HFMA2.MMA R16, -RZ, RZ, 0, 5.9604644775390625e-08 ;  /* 0x00000001ff107435 */ /* 0x000fc800000001ff */
[----:B------:R-:W-:Y:S02]  /*4e20*/  MOV R17, R23 ;  /* 0x0000001700117202 */ /* 0x000fe40000000f00 */
[----:B------:R-:W-:Y:S01]  /*4e30*/  @!P0 MOV R12, R13 ;  /* 0x0000000d000c8202 */ /* 0x000fe20000000f00 */
[----:B------:R-:W-:Y:S01]  /*4e40*/  @!P0 IMAD.MOV.U32 R11, RZ, RZ, R25 ;  /* 0x000000ffff0b8224 */ /* 0x000fe200078e0019 */
[----:B------:R-:W-:-:S07]  /*4e50*/  MOV R7, R18 ;  /* 0x0000001200077202 */ /* 0x000fce0000000f00 */
[----:B------:R-:W-:Y:S05]  /*4e60*/  WARPSYNC.COLLECTIVE R14, `(.L_x_159) ;  /* 0x000000000e087348 */ /* 0x000fea0003c00000 */
[----:B------:R0:W1:Y:S02]  /*4e70*/  SHFL.BFLY P2, R18, R17, R16, R15 ;  /* 0x0c00001011127389 */ /* 0x000064000004000f */
[----:B01----:R-:W-:Y:S01]  /*4e80*/  ENDCOLLECTIVE ;  /* 0x000000000000791b */ /* 0x003fe20003800000 */
.L_x_159:
[----:B------:R-:W-:Y:S01]  /*4e90*/  FADD.FTZ R24, R24, R7 ;  /* 0x0000000718187221 */ /* 0x000fe20000010000 */
[----:B------:R-:W-:-:S04]  /*4ea0*/  HFMA2.MMA R7, -RZ, RZ, 0, 0 ;  /* 0x00000000ff077435 */ /* 0x000fc800000001ff */
[----:B------:R-:W-:Y:S01]  /*4eb0*/  MOV R17, R24 ;  /* 0x0000001800117202 */ /* 0x000fe20000000f00 */
[----:B------:R-:W-:-:S07]  /*4ec0*/  IMAD.MOV.U32 R22, RZ, RZ, R18 ;  /* 0x000000ffff167224 */ /* 0x000fce00078e0012 */
[----:B------:R-:W-:Y:S05]  /*4ed0*/  WARPSYNC.COLLECTIVE R14, `(.L_x_160) ;  /* 0x000000000e087348 */ /* 0x000fea0003c00000 */
[----:B------:R0:W1:Y:S02]  /*4ee0*/  SHFL.BFLY P2, R18, R17, R16, R15 ;  /* 0x0c00001011127389 */ /* 0x000064000004000f */
[----:B01----:R-:W-:Y:S01]  /*4ef0*/  ENDCOLLECTIVE ;  /* 0x000000000000791b */ /* 0x003fe20003800000 */
.L_x_160:
[----:B------:R-:W-:Y:S01]  /*4f00*/  FADD.FTZ R22, R23, R22 ;  /* 0x0000001617167221 */ /* 0x000fe20000010000 */
[----:B------:R-:W-:Y:S01]  /*4f10*/  HFMA2.MMA R16, -RZ, RZ, 0, 4.76837158203125e-07 ;  /* 0x00000008ff107435 */ /* 0x000fe200000001ff */
[----:B------:R-:W-:Y:S01]  /*4f20*/  IMAD.MOV.U32 R17, RZ, RZ, R12 ;  /* 0x000000ffff117224 */ /* 0x000fe200078e000c */
[----:B------:R-:W-:-:S09]  /*4f30*/  MOV R21, R18 ;  /* 0x0000001200157202 */ /* 0x000fd20000000f00 */
[----:B------:R-:W-:Y:S05]  /*4f40*/  WARPSYNC.COLLECTIVE R14, `(.L_x_161) ;  /* 0x000000000e087348 */ /* 0x000fea0003c00000 */
[----:B------:R0:W1:Y:S02]  /*4f50*/  SHFL.BFLY P2, R18, R17, R16, R15 ;  /* 0x0c00001011127389 */ /* 0x000064000004000f */
[----:B01----:R-:W-:Y:S01]  /*4f60*/  ENDCOLLECTIVE ;  /* 0x000000000000791b */ /* 0x003fe20003800000 */
.L_x_161:
[----:B------:R-:W-:Y:S01]  /*4f70*/  FADD.FTZ R21, R24, R21 ;  /* 0x0000001518157221 */ /* 0x000fe20000010000 */
[----:B------:R-:W-:Y:S01]  /*4f80*/  IMAD.MOV.U32 R17, RZ, RZ, R11 ;  /* 0x000000ffff117224 */ /* 0x000fe200078e000b */
[----:B------:R-:W-:-:S07]  /*4f90*/  MOV R13, R18 ;  /* 0x00000012000d7202 */ /* 0x000fce0000000f00 */
[----:B------:R-:W-:Y:S05]  /*4fa0*/  WARPSYNC.COLLECTIVE R14, `(.L_x_162) ;  /* 0x000000000e087348 */ /* 0x000fea0003c00000 */
[----:B------:R0:W1:Y:S02]  /*4fb0*/  SHFL.BFLY P2, R18, R17, R16, R15 ;  /* 0x0c00001011127389 */ /* 0x000064000004000f */
[----:B01----:R-:W-:Y:S01]  /*4fc0*/  ENDCOLLECTIVE ;  /* 0x000000000000791b */ /* 0x003fe20003800000 */
.L_x_162:
[----:B------:R-:W-:Y:S01]  /*4fd0*/  FADD.FTZ R13, R13, R12 ;  /* 0x0000000c0d0d7221 */ /* 0x000fe20000010000 */
[----:B------:R-:W-:Y:S01]  /*4fe0*/  @!P0 SHF.L.U32 R12, R43, 0x1, RZ ;  /* 0x000000012b0c8819 */ /* 0x000fe200000006ff */
[----:B------:R-:W-:Y:S02]  /*4ff0*/  HFMA2.MMA R16, -RZ, RZ, 0, 2.384185791015625e-07 ;  /* 0x00000004ff107435 */ /* 0x000fe400000001ff */
[----:B------:R-:W-:Y:S01]  /*5000*/  IMAD.MOV.U32 R17, RZ, RZ, R13 ;  /* 0x000000ffff117224 */ /* 0x000fe200078e000d */
[----:B------:R-:W-:-:S08]  /*5010*/  MOV R26, R18 ;  /* 0x00000012001a7202 */ /* 0x000fd00000000f00 */
[----:B------:R-:W-:Y:S05]  /*5020*/  WARPSYNC.COLLECTIVE R14, `(.L_x_163) ;  /* 0x000000000e087348 */ /* 0x000fea0003c00000 */
[----:B------:R0:W1:Y:S02]  /*5030*/  SHFL.BFLY P2, R18, R17, R16, R15 ;  /* 0x0c00001011127389 */ /* 0x000064000004000f */
[----:B01----:R-:W-:Y:S01]  /*5040*/  ENDCOLLECTIVE ;  /* 0x000000000000791b */ /* 0x003fe20003800000 */
.L_x_163:
[----:B------:R-:W-:Y:S01]  /*5050*/  FADD.FTZ R20, R26, R11 ;  /* 0x0000000b1a147221 */ /* 0x000fe20000010000 */
[----:B------:R-:W-:-:S04]  /*5060*/  @!P0 IADD3 R11, R2, 0x3c, RZ ;  /* 0x0000003c020b8810 */ /* 0x000fc80007ffe0ff */
[----:B------:R-:W-:Y:S01]  /*5070*/  @!P0 LOP3.LUT R11, R11, R12, RZ, 0x3c, !PT ;  /* 0x0000000c0b0b8212 */ /* 0x000fe200078e3cff */
[----:B------:R-:W-:Y:S01]  /*5080*/  IMAD.MOV.U32 R17, RZ, RZ, R20 ;  /* 0x000000ffff117224 */ /* 0x000fe200078e0014 */
[----:B------:R-:W-:-:S07]  /*5090*/  MOV R26, R18 ;  /* 0x00000012001a7202 */ /* 0x000fce0000000f00 */
[----:B------:R-:W-:Y:S05]  /*50a0*/  WARPSYNC.COLLECTIVE R14, `(.L_x_164) ;  /* 0x000000000e087348 */ /* 0x000fea0003c00000 */
[----:B------:R0:W1:Y:S02]  /*50b0*/  SHFL.BFLY P2, R18, R17, R16, R15 ;  /* 0x0c00001011127389 */ /* 0x000064000004000f */
[----:B01----:R-:W-:Y:S01]  /*50c0*/  ENDCOLLECTIVE ;  /* 0x000000000000791b */ /* 0x003fe20003800000 */
.L_x_164:
        /* <DEDUP_REMOVED lines=10> */
.L_x_165:
[----:B------:R0:W1:Y:S04]  /*5170*/  @!P0 LDS R10, [R27] ;  /* 0x000000001b0a8984 */ /* 0x0000680000000800 */
[----:B------:R0:W2:Y:S01]  /*5180*/  @!P0 LDS R8, [R27+0x500] ;  /* 0x000500001b088984 */ /* 0x0000a20000000800 */
[----:B------:R-:W-:Y:S01]  /*5190*/  MOV R17, R25 ;  /* 0x0000001900117202 */ /* 0x000fe20000000f00 */
[----:B------:R-:W-:-:S07]  /*51a0*/  IMAD.MOV.U32 R11, RZ, RZ, R18 ;  /* 0x000000ffff0b7224 */ /* 0x000fce00078e0012 */
[----:B012---:R-:W-:Y:S05]  /*51b0*/  WARPSYNC.COLLECTIVE R14, `(.L_x_166) ;  /* 0x000000000e087348 */ /* 0x007fea0003c00000 */
[----:B------:R3:W4:Y:S02]  /*51c0*/  SHFL.BFLY P2, R18, R17, R16, R15 ;  /* 0x0c00001011127389 */ /* 0x000724000004000f */
[----:B01234-:R-:W-:Y:S01]  /*51d0*/  ENDCOLLECTIVE ;  /* 0x000000000000791b */ /* 0x01ffe20003800000 */
.L_x_166:
[----:B------:R-:W-:-:S04]  /*51e0*/  FADD.FTZ R26, R26, R11 ;  /* 0x0000000b1a1a7221 */ /* 0x000fc80000010000 */
[----:B------:R-:W-:Y:S01]  /*51f0*/  IMAD.MOV.U32 R17, RZ, RZ, R26 ;  /* 0x000000ffff117224 */ /* 0x000fe200078e001a */
[----:B------:R-:W-:Y:S02]  /*5200*/  MOV R16, 0x1 ;  /* 0x0000000100107802 */ /* 0x000fe40000000f00 */
[----:B------:R-:W-:Y:S02]  /*5210*/  @!P0 MOV R9, R10 ;  /* 0x0000000a00098202 */ /* 0x000fe40000000f00 */
[----:B------:R-:W-:Y:S02]  /*5220*/  @!P0 MOV R7, R8 ;  /* 0x0000000800078202 */ /* 0x000fe40000000f00 */
[----:B------:R-:W-:-:S07]  /*5230*/  MOV R12, R18 ;  /* 0x00000012000c7202 */ /* 0x000fce0000000f00 */
[----:B------:R-:W-:Y:S05]  /*5240*/  WARPSYNC.COLLECTIVE R14, `(.L_x_167) ;  /* 0x000000000e087348 */ /* 0x000fea0003c00000 */
[----:B------:R0:W1:Y:S02]  /*5250*/  SHFL.BFLY P2, R18, R17, R16, R15 ;  /* 0x0c00001011127389 */ /* 0x000064000004000f */
[----:B01----:R-:W-:Y:S01]  /*5260*/  ENDCOLLECTIVE ;  /* 0x000000000000791b */ /* 0x003fe20003800000 */
.L_x_167:
[----:B------:R-:W-:Y:S01]  /*5270*/  ISETP.NE.AND P0, PT, R43, RZ, PT ;  /* 0x000000ff2b00720c */ /* 0x000fe20003f05270 */
[----:B------:R-:W-:-:S04]  /*5280*/  FADD.FTZ R25, R25, R12 ;  /* 0x0000000c19197221 */ /* 0x000fc80000010000 */
[----:B------:R-:W-:-:S08]  /*5290*/  IMAD.MOV.U32 R17, RZ, RZ, R25 ;  /* 0x000000ffff117224 */ /* 0x000fd000078e0019 */
[----:B------:R-:W0:Y:S01]  /*52a0*/  @!P0 LDC.64 R12, c[0x0][0x218] ;  /* 0x00008600ff0c8b82 */ /* 0x000e220000000a00 */
[----:B------:R-:W-:-:S07]  /*52b0*/  @!P0 F2FP.BF16.F32.PACK_AB R32, RZ, R32 ;  /* 0x00000020ff20823e */ /* 0x000fce00000010ff */
[----:B------:R-:W1:Y:S01]  /*52c0*/  @!P0 LDC.64 R2, c[0x0][0x220] ;  /* 0x00008800ff028b82 */ /* 0x000e620000000a00 */
[----:B------:R-:W-:-:S07]  /*52d0*/  MOV R27, R18 ;  /* 0x00000012001b7202 */ /* 0x000fce0000000f00 */
[----:B01----:R-:W-:Y:S05]  /*52e0*/  WARPSYNC.COLLECTIVE R14, `(.L_x_168) ;  /* 0x000000000e087348 */ /* 0x003fea0003c00000 */
[----:B------:R2:W3:Y:S02]  /*52f0*/  SHFL.BFLY P2, R18, R17, R16, R15 ;  /* 0x0c00001011127389 */ /* 0x0004e4000004000f */
[----:B0123--:R-:W-:Y:S01]  /*5300*/  ENDCOLLECTIVE ;  /* 0x000000000000791b */ /* 0x00ffe20003800000 */
.L_x_168:
[----:B------:R-:W-:Y:S01]  /*5310*/  FADD.FTZ R26, R26, R27 ;  /* 0x0000001b1a1a7221 */ /* 0x000fe20000010000 */
[----:B------:R-:W-:Y:S01]  /*5320*/  @!P0 IMAD.WIDE R12, R29, 0x2, R12 ;  /* 0x000000021d0c8825 */ /* 0x000fe200078e020c */
[----:B------:R-:W-:-:S03]  /*5330*/  MOV R17, R9 ;  /* 0x0000000900117202 */ /* 0x000fc60000000f00 */
[----:B------:R-:W-:Y:S02]  /*5340*/  IMAD.MOV.U32 R16, RZ, RZ, 0x8 ;  /* 0x00000008ff107424 */ /* 0x000fe400078e00ff */
[----:B------:R-:W-:Y:S01]  /*5350*/  @!P0 IMAD.WIDE R2, R29, 0x2, R2 ;  /* 0x000000021d028825 */ /* 0x000fe200078e0202 */
[----:B------:R-:W-:-:S07]  /*5360*/  MOV R28, R18 ;  /* 0x00000012001c7202 */ /* 0x000fce0000000f00 */
[----:B------:R-:W-:Y:S05]  /*5370*/  WARPSYNC.COLLECTIVE R14, `(.L_x_169) ;  /* 0x000000000e087348 */ /* 0x000fea0003c00000 */
[----:B------:R0:W1:Y:S02]  /*5380*/  SHFL.BFLY P2, R18, R17, R16, R15 ;  /* 0x0c00001011127389 */ /* 0x000064000004000f */
[----:B01----:R-:W-:Y:S01]  /*5390*/  ENDCOLLECTIVE ;  /* 0x000000000000791b */ /* 0x003fe20003800000 */
.L_x_169:
[----:B------:R-:W-:Y:S01]  /*53a0*/  FADD.FTZ R25, R25, R28 ;  /* 0x0000001c19197221 */ /* 0x000fe20000010000 */
[----:B------:R-:W-:Y:S01]  /*53b0*/  IMAD.MOV.U32 R17, RZ, RZ, R7 ;  /* 0x000000ffff117224 */ /* 0x000fe200078e0007 */
[----:B------:R-:W-:-:S07]  /*53c0*/  MOV R30, R18 ;  /* 0x00000012001e7202 */ /* 0x000fce0000000f00 */
[----:B------:R-:W-:Y:S05]  /*53d0*/  WARPSYNC.COLLECTIVE R14, `(.L_x_170) ;  /* 0x000000000e087348 */ /* 0x000fea0003c00000 */
[----:B------:R0:W1:Y:S02]  /*53e0*/  SHFL.BFLY P2, R18, R17, R16, R15 ;  /* 0x0c00001011127389 */ /* 0x000064000004000f */
[----:B01----:R-:W-:Y:S01]  /*53f0*/  ENDCOLLECTIVE ;  /* 0x000000000000791b */ /* 0x003fe20003800000 */
.L_x_170:
[----:B------:R-:W-:-:S05]  /*5400*/  FADD.FTZ R30, R30, R9 ;  /* 0x000000091e1e7221 */ /* 0x000fca0000010000 */
[----:B------:R-:W-:Y:S01]  /*5410*/  MOV R17, R30 ;  /* 0x0000001e00117202 */ /* 0x000fe20000000f00 */
[----:B------:R-:W-:Y:S01]  /*5420*/  IMAD.MOV.U32 R16, RZ, RZ, 0x4 ;  /* 0x00000004ff107424 */ /* 0x000fe200078e00ff */
[----:B------:R-:W-:-:S07]  /*5430*/  MOV R10, R18 ;  /* 0x00000012000a7202 */ /* 0x000fce0000000f00 */
[----:B------:R-:W-:Y:S05]  /*5440*/  WARPSYNC.COLLECTIVE R14, `(.L_x_171) ;  /* 0x000000000e087348 */ /* 0x000fea0003c00000 */
[----:B------:R0:W1:Y:S02]  /*5450*/  SHFL.BFLY P2, R18, R17, R16, R15 ;  /* 0x0c00001011127389 */ /* 0x000064000004000f */
[----:B01----:R-:W-:Y:S01]  /*5460*/  ENDCOLLECTIVE ;  /* 0x000000000000791b */ /* 0x003fe20003800000 */
.L_x_171:
[----:B------:R-:W-:Y:S02]  /*5470*/  FADD.FTZ R19, R10, R7 ;  /* 0x000000070a137221 */ /* 0x000fe40000010000 */
[----:B------:R-:W0:Y:S08]  /*5480*/  @!P0 LDC.64 R10, c[0x0][0x220] ;  /* 0x00008800ff0a8b82 */ /* 0x000e300000000a00 */
[----:B------:R-:W1:Y:S01]  /*5490*/  @!P0 LDC.64 R6, c[0x0][0x220] ;  /* 0x00008800ff068b82 */ /* 0x000e620000000a00 */
[----:B------:R-:W-:-:S02]  /*54a0*/  MOV R17, R19 ;  /* 0x0000001300117202 */ /* 0x000fc40000000f00 */
[----:B------:R-:W-:-:S07]  /*54b0*/  MOV R9, R18 ;  /* 0x0000001200097202 */ /* 0x000fce0000000f00 */
[----:B01----:R-:W-:Y:S05]  /*54c0*/  WARPSYNC.COLLECTIVE R14, `(.L_x_172) ;  /* 0x000000000e087348 */ /* 0x003fea0003c00000 */
[----:B------:R2:W3:Y:S02]  /*54d0*/  SHFL.BFLY P2, R18, R17, R16, R15 ;  /* 0x0c00001011127389 */ /* 0x0004e4000004000f */
[----:B0123--:R-:W-:Y:S01]  /*54e0*/  ENDCOLLECTIVE ;  /* 0x000000000000791b */ /* 0x00ffe20003800000 */
.L_x_172:
[----:B------:R-:W-:Y:S01]  /*54f0*/  FADD.FTZ R30, R30, R9 ;  /* 0x000000091e1e7221 */ /* 0x000fe20000010000 */
[C---:B------:R-:W-:Y:S01]  /*5500*/  @!P0 IMAD.WIDE R10, R29.reuse, 0x2, R10 ;  /* 0x000000021d0a8825 */ /* 0x040fe200078e020a */
[----:B------:R-:W0:Y:S03]  /*5510*/  @!P0 LDC.64 R8, c[0x0][0x218] ;  /* 0x00008600ff088b82 */ /* 0x000e260000000a00 */
[----:B------:R-:W-:Y:S01]  /*5520*/  @!P0 IMAD.WIDE R6, R29, 0x2, R6 ;  /* 0x000000021d068825 */ /* 0x000fe200078e0206 */
[----:B------:R-:W-:Y:S01]  /*5530*/  HFMA2.MMA R16, -RZ, RZ, 0, 1.1920928955078125e-07 ;  /* 0x00000002ff107435 */ /* 0x000fe200000001ff */
[----:B------:R-:W-:Y:S02]  /*5540*/  MOV R17, R30 ;  /* 0x0000001e00117202 */ /* 0x000fe40000000f00 */
[----:B------:R-:W-:-:S08]  /*5550*/  IMAD.MOV.U32 R20, RZ, RZ, R18 ;  /* 0x000000ffff147224 */ /* 0x000fd000078e0012 */
[----:B0-----:R-:W-:Y:S05]  /*5560*/  WARPSYNC.COLLECTIVE R14, `(.L_x_173) ;  /* 0x000000000e087348 */ /* 0x001fea0003c00000 */
[----:B------:R1:W2:Y:S02]  /*5570*/  SHFL.BFLY P2, R18, R17, R16, R15 ;  /* 0x0c00001011127389 */ /* 0x0002a4000004000f */
[----:B012---:R-:W-:Y:S01]  /*5580*/  ENDCOLLECTIVE ;  /* 0x000000000000791b */ /* 0x007fe20003800000 */
.L_x_173:
[----:B------:R-:W-:Y:S01]  /*5590*/  FADD.FTZ R19, R19, R20 ;  /* 0x0000001413137221 */ /* 0x000fe20000010000 */
[----:B------:R-:W-:-:S04]  /*55a0*/  @!P0 IMAD.WIDE R8, R29, 0x2, R8 ;  /* 0x000000021d088825 */ /* 0x000fc800078e0208 */
[----:B------:R-:W-:Y:S01]  /*55b0*/  MOV R17, R19 ;  /* 0x0000001300117202 */ /* 0x000fe20000000f00 */
[----:B------:R-:W-:Y:S01]  /*55c0*/  IMAD.MOV.U32 R31, RZ, RZ, R18 ;  /* 0x000000ffff1f7224 */ /* 0x000fe200078e0012 */
[----:B------:R-:W-:Y:S02]  /*55d0*/  @!P0 F2FP.BF16.F32.PACK_AB R18, RZ, R5 ;  /* 0x00000005ff12823e */ /* 0x000fe400000010ff */
[----:B------:R-:W0:Y:S01]  /*55e0*/  @!P0 LDC.64 R4, c[0x0][0x218] ;  /* 0x00008600ff048b82 */ /* 0x000e220000000a00 */
[----:B------:R-:W-:Y:S01]  /*55f0*/  FADD.FTZ R30, R30, R31 ;  /* 0x0000001f1e1e7221 */ /* 0x000fe20000010000 */
[----:B------:R-:W-:-:S07]  /*5600*/  PRMT R33, R18, 0x7610, R33 ;  /* 0x0000761012217816 */ /* 0x000fce0000000021 */
[----:B0-----:R-:W-:Y:S05]  /*5610*/  WARPSYNC.COLLECTIVE R14, `(.L_x_174) ;  /* 0x000000000e087348 */ /* 0x001fea0003c00000 */
[----:B------:R1:W2:Y:S02]  /*5620*/  SHFL.BFLY P2, R18, R17, R16, R15 ;  /* 0x0c00001011127389 */ /* 0x0002a4000004000f */
[----:B012---:R-:W-:Y:S01]  /*5630*/  ENDCOLLECTIVE ;  /* 0x000000000000791b */ /* 0x007fe20003800000 */
.L_x_174:
[----:B------:R0:W-:Y:S04]  /*5640*/  @!P0 STG.E.U16 desc[UR10][R12.64], R33 ;  /* 0x000000210c008986 */ /* 0x0001e8000c10150a */
[----:B------:R1:W-:Y:S01]  /*5650*/  @!P0 STG.E.U16 desc[UR10][R10.64], R32 ;  /* 0x000000200a008986 */ /* 0x0003e2000c10150a */
[----:B------:R-:W-:Y:S01]  /*5660*/  @!P0 F2FP.BF16.F32.PACK_AB R14, RZ, R26 ;  /* 0x0000001aff0e823e */ /* 0x000fe200000010ff */
[----:B------:R-:W-:Y:S01]  /*5670*/  HFMA2.MMA R16, -RZ, RZ, 0, 5.9604644775390625e-08 ;  /* 0x00000001ff107435 */ /* 0x000fe200000001ff */
[----:B------:R-:W-:Y:S02]  /*5680*/  MOV R17, R30 ;  /* 0x0000001e00117202 */ /* 0x000fe40000000f00 */
[----:B0-----:R-:W-:Y:S02]  /*5690*/  @!P0 F2FP.BF16.F32.PACK_AB R13, RZ, R21 ;  /* 0x00000015ff0d823e */ /* 0x001fe400000010ff */
[----:B-1----:R-:W-:Y:S01]  /*56a0*/  PRMT R10, R14, 0x7610, R10 ;  /* 0x000076100e0a7816 */ /* 0x002fe2000000000a */
[----:B------:R-:W-:Y:S01]  /*56b0*/  IMAD.MOV.U32 R14, RZ, RZ, 0xffff ;  /* 0x0000ffffff0e7424 */ /* 0x000fe200078e00ff */
[----:B------:R-:W-:Y:S01]  /*56c0*/  @!P0 F2FP.BF16.F32.PACK_AB R11, RZ, R22 ;  /* 0x00000016ff0b823e */ /* 0x000fe200000010ff */
[----:B------:R-:W-:Y:S01]  /*56d0*/  @!P0 IMAD.WIDE R4, R29, 0x2, R4 ;  /* 0x000000021d048825 */ /* 0x000fe200078e0204 */
[----:B------:R-:W-:-:S03]  /*56e0*/  @!P0 F2FP.BF16.F32.PACK_AB R21, RZ, R25 ;  /* 0x00000019ff15823e */ /* 0x000fc600000010ff */
[----:B------:R-:W-:Y:S01]  /*56f0*/  IMAD.MOV.U32 R20, RZ, RZ, R18 ;  /* 0x000000ffff147224 */ /* 0x000fe200078e0012 */
[----:B------:R0:W-:Y:S03]  /*5700*/  @!P0 STG.E.U16 desc[UR10][R8.64+0x28], R11 ;  /* 0x0000280b08008986 */ /* 0x0001e6000c10150a */
[----:B------:R-:W-:-:S07]  /*5710*/  FADD.FTZ R19, R19, R20 ;  /* 0x0000001413137221 */ /* 0x000fce0000010000 */
[----:B0-----:R-:W-:Y:S05]  /*5720*/  WARPSYNC.COLLECTIVE R14, `(.L_x_175) ;  /* 0x000000000e087348 */ /* 0x001fea0003c00000 */
[----:B------:R1:W2:Y:S02]  /*5730*/  SHFL.BFLY P2, R18, R17, R16, R15 ;  /* 0x0c00001011127389 */ /* 0x0002a4000004000f */
[----:B012---:R-:W-:Y:S01]  /*5740*/  ENDCOLLECTIVE ;  /* 0x000000000000791b */ /* 0x007fe20003800000 */
.L_x_175:
[----:B------:R0:W-:Y:S04]  /*5750*/  @!P0 STG.E.U16 desc[UR10][R6.64+0x28], R13 ;  /* 0x0000280d06008986 */ /* 0x0001e8000c10150a */
[----:B------:R0:W-:Y:S04]  /*5760*/  @!P0 STG.E.U16 desc[UR10][R4.64+0x50], R10 ;  /* 0x0000500a04008986 */ /* 0x0001e8000c10150a */
[----:B------:R0:W-:Y:S01]  /*5770*/  @!P0 STG.E.U16 desc[UR10][R2.64+0x50], R21 ;  /* 0x0000501502008986 */ /* 0x0001e2000c10150a */
[----:B------:R-:W-:Y:S02]  /*5780*/  MOV R17, R19 ;  /* 0x0000001300117202 */ /* 0x000fe40000000f00 */
[----:B------:R-:W-:-:S07]  /*5790*/  MOV R23, R18 ;  /* 0x0000001200177202 */ /* 0x000fce0000000f00 */
[----:B0-----:R-:W-:Y:S05]  /*57a0*/  WARPSYNC.COLLECTIVE R14, `(.L_x_176) ;  /* 0x000000000e087348 */ /* 0x001fea0003c00000 */
[----:B------:R1:W2:Y:S02]  /*57b0*/  SHFL.BFLY P2, R18, R17, R16, R15 ;  /* 0x0c00001011127389 */ /* 0x0002a4000004000f */
[----:B012---:R-:W-:Y:S01]  /*57c0*/  ENDCOLLECTIVE ;  /* 0x000000000000791b */ /* 0x007fe20003800000 */
.L_x_176:
[----:B------:R-:W-:Y:S01]  /*57d0*/  FADD.FTZ R23, R30, R23 ;  /* 0x000000171e177221 */ /* 0x000fe20000010000 */
[----:B------:R-:W-:Y:S06]  /*57e0*/  BRA `(.L_x_177) ;  /* 0xffffffe000dc7947 */ /* 0x000fec000383ffff */
.L_x_178:
        /* <DEDUP_REMOVED lines=9> */
.L_x_2442:


//--------------------- .text._ZN13group_norm_v218gn_bwd_cuda_kernelI13__nv_bfloat16Li320ELi1ELi16ELi160ELi64ELb1ELb1ELi4ELi320ELi320ELi4ELb1ELi9ELb0ELb0ELNS_15WgradSyncMethodE2ENS_16CompileConditionILi900EEEEEvPT_S6_S6_PKS5_S8_S8_S8_PKfflPfPj --------------------------
	.section	.text._ZN13group_norm_v218gn_bwd_cuda_kernelI13__nv_bfloat16Li320ELi1ELi16ELi160ELi64ELb1ELb1ELi4ELi320ELi320ELi4ELb1ELi9ELb0ELb0ELNS_15WgradSyncMethodE2ENS_16CompileConditionILi900EEEEEvPT_S6_S6_PKS5_S8_S8_S8_PKfflPfPj,"ax",@progbits
	.align	128
        .global         _ZN13group_norm_v218gn_bwd_cuda_kernelI13__nv_bfloat16Li320ELi1ELi16ELi160ELi64ELb1ELb1ELi4ELi320ELi320ELi4ELb1ELi9ELb0ELb0ELNS_15WgradSyncMethodE2ENS_16CompileConditionILi900EEEEEvPT_S6_S6_PKS5_S8_S8_S8_PKfflPfPj
        .type           _ZN13group_norm_v218gn_bwd_cuda_kernelI13__nv_bfloat16Li320ELi1ELi16ELi160ELi64ELb1ELb1ELi4ELi320ELi320ELi4ELb1ELi9ELb0ELb0ELNS_15WgradSyncMethodE2ENS_16CompileConditionILi900EEEEEvPT_S6_S6_PKS5_S8_S8_S8_PKfflPfPj,@function
        .size           _ZN13group_norm_v218gn_bwd_cuda_kernelI13__nv_bfloat16Li320ELi1ELi16ELi160ELi64ELb1ELb1ELi4ELi320ELi320ELi4ELb1ELi9ELb0ELb0ELNS_15WgradSyncMethodE2ENS_16CompileConditionILi900EEEEEvPT_S6_S6_PKS5_S8_S8_S8_PKfflPfPj,(.L_x_2443 - _ZN13group_norm_v218gn_bwd_cuda_kernelI13__nv_bfloat16Li320ELi1ELi16ELi160ELi64ELb1ELb1ELi4ELi320ELi320ELi4ELb1ELi9ELb0ELb0ELNS_15WgradSyncMethodE2ENS_16CompileConditionILi900EEEEEvPT_S6_S6_PKS5_S8_S8_S8_PKfflPfPj)
        .other          _ZN13group_norm_v218gn_bwd_cuda_kernelI13__nv_bfloat16Li320ELi1ELi16ELi160ELi64ELb1ELb1ELi4ELi320ELi320ELi4ELb1ELi9ELb0ELb0ELNS_15WgradSyncMethodE2ENS_16CompileConditionILi900EEEEEvPT_S6_S6_PKS5_S8_S8_S8_PKfflPfPj,@"STO_CUDA_ENTRY STV_DEFAULT"
_ZN13group_norm_v218gn_bwd_cuda_kernelI13__nv_bfloat16Li320ELi1ELi16ELi160ELi64ELb1ELb1ELi4ELi320ELi320ELi4ELb1ELi9ELb0ELb0ELNS_15WgradSyncMethodE2ENS_16CompileConditionILi900EEEEEvPT_S6_S6_PKS5_S8_S8_S8_PKfflPfPj:
.text._ZN13group_norm_v218gn_bwd_cuda_kernelI13__nv_bfloat16Li320ELi1ELi16ELi160ELi64ELb1ELb1ELi4ELi320ELi320ELi4ELb1ELi9ELb0ELb0ELNS_15WgradSyncMethodE2ENS_16CompileConditionILi900EEEEEvPT_S6_S6_PKS5_S8_S8_S8_PKfflPfPj:
[----:B------:R-:W-:Y:S01]  /*0000*/  LDC R1, c[0x0][0x28] ;  /* 0x00000a00ff017b82 */ /* 0x000fe20000000800 */
[----:B------:R-:W0:Y:S07]  /*0010*/  S2R R38, SR_CTAID.Y ;  /* 0x0000000000267919 */ /* 0x000e2e0000002600 */
[----:B------:R-:W1:Y:S01]  /*0020*/  LDC.64 R6, c[0x0][0x268] ;  /* 0x00009a00ff067b82 */ /* 0x000e620000000a00 */
[----:B------:R-:W-:Y:S01]  /*0030*/  ULDC.64 UR6, c[0x0][0x258] ;  /* 0x0000960000067ab9 */ /* 0x000fe20000000a00 */
[----:B------:R-:W-:Y:S01]  /*0040*/  ULDC.64 UR8, c[0x0][0x208] ;  /* 0x0000820000087ab9 */ /* 0x000fe20000000a00 */
[----:B------:R-:W-:Y:S01]  /*0050*/  USHF.L.U32 UR10, UR6, 0x3, URZ ;  /* 0x00000003060a7899 */ /* 0x000fe2000800063f */
[----:B------:R-:W2:Y:S01]  /*0060*/  S2R R39, SR_CTAID.X ;  /* 0x0000000000277919 */ /* 0x000ea20000002500 */
[----:B------:R-:W-:Y:S01]  /*0070*/  USHF.L.U64.HI UR6, UR6, 0x3, UR7 ;  /* 0x0000000306067899 */ /* 0x000fe20008010207 */
[----:B------:R-:W-:-:S05]  /*0080*/  HFMA2.MMA R40, -RZ, RZ, 0, 0 ;  /* 0x00000000ff287435 */ /* 0x000fca00000001ff */
[----:B------:R-:W-:Y:S02]  /*0090*/  MOV R0, UR6 ;  /* 0x0000000600007c02 */ /* 0x000fe40008000f00 */
[----:B-1----:R-:W-:-:S05]  /*00a0*/  IADD3 R4, P1, R6, 0x24, RZ ;  /* 0x0000002406047810 */ /* 0x002fca0007f3e0ff */
[----:B------:R-:W-:Y:S01]  /*00b0*/  IMAD.X R5, RZ, RZ, R7, P1 ;  /* 0x000000ffff057224 */ /* 0x000fe200008e0607 */
[----:B0-----:R-:W-:Y:S01]  /*00c0*/  ISETP.LT.U32.AND P0, PT, R38, UR10, PT ;  /* 0x0000000a26007c0c */ /* 0x001fe2000bf01070 */
[----:B------:R-:W-:-:S03]  /*00d0*/  IMAD.MOV.U32 R41, RZ, RZ, R38 ;  /* 0x000000ffff297224 */ /* 0x000fc600078e0026 */
[----:B------:R-:W-:-:S13]  /*00e0*/  ISETP.GT.AND.EX P0, PT, R0, RZ, PT, P0 ;  /* 0x000000ff0000720c */ /* 0x000fda0003f04300 */
[----:B--2---:R-:W-:Y:S05]  /*00f0*/  @P0 BRA `(.L_x_179) ;  /* 0x0000000000540947 */ /* 0x004fea0003800000 */
[----:B------:R-:W0:Y:S01]  /*0100*/  S2R R0, SR_TID.X ;  /* 0x0000000000007919 */ /* 0x000e220000002100 */
[----:B------:R-:W-:Y:S01]  /*0110*/  BAR.SYNC.DEFER_BLOCKING 0x0 ;  /* 0x0000000000007b1d */ /* 0x000fe20000010000 */
[----:B0-----:R-:W-:-:S13]  /*0120*/  ISETP.NE.AND P0, PT, R0, RZ, PT ;  /* 0x000000ff0000720c */ /* 0x001fda0003f05270 */
[----:B------:R-:W-:Y:S05]  /*0130*/  @P0 BRA `(.L_x_180) ;  /* 0x0000000000380947 */ /* 0x000fea0003800000 */
[----:B------:R-:W-:Y:S01]  /*0140*/  IADD3 R0, -R41, RZ, RZ ;  /* 0x000000ff29007210 */ /* 0x000fe20007ffe1ff */
[----:B------:R-:W-:-:S03]  /*0150*/  IMAD.MOV.U32 R3, RZ, RZ, 0x7fffff71 ;  /* 0x7fffff71ff037424 */ /* 0x000fc600078e00ff */
[----:B------:R-:W-:-:S04]  /*0160*/  ISETP.NE.AND P0, PT, R39, R0, PT ;  /* 0x000000002700720c */ /* 0x000fc80003f05270 */
[----:B------:R-:W-:Y:S01]  /*0170*/  SEL R3, R3, 0x1, !P0 ;  /* 0x0000000103037807 */ /* 0x000fe20004000000 */
[----:B------:R-:W-:Y:S06]  /*0180*/  MEMBAR.ALL.GPU ;  /* 0x0000000000007992 */ /* 0x000fec000000a000 */
[----:B------:R-:W-:-:S00]  /*0190*/  ERRBAR ;  /* 0x00000000000079ab */ /* 0x000fc00000000000 */
[----:B------:R-:W-:Y:S06]  /*01a0*/  CGAERRBAR ;  /* 0x00000000000075ab */ /* 0x000fec0000000000 */
[----:B------:R0:W5:Y:S02]  /*01b0*/  ATOM.E.ADD.STRONG.GPU PT, R3, desc[UR8][R4.64], R3 ;  /* 0x000000030403798a */ /* 0x00016400081ee1c8 */
.L_x_181:
[----:B------:R-:W2:Y:S04]  /*01c0*/  LD.E.STRONG.GPU R0, desc[UR8][R4.64] ;  /* 0x0000000804007980 */ /* 0x000ea8000c10f900 */
[----:B--2---:R-:W-:Y:S01]  /*01d0*/  CCTL.IVALL ;  /* 0x00000000ff00798f */ /* 0x004fe20002000000 */
[----:B------:R-:W-:Y:S05]  /*01e0*/  YIELD ;  /* 0x0000000000007946 */ /* 0x000fea0003800000 */
[----:B-----5:R-:W-:-:S04]  /*01f0*/  LOP3.LUT R0, R0, R3, RZ, 0x3c, !PT ;  /* 0x0000000300007212 */ /* 0x020fc800078e3cff */
[----:B------:R-:W-:-:S13]  /*0200*/  ISETP.GT.AND P0, PT, R0, -0x1, PT ;  /* 0xffffffff0000780c */ /* 0x000fda0003f04270 */
[----:B------:R-:W-:Y:S05]  /*0210*/  @P0 BRA `(.L_x_181) ;  /* 0xfffffffc00e80947 */ /* 0x000fea000383ffff */
.L_x_180:
[----:B------:R-:W-:Y:S05]  /*0220*/  WARPSYNC.ALL ;  /* 0x0000000000007948 */ /* 0x000fea0003800000 */
[----:B------:R-:W-:Y:S06]  /*0230*/  BAR.SYNC.DEFER_BLOCKING 0x0 ;  /* 0x0000000000007b1d */ /* 0x000fec0000010000 */
[----:B------:R-:W-:Y:S05]  /*0240*/  BRA `(.L_x_182) ;  /* 0x0000002000587947 */ /* 0x000fea0003800000 */
.L_x_179:
[----:B------:R-:W0:Y:S01]  /*0250*/  S2R R42, SR_TID.X ;  /* 0x00000000002a7919 */ /* 0x000e220000002100 */
[----:B------:R-:W-:Y:S01]  /*0260*/  MOV R43, 0x400 ;  /* 0x00000400002b7802 */ /* 0x000fe20000000f00 */
[----:B------:R-:W-:Y:S01]  /*0270*/  UMOV UR4, URZ ;  /* 0x0000003f00047c82 */ /* 0x000fe20008000000 */
[----:B------:R-:W-:Y:S01]  /*0280*/  LEA R6, P0, R41, R6, 0x2 ;  /* 0x0000000629067211 */ /* 0x000fe200078010ff */
[----:B------:R-:W1:Y:S01]  /*0290*/  S2R R8, SR_CgaCtaId ;  /* 0x0000000000087919 */ /* 0x000e620000008800 */
[----:B------:R-:W-:Y:S02]  /*02a0*/  IADD3 R44, R43, 0x2800, RZ ;  /* 0x000028002b2c7810 */ /* 0x000fe40007ffe0ff */
[----:B------:R-:W-:Y:S01]  /*02b0*/  LEA.HI.X R7, R41, R7, R40, 0x2, P0 ;  /* 0x0000000729077211 */ /* 0x000fe200000f1428 */
[C---:B0-----:R-:W-:Y:S01]  /*02c0*/  IMAD.WIDE.U32 R2, R42.reuse, -0x33333333, RZ ;  /* 0xcccccccd2a027825 */ /* 0x041fe200078e00ff */
[----:B------:R-:W-:-:S03]  /*02d0*/  LOP3.LUT R56, R42, 0x3, RZ, 0xc0, !PT ;  /* 0x000000032a387812 */ /* 0x000fc600078ec0ff */
[----:B------:R-:W-:Y:S01]  /*02e0*/  IMAD.SHL.U32 R0, R42, 0x2, RZ ;  /* 0x000000022a007824 */ /* 0x000fe200078e00ff */
[C---:B-1----:R-:W-:Y:S02]  /*02f0*/  LEA R43, R8.reuse, R43, 0x18 ;  /* 0x0000002b082b7211 */ /* 0x042fe400078ec0ff */
[----:B------:R-:W-:Y:S02]  /*0300*/  SHF.R.U32.HI R13, RZ, 0x6, R3 ;  /* 0x00000006ff0d7819 */ /* 0x000fe40000011603 */
[--C-:B------:R-:W-:Y:S02]  /*0310*/  SHF.R.S32.HI R3, RZ, 0x1f, R42.reuse ;  /* 0x0000001fff037819 */ /* 0x100fe4000001142a */
[----:B------:R-:W-:Y:S01]  /*0320*/  LEA R44, R8, R44, 0x18 ;  /* 0x0000002c082c7211 */ /* 0x000fe200078ec0ff */
[----:B------:R-:W-:Y:S01]  /*0330*/  IMAD R51, R13, -0x50, R42 ;  /* 0xffffffb00d337824 */ /* 0x000fe200078e022a */
[----:B------:R-:W-:Y:S02]  /*0340*/  LOP3.LUT R8, R0, 0x18, RZ, 0xc, !PT ;  /* 0x0000001800087812 */ /* 0x000fe400078e0cff */
[----:B------:R-:W-:Y:S01]  /*0350*/  LEA R49, R42, R43, 0x5 ;  /* 0x0000002b2a317211 */ /* 0x000fe200078e28ff */
[----:B------:R-:W-:Y:S01]  /*0360*/  IMAD R50, R51, 0x28, R44 ;  /* 0x0000002833327824 */ /* 0x000fe200078e022c */
[----:B------:R-:W-:Y:S01]  /*0370*/  LOP3.LUT R46, R0, 0x18, RZ, 0xc0, !PT ;  /* 0x00000018002e7812 */ /* 0x000fe200078ec0ff */
[----:B------:R-:W-:Y:S01]  /*0380*/  IMAD.SHL.U32 R0, R39, 0x4, RZ ;  /* 0x0000000427007824 */ /* 0x000fe200078e00ff */
[----:B------:R-:W-:-:S02]  /*0390*/  LEA.HI R2, R3, R42, RZ, 0x2 ;  /* 0x0000002a03027211 */ /* 0x000fc400078f10ff */
[C---:B------:R-:W-:Y:S02]  /*03a0*/  IADD3 R45, R49.reuse, R8, RZ ;  /* 0x00000008312d7210 */ /* 0x040fe40007ffe0ff */
[C---:B------:R-:W-:Y:S02]  /*03b0*/  LOP3.LUT R8, R46.reuse, 0x8, RZ, 0x3c, !PT ;  /* 0x000000082e087812 */ /* 0x040fe400078e3cff */
[----:B------:R-:W-:Y:S02]  /*03c0*/  SHF.R.S32.HI R48, RZ, 0x2, R2 ;  /* 0x00000002ff307819 */ /* 0x000fe40000011402 */
[----:B------:R-:W-:Y:S01]  /*03d0*/  LOP3.LUT R10, R46, 0x10, RZ, 0x3c, !PT ;  /* 0x000000102e0a7812 */ /* 0x000fe200078e3cff */
[C---:B------:R-:W-:Y:S01]  /*03e0*/  IMAD.IADD R46, R49.reuse, 0x1, R46 ;  /* 0x00000001312e7824 */ /* 0x040fe200078e022e */
[C---:B------:R-:W-:Y:S01]  /*03f0*/  IADD3 R47, R49.reuse, R8, RZ ;  /* 0x00000008312f7210 */ /* 0x040fe20007ffe0ff */
[C---:B------:R-:W-:Y:S01]  /*0400*/  VIADD R12, R48.reuse, 0xf0 ;  /* 0x000000f0300c7836 */ /* 0x040fe20000000000 */
[----:B------:R-:W-:Y:S01]  /*0410*/  IADD3 R8, R48, 0x50, RZ ;  /* 0x0000005030087810 */ /* 0x000fe20007ffe0ff */
[----:B------:R-:W-:Y:S01]  /*0420*/  IMAD.IADD R49, R49, 0x1, R10 ;  /* 0x0000000131317824 */ /* 0x000fe200078e020a */
[----:B------:R-:W-:Y:S01]  /*0430*/  LOP3.LUT R0, R0, 0x3c, RZ, 0xc0, !PT ;  /* 0x0000003c00007812 */ /* 0x000fe200078ec0ff */
[----:B------:R-:W-:Y:S01]  /*0440*/  VIADD R10, R48, 0xa0 ;  /* 0x000000a0300a7836 */ /* 0x000fe20000000000 */
[----:B------:R-:W-:-:S02]  /*0450*/  SHF.R.S32.HI R9, RZ, 0x1f, R8 ;  /* 0x0000001fff097819 */ /* 0x000fc40000011408 */
[----:B------:R-:W-:Y:S02]  /*0460*/  IADD3 R0, R0, R13, RZ ;  /* 0x0000000d00007210 */ /* 0x000fe40007ffe0ff */
[----:B------:R-:W-:Y:S02]  /*0470*/  LEA R50, R13, R50, 0x3 ;  /* 0x000000320d327211 */ /* 0x000fe400078e18ff */
[----:B------:R-:W-:Y:S01]  /*0480*/  SHF.R.S32.HI R11, RZ, 0x1f, R10 ;  /* 0x0000001fff0b7819 */ /* 0x000fe2000001140a */
[----:B------:R-:W-:Y:S01]  /*0490*/  IMAD R58, R0, 0xa00, RZ ;  /* 0x00000a00003a7824 */ /* 0x000fe200078e02ff */
[----:B------:R-:W-:Y:S02]  /*04a0*/  LEA.HI R9, R9, R8, RZ, 0x2 ;  /* 0x0000000809097211 */ /* 0x000fe400078f10ff */
[----:B------:R-:W-:Y:S02]  /*04b0*/  SHF.R.S32.HI R13, RZ, 0x1f, R12 ;  /* 0x0000001fff0d7819 */ /* 0x000fe4000001140c */
[----:B------:R-:W-:-:S02]  /*04c0*/  LEA.HI R8, R3, R42, RZ, 0x4 ;  /* 0x0000002a03087211 */ /* 0x000fc400078f20ff */
[----:B------:R-:W-:Y:S02]  /*04d0*/  LOP3.LUT R3, R2, 0xfffffffc, RZ, 0xc0, !PT ;  /* 0xfffffffc02037812 */ /* 0x000fe400078ec0ff */
[----:B------:R-:W-:Y:S02]  /*04e0*/  LEA.HI R11, R11, R10, RZ, 0x2 ;  /* 0x0000000a0b0b7211 */ /* 0x000fe400078f10ff */
[----:B------:R-:W-:Y:S01]  /*04f0*/  LEA.HI R13, R13, R12, RZ, 0x2 ;  /* 0x0000000c0d0d7211 */ /* 0x000fe200078f10ff */
[----:B------:R-:W-:Y:S01]  /*0500*/  IMAD.IADD R3, R42, 0x1, -R3 ;  /* 0x000000012a037824 */ /* 0x000fe200078e0a03 */
[----:B------:R-:W-:Y:S02]  /*0510*/  SHF.R.U32.HI R8, RZ, 0x4, R8 ;  /* 0x00000004ff087819 */ /* 0x000fe40000011608 */
[----:B------:R-:W-:Y:S02]  /*0520*/  SHF.R.U32.HI R2, RZ, 0x2, R9 ;  /* 0x00000002ff027819 */ /* 0x000fe40000011609 */
[----:B------:R-:W-:-:S02]  /*0530*/  SHF.R.U32.HI R54, RZ, 0x2, R11 ;  /* 0x00000002ff367819 */ /* 0x000fc4000001160b */
[----:B------:R-:W-:Y:S02]  /*0540*/  SHF.R.U32.HI R10, RZ, 0x2, R13 ;  /* 0x00000002ff0a7819 */ /* 0x000fe4000001160d */
[C---:B------:R-:W-:Y:S02]  /*0550*/  LOP3.LUT R52, R3.reuse, 0x3, R8, 0x78, !PT ;  /* 0x0000000303347812 */ /* 0x040fe400078e7808 */
[C---:B------:R-:W-:Y:S02]  /*0560*/  LOP3.LUT R53, R3.reuse, 0x3, R2, 0x78, !PT ;  /* 0x0000000303357812 */ /* 0x040fe400078e7802 */
[C---:B------:R-:W-:Y:S02]  /*0570*/  LOP3.LUT R54, R3.reuse, 0x3, R54, 0x78, !PT ;  /* 0x0000000303367812 */ /* 0x040fe400078e7836 */
[----:B------:R-:W-:-:S07]  /*0580*/  LOP3.LUT R55, R3, 0x3, R10, 0x78, !PT ;  /* 0x0000000303377812 */ /* 0x000fce00078e780a */
.L_x_194:
[C---:B------:R-:W-:Y:S01]  /*0590*/  LOP3.LUT R60, R41.reuse, 0x7, RZ, 0xc0, !PT ;  /* 0x00000007293c7812 */ /* 0x040fe200078ec0ff */
[----:B------:R-:W-:Y:S01]  /*05a0*/  ULDC.64 UR12, c[0x0][0x248] ;  /* 0x00009200000c7ab9 */ /* 0x000fe20000000a00 */
[--C-:B------:R-:W-:Y:S01]  /*05b0*/  SHF.R.U64 R11, R41, 0x3, R40.reuse ;  /* 0x00000003290b7819 */ /* 0x100fe20000001228 */
[----:B-1----:R-:W0:Y:S01]  /*05c0*/  LDC.64 R2, c[0x0][0x238] ;  /* 0x00008e00ff027b82 */ /* 0x002e220000000a00 */
[----:B------:R-:W-:Y:S01]  /*05d0*/  SHF.R.U32.HI R0, RZ, 0x3, R40 ;  /* 0x00000003ff007819 */ /* 0x000fe20000011628 */
[----:B------:R-:W-:Y:S01]  /*05e0*/  IMAD R60, R60, 0x140, RZ ;  /* 0x000001403c3c7824 */ /* 0x000fe200078e02ff */
[----:B------:R-:W-:Y:S01]  /*05f0*/  MOV R59, RZ ;  /* 0x000000ff003b7202 */ /* 0x000fe20000000f00 */
[----:B------:R-:W-:Y:S01]  /*0600*/  ULDC UR5, c[0x0][0x250] ;  /* 0x0000940000057ab9 */ /* 0x000fe20000000800 */
[----:B------:R-:W-:Y:S01]  /*0610*/  SHF.L.U64.HI R28, R11, 0x4, R0 ;  /* 0x000000040b1c7819 */ /* 0x000fe20000010200 */
[----:B------:R-:W-:Y:S01]  /*0620*/  IMAD R12, R0, 0x28000, RZ ;  /* 0x00028000000c7824 */ /* 0x000fe200078e02ff */
[----:B------:R-:W-:Y:S01]  /*0630*/  LEA R13, R51, R60, 0x2 ;  /* 0x0000003c330d7211 */ /* 0x000fe200078e10ff */
[----:B------:R-:W1:Y:S03]  /*0640*/  LDC.64 R8, c[0x0][0x240] ;  /* 0x00009000ff087b82 */ /* 0x000e660000000a00 */
[----:B------:R-:W-:Y:S01]  /*0650*/  SHF.R.S32.HI R15, RZ, 0x1f, R13 ;  /* 0x0000001fff0f7819 */ /* 0x000fe2000001140d */
[----:B------:R-:W-:-:S04]  /*0660*/  IMAD.WIDE.U32 R30, R13, -0x33333333, RZ ;  /* 0xcccccccd0d1e7825 */ /* 0x000fc800078e00ff */
[C---:B------:R-:W-:Y:S02]  /*0670*/  IMAD.SHL.U32 R30, R11.reuse, 0x10, RZ ;  /* 0x000000100b1e7824 */ /* 0x040fe400078e00ff */
[----:B------:R-:W-:-:S03]  /*0680*/  IMAD.WIDE.U32 R10, R11, 0x28000, R58 ;  /* 0x000280000b0a7825 */ /* 0x000fc600078e003a */
[----:B------:R-:W-:Y:S02]  /*0690*/  LEA.HI R31, P0, R31, R30, RZ, 0x19 ;  /* 0x0000001e1f1f7211 */ /* 0x000fe4000781c8ff */
[----:B------:R-:W-:-:S03]  /*06a0*/  IADD3 R59, P1, R13, R10, RZ ;  /* 0x0000000a0d3b7210 */ /* 0x000fc60007f3e0ff */
[----:B------:R-:W-:Y:S01]  /*06b0*/  IMAD.X R0, RZ, RZ, R28, P0 ;  /* 0x000000ffff007224 */ /* 0x000fe200000e061c */
[----:B------:R-:W-:Y:S02]  /*06c0*/  LEA R16, P0, R31, UR12, 0x3 ;  /* 0x0000000c1f107c11 */ /* 0x000fe4000f8018ff */
[----:B------:R-:W-:Y:S02]  /*06d0*/  IADD3.X R10, R15, R11, R12, P1, !PT ;  /* 0x0000000b0f0a7210 */ /* 0x000fe40000ffe40c */
[----:B------:R-:W-:Y:S01]  /*06e0*/  LEA.HI.X R17, R31, UR13, R0, 0x3, P0 ;  /* 0x0000000d1f117c11 */ /* 0x000fe200080f1c00 */
[----:B------:R-:W-:Y:S01]  /*06f0*/  ULDC.64 UR12, c[0x0][0x230] ;  /* 0x00008c00000c7ab9 */ /* 0x000fe20000000a00 */
[----:B------:R-:W-:-:S04]  /*0700*/  SHF.L.U32 R57, R59, 0x1, RZ ;  /* 0x000000013b397819 */ /* 0x000fc800000006ff */
[----:B------:R-:W2:Y:S01]  /*0710*/  LDG.E.64.CONSTANT R16, desc[UR8][R16.64] ;  /* 0x0000000810107981 */ /* 0x000ea2000c1e9b00 */
[----:B------:R-:W-:Y:S01]  /*0720*/  SHF.L.U64.HI R59, R59, 0x1, R10 ;  /* 0x000000013b3b7819 */ /* 0x000fe2000001020a */
[----:B0-----:R-:W-:Y:S01]  /*0730*/  IMAD.WIDE R18, R13, 0x2, R2 ;  /* 0x000000020d127825 */ /* 0x001fe200078e0202 */
[----:B------:R-:W-:-:S03]  /*0740*/  IADD3 R10, P0, R57, UR12, RZ ;  /* 0x0000000c390a7c10 */ /* 0x000fc6000ff1e0ff */
[----:B-1----:R-:W-:Y:S01]  /*0750*/  IMAD.WIDE R12, R13, 0x2, R8 ;  /* 0x000000020d0c7825 */ /* 0x002fe200078e0208 */
[----:B------:R-:W-:Y:S01]  /*0760*/  IADD3.X R11, R59, UR13, RZ, P0, !PT ;  /* 0x0000000d3b0b7c10 */ /* 0x000fe200087fe4ff */
[----:B------:R-:W3:Y:S01]  /*0770*/  LDG.E.64.CONSTANT R8, desc[UR8][R18.64] ;  /* 0x0000000812087981 */ /* 0x000ee2000c1e9b00 */
[----:B------:R-:W-:-:S03]  /*0780*/  ULDC.64 UR12, c[0x0][0x228] ;  /* 0x00008a00000c7ab9 */ /* 0x000fc60000000a00 */
[----:B------:R-:W4:Y:S04]  /*0790*/  LDG.E.64.CONSTANT R12, desc[UR8][R12.64] ;  /* 0x000000080c0c7981 */ /* 0x000f28000c1e9b00 */
[----:B------:R-:W5:Y:S01]  /*07a0*/  LDG.E.64.CONSTANT R10, desc[UR8][R10.64] ;  /* 0x000000080a0a7981 */ /* 0x000f62000c1e9b00 */
[----:B------:R-:W-:-:S04]  /*07b0*/  IADD3 R14, P0, R57, UR12, RZ ;  /* 0x0000000c390e7c10 */ /* 0x000fc8000ff1e0ff */
[----:B------:R-:W-:Y:S01]  /*07c0*/  IADD3.X R15, R59, UR13, RZ, P0, !PT ;  /* 0x0000000d3b0f7c10 */ /* 0x000fe200087fe4ff */
[----:B------:R-:W-:Y:S01]  /*07d0*/  IMAD R62, R48, 0x20, R43 ;  /* 0x00000020303e7824 */ /* 0x000fe200078e022b */
[----:B------:R-:W-:-:S04]  /*07e0*/  ULDC.64 UR12, c[0x0][0x260] ;  /* 0x00009800000c7ab9 */ /* 0x000fc80000000a00 */
[----:B------:R-:W4:Y:S01]  /*07f0*/  LDG.E.64.CONSTANT R14, desc[UR8][R14.64] ;  /* 0x000000080e0e7981 */ /* 0x000f22000c1e9b00 */
[----:B------:R-:W-:Y:S01]  /*0800*/  BSSY B0, `(.L_x_183) ;  /* 0x00000c6000007945 */ /* 0x000fe20003800000 */
[----:B------:R-:W-:Y:S01]  /*0810*/  HFMA2.MMA R61, -RZ, RZ, 0, 0 ;  /* 0x00000000ff3d7435 */ /* 0x000fe200000001ff */
[----:B------:R-:W-:Y:S01]  /*0820*/  LEA R64, R54, R62, 0x3 ;  /* 0x0000003e36407211 */ /* 0x000fe200078e18ff */
[----:B--2---:R-:W-:-:S06]  /*0830*/  FADD.FTZ R17, R17, UR5 ;  /* 0x0000000511117e21 */ /* 0x004fcc0008010000 */
[----:B------:R-:W0:Y:S01]  /*0840*/  MUFU.RSQ R17, R17 ;  /* 0x0000001100117308 */ /* 0x000e220000001400 */
[----:B-----5:R-:W-:Y:S02]  /*0850*/  SHF.L.U32 R3, R10, 0x10, RZ ;  /* 0x000000100a037819 */ /* 0x020fe400000006ff */
[----:B------:R-:W-:-:S03]  /*0860*/  SHF.L.U32 R25, R11, 0x10, RZ ;  /* 0x000000100b197819 */ /* 0x000fc600000006ff */
[----:B------:R-:W-:-:S04]  /*0870*/  FADD.FTZ R0, -R16, R3 ;  /* 0x0000000310007221 */ /* 0x000fc80000010100 */
[----:B0-----:R-:W-:Y:S01]  /*0880*/  FMUL.FTZ R3, R17, R0 ;  /* 0x0000000011037220 */ /* 0x001fe20000410000 */
[----:B------:R-:W-:Y:S01]  /*0890*/  PRMT R0, R10, 0x7632, R0 ;  /* 0x000076320a007816 */ /* 0x000fe20000000000 */
[----:B------:R-:W-:Y:S01]  /*08a0*/  FADD.FTZ R26, -R16, R25 ;  /* 0x00000019101a7221 */ /* 0x000fe20000010100 */
[----:B------:R-:W-:Y:S01]  /*08b0*/  PRMT R24, R11, 0x7632, R24 ;  /* 0x000076320b187816 */ /* 0x000fe20000000018 */
[----:B---3--:R-:W-:Y:S02]  /*08c0*/  IMAD.U32 R19, R9, 0x10000, RZ ;  /* 0x0001000009137824 */ /* 0x008fe400078e00ff */
[----:B------:R-:W-:Y:S01]  /*08d0*/  IMAD.U32 R27, R0, 0x10000, RZ ;  /* 0x00010000001b7824 */ /* 0x000fe200078e00ff */
[----:B----4-:R-:W-:Y:S01]  /*08e0*/  PRMT R20, R12, 0x7632, R20 ;  /* 0x000076320c147816 */ /* 0x010fe20000000014 */
[----:B------:R-:W-:Y:S02]  /*08f0*/  IMAD.U32 R29, R13, 0x10000, RZ ;  /* 0x000100000d1d7824 */ /* 0x000fe400078e00ff */
[----:B------:R-:W-:Y:S01]  /*0900*/  FMUL.FTZ R0, R17, R26 ;  /* 0x0000001a11007220 */ /* 0x000fe20000410000 */
[C---:B------:R-:W-:Y:S01]  /*0910*/  PRMT R21, R8.reuse, 0x7632, R21 ;  /* 0x0000763208157816 */ /* 0x040fe20000000015 */
[----:B------:R-:W-:Y:S01]  /*0920*/  IMAD.U32 R2, R8, 0x10000, RZ ;  /* 0x0001000008027824 */ /* 0x000fe200078e00ff */
[----:B------:R-:W-:Y:S01]  /*0930*/  SHF.L.U32 R18, R12, 0x10, RZ ;  /* 0x000000100c127819 */ /* 0x000fe200000006ff */
[----:B------:R-:W-:Y:S01]  /*0940*/  FADD.FTZ R26, -R16, R27 ;  /* 0x0000001b101a7221 */ /* 0x000fe20000010100 */
[----:B------:R-:W-:-:S02]  /*0950*/  IMAD.U32 R31, R24, 0x10000, RZ ;  /* 0x00010000181f7824 */ /* 0x000fc400078e00ff */
[----:B------:R-:W-:Y:S01]  /*0960*/  FFMA.FTZ R24, R0, R19, R29 ;  /* 0x0000001300187223 */ /* 0x000fe2000001001d */
[----:B------:R-:W-:Y:S01]  /*0970*/  SHF.L.U32 R21, R21, 0x10, RZ ;  /* 0x0000001015157819 */ /* 0x000fe200000006ff */
[----:B------:R-:W-:Y:S01]  /*0980*/  IMAD.U32 R29, R20, 0x10000, RZ ;  /* 0x00010000141d7824 */ /* 0x000fe200078e00ff */
[----:B------:R-:W-:Y:S01]  /*0990*/  PRMT R23, R9, 0x7632, R23 ;  /* 0x0000763209177816 */ /* 0x000fe20000000017 */
[----:B------:R-:W-:Y:S01]  /*09a0*/  FFMA.FTZ R18, R3, R2, R18 ;  /* 0x0000000203127223 */ /* 0x000fe20000010012 */
[----:B------:R-:W-:Y:S01]  /*09b0*/  PRMT R22, R13, 0x7632, R22 ;  /* 0x000076320d167816 */ /* 0x000fe20000000016 */
[----:B------:R-:W-:Y:S01]  /*09c0*/  FMUL.FTZ R20, R17, R26 ;  /* 0x0000001a11147220 */ /* 0x000fe20000410000 */
[----:B------:R-:W-:Y:S01]  /*09d0*/  FADD.FTZ R32, -R16, R31 ;  /* 0x0000001f10207221 */ /* 0x000fe20000010100 */
[----:B------:R-:W-:Y:S01]  /*09e0*/  FMUL.FTZ R25, R18, -1.4426950216293334961 ;  /* 0xbfb8aa3b12197820 */ /* 0x000fe20000410000 */
[----:B------:R-:W-:Y:S01]  /*09f0*/  SHF.L.U32 R23, R23, 0x10, RZ ;  /* 0x0000001017177819 */ /* 0x000fe200000006ff */
[----:B------:R-:W-:Y:S01]  /*0a00*/  FFMA.FTZ R26, R20, R21, R29 ;  /* 0x00000015141a7223 */ /* 0x000fe2000001001d */
[----:B------:R-:W-:Y:S01]  /*0a10*/  SHF.L.U32 R31, R22, 0x10, RZ ;  /* 0x00000010161f7819 */ /* 0x000fe200000006ff */
[----:B------:R-:W-:Y:S01]  /*0a20*/  FMUL.FTZ R22, R17, R32 ;  /* 0x0000002011167220 */ /* 0x000fe20000410000 */
[----:B------:R0:W1:Y:S01]  /*0a30*/  MUFU.EX2 R27, R25 ;  /* 0x00000019001b7308 */ /* 0x0000620000000800 */
[----:B------:R-:W-:Y:S01]  /*0a40*/  FMUL.FTZ R32, R26, -1.4426950216293334961 ;  /* 0xbfb8aa3b1a207820 */ /* 0x000fe20000410000 */
[----:B------:R-:W-:Y:S01]  /*0a50*/  FMUL.FTZ R33, R24, -1.4426950216293334961 ;  /* 0xbfb8aa3b18217820 */ /* 0x000fe20000410000 */
[----:B0-----:R-:W-:-:S05]  /*0a60*/  FFMA.FTZ R25, R22, R23, R31 ;  /* 0x0000001716197223 */ /* 0x001fca000001001f */
[----:B------:R-:W0:Y:S01]  /*0a70*/  MUFU.EX2 R32, R32 ;  /* 0x0000002000207308 */ /* 0x000e220000000800 */
[----:B------:R-:W-:-:S07]  /*0a80*/  FMUL.FTZ R36, R25, -1.4426950216293334961 ;  /* 0xbfb8aa3b19247820 */ /* 0x000fce0000410000 */
[----:B------:R-:W2:Y:S01]  /*0a90*/  MUFU.EX2 R33, R33 ;  /* 0x0000002100217308 */ /* 0x000ea20000000800 */
[----:B-1----:R-:W-:-:S07]  /*0aa0*/  FADD.FTZ R31, R27, 1 ;  /* 0x3f8000001b1f7421 */ /* 0x002fce0000010000 */
[----:B------:R-:W1:Y:S01]  /*0ab0*/  MUFU.EX2 R36, R36 ;  /* 0x0000002400247308 */ /* 0x000e620000000800 */
[----:B0-----:R-:W-:-:S07]  /*0ac0*/  FADD.FTZ R29, R32, 1 ;  /* 0x3f800000201d7421 */ /* 0x001fce0000010000 */
[----:B------:R-:W0:Y:S01]  /*0ad0*/  MUFU.RCP R31, R31 ;  /* 0x0000001f001f7308 */ /* 0x000e220000001000 */
[----:B--2---:R-:W-:-:S07]  /*0ae0*/  FADD.FTZ R34, R33, 1 ;  /* 0x3f80000021227421 */ /* 0x004fce0000010000 */
[----:B------:R-:W2:Y:S01]  /*0af0*/  MUFU.RCP R29, R29 ;  /* 0x0000001d001d7308 */ /* 0x000ea20000001000 */
[----:B-1----:R-:W-:-:S07]  /*0b00*/  FADD.FTZ R27, R36, 1 ;  /* 0x3f800000241b7421 */ /* 0x002fce0000010000 */
[----:B------:R-:W1:Y:S01]  /*0b10*/  MUFU.RCP R34, R34 ;  /* 0x0000002200227308 */ /* 0x000e620000001000 */
[----:B0-----:R-:W-:-:S07]  /*0b20*/  FADD.FTZ R33, -R31, 1 ;  /* 0x3f8000001f217421 */ /* 0x001fce0000010100 */
[----:B------:R-:W0:Y:S01]  /*0b30*/  MUFU.RCP R27, R27 ;  /* 0x0000001b001b7308 */ /* 0x000e220000001000 */
[----:B------:R-:W-:Y:S01]  /*0b40*/  FFMA.FTZ R18, R18, R33, 1 ;  /* 0x3f80000012127423 */ /* 0x000fe20000010021 */
[----:B--2---:R-:W-:-:S03]  /*0b50*/  FADD.FTZ R33, -R29, 1 ;  /* 0x3f8000001d217421 */ /* 0x004fc60000010100 */
[----:B------:R-:W-:Y:S01]  /*0b60*/  FMUL.FTZ R31, R31, R18 ;  /* 0x000000121f1f7220 */ /* 0x000fe20000410000 */
[----:B------:R-:W-:Y:S01]  /*0b70*/  FFMA.FTZ R32, R26, R33, 1 ;  /* 0x3f8000001a207423 */ /* 0x000fe20000010021 */
[----:B-1----:R-:W-:Y:S01]  /*0b80*/  FADD.FTZ R35, -R34, 1 ;  /* 0x3f80000022237421 */ /* 0x002fe20000010100 */
[----:B------:R-:W-:-:S03]  /*0b90*/  PRMT R18, R14, 0x7632, R18 ;  /* 0x000076320e127816 */ /* 0x000fc60000000012 */
[----:B------:R-:W-:Y:S01]  /*0ba0*/  FFMA.FTZ R35, R24, R35, 1 ;  /* 0x3f80000018237423 */ /* 0x000fe20000010023 */
[----:B------:R-:W-:Y:S02]  /*0bb0*/  IMAD.U32 R24, R14, 0x10000, RZ ;  /* 0x000100000e187824 */ /* 0x000fe400078e00ff */
[----:B0-----:R-:W-:Y:S01]  /*0bc0*/  FADD.FTZ R26, -R27, 1 ;  /* 0x3f8000001b1a7421 */ /* 0x001fe20000010100 */
[----:B------:R-:W-:-:S03]  /*0bd0*/  FMUL.FTZ R29, R29, R32 ;  /* 0x000000201d1d7220 */ /* 0x000fc60000410000 */
[----:B------:R-:W-:Y:S01]  /*0be0*/  FFMA.FTZ R36, R25, R26, 1 ;  /* 0x3f80000019247423 */ /* 0x000fe2000001001a */
[----:B------:R-:W-:Y:S01]  /*0bf0*/  SHF.L.U32 R26, R18, 0x10, RZ ;  /* 0x00000010121a7819 */ /* 0x000fe200000006ff */
[----:B------:R-:W-:Y:S01]  /*0c00*/  FMUL.FTZ R25, R24, R31 ;  /* 0x0000001f18197220 */ /* 0x000fe20000410000 */
[C---:B------:R-:W-:Y:S01]  /*0c10*/  PRMT R18, R15.reuse, 0x7632, R18 ;  /* 0x000076320f127816 */ /* 0x040fe20000000012 */
[----:B------:R-:W-:Y:S02]  /*0c20*/  FMUL.FTZ R34, R34, R35 ;  /* 0x0000002322227220 */ /* 0x000fe40000410000 */
[----:B------:R-:W-:Y:S01]  /*0c30*/  FMUL.FTZ R24, R26, R29 ;  /* 0x0000001d1a187220 */ /* 0x000fe20000410000 */
[-C--:B------:R-:W-:Y:S01]  /*0c40*/  FMUL.FTZ R26, R2, R25.reuse ;  /* 0x00000019021a7220 */ /* 0x080fe20000410000 */
[----:B------:R-:W-:Y:S02]  /*0c50*/  IMAD.U32 R29, R15, 0x10000, RZ ;  /* 0x000100000f1d7824 */ /* 0x000fe400078e00ff */
[----:B------:R-:W-:Y:S01]  /*0c60*/  FMUL.FTZ R36, R27, R36 ;  /* 0x000000241b247220 */ /* 0x000fe20000410000 */
[----:B------:R-:W-:Y:S01]  /*0c70*/  SHF.L.U32 R31, R18, 0x10, RZ ;  /* 0x00000010121f7819 */ /* 0x000fe200000006ff */
[----:B------:R-:W-:Y:S01]  /*0c80*/  FFMA.FTZ R2, R2, R25, RZ ;  /* 0x0000001902027223 */ /* 0x000fe200000100ff */
[----:B------:R-:W-:Y:S01]  /*0c90*/  FFMA.FTZ R27, R3, R26, RZ ;  /* 0x0000001a031b7223 */ /* 0x000fe200000100ff */
[----:B------:R-:W-:Y:S01]  /*0ca0*/  FMUL.FTZ R18, R21, R24 ;  /* 0x0000001815127220 */ /* 0x000fe20000410000 */
[----:B------:R-:W-:Y:S01]  /*0cb0*/  FMUL.FTZ R29, R29, R34 ;  /* 0x000000221d1d7220 */ /* 0x000fe20000410000 */
[----:B------:R-:W-:Y:S01]  /*0cc0*/  FFMA.FTZ R2, R21, R24, R2 ;  /* 0x0000001815027223 */ /* 0x000fe20000010002 */
[----:B------:R-:W-:Y:S01]  /*0cd0*/  FMUL.FTZ R31, R31, R36 ;  /* 0x000000241f1f7220 */ /* 0x000fe20000410000 */
[----:B------:R-:W-:Y:S01]  /*0ce0*/  FFMA.FTZ R27, R20, R18, R27 ;  /* 0x00000012141b7223 */ /* 0x000fe2000001001b */
[CC--:B------:R-:W-:Y:S01]  /*0cf0*/  FMUL.FTZ R18, R19.reuse, R29.reuse ;  /* 0x0000001d13127220 */ /* 0x0c0fe20000410000 */
[----:B------:R-:W-:Y:S01]  /*0d00*/  FFMA.FTZ R2, R19, R29, R2 ;  /* 0x0000001d13027223 */ /* 0x000fe20000010002 */
[----:B------:R-:W-:-:S02]  /*0d10*/  FMUL.FTZ R21, R23, R31 ;  /* 0x0000001f17157220 */ /* 0x000fc40000410000 */
[----:B------:R-:W-:Y:S01]  /*0d20*/  FFMA.FTZ R19, R0, R18, R27 ;  /* 0x0000001200137223 */ /* 0x000fe2000001001b */
[----:B------:R-:W-:-:S03]  /*0d30*/  FFMA.FTZ R18, R23, R31, R2 ;  /* 0x0000001f17127223 */ /* 0x000fc60000010002 */
[----:B------:R-:W-:-:S05]  /*0d40*/  FFMA.FTZ R19, R22, R21, R19 ;  /* 0x0000001516137223 */ /* 0x000fca0000010013 */
[----:B------:R0:W-:Y:S01]  /*0d50*/  STS.64 [R50], R18 ;  /* 0x0000001232007388 */ /* 0x0001e20000000a00 */
[----:B------:R-:W-:Y:S01]  /*0d60*/  FFMA.FTZ R2, R3, R25, RZ ;  /* 0x0000001903027223 */ /* 0x000fe200000100ff */
[----:B------:R-:W-:Y:S01]  /*0d70*/  FADD.FTZ R3, RZ, R25 ;  /* 0x00000019ff037221 */ /* 0x000fe20000010000 */
[----:B------:R-:W-:Y:S01]  /*0d80*/  BAR.SYNC.DEFER_BLOCKING 0x0 ;  /* 0x0000000000007b1d */ /* 0x000fe20000010000 */
[----:B------:R-:W-:Y:S01]  /*0d90*/  FFMA.FTZ R20, R20, R24, RZ ;  /* 0x0000001814147223 */ /* 0x000fe200000100ff */
[----:B------:R-:W-:Y:S01]  /*0da0*/  FADD.FTZ R21, RZ, R24 ;  /* 0x00000018ff157221 */ /* 0x000fe20000010000 */
[----:B------:R-:W-:Y:S01]  /*0db0*/  FFMA.FTZ R24, R0, R29, RZ ;  /* 0x0000001d00187223 */ /* 0x000fe200000100ff */
[----:B------:R-:W-:Y:S01]  /*0dc0*/  FADD.FTZ R25, RZ, R29 ;  /* 0x0000001dff197221 */ /* 0x000fe20000010000 */
[----:B------:R-:W-:Y:S01]  /*0dd0*/  FFMA.FTZ R26, R22, R31, RZ ;  /* 0x0000001f161a7223 */ /* 0x000fe200000100ff */
[----:B------:R-:W-:Y:S01]  /*0de0*/  FADD.FTZ R27, RZ, R31 ;  /* 0x0000001fff1b7221 */ /* 0x000fe20000010000 */
[----:B------:R-:W-:Y:S04]  /*0df0*/  STS.64 [R46], R2 ;  /* 0x000000022e007388 */ /* 0x000fe80000000a00 */
[----:B------:R1:W-:Y:S04]  /*0e00*/  STS.64 [R47], R20 ;  /* 0x000000142f007388 */ /* 0x0003e80000000a00 */
[----:B------:R-:W-:Y:S04]  /*0e10*/  STS.64 [R49], R24 ;  /* 0x0000001831007388 */ /* 0x000fe80000000a00 */
[----:B------:R-:W-:Y:S01]  /*0e20*/  STS.64 [R45], R26 ;  /* 0x0000001a2d007388 */ /* 0x000fe20000000a00 */
[----:B0-----:R-:W-:Y:S01]  /*0e30*/  IMAD R18, R53, 0x8, R62 ;  /* 0x0000000835127824 */ /* 0x001fe200078e023e */
[----:B------:R-:W-:Y:S01]  /*0e40*/  BAR.SYNC.DEFER_BLOCKING 0x0 ;  /* 0x0000000000007b1d */ /* 0x000fe20000010000 */
[----:B------:R-:W-:-:S02]  /*0e50*/  IADD3 R22, P0, R60, R42, RZ ;  /* 0x0000002a3c167210 */ /* 0x000fc40007f1e0ff */
[----:B------:R-:W-:Y:S02]  /*0e60*/  LOP3.LUT R29, R30, 0xf, R39, 0xf8, !PT ;  /* 0x0000000f1e1d7812 */ /* 0x000fe400078ef827 */
[C---:B------:R-:W-:Y:S01]  /*0e70*/  LEA.HI.X.SX32 R23, R42.reuse, RZ, 0x1, P0 ;  /* 0x000000ff2a177211 */ /* 0x040fe200000f0eff */
[----:B------:R-:W0:Y:S01]  /*0e80*/  LDS.64 R18, [R18+0xa00] ;  /* 0x000a000012127984 */ /* 0x000e220000000a00 */
[----:B------:R-:W-:Y:S01]  /*0e90*/  ISETP.GT.U32.AND P0, PT, R42, 0x7, PT ;  /* 0x000000072a00780c */ /* 0x000fe20003f04070 */
[----:B------:R-:W-:-:S04]  /*0ea0*/  IMAD.WIDE.U32 R22, R29, 0xa00, R22 ;  /* 0x00000a001d167825 */ /* 0x000fc800078e0016 */
[----:B-1----:R-:W-:Y:S01]  /*0eb0*/  IMAD R21, R28, 0xa00, RZ ;  /* 0x00000a001c157824 */ /* 0x002fe200078e02ff */
[----:B------:R-:W-:Y:S02]  /*0ec0*/  LEA R20, P1, R22, UR12, 0x3 ;  /* 0x0000000c16147c11 */ /* 0x000fe4000f8218ff */
[----:B------:R-:W-:Y:S02]  /*0ed0*/  LEA R0, R52, R62, 0x3 ;  /* 0x0000003e34007211 */ /* 0x000fe400078e18ff */
[----:B------:R-:W-:Y:S01]  /*0ee0*/  IADD3 R21, R23, R21, RZ ;  /* 0x0000001517157210 */ /* 0x000fe20007ffe0ff */
[----:B------:R-:W-:Y:S02]  /*0ef0*/  IMAD R62, R55, 0x8, R62 ;  /* 0x00000008373e7824 */ /* 0x000fe400078e023e */
[----:B------:R1:W2:Y:S01]  /*0f00*/  LDS.64 R2, [R0] ;  /* 0x0000000000027984 */ /* 0x0002a20000000a00 */
[----:B------:R-:W-:Y:S01]  /*0f10*/  LEA.HI.X R21, R22, UR13, R21, 0x3, P1 ;  /* 0x0000000d16157c11 */ /* 0x000fe200088f1c15 */
[----:B-1----:R-:W-:Y:S01]  /*0f20*/  IMAD.MOV.U32 R0, RZ, RZ, RZ ;  /* 0x000000ffff007224 */ /* 0x002fe200078e00ff */
[----:B------:R-:W-:Y:S06]  /*0f30*/  @P0 BRA `(.L_x_184) ;  /* 0x0000000400480947 */ /* 0x000fec0003800000 */
[----:B------:R-:W-:Y:S01]  /*0f40*/  IMAD.SHL.U32 R0, R41, 0x2, RZ ;  /* 0x0000000229007824 */ /* 0x000fe200078e00ff */
[----:B------:R-:W-:Y:S01]  /*0f50*/  MOV R61, RZ ;  /* 0x000000ff003d7202 */ /* 0x000fe20000000f00 */
[----:B------:R-:W-:-:S03]  /*0f60*/  IMAD.MOV.U32 R66, RZ, RZ, RZ ;  /* 0x000000ffff427224 */ /* 0x000fc600078e00ff */
[----:B------:R-:W-:Y:S02]  /*0f70*/  LOP3.LUT R23, R0, 0xe, RZ, 0xc0, !PT ;  /* 0x0000000e00177812 */ /* 0x000fe400078ec0ff */
[----:B------:R-:W-:Y:S02]  /*0f80*/  MOV R0, RZ ;  /* 0x000000ff00007202 */ /* 0x000fe40000000f00 */
[----:B------:R-:W-:-:S05]  /*0f90*/  LEA.HI R23, R42, R23, RZ, 0x1e ;  /* 0x000000172a177211 */ /* 0x000fca00078ff0ff */
[----:B------:R-:W-:-:S07]  /*0fa0*/  IMAD R63, R23, 0xa0, -R60 ;  /* 0x000000a0173f7824 */ /* 0x000fce00078e0a3c */
.L_x_185:
[----:B------:R-:W-:Y:S02]  /*0fb0*/  IMAD.IADD R23, R63, 0x1, R66 ;  /* 0x000000013f177824 */ /* 0x000fe400078e0242 */
[----:B------:R-:W-:Y:S02]  /*0fc0*/  VIADD R66, R66, 0x20 ;  /* 0x0000002042427836 */ /* 0x000fe40000000000 */
[C---:B------:R-:W-:Y:S01]  /*0fd0*/  VIADD R24, R23.reuse, 0x8 ;  /* 0x0000000817187836 */ /* 0x040fe20000000000 */
[C---:B------:R-:W-:Y:S02]  /*0fe0*/  IADD3 R22, R23.reuse, 0x4, RZ ;  /* 0x0000000417167810 */ /* 0x040fe40007ffe0ff */
[----:B------:R-:W-:Y:S02]  /*0ff0*/  IADD3 R26, R23, 0xc, RZ ;  /* 0x0000000c171a7810 */ /* 0x000fe40007ffe0ff */
[----:B------:R-:W-:Y:S02]  /*1000*/  SHF.R.S32.HI R25, RZ, 0x1f, R22 ;  /* 0x0000001fff197819 */ /* 0x000fe40000011416 */
[----:B------:R-:W-:-:S02]  /*1010*/  SHF.R.S32.HI R27, RZ, 0x1f, R24 ;  /* 0x0000001fff1b7819 */ /* 0x000fc40000011418 */
[----:B------:R-:W-:Y:S02]  /*1020*/  LEA.HI R28, R25, R22, RZ, 0x2 ;  /* 0x00000016191c7211 */ /* 0x000fe400078f10ff */
[----:B------:R-:W-:Y:S01]  /*1030*/  LEA.HI R25, R27, R24, RZ, 0x2 ;  /* 0x000000181b197211 */ /* 0x000fe200078f10ff */
[C---:B------:R-:W-:Y:S01]  /*1040*/  VIADD R27, R23.reuse, 0x10 ;  /* 0x00000010171b7836 */ /* 0x040fe20000000000 */
[----:B------:R-:W-:Y:S02]  /*1050*/  SHF.R.S32.HI R29, RZ, 0x1f, R26 ;  /* 0x0000001fff1d7819 */ /* 0x000fe4000001141a */
[----:B------:R-:W-:Y:S02]  /*1060*/  SHF.R.S32.HI R24, RZ, 0x1f, R23 ;  /* 0x0000001fff187819 */ /* 0x000fe40000011417 */
[----:B------:R-:W-:Y:S02]  /*1070*/  IADD3 R31, R23, 0x14, RZ ;  /* 0x00000014171f7810 */ /* 0x000fe40007ffe0ff */
[----:B------:R-:W-:Y:S01]  /*1080*/  LEA.HI R22, R29, R26, RZ, 0x2 ;  /* 0x0000001a1d167211 */ /* 0x000fe200078f10ff */
[----:B------:R-:W-:Y:S01]  /*1090*/  VIADD R29, R23, 0x18 ;  /* 0x00000018171d7836 */ /* 0x000fe20000000000 */
[----:B------:R-:W-:-:S02]  /*10a0*/  SHF.R.S32.HI R30, RZ, 0x1f, R27 ;  /* 0x0000001fff1e7819 */ /* 0x000fc4000001141b */
[----:B------:R-:W-:Y:S02]  /*10b0*/  LEA.HI R26, R24, R23, RZ, 0x2 ;  /* 0x00000017181a7211 */ /* 0x000fe400078f10ff */
[----:B------:R-:W-:Y:S02]  /*10c0*/  SHF.R.S32.HI R32, RZ, 0x1f, R31 ;  /* 0x0000001fff207819 */ /* 0x000fe4000001141f */
[----:B------:R-:W-:Y:S02]  /*10d0*/  LEA.HI R24, R30, R27, RZ, 0x2 ;  /* 0x0000001b1e187211 */ /* 0x000fe400078f10ff */
[----:B------:R-:W-:Y:S02]  /*10e0*/  SHF.R.S32.HI R27, RZ, 0x2, R26 ;  /* 0x00000002ff1b7819 */ /* 0x000fe4000001141a */
[----:B------:R-:W-:Y:S02]  /*10f0*/  LEA.HI R26, R32, R31, RZ, 0x2 ;  /* 0x0000001f201a7211 */ /* 0x000fe400078f10ff */
[----:B------:R-:W-:Y:S01]  /*1100*/  SHF.R.S32.HI R30, RZ, 0x1f, R29 ;  /* 0x0000001fff1e7819 */ /* 0x000fe2000001141d */
[----:B------:R-:W-:Y:S01]  /*1110*/  IMAD R27, R27, 0x28, R44 ;  /* 0x000000281b1b7824 */ /* 0x000fe200078e022c */
[----:B------:R-:W-:-:S02]  /*1120*/  IADD3 R31, R23, 0x1c, RZ ;  /* 0x0000001c171f7810 */ /* 0x000fc40007ffe0ff */
[----:B------:R-:W-:Y:S02]  /*1130*/  SHF.R.S32.HI R23, RZ, 0x2, R28 ;  /* 0x00000002ff177819 */ /* 0x000fe4000001141c */
[----:B------:R-:W-:Y:S02]  /*1140*/  LEA.HI R28, R30, R29, RZ, 0x2 ;  /* 0x0000001d1e1c7211 */ /* 0x000fe400078f10ff */
[----:B------:R-:W-:Y:S01]  /*1150*/  SHF.R.S32.HI R29, RZ, 0x2, R25 ;  /* 0x00000002ff1d7819 */ /* 0x000fe20000011419 */
[----:B------:R-:W-:Y:S01]  /*1160*/  IMAD R25, R23, 0x28, R44 ;  /* 0x0000002817197824 */ /* 0x000fe200078e022c */
[----:B------:R-:W-:Y:S01]  /*1170*/  SHF.R.S32.HI R30, RZ, 0x1f, R31 ;  /* 0x0000001fff1e7819 */ /* 0x000fe2000001141f */
[C---:B------:R-:W-:Y:S01]  /*1180*/  IMAD R23, R56.reuse, 0x8, R27 ;  /* 0x0000000838177824 */ /* 0x040fe200078e021b */
[----:B------:R-:W-:Y:S01]  /*1190*/  SHF.R.S32.HI R27, RZ, 0x2, R22 ;  /* 0x00000002ff1b7819 */ /* 0x000fe20000011416 */
[----:B------:R-:W-:Y:S01]  /*11a0*/  IMAD R29, R29, 0x28, R44 ;  /* 0x000000281d1d7824 */ /* 0x000fe200078e022c */
[----:B------:R-:W-:-:S02]  /*11b0*/  LEA R25, R56, R25, 0x3 ;  /* 0x0000001938197211 */ /* 0x000fc400078e18ff */
[----:B------:R-:W-:Y:S01]  /*11c0*/  LEA.HI R30, R30, R31, RZ, 0x2 ;  /* 0x0000001f1e1e7211 */ /* 0x000fe200078f10ff */
[----:B------:R-:W1:Y:S01]  /*11d0*/  LDS.64 R22, [R23] ;  /* 0x0000000017167984 */ /* 0x000e620000000a00 */
[----:B------:R-:W-:Y:S01]  /*11e0*/  SHF.R.S32.HI R33, RZ, 0x2, R24 ;  /* 0x00000002ff217819 */ /* 0x000fe20000011418 */
[----:B------:R-:W-:Y:S01]  /*11f0*/  IMAD R31, R27, 0x28, R44 ;  /* 0x000000281b1f7824 */ /* 0x000fe200078e022c */
[----:B------:R-:W-:Y:S01]  /*1200*/  SHF.R.S32.HI R35, RZ, 0x2, R26 ;  /* 0x00000002ff237819 */ /* 0x000fe2000001141a */
[C---:B------:R-:W-:Y:S01]  /*1210*/  IMAD R27, R56.reuse, 0x8, R29 ;  /* 0x00000008381b7824 */ /* 0x040fe200078e021d */
[----:B------:R-:W3:Y:S01]  /*1220*/  LDS.64 R24, [R25] ;  /* 0x0000000019187984 */ /* 0x000ee20000000a00 */
[--C-:B------:R-:W-:Y:S01]  /*1230*/  IMAD R33, R33, 0x28, R44.reuse ;  /* 0x0000002821217824 */ /* 0x100fe200078e022c */
[C---:B------:R-:W-:Y:S01]  /*1240*/  LEA R29, R56.reuse, R31, 0x3 ;  /* 0x0000001f381d7211 */ /* 0x040fe200078e18ff */
[----:B------:R-:W-:Y:S01]  /*1250*/  IMAD R35, R35, 0x28, R44 ;  /* 0x0000002823237824 */ /* 0x000fe200078e022c */
[----:B------:R-:W-:Y:S01]  /*1260*/  SHF.R.S32.HI R37, RZ, 0x2, R28 ;  /* 0x00000002ff257819 */ /* 0x000fe2000001141c */
[----:B------:R-:W4:Y:S01]  /*1270*/  LDS.64 R26, [R27] ;  /* 0x000000001b1a7984 */ /* 0x000f220000000a00 */
[----:B------:R-:W-:Y:S01]  /*1280*/  IMAD R31, R56, 0x8, R33 ;  /* 0x00000008381f7824 */ /* 0x000fe200078e0221 */
[----:B------:R-:W-:-:S02]  /*1290*/  SHF.R.S32.HI R33, RZ, 0x2, R30 ;  /* 0x00000002ff217819 */ /* 0x000fc4000001141e */
[----:B------:R-:W5:Y:S01]  /*12a0*/  LDS.64 R28, [R29] ;  /* 0x000000001d1c7984 */ /* 0x000f620000000a00 */
[--C-:B------:R-:W-:Y:S01]  /*12b0*/  IMAD R37, R37, 0x28, R44.reuse ;  /* 0x0000002825257824 */ /* 0x100fe200078e022c */
[C---:B------:R-:W-:Y:S01]  /*12c0*/  LEA R32, R56.reuse, R35, 0x3 ;  /* 0x0000002338207211 */ /* 0x040fe200078e18ff */
[----:B------:R-:W-:Y:S01]  /*12d0*/  IMAD R35, R33, 0x28, R44 ;  /* 0x0000002821237824 */ /* 0x000fe200078e022c */
[----:B------:R-:W0:Y:S01]  /*12e0*/  LDS.64 R30, [R31] ;  /* 0x000000001f1e7984 */ /* 0x000e220000000a00 */
[----:B------:R-:W-:Y:S01]  /*12f0*/  IMAD R34, R56, 0x8, R37 ;  /* 0x0000000838227824 */ /* 0x000fe200078e0225 */
[----:B------:R-:W-:Y:S02]  /*1300*/  ISETP.GE.U32.AND P0, PT, R66, 0xa0, PT ;  /* 0x000000a04200780c */ /* 0x000fe40003f06070 */
[----:B------:R-:W2:Y:S01]  /*1310*/  LDS.64 R32, [R32] ;  /* 0x0000000020207984 */ /* 0x000ea20000000a00 */
[----:B------:R-:W-:-:S03]  /*1320*/  LEA R36, R56, R35, 0x3 ;  /* 0x0000002338247211 */ /* 0x000fc600078e18ff */
[----:B------:R-:W2:Y:S04]  /*1330*/  LDS.64 R34, [R34] ;  /* 0x0000000022227984 */ /* 0x000ea80000000a00 */
[----:B------:R-:W2:Y:S01]  /*1340*/  LDS.64 R36, [R36] ;  /* 0x0000000024247984 */ /* 0x000ea20000000a00 */
[----:B-1----:R-:W-:Y:S01]  /*1350*/  FADD.FTZ R61, R22, R61 ;  /* 0x0000003d163d7221 */ /* 0x002fe20000010000 */
[----:B------:R-:W-:-:S03]  /*1360*/  FADD.FTZ R0, R23, R0 ;  /* 0x0000000017007221 */ /* 0x000fc60000010000 */
[----:B---3--:R-:W-:Y:S01]  /*1370*/  FADD.FTZ R61, R61, R24 ;  /* 0x000000183d3d7221 */ /* 0x008fe20000010000 */
[----:B------:R-:W-:-:S03]  /*1380*/  FADD.FTZ R0, R0, R25 ;  /* 0x0000001900007221 */ /* 0x000fc60000010000 */
[----:B----4-:R-:W-:Y:S01]  /*1390*/  FADD.FTZ R61, R61, R26 ;  /* 0x0000001a3d3d7221 */ /* 0x010fe20000010000 */
[----:B------:R-:W-:-:S03]  /*13a0*/  FADD.FTZ R0, R0, R27 ;  /* 0x0000001b00007221 */ /* 0x000fc60000010000 */
[----:B-----5:R-:W-:Y:S01]  /*13b0*/  FADD.FTZ R61, R61, R28 ;  /* 0x0000001c3d3d7221 */ /* 0x020fe20000010000 */
[----:B------:R-:W-:-:S03]  /*13c0*/  FADD.FTZ R0, R0, R29 ;  /* 0x0000001d00007221 */ /* 0x000fc60000010000 */
[----:B0-----:R-:W-:Y:S01]  /*13d0*/  FADD.FTZ R61, R61, R30 ;  /* 0x0000001e3d3d7221 */ /* 0x001fe20000010000 */
        /* <DEDUP_REMOVED lines=8> */
.L_x_184:
[----:B------:R-:W-:Y:S05]  /*1460*/  BSYNC B0 ;  /* 0x0000000000007941 */ /* 0x000fea0003800000 */
.L_x_183:
[----:B------:R-:W-:Y:S01]  /*1470*/  LDS.64 R22, [R64+0x1400] ;  /* 0x0014000040167984 */ /* 0x000fe20000000a00 */
[----:B------:R-:W-:Y:S01]  /*1480*/  LOP3.LUT P1, RZ, R42, 0xfffffffb, RZ, 0xc0, !PT ;  /* 0xfffffffb2aff7812 */ /* 0x000fe2000782c0ff */
[----:B------:R-:W-:Y:S02]  /*1490*/  BSSY B0, `(.L_x_186) ;  /* 0x0000023000007945 */ /* 0x000fe40003800000 */
[----:B------:R-:W-:Y:S04]  /*14a0*/  LDS.64 R24, [R62+0x1e00] ;  /* 0x001e00003e187984 */ /* 0x000fe80000000a00 */
[----:B------:R-:W1:Y:S04]  /*14b0*/  SHFL.BFLY PT, R26, R61, 0x2, 0x1f ;  /* 0x0c401f003d1a7f89 */ /* 0x000e6800000e0000 */
[----:B------:R-:W3:Y:S01]  /*14c0*/  SHFL.BFLY PT, R29, R0, 0x2, 0x1f ;  /* 0x0c401f00001d7f89 */ /* 0x000ee200000e0000 */
[----:B-1----:R-:W-:Y:S01]  /*14d0*/  FADD.FTZ R27, R26, R61 ;  /* 0x0000003d1a1b7221 */ /* 0x002fe20000010000 */
[----:B--2---:R-:W-:Y:S01]  /*14e0*/  FADD.FTZ R26, RZ, R3 ;  /* 0x00000003ff1a7221 */ /* 0x004fe20000010000 */
[----:B------:R-:W-:Y:S01]  /*14f0*/  FADD.FTZ R3, RZ, R2 ;  /* 0x00000002ff037221 */ /* 0x000fe20000010000 */
[----:B---3--:R-:W-:-:S02]  /*1500*/  FADD.FTZ R29, R29, R0 ;  /* 0x000000001d1d7221 */ /* 0x008fc40000010000 */
[----:B0-----:R-:W-:Y:S01]  /*1510*/  FADD.FTZ R2, R26, R19 ;  /* 0x000000131a027221 */ /* 0x001fe20000010000 */
[----:B------:R-:W-:Y:S01]  /*1520*/  FADD.FTZ R3, R3, R18 ;  /* 0x0000001203037221 */ /* 0x000fe20000010000 */
[----:B------:R-:W0:Y:S01]  /*1530*/  SHFL.BFLY PT, R28, R27, 0x1, 0x1f ;  /* 0x0c201f001b1c7f89 */ /* 0x000e2200000e0000 */
[----:B------:R-:W-:Y:S01]  /*1540*/  IADD3 R26, P0, R41, 0x9, RZ ;  /* 0x00000009291a7810 */ /* 0x000fe20007f1e0ff */
[----:B------:R-:W-:Y:S01]  /*1550*/  FADD.FTZ R2, R2, R23 ;  /* 0x0000001702027221 */ /* 0x000fe20000010000 */
[----:B------:R-:W-:Y:S01]  /*1560*/  FADD.FTZ R3, R3, R22 ;  /* 0x0000001603037221 */ /* 0x000fe20000010000 */
[----:B------:R-:W1:Y:S01]  /*1570*/  SHFL.BFLY PT, R30, R29, 0x1, 0x1f ;  /* 0x0c201f001d1e7f89 */ /* 0x000e6200000e0000 */
[----:B------:R-:W-:Y:S01]  /*1580*/  IADD3.X R40, RZ, R40, RZ, P0, !PT ;  /* 0x00000028ff287210 */ /* 0x000fe200007fe4ff */
[----:B------:R-:W-:Y:S01]  /*1590*/  FADD.FTZ R25, R2, R25 ;  /* 0x0000001902197221 */ /* 0x000fe20000010000 */
[----:B------:R-:W-:Y:S01]  /*15a0*/  FADD.FTZ R24, R3, R24 ;  /* 0x0000001803187221 */ /* 0x000fe20000010000 */
[----:B------:R-:W-:-:S02]  /*15b0*/  ISETP.GE.U32.AND P0, PT, R26, UR10, PT ;  /* 0x0000000a1a007c0c */ /* 0x000fc4000bf06070 */
[----:B------:R-:W-:Y:S02]  /*15c0*/  PRMT R22, R8, 0x7632, R22 ;  /* 0x0000763208167816 */ /* 0x000fe40000000016 */
[----:B------:R2:W-:Y:S01]  /*15d0*/  STG.E.64 desc[UR8][R20.64+0x1200], R24 ;  /* 0x0012001814007986 */ /* 0x0005e2000c101b08 */
[----:B------:R-:W-:Y:S01]  /*15e0*/  ISETP.GE.AND.EX P0, PT, R40, UR6, PT, P0 ;  /* 0x0000000628007c0c */ /* 0x000fe2000bf06300 */
[----:B0-----:R-:W-:Y:S01]  /*15f0*/  FADD.FTZ R2, R27, R28 ;  /* 0x0000001c1b027221 */ /* 0x001fe20000010000 */
[----:B-1----:R-:W-:Y:S01]  /*1600*/  FADD.FTZ R3, R29, R30 ;  /* 0x0000001e1d037221 */ /* 0x002fe20000010000 */
[----:B--2---:R-:W-:Y:S10]  /*1610*/  @P1 BRA `(.L_x_187) ;  /* 0x0000000000281947 */ /* 0x004ff40003800000 */
[----:B------:R-:W0:Y:S01]  /*1620*/  LDC R21, c[0x0][0x10] ;  /* 0x00000400ff157b82 */ /* 0x000e220000000800 */
[----:B------:R-:W-:-:S05]  /*1630*/  SHF.R.U32.HI R0, RZ, 0x2, R42 ;  /* 0x00000002ff007819 */ /* 0x000fca000001162a */
[----:B------:R-:W-:Y:S02]  /*1640*/  IMAD.SHL.U32 R20, R0, 0x10, RZ ;  /* 0x0000001000147824 */ /* 0x000fe400078e00ff */
[----:B------:R-:W1:Y:S01]  /*1650*/  LDC.64 R18, c[0x0][0x260] ;  /* 0x00009800ff127b82 */ /* 0x000e620000000a00 */
[----:B0-----:R-:W-:Y:S02]  /*1660*/  IMAD R0, R21, UR4, R38 ;  /* 0x0000000415007c24 */ /* 0x001fe4000f8e0226 */
[----:B------:R-:W-:-:S04]  /*1670*/  LOP3.LUT R21, R20, 0xfffffff0, R39, 0xe2, !PT ;  /* 0xfffffff014157812 */ /* 0x000fc800078ee227 */
[----:B------:R-:W-:-:S05]  /*1680*/  LEA R0, R0, R21, 0x5 ;  /* 0x0000001500007211 */ /* 0x000fca00078e28ff */
[----:B------:R-:W-:-:S04]  /*1690*/  IMAD.SHL.U32 R21, R0, 0x2, RZ ;  /* 0x0000000200157824 */ /* 0x000fc800078e00ff */
[----:B-1----:R-:W-:-:S05]  /*16a0*/  IMAD.WIDE.U32 R18, R21, 0x4, R18 ;  /* 0x0000000415127825 */ /* 0x002fca00078e0012 */
[----:B------:R0:W-:Y:S02]  /*16b0*/  STG.E.64 desc[UR8][R18.64], R2 ;  /* 0x0000000212007986 */ /* 0x0001e4000c101b08 */
.L_x_187:
[----:B------:R-:W-:Y:S05]  /*16c0*/  BSYNC B0 ;  /* 0x0000000000007941 */ /* 0x000fea0003800000 */
.L_x_186:
[----:B------:R-:W-:Y:S02]  /*16d0*/  PRMT R20, R9, 0x7632, R20 ;  /* 0x0000763209147816 */ /* 0x000fe40000000014 */
[----:B------:R-:W-:Y:S02]  /*16e0*/  PRMT R21, R12, 0x7632, R21 ;  /* 0x000076320c157816 */ /* 0x000fe40000000015 */
[----:B0-----:R-:W-:Y:S02]  /*16f0*/  PRMT R19, R13, 0x7632, R19 ;  /* 0x000076320d137816 */ /* 0x001fe40000000013 */
[----:B------:R-:W-:Y:S02]  /*1700*/  PRMT R24, R10, 0x7632, R24 ;  /* 0x000076320a187816 */ /* 0x000fe40000000018 */
[----:B------:R-:W-:Y:S02]  /*1710*/  PRMT R23, R11, 0x7632, R23 ;  /* 0x000076320b177816 */ /* 0x000fe40000000017 */
[----:B------:R-:W-:-:S02]  /*1720*/  PRMT R18, R14, 0x7632, R18 ;  /* 0x000076320e127816 */ /* 0x000fc40000000012 */
[----:B------:R-:W-:Y:S01]  /*1730*/  PRMT R0, R15, 0x7632, R0 ;  /* 0x000076320f007816 */ /* 0x000fe20000000000 */
[----:B------:R-:W-:Y:S06]  /*1740*/  @P0 BRA `(.L_x_188) ;  /* 0x0000000000780947 */ /* 0x000fec0003800000 */
[----:B------:R-:W-:Y:S01]  /*1750*/  BAR.SYNC.DEFER_BLOCKING 0x0 ;  /* 0x0000000000007b1d */ /* 0x000fe20000010000 */
[----:B------:R-:W-:-:S13]  /*1760*/  ISETP.NE.AND P0, PT, R42, RZ, PT ;  /* 0x000000ff2a00720c */ /* 0x000fda0003f05270 */
[----:B------:R-:W-:Y:S05]  /*1770*/  @P0 BRA `(.L_x_189) ;  /* 0x0000000000600947 */ /* 0x000fea0003800000 */
[----:B------:R-:W0:Y:S01]  /*1780*/  S2R R2, SR_LANEID ;  /* 0x0000000000027919 */ /* 0x000e220000000000 */
[----:B------:R-:W-:Y:S01]  /*1790*/  VOTEU.ANY UR5, UPT, PT ;  /* 0x0000000000057886 */ /* 0x000fe200038e0100 */
[----:B------:R-:W-:Y:S01]  /*17a0*/  ISETP.NE.AND P0, PT, R39, RZ, PT ;  /* 0x000000ff2700720c */ /* 0x000fe20003f05270 */
[----:B------:R-:W0:Y:S01]  /*17b0*/  FLO.U32 R25, UR5 ;  /* 0x0000000500197d00 */ /* 0x000e2200080e0000 */
[----:B------:R-:W-:Y:S01]  /*17c0*/  MOV R3, 0x7ffffff1 ;  /* 0x7ffffff100037802 */ /* 0x000fe20000000f00 */
[----:B------:R-:W-:Y:S01]  /*17d0*/  UPOPC UR7, UR5 ;  /* 0x00000005000772bf */ /* 0x000fe20008000000 */
[----:B0-----:R-:W-:Y:S02]  /*17e0*/  ISETP.EQ.U32.AND P1, PT, R25, R2, PT ;  /* 0x000000021900720c */ /* 0x001fe40003f22070 */
[----:B------:R-:W-:-:S05]  /*17f0*/  SEL R2, R3, 0x1, !P0 ;  /* 0x0000000103027807 */ /* 0x000fca0004000000 */
[----:B------:R-:W-:-:S06]  /*1800*/  IMAD R3, R2, UR7, RZ ;  /* 0x0000000702037c24 */ /* 0x000fcc000f8e02ff */
[----:B------:R-:W-:Y:S06]  /*1810*/  @P1 MEMBAR.ALL.GPU ;  /* 0x0000000000001992 */ /* 0x000fec000000a000 */
[----:B------:R-:W-:-:S00]  /*1820*/  @P1 ERRBAR ;  /* 0x00000000000019ab */ /* 0x000fc00000000000 */
[----:B------:R-:W-:Y:S06]  /*1830*/  @P1 CGAERRBAR ;  /* 0x00000000000015ab */ /* 0x000fec0000000000 */
[----:B------:R-:W2:Y:S01]  /*1840*/  @P1 ATOM.E.ADD.STRONG.GPU PT, R28, desc[UR8][R6.64], R3 ;  /* 0x00000003061c198a */ /* 0x000ea200081ee1c8 */
[----:B------:R-:W0:Y:S02]  /*1850*/  S2R R27, SR_LTMASK ;  /* 0x00000000001b7919 */ /* 0x000e240000003900 */
[----:B0-----:R-:W-:-:S06]  /*1860*/  LOP3.LUT R27, R27, UR5, RZ, 0xc0, !PT ;  /* 0x000000051b1b7c12 */ /* 0x001fcc000f8ec0ff */
[----:B------:R-:W0:Y:S01]  /*1870*/  POPC R27, R27 ;  /* 0x0000001b001b7309 */ /* 0x000e220000000000 */
[----:B--2---:R-:W0:Y:S02]  /*1880*/  SHFL.IDX PT, R25, R28, R25, 0x1f ;  /* 0x00001f191c197589 */ /* 0x004e2400000e0000 */
[----:B0-----:R-:W-:-:S07]  /*1890*/  IMAD R29, R2, R27, R25 ;  /* 0x0000001b021d7224 */ /* 0x001fce00078e0219 */
.L_x_190:
[----:B------:R-:W2:Y:S04]  /*18a0*/  LD.E.STRONG.GPU R2, desc[UR8][R6.64] ;  /* 0x0000000806027980 */ /* 0x000ea8000c10f900 */
[----:B--2---:R-:W-:Y:S01]  /*18b0*/  CCTL.IVALL ;  /* 0x00000000ff00798f */ /* 0x004fe20002000000 */
[----:B------:R-:W-:Y:S05]  /*18c0*/  YIELD ;  /* 0x0000000000007946 */ /* 0x000fea0003800000 */
[----:B------:R-:W-:-:S04]  /*18d0*/  LOP3.LUT R2, R2, R29, RZ, 0x3c, !PT ;  /* 0x0000001d02027212 */ /* 0x000fc800078e3cff */
[----:B------:R-:W-:-:S13]  /*18e0*/  ISETP.GT.AND P0, PT, R2, -0x1, PT ;  /* 0xffffffff0200780c */ /* 0x000fda0003f04270 */
[----:B------:R-:W-:Y:S05]  /*18f0*/  @P0 BRA `(.L_x_190) ;  /* 0xfffffffc00e80947 */ /* 0x000fea000383ffff */
.L_x_189:
[----:B------:R-:W-:Y:S05]  /*1900*/  WARPSYNC.ALL ;  /* 0x0000000000007948 */ /* 0x000fea0003800000 */
[----:B------:R-:W-:Y:S06]  /*1910*/  BAR.SYNC.DEFER_BLOCKING 0x0 ;  /* 0x0000000000007b1d */ /* 0x000fec0000010000 */
[----:B------:R-:W-:Y:S05]  /*1920*/  BRA `(.L_x_191) ;  /* 0x0000000000787947 */ /* 0x000fea0003800000 */
.L_x_188:
[----:B------:R-:W-:Y:S01]  /*1930*/  BAR.SYNC.DEFER_BLOCKING 0x0 ;  /* 0x0000000000007b1d */ /* 0x000fe20000010000 */
[----:B------:R-:W-:-:S13]  /*1940*/  ISETP.NE.AND P0, PT, R42, RZ, PT ;  /* 0x000000ff2a00720c */ /* 0x000fda0003f05270 */
[----:B------:R-:W-:Y:S05]  /*1950*/  @P0 BRA `(.L_x_192) ;  /* 0x0000000000640947 */ /* 0x000fea0003800000 */
[----:B------:R-:W0:Y:S01]  /*1960*/  S2R R28, SR_LANEID ;  /* 0x00000000001c7919 */ /* 0x000e220000000000 */
[----:B------:R-:W-:Y:S01]  /*1970*/  VOTEU.ANY UR5, UPT, PT ;  /* 0x0000000000057886 */ /* 0x000fe200038e0100 */
[----:B------:R-:W-:Y:S01]  /*1980*/  IADD3 R2, -R38, RZ, RZ ;  /* 0x000000ff26027210 */ /* 0x000fe20007ffe1ff */
[----:B------:R-:W0:Y:S01]  /*1990*/  FLO.U32 R25, UR5 ;  /* 0x0000000500197d00 */ /* 0x000e2200080e0000 */
[----:B------:R-:W-:Y:S02]  /*19a0*/  UPOPC UR7, UR5 ;  /* 0x00000005000772bf */ /* 0x000fe40008000000 */
[----:B------:R-:W-:Y:S01]  /*19b0*/  ISETP.NE.AND P0, PT, R39, R2, PT ;  /* 0x000000022700720c */ /* 0x000fe20003f05270 */
[----:B------:R-:W-:-:S05]  /*19c0*/  IMAD.MOV.U32 R2, RZ, RZ, 0x7fffff71 ;  /* 0x7fffff71ff027424 */ /* 0x000fca00078e00ff */
[----:B------:R-:W-:-:S05]  /*19d0*/  SEL R2, R2, 0x1, !P0 ;  /* 0x0000000102027807 */ /* 0x000fca0004000000 */
[----:B------:R-:W-:Y:S01]  /*19e0*/  IMAD R3, R2, UR7, RZ ;  /* 0x0000000702037c24 */ /* 0x000fe2000f8e02ff */
[----:B0-----:R-:W-:-:S13]  /*19f0*/  ISETP.EQ.U32.AND P1, PT, R25, R28, PT ;  /* 0x0000001c1900720c */ /* 0x001fda0003f22070 */
        /* <DEDUP_REMOVED lines=9> */
.L_x_193:
[----:B------:R-:W2:Y:S04]  /*1a90*/  LD.E.STRONG.GPU R3, desc[UR8][R4.64] ;  /* 0x0000000804037980 */ /* 0x000ea8000c10f900 */
[----:B--2---:R-:W-:Y:S01]  /*1aa0*/  CCTL.IVALL ;  /* 0x00000000ff00798f */ /* 0x004fe20002000000 */
[----:B------:R-:W-:Y:S05]  /*1ab0*/  YIELD ;  /* 0x0000000000007946 */ /* 0x000fea0003800000 */
[----:B------:R-:W-:-:S04]  /*1ac0*/  LOP3.LUT R3, R3, R2, RZ, 0x3c, !PT ;  /* 0x0000000203037212 */ /* 0x000fc800078e3cff */
[----:B------:R-:W-:-:S13]  /*1ad0*/  ISETP.GT.AND P0, PT, R3, -0x1, PT ;  /* 0xffffffff0300780c */ /* 0x000fda0003f04270 */
[----:B------:R-:W-:Y:S05]  /*1ae0*/  @P0 BRA `(.L_x_193) ;  /* 0xfffffffc00e80947 */ /* 0x000fea000383ffff */
.L_x_192:
[----:B------:R-:W-:Y:S05]  /*1af0*/  WARPSYNC.ALL ;  /* 0x0000000000007948 */ /* 0x000fea0003800000 */
[----:B------:R-:W-:Y:S06]  /*1b00*/  BAR.SYNC.DEFER_BLOCKING 0x0 ;  /* 0x0000000000007b1d */ /* 0x000fec0000010000 */
.L_x_191:
[----:B------:R-:W-:Y:S01]  /*1b10*/  ISETP.GT.U32.AND P0, PT, R42, 0x1f, PT ;  /* 0x0000001f2a00780c */ /* 0x000fe20003f04070 */
[----:B------:R-:W-:Y:S01]  /*1b20*/  HFMA2.MMA R27, -RZ, RZ, 0, 0 ;  /* 0x00000000ff1b7435 */ /* 0x000fe200000001ff */
[----:B------:R-:W-:Y:S01]  /*1b30*/  SHF.L.U32 R23, R23, 0x10, RZ ;  /* 0x0000001017177819 */ /* 0x000fe200000006ff */
[----:B------:R-:W-:Y:S01]  /*1b40*/  IMAD.U32 R33, R10, 0x10000, RZ ;  /* 0x000100000a217824 */ /* 0x000fe200078e00ff */
[----:B------:R-:W0:Y:S01]  /*1b50*/  S2UR UR7, SR_CgaCtaId ;  /* 0x00000000000779c3 */ /* 0x000e220000008800 */
[----:B------:R-:W-:Y:S01]  /*1b60*/  UMOV UR5, 0x400 ;  /* 0x0000040000057882 */ /* 0x000fe20000000000 */
[----:B------:R-:W-:Y:S02]  /*1b70*/  SHF.L.U32 R21, R21, 0x10, RZ ;  /* 0x0000001015157819 */ /* 0x000fe400000006ff */
[----:B------:R-:W-:Y:S01]  /*1b80*/  SHF.L.U32 R19, R19, 0x10, RZ ;  /* 0x0000001013137819 */ /* 0x000fe200000006ff */
[----:B------:R-:W-:Y:S01]  /*1b90*/  IMAD.U32 R14, R14, 0x10000, RZ ;  /* 0x000100000e0e7824 */ /* 0x000fe200078e00ff */
[----:B------:R-:W-:-:S02]  /*1ba0*/  SHF.L.U32 R18, R18, 0x10, RZ ;  /* 0x0000001012127819 */ /* 0x000fc400000006ff */
[----:B------:R-:W-:Y:S01]  /*1bb0*/  SHF.L.U32 R15, R15, 0x10, RZ ;  /* 0x000000100f0f7819 */ /* 0x000fe200000006ff */
[----:B------:R-:W1:Y:S01]  /*1bc0*/  @!P0 LDC R25, c[0x0][0x10] ;  /* 0x00000400ff198b82 */ /* 0x000e620000000800 */
[----:B------:R-:W-:Y:S01]  /*1bd0*/  @!P0 LOP3.LUT R28, R42, 0x7ffffff0, RZ, 0xc0, !PT ;  /* 0x7ffffff02a1c8812 */ /* 0x000fe200078ec0ff */
[----:B------:R-:W-:Y:S01]  /*1be0*/  IMAD.U32 R0, R0, 0x10000, RZ ;  /* 0x0001000000007824 */ /* 0x000fe200078e00ff */
[----:B------:R-:W-:Y:S01]  /*1bf0*/  @!P0 LOP3.LUT R30, R42, 0xf, RZ, 0xc0, !PT ;  /* 0x0000000f2a1e8812 */ /* 0x000fe200078ec0ff */
[----:B------:R-:W-:-:S04]  /*1c00*/  ULDC.64 UR12, c[0x0][0x210] ;  /* 0x00008400000c7ab9 */ /* 0x000fc80000000a00 */
[----:B------:R-:W2:Y:S01]  /*1c10*/  @!P0 LDC.64 R2, c[0x0][0x260] ;  /* 0x00009800ff028b82 */ /* 0x000ea20000000a00 */
[----:B-1----:R-:W-:-:S05]  /*1c20*/  @!P0 IMAD R25, R25, UR4, R38 ;  /* 0x0000000419198c24 */ /* 0x002fca000f8e0226 */
[----:B------:R-:W-:-:S04]  /*1c30*/  @!P0 LEA R25, R25, R28, 0x5 ;  /* 0x0000001c19198211 */ /* 0x000fc800078e28ff */
[----:B------:R-:W-:-:S05]  /*1c40*/  @!P0 IADD3 R25, R25, R30, RZ ;  /* 0x0000001e19198210 */ /* 0x000fca0007ffe0ff */
[----:B------:R-:W-:-:S04]  /*1c50*/  @!P0 IMAD.SHL.U32 R25, R25, 0x2, RZ ;  /* 0x0000000219198824 */ /* 0x000fc800078e00ff */
[----:B--2---:R-:W-:-:S06]  /*1c60*/  @!P0 IMAD.WIDE.U32 R2, R25, 0x4, R2 ;  /* 0x0000000419028825 */ /* 0x004fcc00078e0002 */
[----:B------:R-:W2:Y:S01]  /*1c70*/  @!P0 LDG.E.64 R2, desc[UR8][R2.64] ;  /* 0x0000000802028981 */ /* 0x000ea2000c1e1b00 */
[----:B------:R-:W-:Y:S01]  /*1c80*/  MOV R25, RZ ;  /* 0x000000ff00197202 */ /* 0x000fe20000000f00 */
[C---:B------:R-:W-:Y:S01]  /*1c90*/  FADD.FTZ R10, -R16.reuse, R33 ;  /* 0x00000021100a7221 */ /* 0x040fe20000010100 */
[----:B------:R-:W-:Y:S01]  /*1ca0*/  FADD.FTZ R34, -R16, R23 ;  /* 0x0000001710227221 */ /* 0x000fe20000010100 */
[----:B------:R-:W-:Y:S01]  /*1cb0*/  IMAD.U32 R23, R22, 0x10000, RZ ;  /* 0x0001000016177824 */ /* 0x000fe200078e00ff */
[----:B------:R-:W-:Y:S01]  /*1cc0*/  UIADD3 UR5, UR5, 0x3480, URZ ;  /* 0x0000348005057890 */ /* 0x000fe2000fffe03f */
[----:B------:R-:W-:Y:S01]  /*1cd0*/  FMUL.FTZ R10, R17, R10 ;  /* 0x0000000a110a7220 */ /* 0x000fe20000410000 */
[----:B------:R-:W-:Y:S02]  /*1ce0*/  ULOP3.LUT UR4, UR4, 0x1, URZ, 0x3c, !UPT ;  /* 0x0000000104047892 */ /* 0x000fe4000f8e3c3f */
[----:B0-----:R-:W-:Y:S01]  /*1cf0*/  ULEA UR5, UR7, UR5, 0x18 ;  /* 0x0000000507057291 */ /* 0x001fe2000f8ec03f */
[----:B--2---:R-:W-:Y:S01]  /*1d00*/  @!P0 FADD.FTZ R27, RZ, R2 ;  /* 0x00000002ff1b8221 */ /* 0x004fe20000010000 */
[----:B------:R-:W-:Y:S01]  /*1d10*/  @!P0 FADD.FTZ R25, RZ, R3 ;  /* 0x00000003ff198221 */ /* 0x000fe20000010000 */
[----:B------:R-:W-:-:S02]  /*1d20*/  SHF.L.U32 R3, R24, 0x10, RZ ;  /* 0x0000001018037819 */ /* 0x000fc400000006ff */
[----:B------:R-:W-:Y:S01]  /*1d30*/  LOP3.LUT P0, RZ, R42, 0xffffffef, RZ, 0xc0, !PT ;  /* 0xffffffef2aff7812 */ /* 0x000fe2000780c0ff */
[----:B------:R-:W0:Y:S04]  /*1d40*/  SHFL.BFLY PT, R28, R27, 0x8, 0x1f ;  /* 0x0d001f001b1c7f89 */ /* 0x000e2800000e0000 */
[----:B------:R-:W1:Y:S01]  /*1d50*/  SHFL.BFLY PT, R30, R25, 0x8, 0x1f ;  /* 0x0d001f00191e7f89 */ /* 0x000e6200000e0000 */
[----:B0-----:R-:W-:Y:S01]  /*1d60*/  FADD.FTZ R28, R28, R27 ;  /* 0x0000001b1c1c7221 */ /* 0x001fe20000010000 */
[----:B------:R-:W-:Y:S01]  /*1d70*/  SHF.L.U32 R27, R11, 0x10, RZ ;  /* 0x000000100b1b7819 */ /* 0x000fe200000006ff */
[----:B------:R-:W-:Y:S02]  /*1d80*/  IMAD.U32 R11, R8, 0x10000, RZ ;  /* 0x00010000080b7824 */ /* 0x000fe400078e00ff */
[----:B------:R-:W-:Y:S01]  /*1d90*/  FADD.FTZ R8, -R16, R3 ;  /* 0x0000000310087221 */ /* 0x000fe20000010100 */
[----:B-1----:R-:W-:Y:S01]  /*1da0*/  FADD.FTZ R30, R30, R25 ;  /* 0x000000191e1e7221 */ /* 0x002fe20000010000 */
[----:B------:R-:W0:Y:S01]  /*1db0*/  SHFL.BFLY PT, R29, R28, 0x4, 0x1f ;  /* 0x0c801f001c1d7f89 */ /* 0x000e2200000e0000 */
[----:B------:R-:W-:-:S02]  /*1dc0*/  LEA R3, R51, R60, 0x2 ;  /* 0x0000003c33037211 */ /* 0x000fc400078e10ff */
[----:B------:R-:W-:Y:S01]  /*1dd0*/  SHF.L.U32 R25, R12, 0x10, RZ ;  /* 0x000000100c197819 */ /* 0x000fe200000006ff */
[----:B------:R-:W1:Y:S04]  /*1de0*/  SHFL.BFLY PT, R31, R30, 0x4, 0x1f ;  /* 0x0c801f001e1f7f89 */ /* 0x000e6800000e0000 */
[----:B------:R-:W-:Y:S01]  /*1df0*/  FFMA.FTZ R12, R10, R11, R25 ;  /* 0x0000000b0a0c7223 */ /* 0x000fe20000010019 */
[----:B------:R-:W-:Y:S01]  /*1e00*/  IMAD.U32 R25, R13, 0x10000, RZ ;  /* 0x000100000d197824 */ /* 0x000fe200078e00ff */
[----:B------:R-:W-:Y:S01]  /*1e10*/  SHF.L.U32 R13, R20, 0x10, RZ ;  /* 0x00000010140d7819 */ /* 0x000fe200000006ff */
[----:B------:R-:W-:-:S04]  /*1e20*/  FMUL.FTZ R20, R17, R34 ;  /* 0x0000002211147220 */ /* 0x000fc80000410000 */
[----:B------:R-:W-:Y:S01]  /*1e30*/  FFMA.FTZ R19, R20, R13, R19 ;  /* 0x0000000d14137223 */ /* 0x000fe20000010013 */
[----:B0-----:R-:W-:Y:S01]  /*1e40*/  FADD.FTZ R29, R28, R29 ;  /* 0x0000001d1c1d7221 */ /* 0x001fe20000010000 */
[----:B------:R-:W-:Y:S01]  /*1e50*/  FMUL.FTZ R28, R12, -1.4426950216293334961 ;  /* 0xbfb8aa3b0c1c7820 */ /* 0x000fe20000410000 */
[----:B-1----:R-:W-:-:S03]  /*1e60*/  FADD.FTZ R31, R30, R31 ;  /* 0x0000001f1e1f7221 */ /* 0x002fc60000010000 */
[----:B------:R-:W0:Y:S01]  /*1e70*/  SHFL.BFLY PT, R2, R29, 0x2, 0x1f ;  /* 0x0c401f001d027f89 */ /* 0x000e2200000e0000 */
[----:B------:R-:W-:Y:S01]  /*1e80*/  FADD.FTZ R30, -R16, R27 ;  /* 0x0000001b101e7221 */ /* 0x000fe20000010100 */
[C---:B------:R-:W-:Y:S01]  /*1e90*/  FMUL.FTZ R16, R17.reuse, R8 ;  /* 0x0000000811107220 */ /* 0x040fe20000410000 */
[----:B------:R-:W1:Y:S01]  /*1ea0*/  MUFU.EX2 R28, R28 ;  /* 0x0000001c001c7308 */ /* 0x000e620000000800 */
[----:B------:R-:W2:Y:S01]  /*1eb0*/  SHFL.BFLY PT, R32, R31, 0x2, 0x1f ;  /* 0x0c401f001f207f89 */ /* 0x000ea200000e0000 */
[----:B------:R-:W-:Y:S01]  /*1ec0*/  FMUL.FTZ R22, R17, R30 ;  /* 0x0000001e11167220 */ /* 0x000fe20000410000 */
[----:B------:R-:W-:Y:S01]  /*1ed0*/  FFMA.FTZ R24, R16, R23, R21 ;  /* 0x0000001710187223 */ /* 0x000fe20000010015 */
[----:B------:R-:W-:-:S03]  /*1ee0*/  SHF.L.U32 R21, R9, 0x10, RZ ;  /* 0x0000001009157819 */ /* 0x000fc600000006ff */
[----:B------:R-:W-:Y:S02]  /*1ef0*/  FMUL.FTZ R30, R24, -1.4426950216293334961 ;  /* 0xbfb8aa3b181e7820 */ /* 0x000fe40000410000 */
[----:B------:R-:W-:-:S04]  /*1f00*/  FFMA.FTZ R25, R22, R21, R25 ;  /* 0x0000001516197223 */ /* 0x000fc80000010019 */
[----:B------:R-:W-:Y:S01]  /*1f10*/  FMUL.FTZ R9, R25, -1.4426950216293334961 ;  /* 0xbfb8aa3b19097820 */ /* 0x000fe20000410000 */
[----:B------:R-:W3:Y:S01]  /*1f20*/  MUFU.EX2 R30, R30 ;  /* 0x0000001e001e7308 */ /* 0x000ee20000000800 */
[----:B-1----:R-:W-:Y:S01]  /*1f30*/  FADD.FTZ R28, R28, 1 ;  /* 0x3f8000001c1c7421 */ /* 0x002fe20000010000 */
[----:B0-----:R-:W-:Y:S01]  /*1f40*/  FADD.FTZ R27, R29, R2 ;  /* 0x000000021d1b7221 */ /* 0x001fe20000010000 */
[----:B------:R-:W-:Y:S02]  /*1f50*/  IMAD.SHL.U32 R2, R41, 0x2, RZ ;  /* 0x0000000229027824 */ /* 0x000fe400078e00ff */
[----:B------:R-:W-:-:S03]  /*1f60*/  FMUL.FTZ R29, R19, -1.4426950216293334961 ;  /* 0xbfb8aa3b131d7820 */ /* 0x000fc60000410000 */
[----:B------:R-:W0:Y:S01]  /*1f70*/  MUFU.EX2 R9, R9 ;  /* 0x0000000900097308 */ /* 0x000e220000000800 */
[----:B--2---:R-:W-:Y:S01]  /*1f80*/  FADD.FTZ R8, R31, R32 ;  /* 0x000000201f087221 */ /* 0x004fe20000010000 */
[----:B------:R-:W-:Y:S01]  /*1f90*/  MOV R41, R26 ;  /* 0x0000001a00297202 */ /* 0x000fe20000000f00 */
[----:B------:R-:W1:Y:S01]  /*1fa0*/  SHFL.BFLY PT, R32, R27, 0x1, 0x1f ;  /* 0x0c201f001b207f89 */ /* 0x000e6200000e0000 */
[----:B------:R-:W-:-:S03]  /*1fb0*/  LOP3.LUT R2, R2, 0xe, RZ, 0xc0, !PT ;  /* 0x0000000e02027812 */ /* 0x000fc600078ec0ff */
[----:B------:R-:W2:Y:S01]  /*1fc0*/  SHFL.BFLY PT, R31, R8, 0x1, 0x1f ;  /* 0x0c201f00081f7f89 */ /* 0x000ea200000e0000 */
[----:B------:R-:W-:Y:S01]  /*1fd0*/  IADD3 R33, RZ, -R2, RZ ;  /* 0x80000002ff217210 */ /* 0x000fe20007ffe0ff */
[----:B------:R-:W-:Y:S01]  /*1fe0*/  IMAD.WIDE.U32 R2, R3, -0x33333333, RZ ;  /* 0xcccccccd03027825 */ /* 0x000fe200078e00ff */
[----:B------:R-:W-:Y:S01]  /*1ff0*/  @!P0 SHF.R.U32.HI R2, RZ, 0x1, R42 ;  /* 0x00000001ff028819 */ /* 0x000fe2000001162a */
[----:B------:R-:W4:Y:S02]  /*2000*/  MUFU.EX2 R29, R29 ;  /* 0x0000001d001d7308 */ /* 0x000f240000000800 */
[----:B---3--:R-:W-:Y:S01]  /*2010*/  FADD.FTZ R30, R30, 1 ;  /* 0x3f8000001e1e7421 */ /* 0x008fe20000010000 */
[----:B------:R-:W-:Y:S01]  /*2020*/  LEA.HI R33, R3, R33, RZ, 0x19 ;  /* 0x0000002103217211 */ /* 0x000fe200078fc8ff */
[----:B0-----:R-:W-:-:S04]  /*2030*/  FADD.FTZ R34, R9, 1 ;  /* 0x3f80000009227421 */ /* 0x001fc80000010000 */
[----:B------:R-:W0:Y:S01]  /*2040*/  MUFU.RCP R28, R28 ;  /* 0x0000001c001c7308 */ /* 0x000e220000001000 */
[----:B-1----:R-:W-:Y:S01]  /*2050*/  FADD.FTZ R32, R27, R32 ;  /* 0x000000201b207221 */ /* 0x002fe20000010000 */
[----:B------:R-:W-:-:S06]  /*2060*/  @!P0 LOP3.LUT R27, R2, 0x7ffffff8, RZ, 0xc0, !PT ;  /* 0x7ffffff8021b8812 */ /* 0x000fcc00078ec0ff */
[----:B------:R-:W1:Y:S01]  /*2070*/  MUFU.RCP R30, R30 ;  /* 0x0000001e001e7308 */ /* 0x000e620000001000 */
[----:B--2---:R-:W-:Y:S01]  /*2080*/  FADD.FTZ R3, R8, R31 ;  /* 0x0000001f08037221 */ /* 0x004fe20000010000 */
[----:B------:R-:W-:Y:S01]  /*2090*/  @!P0 FMUL.FTZ R2, R32, 9.7656251455191522837e-05 ;  /* 0x38cccccd20028820 */ /* 0x000fe20000410000 */
[----:B------:R-:W-:Y:S01]  /*20a0*/  LEA R8, R33, UR5, 0x3 ;  /* 0x0000000521087c11 */ /* 0x000fe2000f8e18ff */
[----:B----4-:R-:W-:Y:S01]  /*20b0*/  FADD.FTZ R31, R29, 1 ;  /* 0x3f8000001d1f7421 */ /* 0x010fe20000010000 */
[----:B------:R-:W-:Y:S01]  /*20c0*/  @!P0 FMUL.FTZ R3, R3, 9.7656251455191522837e-05 ;  /* 0x38cccccd03038820 */ /* 0x000fe20000410000 */
[----:B0-----:R-:W-:Y:S02]  /*20d0*/  FADD.FTZ R33, -R28, 1 ;  /* 0x3f8000001c217421 */ /* 0x001fe40000010100 */
[----:B------:R-:W0:Y:S02]  /*20e0*/  MUFU.RCP R34, R34 ;  /* 0x0000002200227308 */ /* 0x000e240000001000 */
[----:B------:R2:W-:Y:S01]  /*20f0*/  @!P0 STS.64 [R27+UR5], R2 ;  /* 0x000000021b008988 */ /* 0x0005e20008000a05 */
[----:B------:R-:W-:Y:S01]  /*2100*/  FFMA.FTZ R33, R12, R33, 1 ;  /* 0x3f8000000c217423 */ /* 0x000fe20000010021 */
[----:B------:R-:W-:Y:S03]  /*2110*/  BAR.SYNC.DEFER_BLOCKING 0x0 ;  /* 0x0000000000007b1d */ /* 0x000fe60000010000 */
[----:B------:R-:W-:Y:S01]  /*2120*/  FMUL.FTZ R33, R28, R33 ;  /* 0x000000211c217220 */ /* 0x000fe20000410000 */
[----:B-1----:R-:W-:-:S03]  /*2130*/  FADD.FTZ R29, -R30, 1 ;  /* 0x3f8000001e1d7421 */ /* 0x002fc60000010100 */
[----:B------:R-:W-:Y:S01]  /*2140*/  FMUL.FTZ R14, R14, R33 ;  /* 0x000000210e0e7220 */ /* 0x000fe20000410000 */
[----:B------:R-:W1:Y:S01]  /*2150*/  MUFU.RCP R31, R31 ;  /* 0x0000001f001f7308 */ /* 0x000e620000001000 */
[----:B------:R-:W-:Y:S01]  /*2160*/  FFMA.FTZ R29, R24, R29, 1 ;  /* 0x3f800000181d7423 */ /* 0x000fe2000001001d */
[----:B--2---:R-:W-:Y:S01]  /*2170*/  IADD3 R2, P0, R57, UR12, RZ ;  /* 0x0000000c39027c10 */ /* 0x004fe2000ff1e0ff */
[----:B0-----:R-:W-:Y:S02]  /*2180*/  FADD.FTZ R36, -R34, 1 ;  /* 0x3f80000022247421 */ /* 0x001fe40000010100 */
[----:B------:R-:W-:Y:S02]  /*2190*/  FMUL.FTZ R29, R30, R29 ;  /* 0x0000001d1e1d7220 */ /* 0x000fe40000410000 */
[----:B------:R-:W-:Y:S02]  /*21a0*/  FFMA.FTZ R25, R25, R36, 1 ;  /* 0x3f80000019197423 */ /* 0x000fe40000010024 */
[----:B------:R-:W-:-:S02]  /*21b0*/  FMUL.FTZ R18, R18, R29 ;  /* 0x0000001d12127220 */ /* 0x000fc40000410000 */
[----:B------:R-:W-:-:S04]  /*21c0*/  FMUL.FTZ R34, R34, R25 ;  /* 0x0000001922227220 */ /* 0x000fc80000410000 */
[----:B------:R-:W-:Y:S01]  /*21d0*/  FMUL.FTZ R15, R15, R34 ;  /* 0x000000220f0f7220 */ /* 0x000fe20000410000 */
[----:B-1----:R-:W-:Y:S01]  /*21e0*/  FADD.FTZ R32, -R31, 1 ;  /* 0x3f8000001f207421 */ /* 0x002fe20000010100 */
[----:B------:R-:W0:Y:S03]  /*21f0*/  LDS.64 R8, [R8] ;  /* 0x0000000008087984 */ /* 0x000e260000000a00 */
[----:B------:R-:W-:-:S04]  /*2200*/  FFMA.FTZ R32, R19, R32, 1 ;  /* 0x3f80000013207423 */ /* 0x000fc80000010020 */
[----:B------:R-:W-:-:S04]  /*2210*/  FMUL.FTZ R31, R31, R32 ;  /* 0x000000201f1f7220 */ /* 0x000fc80000410000 */
[----:B------:R-:W-:Y:S01]  /*2220*/  FMUL.FTZ R0, R0, R31 ;  /* 0x0000001f00007220 */ /* 0x000fe20000410000 */
[--C-:B0-----:R-:W-:Y:S01]  /*2230*/  FFMA.FTZ R11, R11, R14, -R8.reuse ;  /* 0x0000000e0b0b7223 */ /* 0x101fe20000010808 */
[--C-:B------:R-:W-:Y:S01]  /*2240*/  FFMA.FTZ R18, R23, R18, -R8.reuse ;  /* 0x0000001217127223 */ /* 0x100fe20000010808 */
[--C-:B------:R-:W-:Y:S01]  /*2250*/  FFMA.FTZ R21, R21, R15, -R8.reuse ;  /* 0x0000000f15157223 */ /* 0x100fe20000010808 */
[----:B------:R-:W-:Y:S01]  /*2260*/  FFMA.FTZ R13, R13, R0, -R8 ;  /* 0x000000000d0d7223 */ /* 0x000fe20000010808 */
[-C--:B------:R-:W-:Y:S01]  /*2270*/  FFMA.FTZ R10, R10, -R9.reuse, R11 ;  /* 0x800000090a0a7223 */ /* 0x080fe2000001000b */
[C---:B------:R-:W-:Y:S01]  /*2280*/  FFMA.FTZ R18, -R9.reuse, R16, R18 ;  /* 0x0000001009127223 */ /* 0x040fe20000010112 */
[----:B------:R-:W-:Y:S01]  /*2290*/  FFMA.FTZ R22, R22, -R9, R21 ;  /* 0x8000000916167223 */ /* 0x000fe20000010015 */
[----:B------:R-:W-:Y:S01]  /*22a0*/  FFMA.FTZ R20, -R9, R20, R13 ;  /* 0x0000001409147223 */ /* 0x000fe2000001010d */
[C---:B------:R-:W-:Y:S01]  /*22b0*/  FMUL.FTZ R10, R17.reuse, R10 ;  /* 0x0000000a110a7220 */ /* 0x040fe20000410000 */
[C---:B------:R-:W-:Y:S01]  /*22c0*/  FMUL.FTZ R3, R17.reuse, R18 ;  /* 0x0000001211037220 */ /* 0x040fe20000410000 */
[C---:B------:R-:W-:Y:S01]  /*22d0*/  FMUL.FTZ R22, R17.reuse, R22 ;  /* 0x0000001611167220 */ /* 0x040fe20000410000 */
[----:B------:R-:W-:-:S03]  /*22e0*/  FMUL.FTZ R17, R17, R20 ;  /* 0x0000001411117220 */ /* 0x000fc60000410000 */
[----:B------:R-:W-:Y:S02]  /*22f0*/  F2FP.BF16.F32.PACK_AB R10, R3, R10 ;  /* 0x0000000a030a723e */ /* 0x000fe400000010ff */
[----:B------:R-:W-:Y:S02]  /*2300*/  F2FP.BF16.F32.PACK_AB R22, R17, R22 ;  /* 0x000000161116723e */ /* 0x000fe400000010ff */
[----:B------:R-:W-:Y:S02]  /*2310*/  IADD3.X R3, R59, UR13, RZ, P0, !PT ;  /* 0x0000000d3b037c10 */ /* 0x000fe400087fe4ff */
[----:B------:R-:W-:Y:S02]  /*2320*/  PRMT R0, R10, 0x7632, R0 ;  /* 0x000076320a007816 */ /* 0x000fe40000000000 */
[----:B------:R-:W-:Y:S01]  /*2330*/  PRMT R8, R22, 0x7632, R8 ;  /* 0x0000763216087816 */ /* 0x000fe20000000008 */
[----:B------:R1:W-:Y:S01]  /*2340*/  STG.E.U16 desc[UR8][R2.64], R10 ;  /* 0x0000000a02007986 */ /* 0x0003e2000c101508 */
[----:B------:R-:W-:-:S03]  /*2350*/  ISETP.GE.U32.AND P0, PT, R26, UR10, PT ;  /* 0x0000000a1a007c0c */ /* 0x000fc6000bf06070 */
[----:B------:R1:W-:Y:S01]  /*2360*/  STG.E.U16 desc[UR8][R2.64+0x2], R0 ;  /* 0x0000020002007986 */ /* 0x0003e2000c101508 */
[----:B------:R-:W-:-:S03]  /*2370*/  ISETP.GE.AND.EX P0, PT, R40, UR6, PT, P0 ;  /* 0x0000000628007c0c */ /* 0x000fc6000bf06300 */
[----:B------:R1:W-:Y:S04]  /*2380*/  STG.E.U16 desc[UR8][R2.64+0x4], R22 ;  /* 0x0000041602007986 */ /* 0x0003e8000c101508 */
[----:B------:R1:W-:Y:S06]  /*2390*/  STG.E.U16 desc[UR8][R2.64+0x6], R8 ;  /* 0x0000060802007986 */ /* 0x0003ec000c101508 */
[----:B------:R-:W-:Y:S05]  /*23a0*/  @!P0 BRA `(.L_x_194) ;  /* 0xffffffe000788947 */ /* 0x000fea000383ffff */
.L_x_182:
[----:B------:R-:W-:-:S05]  /*23b0*/  LEA R38, R38, R39, 0x4 ;  /* 0x0000002726267211 */ /* 0x000fca00078e20ff */
[----:B------:R-:W-:-:S05]  /*23c0*/  IMAD.SHL.U32 R62, R38, 0x20, RZ ;  /* 0x00000020263e7824 */ /* 0x000fca00078e00ff */
[----:B------:R-:W-:-:S13]  /*23d0*/  ISETP.GT.AND P0, PT, R62, 0x9ff, PT ;  /* 0x000009ff3e00780c */ /* 0x000fda0003f04270 */
[----:B------:R-:W-:Y:S05]  /*23e0*/  @P0 EXIT ;  /* 0x000000000000094d */ /* 0x000fea0003800000 */
[----:B-1----:R-:W1:Y:S01]  /*23f0*/  S2R R0, SR_TID.X ;  /* 0x0000000000007919 */ /* 0x002e620000002100 */
[----:B------:R-:W2:Y:S01]  /*2400*/  LDC.64 R6, c[0x0][0x258] ;  /* 0x00009600ff067b82 */ /* 0x000ea20000000a00 */
[----:B------:R-:W-:-:S07]  /*2410*/  UMOV UR4, 0x400 ;  /* 0x0000040000047882 */ /* 0x000fce0000000000 */
[----:B------:R-:W3:Y:S01]  /*2420*/  S2UR UR5, SR_CgaCtaId ;  /* 0x00000000000579c3 */ /* 0x000ee20000008800 */
[C---:B--2---:R-:W-:Y:S02]  /*2430*/  SHF.L.U32 R2, R6.reuse, 0x4, RZ ;  /* 0x0000000406027819 */ /* 0x044fe400000006ff */
[----:B------:R-:W-:Y:S02]  /*2440*/  SHF.L.U64.HI R3, R6, 0x4, R7 ;  /* 0x0000000406037819 */ /* 0x000fe40000010207 */
[--C-:B-1----:R-:W-:Y:S01]  /*2450*/  SHF.R.U32.HI R63, RZ, 0x5, R0.reuse ;  /* 0x00000005ff3f7819 */ /* 0x102fe20000011600 */
[----:B---3--:R-:W-:Y:S01]  /*2460*/  ULEA UR6, UR5, UR4, 0x18 ;  /* 0x0000000405067291 */ /* 0x008fe2000f8ec03f */
[----:B------:R-:W-:Y:S02]  /*2470*/  SHF.R.U32.HI R60, RZ, 0x4, R0 ;  /* 0x00000004ff3c7819 */ /* 0x000fe40000011600 */
[----:B0-----:R-:W-:Y:S01]  /*2480*/  LOP3.LUT R5, RZ, R63, RZ, 0x33, !PT ;  /* 0x0000003fff057212 */ /* 0x001fe200078e33ff */
[----:B------:R-:W-:Y:S01]  /*2490*/  ULDC.64 UR4, c[0x0][0x260] ;  /* 0x0000980000047ab9 */ /* 0x000fe20000000a00 */
[----:B------:R-:W-:Y:S01]  /*24a0*/  SHF.L.U32 R7, R63, 0x1, RZ ;  /* 0x000000013f077819 */ /* 0x000fe200000006ff */
[----:B------:R-:W-:Y:S01]  /*24b0*/  VIADD R6, R60, 0x14 ;  /* 0x000000143c067836 */ /* 0x000fe20000000000 */
[----:B------:R-:W-:Y:S01]  /*24c0*/  IADD3 R4, P0, R5, R2, RZ ;  /* 0x0000000205047210 */ /* 0x000fe20007f1e0ff */
[----:B------:R-:W-:Y:S01]  /*24d0*/  UIADD3 UR4, UP0, UR4, 0x65200, URZ ;  /* 0x0006520004047890 */ /* 0x000fe2000ff1e03f */
[----:B------:R-:W-:-:S02]  /*24e0*/  LEA R12, R63, UR6, 0x7 ;  /* 0x000000063f0c7c11 */ /* 0x000fc4000f8e38ff */
[----:B------:R-:W-:Y:S01]  /*24f0*/  IADD3.X R5, R3, -0x1, RZ, P0, !PT ;  /* 0xffffffff03057810 */ /* 0x000fe200007fe4ff */
[----:B------:R-:W-:Y:S01]  /*2500*/  UIADD3.X UR5, URZ, UR5, URZ, UP0, !UPT ;  /* 0x000000053f057290 */ /* 0x000fe200087fe43f */
[----:B------:R-:W-:Y:S02]  /*2510*/  LOP3.LUT R14, RZ, R60, RZ, 0x33, !PT ;  /* 0x0000003cff0e7212 */ /* 0x000fe400078e33ff */
[----:B------:R-:W-:Y:S01]  /*2520*/  LOP3.LUT R7, R7, 0x1f, R0, 0x78, !PT ;  /* 0x0000001f07077812 */ /* 0x000fe200078e7800 */
[----:B------:R-:W-:Y:S01]  /*2530*/  IMAD.WIDE.U32 R8, R5, -0x33333333, RZ ;  /* 0xcccccccd05087825 */ /* 0x000fe200078e00ff */
[----:B------:R-:W-:Y:S02]  /*2540*/  VIMNMX.U32 R13, R6, 0x20, !PT ;  /* 0x00000020060d7848 */ /* 0x000fe40007fe0000 */
[----:B------:R-:W-:Y:S02]  /*2550*/  LEA R59, R7, R12, 0x2 ;  /* 0x0000000c073b7211 */ /* 0x000fe400078e10ff */
[----:B------:R-:W-:Y:S01]  /*2560*/  LOP3.LUT R61, R0, 0x1f, RZ, 0xc0, !PT ;  /* 0x0000001f003d7812 */ /* 0x000fe200078ec0ff */
[----:B------:R-:W-:-:S04]  /*2570*/  IMAD.WIDE.U32 R10, P0, R4, -0x33333334, R8 ;  /* 0xcccccccc040a7825 */ /* 0x000fc80007800008 */
[----:B------:R-:W-:Y:S01]  /*2580*/  IMAD.WIDE.U32 R8, R4, -0x33333333, RZ ;  /* 0xcccccccd04087825 */ /* 0x000fe200078e00ff */
[----:B------:R-:W-:Y:S02]  /*2590*/  IADD3.X R15, RZ, RZ, RZ, P0, !PT ;  /* 0x000000ffff0f7210 */ /* 0x000fe400007fe4ff */
[C---:B------:R-:W-:Y:S01]  /*25a0*/  SHF.L.U32 R8, R0.reuse, 0x7, RZ ;  /* 0x0000000700087819 */ /* 0x040fe200000006ff */
[----:B------:R-:W-:Y:S01]  /*25b0*/  IMAD.IADD R7, R13, 0x1, R14 ;  /* 0x000000010d077824 */ /* 0x000fe200078e020e */
[----:B------:R-:W-:Y:S01]  /*25c0*/  IADD3 RZ, P0, R9, R10, RZ ;  /* 0x0000000a09ff7210 */ /* 0x000fe20007f1e0ff */
[----:B------:R-:W-:Y:S01]  /*25d0*/  IMAD.MOV.U32 R14, RZ, RZ, R11 ;  /* 0x000000ffff0e7224 */ /* 0x000fe200078e000b */
[----:B------:R-:W-:Y:S01]  /*25e0*/  SHF.L.U32 R9, R0, 0x1, RZ ;  /* 0x0000000100097819 */ /* 0x000fe200000006ff */
[----:B------:R-:W-:Y:S01]  /*25f0*/  IMAD.WIDE.U32 R12, R7, -0x33333333, RZ ;  /* 0xcccccccd070c7825 */ /* 0x000fe200078e00ff */
[----:B------:R-:W-:Y:S02]  /*2600*/  LOP3.LUT R10, R8, 0x780, RZ, 0xc0, !PT ;  /* 0x00000780080a7812 */ /* 0x000fe400078ec0ff */
[----:B------:R-:W-:Y:S01]  /*2610*/  LOP3.LUT R9, R9, 0x1e, RZ, 0xc0, !PT ;  /* 0x0000001e09097812 */ /* 0x000fe200078ec0ff */
[----:B------:R-:W-:Y:S01]  /*2620*/  IMAD.WIDE.U32.X R14, R5, -0x33333334, R14, P0 ;  /* 0xcccccccc050e7825 */ /* 0x000fe200000e040e */
[----:B------:R-:W-:-:S02]  /*2630*/  IADD3 R8, R60, 0x28, RZ ;  /* 0x000000283c087810 */ /* 0x000fc40007ffe0ff */
[----:B------:R-:W-:Y:S02]  /*2640*/  IADD3 R17, R10, UR6, RZ ;  /* 0x000000060a117c10 */ /* 0x000fe4000fffe0ff */
[-C--:B------:R-:W-:Y:S02]  /*2650*/  LOP3.LUT R16, R6, R9.reuse, RZ, 0x3c, !PT ;  /* 0x0000000906107212 */ /* 0x080fe400078e3cff */
[----:B------:R-:W-:Y:S02]  /*2660*/  SHF.R.U64 R54, R14, 0x3, R15 ;  /* 0x000000030e367819 */ /* 0x000fe4000000120f */
[-C--:B------:R-:W-:Y:S02]  /*2670*/  LOP3.LUT R10, R60, R9.reuse, RZ, 0x3c, !PT ;  /* 0x000000093c0a7212 */ /* 0x080fe400078e3cff */
[----:B------:R-:W-:Y:S02]  /*2680*/  LOP3.LUT R18, R8, R9, RZ, 0x3c, !PT ;  /* 0x0000000908127212 */ /* 0x000fe400078e3cff */
[----:B------:R-:W-:Y:S01]  /*2690*/  LEA R11, R16, R17, 0x2 ;  /* 0x00000011100b7211 */ /* 0x000fe200078e10ff */
[----:B------:R-:W-:Y:S01]  /*26a0*/  IMAD R10, R10, 0x4, R17 ;  /* 0x000000040a0a7824 */ /* 0x000fe200078e0211 */
[----:B------:R-:W-:-:S02]  /*26b0*/  IADD3 R15, P1, R63, 0x14, RZ ;  /* 0x000000143f0f7810 */ /* 0x000fc40007f3e0ff */
[----:B------:R-:W-:Y:S02]  /*26c0*/  LEA.HI R53, R13, 0x1, RZ, 0x1c ;  /* 0x000000010d357811 */ /* 0x000fe400078fe0ff */
[C---:B------:R-:W-:Y:S01]  /*26d0*/  IADD3 R14, P0, R63.reuse, 0xa, RZ ;  /* 0x0000000a3f0e7810 */ /* 0x040fe20007f1e0ff */
[----:B------:R-:W-:Y:S01]  /*26e0*/  IMAD.X R19, RZ, RZ, RZ, P1 ;  /* 0x000000ffff137224 */ /* 0x000fe200008e06ff */
[----:B------:R-:W-:Y:S02]  /*26f0*/  IADD3 R16, P2, R63, 0x1e, RZ ;  /* 0x0000001e3f107810 */ /* 0x000fe40007f5e0ff */
[----:B------:R-:W-:Y:S02]  /*2700*/  IADD3 R54, R54, 0x1, RZ ;  /* 0x0000000136367810 */ /* 0x000fe40007ffe0ff */
[----:B------:R-:W-:Y:S01]  /*2710*/  LEA R12, R18, R17, 0x2 ;  /* 0x00000011120c7211 */ /* 0x000fe200078e10ff */
[----:B------:R-:W-:Y:S01]  /*2720*/  VIADD R17, R60, 0x3c ;  /* 0x0000003c3c117836 */ /* 0x000fe20000000000 */
[----:B------:R-:W-:-:S02]  /*2730*/  LOP3.LUT R13, R0, 0xf, RZ, 0xc0, !PT ;  /* 0x0000000f000d7812 */ /* 0x000fc400078ec0ff */
[----:B------:R-:W-:Y:S02]  /*2740*/  IADD3.X R18, RZ, RZ, RZ, P0, !PT ;  /* 0x000000ffff127210 */ /* 0x000fe400007fe4ff */
[----:B------:R-:W-:Y:S02]  /*2750*/  IADD3.X R52, RZ, RZ, RZ, P2, !PT ;  /* 0x000000ffff347210 */ /* 0x000fe400017fe4ff */
[----:B------:R-:W-:Y:S02]  /*2760*/  LOP3.LUT R53, R53, 0x3, RZ, 0xc0, !PT ;  /* 0x0000000335357812 */ /* 0x000fe400078ec0ff */
[----:B------:R-:W-:-:S07]  /*2770*/  LOP3.LUT R54, R54, 0x3, RZ, 0xc0, !PT ;  /* 0x0000000336367812 */ /* 0x000fce00078ec0ff */
.L_x_211:
[----:B------:R-:W-:Y:S01]  /*2780*/  ISETP.GT.U32.AND P0, PT, R2, R63, PT ;  /* 0x0000003f0200720c */ /* 0x000fe20003f04070 */
[----:B------:R-:W-:Y:S01]  /*2790*/  BSSY B0, `(.L_x_195) ;  /* 0x00000a7000007945 */ /* 0x000fe20003800000 */
[----:B0-----:R-:W-:Y:S01]  /*27a0*/  HFMA2.MMA R55, -RZ, RZ, 0, 0 ;  /* 0x00000000ff377435 */ /* 0x001fe200000001ff */
[----:B------:R-:W-:Y:S01]  /*27b0*/  IMAD.MOV.U32 R58, RZ, RZ, RZ ;  /* 0x000000ffff3a7224 */ /* 0x000fe200078e00ff */
[----:B------:R-:W-:-:S13]  /*27c0*/  ISETP.GT.AND.EX P0, PT, R3, RZ, PT, P0 ;  /* 0x000000ff0300720c */ /* 0x000fda0003f04300 */
[----:B-1234-:R-:W-:Y:S05]  /*27d0*/  @!P0 BRA `(.L_x_196) ;  /* 0x0000000800888947 */ /* 0x01efea0003800000 */
[----:B------:R-:W-:Y:S01]  /*27e0*/  ISETP.NE.U32.AND P1, PT, R54, RZ, PT ;  /* 0x000000ff3600720c */ /* 0x000fe20003f25070 */
[----:B------:R-:W-:Y:S01]  /*27f0*/  BSSY B1, `(.L_x_197) ;  /* 0x0000023000017945 */ /* 0x000fe20003800000 */
[----:B------:R-:W-:Y:S01]  /*2800*/  ISETP.GE.U32.AND P0, PT, R4, 0x1e, PT ;  /* 0x0000001e0400780c */ /* 0x000fe20003f06070 */
[----:B------:R-:W-:Y:S01]  /*2810*/  IMAD.MOV.U32 R56, RZ, RZ, RZ ;  /* 0x000000ffff387224 */ /* 0x000fe200078e00ff */
[----:B------:R-:W-:Y:S02]  /*2820*/  ISETP.NE.AND.EX P1, PT, RZ, RZ, PT, P1 ;  /* 0x000000ffff00720c */ /* 0x000fe40003f25310 */
[----:B------:R-:W-:Y:S02]  /*2830*/  IADD3 R20, P2, R61, R62, RZ ;  /* 0x0000003e3d147210 */ /* 0x000fe40007f5e0ff */
[----:B------:R-:W-:Y:S02]  /*2840*/  ISETP.GE.U32.AND.EX P0, PT, R5, RZ, PT, P0 ;  /* 0x000000ff0500720c */ /* 0x000fe40003f06100 */
[----:B------:R-:W-:-:S02]  /*2850*/  MOV R58, RZ ;  /* 0x000000ff003a7202 */ /* 0x000fc40000000f00 */
        /* <DEDUP_REMOVED lines=20> */
[----:B------:R-:W-:Y:S01]  /*29a0*/  MOV R57, R15 ;  /* 0x0000000f00397202 */ /* 0x000fe20000000f00 */
[----:B------:R-:W-:Y:S01]  /*29b0*/  @P1 IMAD.MOV.U32 R57, RZ, RZ, R16 ;  /* 0x000000ffff391224 */ /* 0x000fe200078e0010 */
[----:B------:R-:W-:Y:S02]  /*29c0*/  MOV R56, R19 ;  /* 0x0000001300387202 */ /* 0x000fe40000000f00 */
[----:B------:R-:W-:Y:S01]  /*29d0*/  @P1 MOV R56, R52 ;  /* 0x0000003400381202 */ /* 0x000fe20000000f00 */
[----:B--2---:R-:W-:Y:S01]  /*29e0*/  FADD.FTZ R55, R55, R24 ;  /* 0x0000001837377221 */ /* 0x004fe20000010000 */
[----:B------:R-:W-:-:S03]  /*29f0*/  FADD.FTZ R58, R58, R25 ;  /* 0x000000193a3a7221 */ /* 0x000fc60000010000 */
[----:B---3--:R-:W-:Y:S01]  /*2a00*/  @P1 FADD.FTZ R55, R55, R26 ;  /* 0x0000001a37371221 */ /* 0x008fe20000010000 */
[----:B------:R-:W-:-:S07]  /*2a10*/  @P1 FADD.FTZ R58, R58, R27 ;  /* 0x0000001b3a3a1221 */ /* 0x000fce0000010000 */
.L_x_198:
[----:B------:R-:W-:Y:S05]  /*2a20*/  BSYNC B1 ;  /* 0x0000000000017941 */ /* 0x000fea0003800000 */
.L_x_197:
[----:B------:R-:W-:Y:S05]  /*2a30*/  @!P0 BRA `(.L_x_196) ;  /* 0x0000000400f08947 */ /* 0x000fea0003800000 */
[----:B------:R-:W-:Y:S01]  /*2a40*/  IADD3 R22, P0, -R57, R2, RZ ;  /* 0x0000000239167210 */ /* 0x000fe20007f1e1ff */
[----:B------:R-:W-:Y:S01]  /*2a50*/  IMAD R23, R56, 0x1400, RZ ;  /* 0x0000140038177824 */ /* 0x000fe200078e02ff */
[----:B------:R-:W-:Y:S01]  /*2a60*/  SHF.L.U64.HI R21, R20, 0x1, R21 ;  /* 0x0000000114157819 */ /* 0x000fe20000010215 */
[----:B------:R-:W-:Y:S01]  /*2a70*/  BSSY B1, `(.L_x_199) ;  /* 0x0000045000017945 */ /* 0x000fe20003800000 */
[----:B------:R-:W-:Y:S01]  /*2a80*/  ISETP.GT.U32.AND P1, PT, R22, 0x78, PT ;  /* 0x000000781600780c */ /* 0x000fe20003f24070 */
[----:B------:R-:W-:Y:S01]  /*2a90*/  IMAD.X R22, R3, 0x1, ~R56, P0 ;  /* 0x0000000103167824 */ /* 0x000fe200000e0e38 */
[----:B------:R-:W-:-:S04]  /*2aa0*/  SHF.L.U32 R20, R20, 0x1, RZ ;  /* 0x0000000114147819 */ /* 0x000fc800000006ff */
[----:B------:R-:W-:Y:S01]  /*2ab0*/  ISETP.GT.AND.EX P1, PT, R22, RZ, PT, P1 ;  /* 0x000000ff1600720c */ /* 0x000fe20003f24310 */
[----:B------:R-:W-:-:S05]  /*2ac0*/  IMAD.WIDE.U32 R20, R57, 0x1400, R20 ;  /* 0x0000140039147825 */ /* 0x000fca00078e0014 */
[----:B------:R-:W-:Y:S02]  /*2ad0*/  IADD3 R21, R21, R23, RZ ;  /* 0x0000001715157210 */ /* 0x000fe40007ffe0ff */
[----:B------:R-:W-:-:S04]  /*2ae0*/  LEA R64, P0, R20, UR4, 0x2 ;  /* 0x0000000414407c11 */ /* 0x000fc8000f8010ff */
[----:B------:R-:W-:Y:S02]  /*2af0*/  LEA.HI.X R65, R20, UR5, R21, 0x2, P0 ;  /* 0x0000000514417c11 */ /* 0x000fe400080f1415 */
[----:B------:R-:W-:Y:S01]  /*2b00*/  PLOP3.LUT P0, PT, PT, PT, PT, 0x80, 0x0 ;  /* 0x000000000000781c */ /* 0x000fe20003f0f070 */
[----:B------:R-:W-:-:S12]  /*2b10*/  @!P1 BRA `(.L_x_200) ;  /* 0x0000000000e89947 */ /* 0x000fd80003800000 */
[----:B------:R-:W-:Y:S02]  /*2b20*/  IADD3 R66, P1, R2, -0x78, RZ ;  /* 0xffffff8802427810 */ /* 0x000fe40007f3e0ff */
[----:B------:R-:W-:Y:S02]  /*2b30*/  PLOP3.LUT P0, PT, PT, PT, PT, 0x8, 0x0 ;  /* 0x000000000000781c */ /* 0x000fe40003f0e170 */
[----:B------:R-:W-:-:S11]  /*2b40*/  IADD3.X R67, R3, -0x1, RZ, P1, !PT ;  /* 0xffffffff03437810 */ /* 0x000fd60000ffe4ff */
.L_x_201:
[----:B------:R-:W2:Y:S04]  /*2b50*/  LDG.E.64 R20, desc[UR8][R64.64+-0x64000] ;  /* 0xf9c0000840147981 */ /* 0x000ea8000c1e1b00 */
[----:B------:R-:W3:Y:S04]  /*2b60*/  LDG.E.64 R22, desc[UR8][R64.64+-0x32000] ;  /* 0xfce0000840167981 */ /* 0x000ee8000c1e1b00 */
[----:B------:R-:W4:Y:S04]  /*2b70*/  LDG.E.64 R24, desc[UR8][R64.64] ;  /* 0x0000000840187981 */ /* 0x000f28000c1e1b00 */
        /* <DEDUP_REMOVED lines=13> */
[----:B------:R-:W-:-:S04]  /*2c50*/  IADD3 R57, P1, R57, 0xa0, RZ ;  /* 0x000000a039397810 */ /* 0x000fc80007f3e0ff */
[----:B------:R-:W-:Y:S02]  /*2c60*/  IADD3.X R56, RZ, R56, RZ, P1, !PT ;  /* 0x00000038ff387210 */ /* 0x000fe40000ffe4ff */
[----:B------:R-:W-:Y:S02]  /*2c70*/  ISETP.GE.U32.AND P1, PT, R57, R66, PT ;  /* 0x000000423900720c */ /* 0x000fe40003f26070 */
[----:B0-----:R-:W-:Y:S02]  /*2c80*/  IADD3 R64, P2, R64, 0x320000, RZ ;  /* 0x0032000040407810 */ /* 0x001fe40007f5e0ff */
[----:B------:R-:W-:-:S03]  /*2c90*/  ISETP.GE.AND.EX P1, PT, R56, R67, PT, P1 ;  /* 0x000000433800720c */ /* 0x000fc60003f26310 */
[----:B------:R-:W-:Y:S02]  /*2ca0*/  IMAD.X R65, RZ, RZ, R65, P2 ;  /* 0x000000ffff417224 */ /* 0x000fe400010e0641 */
        /* <DEDUP_REMOVED lines=33> */
.L_x_200:
[----:B------:R-:W-:Y:S05]  /*2ec0*/  BSYNC B1 ;  /* 0x0000000000017941 */ /* 0x000fea0003800000 */
.L_x_199:
[----:B------:R-:W-:Y:S01]  /*2ed0*/  IADD3 R20, P2, -R57, R2, RZ ;  /* 0x0000000239147210 */ /* 0x000fe20007f5e1ff */
[----:B------:R-:W-:Y:S03]  /*2ee0*/  BSSY B1, `(.L_x_202) ;  /* 0x0000022000017945 */ /* 0x000fe60003800000 */
[----:B------:R-:W-:Y:S02]  /*2ef0*/  ISETP.GT.U32.AND P1, PT, R20, 0x28, PT ;  /* 0x000000281400780c */ /* 0x000fe40003f24070 */
[----:B------:R-:W-:-:S04]  /*2f00*/  IADD3.X R20, ~R56, R3, RZ, P2, !PT ;  /* 0x0000000338147210 */ /* 0x000fc800017fe5ff */
[----:B------:R-:W-:-:S13]  /*2f10*/  ISETP.GT.AND.EX P1, PT, R20, RZ, PT, P1 ;  /* 0x000000ff1400720c */ /* 0x000fda0003f24310 */
[----:B------:R-:W-:Y:S05]  /*2f20*/  @!P1 BRA `(.L_x_203) ;  /* 0x0000000000749947 */ /* 0x000fea0003800000 */
[----:B------:R-:W2:Y:S04]  /*2f30*/  LDG.E.64 R20, desc[UR8][R64.64+-0x64000] ;  /* 0xf9c0000840147981 */ /* 0x000ea8000c1e1b00 */
[----:B------:R-:W3:Y:S04]  /*2f40*/  LDG.E.64 R22, desc[UR8][R64.64+-0x32000] ;  /* 0xfce0000840167981 */ /* 0x000ee8000c1e1b00 */
[----:B------:R-:W4:Y:S04]  /*2f50*/  LDG.E.64 R24, desc[UR8][R64.64] ;  /* 0x0000000840187981 */ /* 0x000f28000c1e1b00 */
[----:B------:R-:W5:Y:S04]  /*2f60*/  LDG.E.64 R26, desc[UR8][R64.64+0x32000] ;  /* 0x03200008401a7981 */ /* 0x000f68000c1e1b00 */
[----:B------:R-:W5:Y:S04]  /*2f70*/  LDG.E.64 R28, desc[UR8][R64.64+0x64000] ;  /* 0x06400008401c7981 */ /* 0x000f68000c1e1b00 */
        /* <DEDUP_REMOVED lines=24> */
.L_x_203:
[----:B------:R-:W-:Y:S05]  /*3100*/  BSYNC B1 ;  /* 0x0000000000017941 */ /* 0x000fea0003800000 */
.L_x_202:
        /* <DEDUP_REMOVED lines=15> */
.L_x_196:
[----:B------:R-:W-:Y:S05]  /*3200*/  BSYNC B0 ;  /* 0x0000000000007941 */ /* 0x000fea0003800000 */
.L_x_195:
[----:B------:R-:W-:Y:S01]  /*3210*/  ISETP.GT.U32.AND P0, PT, R0, 0x1ff, PT ;  /* 0x000001ff0000780c */ /* 0x000fe20003f04070 */
[----:B------:R0:W-:Y:S04]  /*3220*/  STS [R59], R55 ;  /* 0x000000373b007388 */ /* 0x0001e80000000800 */
[----:B------:R0:W-:Y:S01]  /*3230*/  STS [R59+0x500], R58 ;  /* 0x0005003a3b007388 */ /* 0x0001e20000000800 */
[----:B------:R-:W-:Y:S07]  /*3240*/  BAR.SYNC.DEFER_BLOCKING 0x0 ;  /* 0x0000000000007b1d */ /* 0x000fee0000010000 */
[----:B------:R-:W-:Y:S05]  /*3250*/  @P0 BRA `(.L_x_204) ;  /* 0x00000010003c0947 */ /* 0x000fea0003800000 */
[----:B------:R-:W-:Y:S01]  /*3260*/  ISETP.NE.AND P0, PT, R53, RZ, PT ;  /* 0x000000ff3500720c */ /* 0x000fe20003f05270 */
[----:B------:R-:W-:Y:S01]  /*3270*/  BSSY B0, `(.L_x_205) ;  /* 0x0000075000007945 */ /* 0x000fe20003800000 */
[----:B------:R-:W-:-:S11]  /*3280*/  MOV R25, R60 ;  /* 0x0000003c00197202 */ /* 0x000fd60000000f00 */
[----:B------:R-:W-:Y:S05]  /*3290*/  @!P0 BRA `(.L_x_206) ;  /* 0x0000000400c88947 */ /* 0x000fea0003800000 */
[----:B------:R-:W-:Y:S02]  /*32a0*/  ISETP.GT.U32.AND P0, PT, R13, 0x9, PT ;  /* 0x000000090d00780c */ /* 0x000fe40003f04070 */
[----:B------:R-:W-:Y:S01]  /*32b0*/  CS2R R20, SRZ ;  /* 0x0000000000147805 */ /* 0x000fe2000001ff00 */
[----:B------:R-:W-:-:S10]  /*32c0*/  UMOV UR7, 0xffff ;  /* 0x0000ffff00077882 */ /* 0x000fd40000000000 */
[----:B------:R1:W2:Y:S04]  /*32d0*/  @!P0 LDS R20, [R10] ;  /* 0x000000000a148984 */ /* 0x0002a80000000800 */
[----:B------:R1:W3:Y:S01]  /*32e0*/  @!P0 LDS R21, [R10+0x500] ;  /* 0x000500000a158984 */ /* 0x0002e20000000800 */
[----:B------:R-:W-:Y:S05]  /*32f0*/  BRA.DIV UR7, `(.L_x_207) ;  /* 0x00000012072c7947 */ /* 0x000fea000b800000 */
[----:B------:R-:W-:Y:S01]  /*3300*/  MOV R27, 0xffff ;  /* 0x0000ffff001b7802 */ /* 0x000fe20000000f00 */
[----:B------:R-:W-:Y:S01]  /*3310*/  IMAD.MOV.U32 R24, RZ, RZ, 0xffff ;  /* 0x0000ffffff187424 */ /* 0x000fe200078e00ff */
[----:B------:R-:W-:Y:S01]  /*3320*/  MOV R26, 0xffff ;  /* 0x0000ffff001a7802 */ /* 0x000fe20000000f00 */
[----:B------:R-:W-:Y:S01]  /*3330*/  IMAD.MOV.U32 R33, RZ, RZ, 0xffff ;  /* 0x0000ffffff217424 */ /* 0x000fe200078e00ff */
[----:B------:R-:W-:Y:S01]  /*3340*/  MOV R29, 0xffff ;  /* 0x0000ffff001d7802 */ /* 0x000fe20000000f00 */
[----:B--2---:R-:W2:Y:S04]  /*3350*/  SHFL.BFLY PT, R23, R20, 0x8, 0x101f ;  /* 0x0d101f0014177f89 */ /* 0x004ea800000e0000 */
[----:B---3--:R-:W3:Y:S01]  /*3360*/  SHFL.BFLY PT, R22, R21, 0x8, 0x101f ;  /* 0x0d101f0015167f89 */ /* 0x008ee200000e0000 */
[----:B--2---:R-:W-:Y:S01]  /*3370*/  FADD.FTZ R23, R23, R20 ;  /* 0x0000001417177221 */ /* 0x004fe20000010000 */
[----:B------:R-:W-:Y:S01]  /*3380*/  MOV R20, 0xffff ;  /* 0x0000ffff00147802 */ /* 0x000fe20000000f00 */
[----:B---3--:R-:W-:-:S03]  /*3390*/  FADD.FTZ R22, R22, R21 ;  /* 0x0000001516167221 */ /* 0x008fc60000010000 */
[----:B------:R-:W2:Y:S01]  /*33a0*/  SHFL.BFLY PT, R28, R23, 0x4, 0x101f ;  /* 0x0c901f00171c7f89 */ /* 0x000ea200000e0000 */
[----:B------:R-:W-:-:S03]  /*33b0*/  MOV R21, 0xffff ;  /* 0x0000ffff00157802 */ /* 0x000fc60000000f00 */
[----:B------:R-:W3:Y:S01]  /*33c0*/  SHFL.BFLY PT, R25, R22, 0x4, 0x101f ;  /* 0x0c901f0016197f89 */ /* 0x000ee200000e0000 */
[----:B--2---:R-:W-:Y:S01]  /*33d0*/  FADD.FTZ R28, R23, R28 ;  /* 0x0000001c171c7221 */ /* 0x004fe20000010000 */
[----:B---3--:R-:W-:-:S04]  /*33e0*/  FADD.FTZ R25, R22, R25 ;  /* 0x0000001916197221 */ /* 0x008fc80000010000 */
[----:B------:R-:W2:Y:S04]  /*33f0*/  SHFL.BFLY PT, R31, R28, 0x2, 0x101f ;  /* 0x0c501f001c1f7f89 */ /* 0x000ea800000e0000 */
[----:B------:R-:W3:Y:S01]  /*3400*/  SHFL.BFLY PT, R20, R25, 0x2, 0x101f ;  /* 0x0c501f0019147f89 */ /* 0x000ee200000e0000 */
[----:B--2---:R-:W-:Y:S01]  /*3410*/  FADD.FTZ R31, R28, R31 ;  /* 0x0000001f1c1f7221 */ /* 0x004fe20000010000 */
[----:B---3--:R-:W-:-:S04]  /*3420*/  FADD.FTZ R30, R25, R20 ;  /* 0x00000014191e7221 */ /* 0x008fc80000010000 */
[----:B------:R-:W2:Y:S04]  /*3430*/  SHFL.BFLY PT, R32, R31, 0x1, 0x101f ;  /* 0x0c301f001f207f89 */ /* 0x000ea800000e0000 */
[----:B------:R3:W4:Y:S02]  /*3440*/  SHFL.BFLY PT, R36, R30, 0x1, 0x101f ;  /* 0x0c301f001e247f89 */ /* 0x00072400000e0000 */
[----:B--23--:R-:W-:-:S07]  /*3450*/  FADD.FTZ R32, R31, R32 ;  /* 0x000000201f207221 */ /* 0x00cfce0000010000 */
.L_x_220:
[----:B------:R-:W2:Y:S01]  /*3460*/  LDC.64 R20, c[0x0][0x218] ;  /* 0x00008600ff147b82 */ /* 0x000ea20000000a00 */
[----:B------:R-:W-:Y:S01]  /*3470*/  ISETP.NE.AND P1, PT, R13, RZ, PT ;  /* 0x000000ff0d00720c */ /* 0x000fe20003f25270 */
[----:B----4-:R-:W-:Y:S01]  /*3480*/  FADD.FTZ R26, R30, R36 ;  /* 0x000000241e1a7221 */ /* 0x010fe20000010000 */
[----:B------:R-:W-:Y:S01]  /*3490*/  IMAD.IADD R25, R60, 0x1, R62 ;  /* 0x000000013c197824 */ /* 0x000fe200078e023e */
[----:B------:R-:W-:-:S04]  /*34a0*/  ISETP.NE.AND P2, PT, R53, 0x1, PT ;  /* 0x000000013500780c */ /* 0x000fc80003f45270 */
[----:B------:R-:W3:Y:S06]  /*34b0*/  LDC.64 R22, c[0x0][0x220] ;  /* 0x00008800ff167b82 */ /* 0x000eec0000000a00 */
[----:B------:R-:W-:Y:S02]  /*34c0*/  @!P1 F2FP.BF16.F32.PACK_AB R24, RZ, R32 ;  /* 0x00000020ff18923e */ /* 0x000fe400000010ff */
[----:B------:R-:W-:Y:S01]  /*34d0*/  @!P1 F2FP.BF16.F32.PACK_AB R26, RZ, R26 ;  /* 0x0000001aff1a923e */ /* 0x000fe200000010ff */
[----:B--2---:R-:W-:-:S05]  /*34e0*/  IMAD.WIDE R20, R25, 0x2, R20 ;  /* 0x0000000219147825 */ /* 0x004fca00078e0214 */
[----:B------:R2:W-:Y:S01]  /*34f0*/  @!P1 STG.E.U16 desc[UR8][R20.64], R24 ;  /* 0x0000001814009986 */ /* 0x0005e2000c101508 */
[----:B---3--:R-:W-:Y:S01]  /*3500*/  IMAD.WIDE R22, R25, 0x2, R22 ;  /* 0x0000000219167825 */ /* 0x008fe200078e0216 */
[----:B------:R-:W-:-:S04]  /*3510*/  MOV R25, R6 ;  /* 0x0000000600197202 */ /* 0x000fc80000000f00 */
[----:B------:R2:W-:Y:S01]  /*3520*/  @!P1 STG.E.U16 desc[UR8][R22.64], R26 ;  /* 0x0000001a16009986 */ /* 0x0005e2000c101508 */
[----:B------:R-:W-:Y:S05]  /*3530*/  @!P2 BRA `(.L_x_206) ;  /* 0x000000040020a947 */ /* 0x000fea0003800000 */
[----:B------:R-:W-:Y:S01]  /*3540*/  HFMA2.MMA R25, -RZ, RZ, 0, 0 ;  /* 0x00000000ff197435 */ /* 0x000fe200000001ff */
[----:B------:R-:W-:Y:S01]  /*3550*/  IMAD.MOV.U32 R28, RZ, RZ, RZ ;  /* 0x000000ffff1c7224 */ /* 0x000fe200078e00ff */
[----:B------:R-:W-:-:S05]  /*3560*/  UMOV UR7, 0xffff ;  /* 0x0000ffff00077882 */ /* 0x000fca0000000000 */
[----:B------:R3:W4:Y:S04]  /*3570*/  @!P0 LDS R28, [R11+0x500] ;  /* 0x000500000b1c8984 */ /* 0x0007280000000800 */
[----:B------:R3:W0:Y:S01]  /*3580*/  @!P0 LDS R25, [R11] ;  /* 0x000000000b198984 */ /* 0x0006220000000800 */
[----:B------:R-:W-:Y:S05]  /*3590*/  BRA.DIV UR7, `(.L_x_208) ;  /* 0x0000001207587947 */ /* 0x000fea000b800000 */
[----:B--2---:R-:W-:Y:S01]  /*35a0*/  MOV R24, 0xffff ;  /* 0x0000ffff00187802 */ /* 0x004fe20000000f00 */
[----:B------:R-:W-:Y:S01]  /*35b0*/  IMAD.MOV.U32 R29, RZ, RZ, 0xffff ;  /* 0x0000ffffff1d7424 */ /* 0x000fe200078e00ff */
[----:B------:R-:W-:Y:S01]  /*35c0*/  MOV R27, 0xffff ;  /* 0x0000ffff001b7802 */ /* 0x000fe20000000f00 */
[----:B------:R-:W-:Y:S01]  /*35d0*/  IMAD.MOV.U32 R37, RZ, RZ, 0xffff ;  /* 0x0000ffffff257424 */ /* 0x000fe200078e00ff */
[----:B------:R-:W-:Y:S01]  /*35e0*/  MOV R26, 0xffff ;  /* 0x0000ffff001a7802 */ /* 0x000fe20000000f00 */
[----:B0-----:R-:W0:Y:S01]  /*35f0*/  SHFL.BFLY PT, R30, R25, 0x8, 0x101f ;  /* 0x0d101f00191e7f89 */ /* 0x001e2200000e0000 */
[----:B------:R-:W-:Y:S02]  /*3600*/  MOV R38, 0xffff ;  /* 0x0000ffff00267802 */ /* 0x000fe40000000f00 */
[----:B------:R-:W-:Y:S01]  /*3610*/  MOV R36, 0xffff ;  /* 0x0000ffff00247802 */ /* 0x000fe20000000f00 */
[----:B----4-:R-:W2:Y:S01]  /*3620*/  SHFL.BFLY PT, R31, R28, 0x8, 0x101f ;  /* 0x0d101f001c1f7f89 */ /* 0x010ea200000e0000 */
[----:B0-----:R-:W-:Y:S01]  /*3630*/  FADD.FTZ R30, R30, R25 ;  /* 0x000000191e1e7221 */ /* 0x001fe20000010000 */
[----:B--2---:R-:W-:-:S04]  /*3640*/  FADD.FTZ R31, R31, R28 ;  /* 0x0000001c1f1f7221 */ /* 0x004fc80000010000 */
[----:B------:R-:W0:Y:S04]  /*3650*/  SHFL.BFLY PT, R33, R30, 0x4, 0x101f ;  /* 0x0c901f001e217f89 */ /* 0x000e2800000e0000 */
[----:B------:R-:W2:Y:S01]  /*3660*/  SHFL.BFLY PT, R32, R31, 0x4, 0x101f ;  /* 0x0c901f001f207f89 */ /* 0x000ea200000e0000 */
[----:B0-----:R-:W-:Y:S01]  /*3670*/  FADD.FTZ R33, R30, R33 ;  /* 0x000000211e217221 */ /* 0x001fe20000010000 */
[----:B--2---:R-:W-:-:S04]  /*3680*/  FADD.FTZ R32, R31, R32 ;  /* 0x000000201f207221 */ /* 0x004fc80000010000 */
[----:B------:R-:W0:Y:S04]  /*3690*/  SHFL.BFLY PT, R34, R33, 0x2, 0x101f ;  /* 0x0c501f0021227f89 */ /* 0x000e2800000e0000 */
[----:B------:R-:W2:Y:S01]  /*36a0*/  SHFL.BFLY PT, R25, R32, 0x2, 0x101f ;  /* 0x0c501f0020197f89 */ /* 0x000ea200000e0000 */
[----:B0-----:R-:W-:Y:S01]  /*36b0*/  FADD.FTZ R34, R33, R34 ;  /* 0x0000002221227221 */ /* 0x001fe20000010000 */
[----:B--2---:R-:W-:-:S04]  /*36c0*/  FADD.FTZ R25, R32, R25 ;  /* 0x0000001920197221 */ /* 0x004fc80000010000 */
[----:B------:R-:W0:Y:S04]  /*36d0*/  SHFL.BFLY PT, R35, R34, 0x1, 0x101f ;  /* 0x0c301f0022237f89 */ /* 0x000e2800000e0000 */
[----:B------:R2:W4:Y:S02]  /*36e0*/  SHFL.BFLY PT, R36, R25, 0x1, 0x101f ;  /* 0x0c301f0019247f89 */ /* 0x00052400000e0000 */
[----:B0-2---:R-:W-:-:S07]  /*36f0*/  FADD.FTZ R35, R34, R35 ;  /* 0x0000002322237221 */ /* 0x005fce0000010000 */
.L_x_230:
[----:B----4-:R-:W-:Y:S01]  /*3700*/  FADD.FTZ R25, R25, R36 ;  /* 0x0000002419197221 */ /* 0x010fe20000010000 */
[----:B------:R-:W-:Y:S02]  /*3710*/  @!P1 F2FP.BF16.F32.PACK_AB R24, RZ, R35 ;  /* 0x00000023ff18923e */ /* 0x000fe400000010ff */
[----:B------:R-:W-:Y:S02]  /*3720*/  ISETP.NE.AND P2, PT, R53, 0x2, PT ;  /* 0x000000023500780c */ /* 0x000fe40003f45270 */
[----:B------:R-:W-:Y:S01]  /*3730*/  @!P1 F2FP.BF16.F32.PACK_AB R25, RZ, R25 ;  /* 0x00000019ff19923e */ /* 0x000fe200000010ff */
[----:B------:R4:W-:Y:S03]  /*3740*/  @!P1 STG.E.U16 desc[UR8][R20.64+0x28], R24 ;  /* 0x0000281814009986 */ /* 0x0009e6000c101508 */
[----:B------:R-:W-:Y:S02]  /*3750*/  PRMT R26, R25, 0x7610, R26 ;  /* 0x00007610191a7816 */ /* 0x000fe4000000001a */
[----:B------:R-:W-:-:S03]  /*3760*/  MOV R25, R8 ;  /* 0x0000000800197202 */ /* 0x000fc60000000f00 */
[----:B------:R4:W-:Y:S02]  /*3770*/  @!P1 STG.E.U16 desc[UR8][R22.64+0x28], R26 ;  /* 0x0000281a16009986 */ /* 0x0009e4000c101508 */
[----:B------:R-:W-:Y:S05]  /*3780*/  @!P2 BRA `(.L_x_206) ;  /* 0x00000000008ca947 */ /* 0x000fea0003800000 */
[----:B------:R-:W-:Y:S01]  /*3790*/  HFMA2.MMA R28, -RZ, RZ, 0, 0 ;  /* 0x00000000ff1c7435 */ /* 0x000fe200000001ff */
[----:B------:R-:W-:Y:S01]  /*37a0*/  IMAD.MOV.U32 R25, RZ, RZ, RZ ;  /* 0x000000ffff197224 */ /* 0x000fe200078e00ff */
[----:B------:R-:W-:-:S05]  /*37b0*/  UMOV UR7, 0xffff ;  /* 0x0000ffff00077882 */ /* 0x000fca0000000000 */
[----:B------:R0:W2:Y:S04]  /*37c0*/  @!P0 LDS R25, [R12] ;  /* 0x000000000c198984 */ /* 0x0000a80000000800 */
[----:B------:R0:W0:Y:S01]  /*37d0*/  @!P0 LDS R28, [R12+0x500] ;  /* 0x000500000c1c8984 */ /* 0x0000220000000800 */
[----:B------:R-:W-:Y:S05]  /*37e0*/  BRA.DIV UR7, `(.L_x_209) ;  /* 0x0000001207ac7947 */ /* 0x000fea000b800000 */
[----:B----4-:R-:W-:Y:S01]  /*37f0*/  MOV R24, 0xffff ;  /* 0x0000ffff00187802 */ /* 0x010fe20000000f00 */
[----:B------:R-:W-:Y:S01]  /*3800*/  IMAD.MOV.U32 R27, RZ, RZ, 0xffff ;  /* 0x0000ffffff1b7424 */ /* 0x000fe200078e00ff */
[----:B------:R-:W-:Y:S01]  /*3810*/  MOV R29, 0xffff ;  /* 0x0000ffff001d7802 */ /* 0x000fe20000000f00 */
[----:B------:R-:W-:Y:S01]  /*3820*/  IMAD.MOV.U32 R38, RZ, RZ, 0xffff ;  /* 0x0000ffffff267424 */ /* 0x000fe200078e00ff */
[----:B------:R-:W-:Y:S01]  /*3830*/  MOV R26, 0xffff ;  /* 0x0000ffff001a7802 */ /* 0x000fe20000000f00 */
[----:B--2---:R-:W2:Y:S01]  /*3840*/  SHFL.BFLY PT, R30, R25, 0x8, 0x101f ;  /* 0x0d101f00191e7f89 */ /* 0x004ea200000e0000 */
[----:B------:R-:W-:Y:S02]  /*3850*/  MOV R37, 0xffff ;  /* 0x0000ffff00257802 */ /* 0x000fe40000000f00 */
[----:B------:R-:W-:Y:S01]  /*3860*/  MOV R36, 0xffff ;  /* 0x0000ffff00247802 */ /* 0x000fe20000000f00 */
[----:B0-----:R-:W0:Y:S01]  /*3870*/  SHFL.BFLY PT, R31, R28, 0x8, 0x101f ;  /* 0x0d101f001c1f7f89 */ /* 0x001e2200000e0000 */
[----:B--2---:R-:W-:Y:S01]  /*3880*/  FADD.FTZ R30, R30, R25 ;  /* 0x000000191e1e7221 */ /* 0x004fe20000010000 */
[----:B0-----:R-:W-:-:S04]  /*3890*/  FADD.FTZ R31, R31, R28 ;  /* 0x0000001c1f1f7221 */ /* 0x001fc80000010000 */
        /* <DEDUP_REMOVED lines=11> */
.L_x_240:
[----:B----4-:R-:W-:Y:S01]  /*3950*/  FADD.FTZ R25, R25, R36 ;  /* 0x0000002419197221 */ /* 0x010fe20000010000 */
[----:B------:R-:W-:-:S04]  /*3960*/  @!P1 F2FP.BF16.F32.PACK_AB R24, RZ, R35 ;  /* 0x00000023ff18923e */ /* 0x000fc800000010ff */
[----:B------:R-:W-:Y:S01]  /*3970*/  @!P1 F2FP.BF16.F32.PACK_AB R25, RZ, R25 ;  /* 0x00000019ff19923e */ /* 0x000fe200000010ff */
[----:B------:R0:W-:Y:S03]  /*3980*/  @!P1 STG.E.U16 desc[UR8][R20.64+0x50], R24 ;  /* 0x0000501814009986 */ /* 0x0001e6000c101508 */
[----:B------:R-:W-:Y:S01]  /*3990*/  PRMT R26, R25, 0x7610, R26 ;  /* 0x00007610191a7816 */ /* 0x000fe2000000001a */
[----:B------:R-:W-:-:S04]  /*39a0*/  IMAD.MOV.U32 R25, RZ, RZ, R17 ;  /* 0x000000ffff197224 */ /* 0x000fc800078e0011 */
[----:B------:R0:W-:Y:S03]  /*39b0*/  @!P1 STG.E.U16 desc[UR8][R22.64+0x50], R26 ;  /* 0x0000501a16009986 */ /* 0x0001e6000c101508 */
.L_x_206:
[----:B------:R-:W-:Y:S05]  /*39c0*/  BSYNC B0 ;  /* 0x0000000000007941 */ /* 0x000fea0003800000 */
.L_x_205:
[----:B------:R-:W-:-:S13]  /*39d0*/  ISETP.GE.U32.AND P0, PT, R7, 0x3c, PT ;  /* 0x0000003c0700780c */ /* 0x000fda0003f06070 */
[----:B------:R-:W-:Y:S05]  /*39e0*/  @!P0 BRA `(.L_x_204) ;  /* 0x0000000800588947 */ /* 0x000fea0003800000 */
[----:B------:R-:W-:Y:S01]  /*39f0*/  ISETP.GT.U32.AND P0, PT, R13, 0x9, PT ;  /* 0x000000090d00780c */ /* 0x000fe20003f04070 */
[----:B0-2-4-:R-:W-:Y:S01]  /*3a00*/  HFMA2.MMA R20, -RZ, RZ, 0, 0 ;  /* 0x00000000ff147435 */ /* 0x015fe200000001ff */
[----:B------:R-:W-:Y:S01]  /*3a10*/  IMAD.MOV.U32 R33, RZ, RZ, RZ ;  /* 0x000000ffff217224 */ /* 0x000fe200078e00ff */
[----:B------:R-:W-:-:S10]  /*3a20*/  UMOV UR7, 0xffff ;  /* 0x0000ffff00077882 */ /* 0x000fd40000000000 */
[----:B------:R-:W-:Y:S02]  /*3a30*/  @!P0 LOP3.LUT R21, R25, R9, RZ, 0x3c, !PT ;  /* 0x0000000919158212 */ /* 0x000fe400078e3cff */
[----:B------:R-:W-:-:S04]  /*3a40*/  @!P0 LEA R22, R13, UR6, 0x7 ;  /* 0x000000060d168c11 */ /* 0x000fc8000f8e38ff */
[----:B------:R-:W-:-:S05]  /*3a50*/  @!P0 LEA R21, R21, R22, 0x2 ;  /* 0x0000001615158211 */ /* 0x000fca00078e10ff */
[----:B------:R0:W2:Y:S04]  /*3a60*/  @!P0 LDS R20, [R21] ;  /* 0x0000000015148984 */ /* 0x0000a80000000800 */
[----:B------:R0:W4:Y:S01]  /*3a70*/  @!P0 LDS R33, [R21+0x500] ;  /* 0x0005000015218984 */ /* 0x0001220000000800 */
[----:B------:R-:W-:Y:S05]  /*3a80*/  BRA.DIV UR7, `(.L_x_210) ;  /* 0x0000001207ec7947 */ /* 0x000fea000b800000 */
[----:B------:R-:W-:Y:S01]  /*3a90*/  @!P0 IADD3 R22, R25, 0x14, RZ ;  /* 0x0000001419168810 */ /* 0x000fe20007ffe0ff */
[----:B------:R-:W-:Y:S01]  /*3aa0*/  IMAD.MOV.U32 R27, RZ, RZ, 0xffff ;  /* 0x0000ffffff1b7424 */ /* 0x000fe200078e00ff */
[----:B0-----:R-:W-:Y:S01]  /*3ab0*/  @!P0 LEA R21, R13, UR6, 0x7 ;  /* 0x000000060d158c11 */ /* 0x001fe2000f8e38ff */
[----:B------:R-:W-:Y:S01]  /*3ac0*/  IMAD.MOV.U32 R38, RZ, RZ, RZ ;  /* 0x000000ffff267224 */ /* 0x000fe200078e00ff */
[-C--:B------:R-:W-:Y:S01]  /*3ad0*/  @!P0 LOP3.LUT R22, R22, R9.reuse, RZ, 0x3c, !PT ;  /* 0x0000000916168212 */ /* 0x080fe200078e3cff */
[----:B------:R-:W-:Y:S01]  /*3ae0*/  IMAD.MOV.U32 R29, RZ, RZ, 0xffff ;  /* 0x0000ffffff1d7424 */ /* 0x000fe200078e00ff */
[----:B------:R-:W-:Y:S01]  /*3af0*/  @!P0 IADD3 R36, R25, 0x28, RZ ;  /* 0x0000002819248810 */ /* 0x000fe20007ffe0ff */
[----:B------:R-:W-:Y:S01]  /*3b00*/  IMAD.MOV.U32 R37, RZ, RZ, 0xffff ;  /* 0x0000ffffff257424 */ /* 0x000fe200078e00ff */
[----:B------:R-:W-:Y:S01]  /*3b10*/  @!P0 LEA R31, R13, UR6, 0x7 ;  /* 0x000000060d1f8c11 */ /* 0x000fe2000f8e38ff */
[----:B------:R-:W-:Y:S01]  /*3b20*/  @!P0 IMAD R22, R22, 0x4, R21 ;  /* 0x0000000416168824 */ /* 0x000fe200078e0215 */
[----:B------:R-:W-:-:S02]  /*3b30*/  @!P0 LOP3.LUT R36, R36, R9, RZ, 0x3c, !PT ;  /* 0x0000000924248212 */ /* 0x000fc400078e3cff */
[----:B------:R-:W-:Y:S02]  /*3b40*/  MOV R41, RZ ;  /* 0x000000ff00297202 */ /* 0x000fe40000000f00 */
[----:B------:R-:W0:Y:S01]  /*3b50*/  @!P0 LDS R23, [R22] ;  /* 0x0000000016178984 */ /* 0x000e220000000800 */
[----:B------:R-:W-:Y:S02]  /*3b60*/  @!P0 LEA R31, R36, R31, 0x2 ;  /* 0x0000001f241f8211 */ /* 0x000fe400078e10ff */
[----:B------:R-:W-:Y:S01]  /*3b70*/  @!P0 IADD3 R36, R25, 0x3c, RZ ;  /* 0x0000003c19248810 */ /* 0x000fe20007ffe0ff */
[----:B------:R5:W-:Y:S01]  /*3b80*/  @!P0 LDS R28, [R22+0x500] ;  /* 0x00050000161c8984 */ /* 0x000be20000000800 */
[----:B------:R-:W-:Y:S02]  /*3b90*/  MOV R42, RZ ;  /* 0x000000ff002a7202 */ /* 0x000fe40000000f00 */
[----:B------:R-:W-:Y:S01]  /*3ba0*/  @!P0 LOP3.LUT R36, R36, R9, RZ, 0x3c, !PT ;  /* 0x0000000924248212 */ /* 0x000fe200078e3cff */
[----:B------:R-:W-:Y:S01]  /*3bb0*/  @!P0 LDS R43, [R31+0x500] ;  /* 0x000500001f2b8984 */ /* 0x000fe20000000800 */
[----:B------:R-:W-:-:S02]  /*3bc0*/  MOV R24, 0xffff ;  /* 0x0000ffff00187802 */ /* 0x000fc40000000f00 */
[----:B------:R-:W-:Y:S01]  /*3bd0*/  MOV R26, 0xffff ;  /* 0x0000ffff001a7802 */ /* 0x000fe20000000f00 */
[----:B------:R-:W-:Y:S01]  /*3be0*/  @!P0 LDS R39, [R31] ;  /* 0x000000001f278984 */ /* 0x000fe20000000800 */
[----:B------:R-:W-:Y:S01]  /*3bf0*/  @!P0 IMAD R44, R36, 0x4, R21 ;  /* 0x00000004242c8824 */ /* 0x000fe200078e0215 */
[----:B------:R-:W-:Y:S01]  /*3c00*/  MOV R21, RZ ;  /* 0x000000ff00157202 */ /* 0x000fe20000000f00 */
[----:B-----5:R-:W-:Y:S01]  /*3c10*/  IMAD.MOV.U32 R22, RZ, RZ, RZ ;  /* 0x000000ffff167224 */ /* 0x020fe200078e00ff */
[----:B------:R-:W-:Y:S01]  /*3c20*/  MOV R36, 0xffff ;  /* 0x0000ffff00247802 */ /* 0x000fe20000000f00 */
[----:B--2---:R-:W2:Y:S01]  /*3c30*/  SHFL.BFLY PT, R31, R20, 0x8, 0x101f ;  /* 0x0d101f00141f7f89 */ /* 0x004ea200000e0000 */
[----:B------:R-:W-:Y:S02]  /*3c40*/  MOV R35, 0xffff ;  /* 0x0000ffff00237802 */ /* 0x000fe40000000f00 */
[----:B------:R-:W-:Y:S01]  /*3c50*/  MOV R47, 0xffff ;  /* 0x0000ffff002f7802 */ /* 0x000fe20000000f00 */
[----:B------:R-:W-:Y:S01]  /*3c60*/  @!P0 LDS R40, [R44] ;  /* 0x000000002c288984 */ /* 0x000fe20000000800 */
[----:B------:R-:W-:-:S02]  /*3c70*/  MOV R46, 0xffff ;  /* 0x0000ffff002e7802 */ /* 0x000fc40000000f00 */
[----:B------:R-:W-:Y:S01]  /*3c80*/  IADD3 R25, R25, R62, RZ ;  /* 0x0000003e19197210 */ /* 0x000fe20007ffe0ff */
[----:B----4-:R-:W4:Y:S01]  /*3c90*/  SHFL.BFLY PT, R36, R33, 0x8, 0x101f ;  /* 0x0d101f0021247f89 */ /* 0x010f2200000e0000 */
[----:B0-----:R-:W-:Y:S01]  /*3ca0*/  @!P0 MOV R41, R23 ;  /* 0x0000001700298202 */ /* 0x001fe20000000f00 */
[----:B--2---:R-:W-:Y:S02]  /*3cb0*/  FADD.FTZ R31, R31, R20 ;  /* 0x000000141f1f7221 */ /* 0x004fe40000010000 */
[----:B------:R-:W-:Y:S01]  /*3cc0*/  @!P0 LDS R23, [R44+0x500] ;  /* 0x000500002c178984 */ /* 0x000fe20000000800 */
[----:B------:R-:W-:Y:S01]  /*3cd0*/  MOV R20, RZ ;  /* 0x000000ff00147202 */ /* 0x000fe20000000f00 */
[----:B------:R-:W-:Y:S02]  /*3ce0*/  @!P0 IMAD.MOV.U32 R42, RZ, RZ, R28 ;  /* 0x000000ffff2a8224 */ /* 0x000fe400078e001c */
[----:B------:R-:W0:Y:S01]  /*3cf0*/  SHFL.BFLY PT, R28, R41, 0x8, 0x101f ;  /* 0x0d101f00291c7f89 */ /* 0x000e2200000e0000 */
[----:B------:R-:W-:Y:S01]  /*3d00*/  @!P0 MOV R21, R43 ;  /* 0x0000002b00158202 */ /* 0x000fe20000000f00 */
[----:B----4-:R-:W-:Y:S01]  /*3d10*/  FADD.FTZ R32, R36, R33 ;  /* 0x0000002124207221 */ /* 0x010fe20000010000 */
[----:B------:R-:W-:Y:S01]  /*3d20*/  MOV R43, 0xffff ;  /* 0x0000ffff002b7802 */ /* 0x000fe20000000f00 */
[----:B------:R-:W2:Y:S01]  /*3d30*/  SHFL.BFLY PT, R34, R31, 0x4, 0x101f ;  /* 0x0c901f001f227f89 */ /* 0x000ea200000e0000 */
[----:B------:R-:W-:-:S03]  /*3d40*/  @!P0 MOV R38, R39 ;  /* 0x0000002700268202 */ /* 0x000fc60000000f00 */
[----:B------:R-:W4:Y:S04]  /*3d50*/  SHFL.BFLY PT, R39, R42, 0x8, 0x101f ;  /* 0x0d101f002a277f89 */ /* 0x000f2800000e0000 */
[----:B------:R-:W5:Y:S01]  /*3d60*/  SHFL.BFLY PT, R43, R38, 0x8, 0x101f ;  /* 0x0d101f00262b7f89 */ /* 0x000f6200000e0000 */
[----:B------:R-:W-:-:S03]  /*3d70*/  @!P0 MOV R22, R40 ;  /* 0x0000002800168202 */ /* 0x000fc60000000f00 */
[----:B------:R-:W1:Y:S04]  /*3d80*/  SHFL.BFLY PT, R44, R21, 0x8, 0x101f ;  /* 0x0d101f00152c7f89 */ /* 0x000e6800000e0000 */
[----:B------:R-:W3:Y:S01]  /*3d90*/  SHFL.BFLY PT, R36, R32, 0x4, 0x101f ;  /* 0x0c901f0020247f89 */ /* 0x000ee200000e0000 */
[----:B0-----:R-:W-:-:S03]  /*3da0*/  FADD.FTZ R28, R28, R41 ;  /* 0x000000291c1c7221 */ /* 0x001fc60000010000 */
[----:B------:R-:W0:Y:S01]  /*3db0*/  SHFL.BFLY PT, R45, R22, 0x8, 0x101f ;  /* 0x0d101f00162d7f89 */ /* 0x000e2200000e0000 */
[----:B--2---:R-:W-:Y:S01]  /*3dc0*/  FADD.FTZ R33, R31, R34 ;  /* 0x000000221f217221 */ /* 0x004fe20000010000 */
[----:B----4-:R-:W-:Y:S01]  /*3dd0*/  FADD.FTZ R30, R39, R42 ;  /* 0x0000002a271e7221 */ /* 0x010fe20000010000 */
[----:B------:R-:W-:Y:S02]  /*3de0*/  @!P0 IMAD.MOV.U32 R20, RZ, RZ, R23 ;  /* 0x000000ffff148224 */ /* 0x000fe400078e0017 */
[----:B-----5:R-:W-:Y:S01]  /*3df0*/  FADD.FTZ R39, R43, R38 ;  /* 0x000000262b277221 */ /* 0x020fe20000010000 */
[----:B------:R-:W-:Y:S01]  /*3e00*/  MOV R38, 0xffff ;  /* 0x0000ffff00267802 */ /* 0x000fe20000000f00 */
[----:B------:R-:W2:Y:S01]  /*3e10*/  SHFL.BFLY PT, R23, R28, 0x4, 0x101f ;  /* 0x0c901f001c177f89 */ /* 0x000ea200000e0000 */
[----:B------:R-:W-:Y:S01]  /*3e20*/  ISETP.NE.AND P0, PT, R13, RZ, PT ;  /* 0x000000ff0d00720c */ /* 0x000fe20003f05270 */
[----:B-1----:R-:W-:Y:S01]  /*3e30*/  FADD.FTZ R41, R44, R21 ;  /* 0x000000152c297221 */ /* 0x002fe20000010000 */
[----:B------:R-:W-:Y:S01]  /*3e40*/  MOV R44, 0xffff ;  /* 0x0000ffff002c7802 */ /* 0x000fe20000000f00 */
[----:B------:R-:W1:Y:S01]  /*3e50*/  SHFL.BFLY PT, R21, R30, 0x4, 0x101f ;  /* 0x0c901f001e157f89 */ /* 0x000e6200000e0000 */
[----:B---3--:R-:W-:Y:S01]  /*3e60*/  FADD.FTZ R34, R32, R36 ;  /* 0x0000002420227221 */ /* 0x008fe20000010000 */
[----:B------:R-:W-:-:S02]  /*3e70*/  MOV R32, 0xffff ;  /* 0x0000ffff00207802 */ /* 0x000fc40000000f00 */
[----:B------:R-:W3:Y:S01]  /*3e80*/  SHFL.BFLY PT, R38, R39, 0x4, 0x101f ;  /* 0x0c901f0027267f89 */ /* 0x000ee200000e0000 */
[----:B0-----:R-:W-:Y:S01]  /*3e90*/  FADD.FTZ R45, R45, R22 ;  /* 0x000000162d2d7221 */ /* 0x001fe20000010000 */
[----:B------:R-:W-:Y:S02]  /*3ea0*/  MOV R22, 0xffff ;  /* 0x0000ffff00167802 */ /* 0x000fe40000000f00 */
[----:B------:R-:W0:Y:S04]  /*3eb0*/  SHFL.BFLY PT, R43, R20, 0x8, 0x101f ;  /* 0x0d101f00142b7f89 */ /* 0x000e2800000e0000 */
[----:B------:R-:W4:Y:S04]  /*3ec0*/  SHFL.BFLY PT, R42, R41, 0x4, 0x101f ;  /* 0x0c901f00292a7f89 */ /* 0x000f2800000e0000 */
[----:B------:R-:W5:Y:S01]  /*3ed0*/  SHFL.BFLY PT, R36, R34, 0x2, 0x101f ;  /* 0x0c501f0022247f89 */ /* 0x000f6200000e0000 */
[----:B--2---:R-:W-:-:S03]  /*3ee0*/  FADD.FTZ R23, R28, R23 ;  /* 0x000000171c177221 */ /* 0x004fc60000010000 */
[----:B------:R-:W2:Y:S01]  /*3ef0*/  SHFL.BFLY PT, R44, R45, 0x4, 0x101f ;  /* 0x0c901f002d2c7f89 */ /* 0x000ea200000e0000 */
[----:B------:R-:W-:Y:S02]  /*3f00*/  IMAD.MOV.U32 R28, RZ, RZ, 0xffff ;  /* 0x0000ffffff1c7424 */ /* 0x000fe400078e00ff */
[----:B-1----:R-:W-:Y:S01]  /*3f10*/  FADD.FTZ R40, R30, R21 ;  /* 0x000000151e287221 */ /* 0x002fe20000010000 */
[----:B------:R-:W-:Y:S01]  /*3f20*/  SHFL.BFLY PT, R22, R23, 0x2, 0x101f ;  /* 0x0c501f0017167f89 */ /* 0x000fe200000e0000 */
[----:B------:R-:W-:Y:S01]  /*3f30*/  MOV R30, 0xffff ;  /* 0x0000ffff001e7802 */ /* 0x000fe20000000f00 */
[----:B---3--:R-:W-:Y:S01]  /*3f40*/  FADD.FTZ R21, R39, R38 ;  /* 0x0000002627157221 */ /* 0x008fe20000010000 */
[----:B------:R-:W-:Y:S01]  /*3f50*/  IMAD.MOV.U32 R39, RZ, RZ, 0xffff ;  /* 0x0000ffffff277424 */ /* 0x000fe200078e00ff */
[----:B------:R-:W1:Y:S01]  /*3f60*/  SHFL.BFLY PT, R31, R40, 0x2, 0x101f ;  /* 0x0c501f00281f7f89 */ /* 0x000e6200000e0000 */
[----:B0-----:R-:W-:-:S03]  /*3f70*/  FADD.FTZ R43, R43, R20 ;  /* 0x000000142b2b7221 */ /* 0x001fc60000010000 */
[----:B------:R-:W0:Y:S01]  /*3f80*/  SHFL.BFLY PT, R20, R33, 0x2, 0x101f ;  /* 0x0c501f0021147f89 */ /* 0x000e2200000e0000 */
[----:B----4-:R-:W-:Y:S01]  /*3f90*/  FADD.FTZ R42, R41, R42 ;  /* 0x0000002a292a7221 */ /* 0x010fe20000010000 */
[----:B------:R-:W-:Y:S02]  /*3fa0*/  MOV R41, 0xffff ;  /* 0x0000ffff00297802 */ /* 0x000fe40000000f00 */
[----:B------:R-:W3:Y:S01]  /*3fb0*/  SHFL.BFLY PT, R38, R21, 0x2, 0x101f ;  /* 0x0c501f0015267f89 */ /* 0x000ee200000e0000 */
[----:B-----5:R-:W-:Y:S01]  /*3fc0*/  FADD.FTZ R35, R34, R36 ;  /* 0x0000002422237221 */ /* 0x020fe20000010000 */
[----:B------:R-:W-:Y:S02]  /*3fd0*/  IMAD.MOV.U32 R34, RZ, RZ, 0xffff ;  /* 0x0000ffffff227424 */ /* 0x000fe400078e00ff */
[----:B------:R-:W4:Y:S01]  /*3fe0*/  SHFL.BFLY PT, R39, R42, 0x2, 0x101f ;  /* 0x0c501f002a277f89 */ /* 0x000f2200000e0000 */
[----:B--2---:R-:W-:-:S03]  /*3ff0*/  FADD.FTZ R45, R45, R44 ;  /* 0x0000002c2d2d7221 */ /* 0x004fc60000010000 */
[----:B------:R-:W2:Y:S01]  /*4000*/  SHFL.BFLY PT, R46, R43, 0x4, 0x101f ;  /* 0x0c901f002b2e7f89 */ /* 0x000ea200000e0000 */
[----:B------:R-:W-:-:S03]  /*4010*/  IMAD.MOV.U32 R44, RZ, RZ, 0xffff ;  /* 0x0000ffffff2c7424 */ /* 0x000fc600078e00ff */
[----:B------:R-:W5:Y:S01]  /*4020*/  SHFL.BFLY PT, R32, R35, 0x1, 0x101f ;  /* 0x0c301f0023207f89 */ /* 0x000f6200000e0000 */
[----:B-1----:R-:W-:Y:S01]  /*4030*/  FADD.FTZ R31, R40, R31 ;  /* 0x0000001f281f7221 */ /* 0x002fe20000010000 */
[----:B------:R-:W-:Y:S02]  /*4040*/  MOV R40, 0xffff ;  /* 0x0000ffff00287802 */ /* 0x000fe40000000f00 */
[----:B------:R-:W1:Y:S01]  /*4050*/  SHFL.BFLY PT, R44, R45, 0x2, 0x101f ;  /* 0x0c501f002d2c7f89 */ /* 0x000e6200000e0000 */
[----:B0-----:R-:W-:Y:S01]  /*4060*/  FADD.FTZ R37, R33, R20 ;  /* 0x0000001421257221 */ /* 0x001fe20000010000 */
[----:B------:R-:W-:Y:S02]  /*4070*/  FADD.FTZ R33, R23, R22 ;  /* 0x0000001617217221 */ /* 0x000fe40000010000 */
[----:B------:R-:W-:Y:S01]  /*4080*/  SHFL.BFLY PT, R28, R31, 0x1, 0x101f ;  /* 0x0c301f001f1c7f89 */ /* 0x000fe200000e0000 */
[----:B------:R-:W0:Y:S01]  /*4090*/  LDC.64 R22, c[0x0][0x220] ;  /* 0x00008800ff167b82 */ /* 0x000e220000000a00 */
[----:B---3--:R-:W-:-:S02]  /*40a0*/  FADD.FTZ R38, R21, R38 ;  /* 0x0000002615267221 */ /* 0x008fc40000010000 */
[----:B------:R-:W3:Y:S01]  /*40b0*/  SHFL.BFLY PT, R34, R37, 0x1, 0x101f ;  /* 0x0c301f0025227f89 */ /* 0x000ee200000e0000 */
[----:B----4-:R-:W-:Y:S01]  /*40c0*/  FADD.FTZ R39, R42, R39 ;  /* 0x000000272a277221 */ /* 0x010fe20000010000 */
[----:B------:R-:W-:Y:S02]  /*40d0*/  MOV R42, 0xffff ;  /* 0x0000ffff002a7802 */ /* 0x000fe40000000f00 */
[----:B------:R-:W4:Y:S01]  /*40e0*/  SHFL.BFLY PT, R30, R33, 0x1, 0x101f ;  /* 0x0c301f00211e7f89 */ /* 0x000f2200000e0000 */
[----:B------:R-:W4:Y:S01]  /*40f0*/  LDC.64 R20, c[0x0][0x218] ;  /* 0x00008600ff147b82 */ /* 0x000f220000000a00 */
[----:B--2---:R-:W-:Y:S02]  /*4100*/  FADD.FTZ R43, R43, R46 ;  /* 0x0000002e2b2b7221 */ /* 0x004fe40000010000 */
[----:B------:R-:W2:Y:S01]  /*4110*/  SHFL.BFLY PT, R41, R38, 0x1, 0x101f ;  /* 0x0c301f0026297f89 */ /* 0x000ea200000e0000 */
[----:B-----5:R-:W-:-:S03]  /*4120*/  FADD.FTZ R35, R35, R32 ;  /* 0x0000002023237221 */ /* 0x020fc60000010000 */
[----:B------:R-:W5:Y:S04]  /*4130*/  SHFL.BFLY PT, R40, R39, 0x1, 0x101f ;  /* 0x0c301f0027287f89 */ /* 0x000f6800000e0000 */
[----:B------:R-:W5:Y:S01]  /*4140*/  SHFL.BFLY PT, R42, R43, 0x2, 0x101f ;  /* 0x0c501f002b2a7f89 */ /* 0x000f6200000e0000 */
[----:B-1----:R-:W-:Y:S01]  /*4150*/  FADD.FTZ R44, R45, R44 ;  /* 0x0000002c2d2c7221 */ /* 0x002fe20000010000 */
[----:B0-----:R-:W-:-:S04]  /*4160*/  IMAD.WIDE R22, R25, 0x2, R22 ;  /* 0x0000000219167825 */ /* 0x001fc800078e0216 */
[----:B---3--:R-:W-:Y:S01]  /*4170*/  FADD.FTZ R34, R37, R34 ;  /* 0x0000002225227221 */ /* 0x008fe20000010000 */
[----:B----4-:R-:W-:Y:S01]  /*4180*/  FADD.FTZ R30, R33, R30 ;  /* 0x0000001e211e7221 */ /* 0x010fe20000010000 */
[----:B------:R-:W-:-:S04]  /*4190*/  IMAD.WIDE R20, R25, 0x2, R20 ;  /* 0x0000000219147825 */ /* 0x000fc800078e0214 */
[----:B------:R-:W-:Y:S01]  /*41a0*/  FADD.FTZ R25, R31, R28 ;  /* 0x0000001c1f197221 */ /* 0x000fe20000010000 */
[----:B------:R-:W-:Y:S01]  /*41b0*/  @!P0 F2FP.BF16.F32.PACK_AB R32, RZ, R34 ;  /* 0x00000022ff20823e */ /* 0x000fe200000010ff */
[----:B--2---:R-:W-:Y:S01]  /*41c0*/  FADD.FTZ R26, R38, R41 ;  /* 0x00000029261a7221 */ /* 0x004fe20000010000 */
[----:B------:R-:W-:Y:S01]  /*41d0*/  IMAD.MOV.U32 R31, RZ, RZ, 0xffff ;  /* 0x0000ffffff1f7424 */ /* 0x000fe200078e00ff */
[----:B------:R-:W-:Y:S02]  /*41e0*/  @!P0 F2FP.BF16.F32.PACK_AB R34, RZ, R35 ;  /* 0x00000023ff22823e */ /* 0x000fe400000010ff */
[----:B------:R-:W-:Y:S01]  /*41f0*/  @!P0 F2FP.BF16.F32.PACK_AB R25, RZ, R25 ;  /* 0x00000019ff19823e */ /* 0x000fe200000010ff */
[----:B-----5:R-:W-:Y:S01]  /*4200*/  FADD.FTZ R28, R39, R40 ;  /* 0x00000028271c7221 */ /* 0x020fe20000010000 */
[----:B------:R-:W-:Y:S01]  /*4210*/  @!P0 F2FP.BF16.F32.PACK_AB R24, RZ, R30 ;  /* 0x0000001eff18823e */ /* 0x000fe200000010ff */
[----:B------:R-:W-:Y:S01]  /*4220*/  @!P0 STG.E.U16 desc[UR8][R20.64], R32 ;  /* 0x0000002014008986 */ /* 0x000fe2000c101508 */
[----:B------:R-:W-:Y:S01]  /*4230*/  PRMT R27, R25, 0x7610, R27 ;  /* 0x00007610191b7816 */ /* 0x000fe2000000001b */
[----:B------:R-:W-:Y:S01]  /*4240*/  FADD.FTZ R42, R43, R42 ;  /* 0x0000002a2b2a7221 */ /* 0x000fe20000010000 */
[----:B------:R-:W-:Y:S01]  /*4250*/  @!P0 F2FP.BF16.F32.PACK_AB R26, RZ, R26 ;  /* 0x0000001aff1a823e */ /* 0x000fe200000010ff */
[----:B------:R-:W-:Y:S01]  /*4260*/  @!P0 STG.E.U16 desc[UR8][R22.64], R34 ;  /* 0x0000002216008986 */ /* 0x000fe2000c101508 */
[----:B------:R-:W-:-:S02]  /*4270*/  @!P0 F2FP.BF16.F32.PACK_AB R28, RZ, R28 ;  /* 0x0000001cff1c823e */ /* 0x000fc400000010ff */
[----:B------:R-:W-:Y:S01]  /*4280*/  MOV R25, 0xffff ;  /* 0x0000ffff00197802 */ /* 0x000fe20000000f00 */
[----:B------:R-:W0:Y:S04]  /*4290*/  SHFL.BFLY PT, R31, R44, 0x1, 0x101f ;  /* 0x0c301f002c1f7f89 */ /* 0x000e2800000e0000 */
[----:B------:R1:W-:Y:S04]  /*42a0*/  @!P0 STG.E.U16 desc[UR8][R20.64+0x28], R24 ;  /* 0x0000281814008986 */ /* 0x0003e8000c101508 */
[----:B------:R1:W-:Y:S04]  /*42b0*/  @!P0 STG.E.U16 desc[UR8][R22.64+0x28], R27 ;  /* 0x0000281b16008986 */ /* 0x0003e8000c101508 */
[----:B------:R1:W-:Y:S04]  /*42c0*/  @!P0 STG.E.U16 desc[UR8][R20.64+0x50], R26 ;  /* 0x0000501a14008986 */ /* 0x0003e8000c101508 */
[----:B------:R1:W2:Y:S04]  /*42d0*/  SHFL.BFLY PT, R36, R42, 0x1, 0x101f ;  /* 0x0c301f002a247f89 */ /* 0x0002a800000e0000 */
[----:B------:R1:W-:Y:S01]  /*42e0*/  @!P0 STG.E.U16 desc[UR8][R22.64+0x50], R28 ;  /* 0x0000501c16008986 */ /* 0x0003e2000c101508 */
[----:B0-----:R-:W-:-:S07]  /*42f0*/  FADD.FTZ R31, R44, R31 ;  /* 0x0000001f2c1f7221 */ /* 0x001fce0000010000 */
.L_x_274:
[----:B--2---:R-:W-:Y:S01]  /*4300*/  FADD.FTZ R25, R42, R36 ;  /* 0x000000242a197221 */ /* 0x004fe20000010000 */
[----:B-1----:R-:W-:-:S04]  /*4310*/  @!P0 F2FP.BF16.F32.PACK_AB R24, RZ, R31 ;  /* 0x0000001fff18823e */ /* 0x002fc800000010ff */
[----:B------:R-:W-:Y:S01]  /*4320*/  @!P0 F2FP.BF16.F32.PACK_AB R25, RZ, R25 ;  /* 0x00000019ff19823e */ /* 0x000fe200000010ff */
[----:B------:R0:W-:Y:S04]  /*4330*/  @!P0 STG.E.U16 desc[UR8][R20.64+0x78], R24 ;  /* 0x0000781814008986 */ /* 0x0001e8000c101508 */
[----:B------:R0:W-:Y:S02]  /*4340*/  @!P0 STG.E.U16 desc[UR8][R22.64+0x78], R25 ;  /* 0x0000781916008986 */ /* 0x0001e4000c101508 */
.L_x_204:
[----:B------:R-:W-:Y:S05]  /*4350*/  WARPSYNC.ALL ;  /* 0x0000000000007948 */ /* 0x000fea0003800000 */
[----:B------:R-:W-:Y:S01]  /*4360*/  BAR.SYNC.DEFER_BLOCKING 0x0 ;  /* 0x0000000000007b1d */ /* 0x000fe20000010000 */
[C---:B------:R-:W-:Y:S02]  /*4370*/  ISETP.GE.AND P0, PT, R62.reuse, -0x800, PT ;  /* 0xfffff8003e00780c */ /* 0x040fe40003f06270 */
[----:B------:R-:W-:-:S11]  /*4380*/  IADD3 R62, R62, 0x1200, RZ ;  /* 0x000012003e3e7810 */ /* 0x000fd60007ffe0ff */
[----:B------:R-:W-:Y:S05]  /*4390*/  @!P0 BRA `(.L_x_211) ;  /* 0xffffffe000f88947 */ /* 0x000fea000383ffff */
[----:B------:R-:W-:Y:S05]  /*43a0*/  EXIT ;  /* 0x000000000000794d */ /* 0x000fea0003800000 */
.L_x_207:
[----:B------:R-:W-:Y:S01]  /*43b0*/  HFMA2.MMA R26, -RZ, RZ, 0, 4.76837158203125e-07 ;  /* 0x00000008ff1a7435 */ /* 0x000fe200000001ff */
[----:B--2---:R-:W-:Y:S01]  /*43c0*/  IMAD.MOV.U32 R29, RZ, RZ, R20 ;  /* 0x000000ffff1d7224 */ /* 0x004fe200078e0014 */
[----:B------:R-:W-:Y:S01]  /*43d0*/  MOV R27, 0x101f ;  /* 0x0000101f001b7802 */ /* 0x000fe20000000f00 */
[----:B------:R-:W-:-:S08]  /*43e0*/  IMAD.MOV.U32 R24, RZ, RZ, 0xffff ;  /* 0x0000ffffff187424 */ /* 0x000fd000078e00ff */
[----:B01-3--:R-:W-:Y:S05]  /*43f0*/  WARPSYNC.COLLECTIVE R24, `(.L_x_212) ;  /* 0x0000000018087348 */ /* 0x00bfea0003c00000 */
[----:B------:R2:W4:Y:S02]  /*4400*/  SHFL.BFLY P2, R36, R29, R26, R27 ;  /* 0x0c00001a1d247389 */ /* 0x000524000004001b */
[----:B01234-:R-:W-:Y:S01]  /*4410*/  ENDCOLLECTIVE ;  /* 0x000000000000791b */ /* 0x01ffe20003800000 */
.L_x_212:
[----:B------:R-:W-:Y:S02]  /*4420*/  MOV R29, R21 ;  /* 0x00000015001d7202 */ /* 0x000fe40000000f00 */
[----:B------:R-:W-:-:S07]  /*4430*/  MOV R23, R36 ;  /* 0x0000002400177202 */ /* 0x000fce0000000f00 */
[----:B------:R-:W-:Y:S05]  /*4440*/  WARPSYNC.COLLECTIVE R24, `(.L_x_213) ;  /* 0x0000000018087348 */ /* 0x000fea0003c00000 */
[----:B------:R0:W1:Y:S02]  /*4450*/  SHFL.BFLY P2, R36, R29, R26, R27 ;  /* 0x0c00001a1d247389 */ /* 0x000064000004001b */
[----:B01----:R-:W-:Y:S01]  /*4460*/  ENDCOLLECTIVE ;  /* 0x000000000000791b */ /* 0x003fe20003800000 */
.L_x_213:
[----:B------:R-:W-:Y:S01]  /*4470*/  FADD.FTZ R23, R23, R20 ;  /* 0x0000001417177221 */ /* 0x000fe20000010000 */
[----:B------:R-:W-:-:S04]  /*4480*/  HFMA2.MMA R26, -RZ, RZ, 0, 2.384185791015625e-07 ;  /* 0x00000004ff1a7435 */ /* 0x000fc800000001ff */
[----:B------:R-:W-:Y:S01]  /*4490*/  MOV R29, R23 ;  /* 0x00000017001d7202 */ /* 0x000fe20000000f00 */
[----:B------:R-:W-:-:S07]  /*44a0*/  IMAD.MOV.U32 R22, RZ, RZ, R36 ;  /* 0x000000ffff167224 */ /* 0x000fce00078e0024 */
[----:B------:R-:W-:Y:S05]  /*44b0*/  WARPSYNC.COLLECTIVE R24, `(.L_x_214) ;  /* 0x0000000018087348 */ /* 0x000fea0003c00000 */
[----:B------:R0:W1:Y:S02]  /*44c0*/  SHFL.BFLY P2, R36, R29, R26, R27 ;  /* 0x0c00001a1d247389 */ /* 0x000064000004001b */
[----:B01----:R-:W-:Y:S01]  /*44d0*/  ENDCOLLECTIVE ;  /* 0x000000000000791b */ /* 0x003fe20003800000 */
.L_x_214:
[----:B------:R-:W-:-:S05]  /*44e0*/  FADD.FTZ R22, R22, R21 ;  /* 0x0000001516167221 */ /* 0x000fca0000010000 */
[----:B------:R-:W-:Y:S01]  /*44f0*/  MOV R29, R22 ;  /* 0x00000016001d7202 */ /* 0x000fe20000000f00 */
[----:B------:R-:W-:-:S07]  /*4500*/  IMAD.MOV.U32 R28, RZ, RZ, R36 ;  /* 0x000000ffff1c7224 */ /* 0x000fce00078e0024 */
[----:B------:R-:W-:Y:S05]  /*4510*/  WARPSYNC.COLLECTIVE R24, `(.L_x_215) ;  /* 0x0000000018087348 */ /* 0x000fea0003c00000 */
[----:B------:R0:W1:Y:S02]  /*4520*/  SHFL.BFLY P2, R36, R29, R26, R27 ;  /* 0x0c00001a1d247389 */ /* 0x000064000004001b */
[----:B01----:R-:W-:Y:S01]  /*4530*/  ENDCOLLECTIVE ;  /* 0x000000000000791b */ /* 0x003fe20003800000 */
.L_x_215:
[----:B------:R-:W-:Y:S01]  /*4540*/  FADD.FTZ R28, R23, R28 ;  /* 0x0000001c171c7221 */ /* 0x000fe20000010000 */
[----:B------:R-:W-:-:S03]  /*4550*/  HFMA2.MMA R26, -RZ, RZ, 0, 1.1920928955078125e-07 ;  /* 0x00000002ff1a7435 */ /* 0x000fc600000001ff */
[----:B------:R-:W-:Y:S01]  /*4560*/  IMAD.MOV.U32 R29, RZ, RZ, R28 ;  /* 0x000000ffff1d7224 */ /* 0x000fe200078e001c */
[----:B------:R-:W-:-:S07]  /*4570*/  MOV R25, R36 ;  /* 0x0000002400197202 */ /* 0x000fce0000000f00 */
[----:B------:R-:W-:Y:S05]  /*4580*/  WARPSYNC.COLLECTIVE R24, `(.L_x_216) ;  /* 0x0000000018087348 */ /* 0x000fea0003c00000 */
[----:B------:R0:W1:Y:S02]  /*4590*/  SHFL.BFLY P2, R36, R29, R26, R27 ;  /* 0x0c00001a1d247389 */ /* 0x000064000004001b */
[----:B01----:R-:W-:Y:S01]  /*45a0*/  ENDCOLLECTIVE ;  /* 0x000000000000791b */ /* 0x003fe20003800000 */
.L_x_216:
[----:B------:R-:W-:-:S04]  /*45b0*/  FADD.FTZ R25, R22, R25 ;  /* 0x0000001916197221 */ /* 0x000fc80000010000 */
[----:B------:R-:W-:Y:S01]  /*45c0*/  IMAD.MOV.U32 R29, RZ, RZ, R25 ;  /* 0x000000ffff1d7224 */ /* 0x000fe200078e0019 */
[----:B------:R-:W-:-:S07]  /*45d0*/  MOV R31, R36 ;  /* 0x00000024001f7202 */ /* 0x000fce0000000f00 */
[----:B------:R-:W-:Y:S05]  /*45e0*/  WARPSYNC.COLLECTIVE R24, `(.L_x_217) ;  /* 0x0000000018087348 */ /* 0x000fea0003c00000 */
[----:B------:R0:W1:Y:S02]  /*45f0*/  SHFL.BFLY P2, R36, R29, R26, R27 ;  /* 0x0c00001a1d247389 */ /* 0x000064000004001b */
[----:B01----:R-:W-:Y:S01]  /*4600*/  ENDCOLLECTIVE ;  /* 0x000000000000791b */ /* 0x003fe20003800000 */
.L_x_217:
[----:B------:R-:W-:-:S05]  /*4610*/  FADD.FTZ R31, R28, R31 ;  /* 0x0000001f1c1f7221 */ /* 0x000fca0000010000 */
[----:B------:R-:W-:Y:S01]  /*4620*/  MOV R29, R31 ;  /* 0x0000001f001d7202 */ /* 0x000fe20000000f00 */
[----:B------:R-:W-:Y:S01]  /*4630*/  IMAD.MOV.U32 R26, RZ, RZ, 0x1 ;  /* 0x00000001ff1a7424 */ /* 0x000fe200078e00ff */
[----:B------:R-:W-:-:S07]  /*4640*/  MOV R20, R36 ;  /* 0x0000002400147202 */ /* 0x000fce0000000f00 */
[----:B------:R-:W-:Y:S05]  /*4650*/  WARPSYNC.COLLECTIVE R24, `(.L_x_218) ;  /* 0x0000000018087348 */ /* 0x000fea0003c00000 */
[----:B------:R0:W1:Y:S02]  /*4660*/  SHFL.BFLY P2, R36, R29, R26, R27 ;  /* 0x0c00001a1d247389 */ /* 0x000064000004001b */
[----:B01----:R-:W-:Y:S01]  /*4670*/  ENDCOLLECTIVE ;  /* 0x000000000000791b */ /* 0x003fe20003800000 */
.L_x_218:
[----:B------:R-:W-:-:S05]  /*4680*/  FADD.FTZ R30, R25, R20 ;  /* 0x00000014191e7221 */ /* 0x000fca0000010000 */
[----:B------:R-:W-:Y:S02]  /*4690*/  MOV R29, R30 ;  /* 0x0000001e001d7202 */ /* 0x000fe40000000f00 */
[----:B------:R-:W-:-:S07]  /*46a0*/  MOV R32, R36 ;  /* 0x0000002400207202 */ /* 0x000fce0000000f00 */
[----:B------:R-:W-:Y:S05]  /*46b0*/  WARPSYNC.COLLECTIVE R24, `(.L_x_219) ;  /* 0x0000000018087348 */ /* 0x000fea0003c00000 */
[----:B------:R0:W1:Y:S02]  /*46c0*/  SHFL.BFLY P2, R36, R29, R26, R27 ;  /* 0x0c00001a1d247389 */ /* 0x000064000004001b */
[----:B01----:R-:W-:Y:S01]  /*46d0*/  ENDCOLLECTIVE ;  /* 0x000000000000791b */ /* 0x003fe20003800000 */
.L_x_219:
[----:B------:R-:W-:Y:S01]  /*46e0*/  FADD.FTZ R32, R31, R32 ;  /* 0x000000201f207221 */ /* 0x000fe20000010000 */
[----:B------:R-:W-:Y:S06]  /*46f0*/  BRA `(.L_x_220) ;  /* 0xffffffec00587947 */ /* 0x000fec000383ffff */
.L_x_208:
[----:B------:R-:W-:Y:S01]  /*4700*/  BSSY B1, `(.L_x_221) ;  /* 0x0000008000017945 */ /* 0x000fe20003800000 */
[----:B0-----:R-:W-:Y:S01]  /*4710*/  IMAD.MOV.U32 R29, RZ, RZ, R25 ;  /* 0x000000ffff1d7224 */ /* 0x001fe200078e0019 */
[----:B--2---:R-:W-:Y:S01]  /*4720*/  MOV R26, 0x8 ;  /* 0x00000008001a7802 */ /* 0x004fe20000000f00 */
[----:B------:R-:W-:Y:S01]  /*4730*/  IMAD.MOV.U32 R24, RZ, RZ, 0xffff ;  /* 0x0000ffffff187424 */ /* 0x000fe200078e00ff */
[----:B------:R-:W-:-:S07]  /*4740*/  MOV R27, 0x101f ;  /* 0x0000101f001b7802 */ /* 0x000fce0000000f00 */
[----:B-1-34-:R-:W-:Y:S05]  /*4750*/  WARPSYNC.COLLECTIVE R24, `(.L_x_222) ;  /* 0x0000000018087348 */ /* 0x01afea0003c00000 */
[----:B------:R0:W2:Y:S02]  /*4760*/  SHFL.BFLY P2, R36, R29, R26, R27 ;  /* 0x0c00001a1d247389 */ /* 0x0000a4000004001b */
[----:B01234-:R-:W-:Y:S01]  /*4770*/  ENDCOLLECTIVE ;  /* 0x000000000000791b */ /* 0x01ffe20003800000 */
.L_x_222:
[----:B------:R-:W-:Y:S05]  /*4780*/  BSYNC B1 ;  /* 0x0000000000017941 */ /* 0x000fea0003800000 */
.L_x_221:
        /* <DEDUP_REMOVED lines=8> */
.L_x_223:
[----:B------:R-:W-:Y:S01]  /*4810*/  FADD.FTZ R30, R30, R25 ;  /* 0x000000191e1e7221 */ /* 0x000fe20000010000 */
[----:B------:R-:W-:-:S04]  /*4820*/  HFMA2.MMA R26, -RZ, RZ, 0, 2.384185791015625e-07 ;  /* 0x00000004ff1a7435 */ /* 0x000fc800000001ff */
[----:B------:R-:W-:Y:S01]  /*4830*/  MOV R29, R30 ;  /* 0x0000001e001d7202 */ /* 0x000fe20000000f00 */
[----:B------:R-:W-:-:S07]  /*4840*/  IMAD.MOV.U32 R31, RZ, RZ, R36 ;  /* 0x000000ffff1f7224 */ /* 0x000fce00078e0024 */
[----:B------:R-:W-:Y:S05]  /*4850*/  WARPSYNC.COLLECTIVE R24, `(.L_x_224) ;  /* 0x0000000018087348 */ /* 0x000fea0003c00000 */
[----:B------:R0:W1:Y:S02]  /*4860*/  SHFL.BFLY P2, R36, R29, R26, R27 ;  /* 0x0c00001a1d247389 */ /* 0x000064000004001b */
[----:B01----:R-:W-:Y:S01]  /*4870*/  ENDCOLLECTIVE ;  /* 0x000000000000791b */ /* 0x003fe20003800000 */
.L_x_224:
[----:B------:R-:W-:-:S05]  /*4880*/  FADD.FTZ R31, R31, R28 ;  /* 0x0000001c1f1f7221 */ /* 0x000fca0000010000 */
[----:B------:R-:W-:Y:S01]  /*4890*/  MOV R29, R31 ;  /* 0x0000001f001d7202 */ /* 0x000fe20000000f00 */
[----:B------:R-:W-:-:S07]  /*48a0*/  IMAD.MOV.U32 R33, RZ, RZ, R36 ;  /* 0x000000ffff217224 */ /* 0x000fce00078e0024 */
[----:B------:R-:W-:Y:S05]  /*48b0*/  WARPSYNC.COLLECTIVE R24, `(.L_x_225) ;  /* 0x0000000018087348 */ /* 0x000fea0003c00000 */
[----:B------:R0:W1:Y:S02]  /*48c0*/  SHFL.BFLY P2, R36, R29, R26, R27 ;  /* 0x0c00001a1d247389 */ /* 0x000064000004001b */
[----:B01----:R-:W-:Y:S01]  /*48d0*/  ENDCOLLECTIVE ;  /* 0x000000000000791b */ /* 0x003fe20003800000 */
.L_x_225:
[----:B------:R-:W-:Y:S01]  /*48e0*/  FADD.FTZ R33, R30, R33 ;  /* 0x000000211e217221 */ /* 0x000fe20000010000 */
[----:B------:R-:W-:-:S03]  /*48f0*/  HFMA2.MMA R26, -RZ, RZ, 0, 1.1920928955078125e-07 ;  /* 0x00000002ff1a7435 */ /* 0x000fc600000001ff */
[----:B------:R-:W-:Y:S01]  /*4900*/  IMAD.MOV.U32 R29, RZ, RZ, R33 ;  /* 0x000000ffff1d7224 */ /* 0x000fe200078e0021 */
[----:B------:R-:W-:-:S07]  /*4910*/  MOV R32, R36 ;  /* 0x0000002400207202 */ /* 0x000fce0000000f00 */
[----:B------:R-:W-:Y:S05]  /*4920*/  WARPSYNC.COLLECTIVE R24, `(.L_x_226) ;  /* 0x0000000018087348 */ /* 0x000fea0003c00000 */
[----:B------:R0:W1:Y:S02]  /*4930*/  SHFL.BFLY P2, R36, R29, R26, R27 ;  /* 0x0c00001a1d247389 */ /* 0x000064000004001b */
[----:B01----:R-:W-:Y:S01]  /*4940*/  ENDCOLLECTIVE ;  /* 0x000000000000791b */ /* 0x003fe20003800000 */
.L_x_226:
[----:B------:R-:W-:-:S04]  /*4950*/  FADD.FTZ R32, R31, R32 ;  /* 0x000000201f207221 */ /* 0x000fc80000010000 */
[----:B------:R-:W-:Y:S01]  /*4960*/  IMAD.MOV.U32 R29, RZ, RZ, R32 ;  /* 0x000000ffff1d7224 */ /* 0x000fe200078e0020 */
[----:B------:R-:W-:-:S07]  /*4970*/  MOV R34, R36 ;  /* 0x0000002400227202 */ /* 0x000fce0000000f00 */
[----:B------:R-:W-:Y:S05]  /*4980*/  WARPSYNC.COLLECTIVE R24, `(.L_x_227) ;  /* 0x0000000018087348 */ /* 0x000fea0003c00000 */
[----:B------:R0:W1:Y:S02]  /*4990*/  SHFL.BFLY P2, R36, R29, R26, R27 ;  /* 0x0c00001a1d247389 */ /* 0x000064000004001b */
[----:B01----:R-:W-:Y:S01]  /*49a0*/  ENDCOLLECTIVE ;  /* 0x000000000000791b */ /* 0x003fe20003800000 */
.L_x_227:
[----:B------:R-:W-:-:S05]  /*49b0*/  FADD.FTZ R34, R33, R34 ;  /* 0x0000002221227221 */ /* 0x000fca0000010000 */
[----:B------:R-:W-:Y:S01]  /*49c0*/  MOV R29, R34 ;  /* 0x00000022001d7202 */ /* 0x000fe20000000f00 */
[----:B------:R-:W-:Y:S01]  /*49d0*/  IMAD.MOV.U32 R26, RZ, RZ, 0x1 ;  /* 0x00000001ff1a7424 */ /* 0x000fe200078e00ff */
[----:B------:R-:W-:-:S07]  /*49e0*/  MOV R25, R36 ;  /* 0x0000002400197202 */ /* 0x000fce0000000f00 */
[----:B------:R-:W-:Y:S05]  /*49f0*/  WARPSYNC.COLLECTIVE R24, `(.L_x_228) ;  /* 0x0000000018087348 */ /* 0x000fea0003c00000 */
[----:B------:R0:W1:Y:S02]  /*4a00*/  SHFL.BFLY P2, R36, R29, R26, R27 ;  /* 0x0c00001a1d247389 */ /* 0x000064000004001b */
[----:B01----:R-:W-:Y:S01]  /*4a10*/  ENDCOLLECTIVE ;  /* 0x000000000000791b */ /* 0x003fe20003800000 */
.L_x_228:
[----:B------:R-:W-:-:S05]  /*4a20*/  FADD.FTZ R25, R32, R25 ;  /* 0x0000001920197221 */ /* 0x000fca0000010000 */
[----:B------:R-:W-:Y:S02]  /*4a30*/  MOV R29, R25 ;  /* 0x00000019001d7202 */ /* 0x000fe40000000f00 */
[----:B------:R-:W-:-:S07]  /*4a40*/  MOV R35, R36 ;  /* 0x0000002400237202 */ /* 0x000fce0000000f00 */
[----:B------:R-:W-:Y:S05]  /*4a50*/  WARPSYNC.COLLECTIVE R24, `(.L_x_229) ;  /* 0x0000000018087348 */ /* 0x000fea0003c00000 */
[----:B------:R0:W1:Y:S02]  /*4a60*/  SHFL.BFLY P2, R36, R29, R26, R27 ;  /* 0x0c00001a1d247389 */ /* 0x000064000004001b */
[----:B01----:R-:W-:Y:S01]  /*4a70*/  ENDCOLLECTIVE ;  /* 0x000000000000791b */ /* 0x003fe20003800000 */
.L_x_229:
[----:B------:R-:W-:Y:S01]  /*4a80*/  FADD.FTZ R35, R34, R35 ;  /* 0x0000002322237221 */ /* 0x000fe20000010000 */
[----:B------:R-:W-:Y:S06]  /*4a90*/  BRA `(.L_x_230) ;  /* 0xffffffec00187947 */ /* 0x000fec000383ffff */
.L_x_209:
[----:B------:R-:W-:Y:S01]  /*4aa0*/  BSSY B1, `(.L_x_231) ;  /* 0x0000008000017945 */ /* 0x000fe20003800000 */
[----:B--2---:R-:W-:Y:S01]  /*4ab0*/  IMAD.MOV.U32 R29, RZ, RZ, R25 ;  /* 0x000000ffff1d7224 */ /* 0x004fe200078e0019 */
[----:B----4-:R-:W-:Y:S01]  /*4ac0*/  MOV R26, 0x8 ;  /* 0x00000008001a7802 */ /* 0x010fe20000000f00 */
[----:B------:R-:W-:Y:S01]  /*4ad0*/  IMAD.MOV.U32 R24, RZ, RZ, 0xffff ;  /* 0x0000ffffff187424 */ /* 0x000fe200078e00ff */
[----:B------:R-:W-:-:S07]  /*4ae0*/  MOV R27, 0x101f ;  /* 0x0000101f001b7802 */ /* 0x000fce0000000f00 */
[----:B01-3--:R-:W-:Y:S05]  /*4af0*/  WARPSYNC.COLLECTIVE R24, `(.L_x_232) ;  /* 0x0000000018087348 */ /* 0x00bfea0003c00000 */
[----:B------:R2:W4:Y:S02]  /*4b00*/  SHFL.BFLY P2, R36, R29, R26, R27 ;  /* 0x0c00001a1d247389 */ /* 0x000524000004001b */
[----:B01234-:R-:W-:Y:S01]  /*4b10*/  ENDCOLLECTIVE ;  /* 0x000000000000791b */ /* 0x01ffe20003800000 */
.L_x_232:
[----:B------:R-:W-:Y:S05]  /*4b20*/  BSYNC B1 ;  /* 0x0000000000017941 */ /* 0x000fea0003800000 */
.L_x_231:
        /* <DEDUP_REMOVED lines=8> */
.L_x_233:
[----:B------:R-:W-:Y:S01]  /*4bb0*/  FADD.FTZ R30, R30, R25 ;  /* 0x000000191e1e7221 */ /* 0x000fe20000010000 */
[----:B------:R-:W-:-:S04]  /*4bc0*/  HFMA2.MMA R26, -RZ, RZ, 0, 2.384185791015625e-07 ;  /* 0x00000004ff1a7435 */ /* 0x000fc800000001ff */
[----:B------:R-:W-:Y:S01]  /*4bd0*/  MOV R29, R30 ;  /* 0x0000001e001d7202 */ /* 0x000fe20000000f00 */
[----:B------:R-:W-:-:S07]  /*4be0*/  IMAD.MOV.U32 R31, RZ, RZ, R36 ;  /* 0x000000ffff1f7224 */ /* 0x000fce00078e0024 */
[----:B------:R-:W-:Y:S05]  /*4bf0*/  WARPSYNC.COLLECTIVE R24, `(.L_x_234) ;  /* 0x0000000018087348 */ /* 0x000fea0003c00000 */
[----:B------:R0:W1:Y:S02]  /*4c00*/  SHFL.BFLY P2, R36, R29, R26, R27 ;  /* 0x0c00001a1d247389 */ /* 0x000064000004001b */
[----:B01----:R-:W-:Y:S01]  /*4c10*/  ENDCOLLECTIVE ;  /* 0x000000000000791b */ /* 0x003fe20003800000 */
.L_x_234:
[----:B------:R-:W-:-:S05]  /*4c20*/  FADD.FTZ R31, R31, R28 ;  /* 0x0000001c1f1f7221 */ /* 0x000fca0000010000 */
[----:B------:R-:W-:Y:S01]  /*4c30*/  MOV R29, R31 ;  /* 0x0000001f001d7202 */ /* 0x000fe20000000f00 */
[----:B------:R-:W-:-:S07]  /*4c40*/  IMAD.MOV.U32 R33, RZ, RZ, R36 ;  /* 0x000000ffff217224 */ /* 0x000fce00078e0024 */
[----:B------:R-:W-:Y:S05]  /*4c50*/  WARPSYNC.COLLECTIVE R24, `(.L_x_235) ;  /* 0x0000000018087348 */ /* 0x000fea0003c00000 */
[----:B------:R0:W1:Y:S02]  /*4c60*/  SHFL.BFLY P2, R36, R29, R26, R27 ;  /* 0x0c00001a1d247389 */ /* 0x000064000004001b */
[----:B01----:R-:W-:Y:S01]  /*4c70*/  ENDCOLLECTIVE ;  /* 0x000000000000791b */ /* 0x003fe20003800000 */
.L_x_235:
[----:B------:R-:W-:Y:S01]  /*4c80*/  FADD.FTZ R33, R30, R33 ;  /* 0x000000211e217221 */ /* 0x000fe20000010000 */
[----:B------:R-:W-:-:S03]  /*4c90*/  HFMA2.MMA R26, -RZ, RZ, 0, 1.1920928955078125e-07 ;  /* 0x00000002ff1a7435 */ /* 0x000fc600000001ff */
[----:B------:R-:W-:Y:S01]  /*4ca0*/  IMAD.MOV.U32 R29, RZ, RZ, R33 ;  /* 0x000000ffff1d7224 */ /* 0x000fe200078e0021 */
[----:B------:R-:W-:-:S07]  /*4cb0*/  MOV R32, R36 ;  /* 0x0000002400207202 */ /* 0x000fce0000000f00 */
[----:B------:R-:W-:Y:S05]  /*4cc0*/  WARPSYNC.COLLECTIVE R24, `(.L_x_236) ;  /* 0x0000000018087348 */ /* 0x000fea0003c00000 */
[----:B------:R0:W1:Y:S02]  /*4cd0*/  SHFL.BFLY P2, R36, R29, R26, R27 ;  /* 0x0c00001a1d247389 */ /* 0x000064000004001b */
[----:B01----:R-:W-:Y:S01]  /*4ce0*/  ENDCOLLECTIVE ;  /* 0x000000000000791b */ /* 0x003fe20003800000 */
.L_x_236:
[----:B------:R-:W-:-:S04]  /*4cf0*/  FADD.FTZ R32, R31, R32 ;  /* 0x000000201f207221 */ /* 0x000fc80000010000 */
[----:B------:R-:W-:Y:S01]  /*4d00*/  IMAD.MOV.U32 R29, RZ, RZ, R32 ;  /* 0x000000ffff1d7224 */ /* 0x000fe200078e0020 */
[----:B------:R-:W-:-:S07]  /*4d10*/  MOV R34, R36 ;  /* 0x0000002400227202 */ /* 0x000fce0000000f00 */
[----:B------:R-:W-:Y:S05]  /*4d20*/  WARPSYNC.COLLECTIVE R24, `(.L_x_237) ;  /* 0x0000000018087348 */ /* 0x000fea0003c00000 */
[----:B------:R0:W1:Y:S02]  /*4d30*/  SHFL.BFLY P2, R36, R29, R26, R27 ;  /* 0x0c00001a1d247389 */ /* 0x000064000004001b */
[----:B01----:R-:W-:Y:S01]  /*4d40*/  ENDCOLLECTIVE ;  /* 0x000000000000791b */ /* 0x003fe20003800000 */
.L_x_237:
[----:B------:R-:W-:-:S05]  /*4d50*/  FADD.FTZ R34, R33, R34 ;  /* 0x0000002221227221 */ /* 0x000fca0000010000 */
[----:B------:R-:W-:Y:S01]  /*4d60*/  MOV R29, R34 ;  /* 0x00000022001d7202 */ /* 0x000fe20000000f00 */
[----:B------:R-:W-:Y:S01]  /*4d70*/  IMAD.MOV.U32 R26, RZ, RZ, 0x1 ;  /* 0x00000001ff1a7424 */ /* 0x000fe200078e00ff */
[----:B------:R-:W-:-:S07]  /*4d80*/  MOV R25, R36 ;  /* 0x0000002400197202 */ /* 0x000fce0000000f00 */
[----:B------:R-:W-:Y:S05]  /*4d90*/  WARPSYNC.COLLECTIVE R24, `(.L_x_238) ;  /* 0x0000000018087348 */ /* 0x000fea0003c00000 */
[----:B------:R0:W1:Y:S02]  /*4da0*/  SHFL.BFLY P2, R36, R29, R26, R27 ;  /* 0x0c00001a1d247389 */ /* 0x000064000004001b */
[----:B01----:R-:W-:Y:S01]  /*4db0*/  ENDCOLLECTIVE ;  /* 0x000000000000791b */ /* 0x003fe20003800000 */
.L_x_238:
[----:B------:R-:W-:-:S05]  /*4dc0*/  FADD.FTZ R25, R32, R25 ;  /* 0x0000001920197221 */ /* 0x000fca0000010000 */
[----:B------:R-:W-:Y:S02]  /*4dd0*/  MOV R29, R25 ;  /* 0x00000019001d7202 */ /* 0x000fe40000000f00 */
[----:B------:R-:W-:-:S07]  /*4de0*/  MOV R35, R36 ;  /* 0x0000002400237202 */ /* 0x000fce0000000f00 */
[----:B------:R-:W-:Y:S05]  /*4df0*/  WARPSYNC.COLLECTIVE R24, `(.L_x_239) ;  /* 0x0000000018087348 */ /* 0x000fea0003c00000 */
[----:B------:R0:W1:Y:S02]  /*4e00*/  SHFL.BFLY P2, R36, R29, R26, R27 ;  /* 0x0c00001a1d247389 */ /* 0x000064000004001b */
[----:B01----:R-:W-:Y:S01]  /*4e10*/  ENDCOLLECTIVE ;  /* 0x000000000000791b */ /* 0x003fe20003800000 */
.L_x_239:
[----:B------:R-:W-:Y:S01]  /*4e20*/  FADD.FTZ R35, R34, R35 ;  /* 0x0000002322237221 */ /* 0x000fe20000010000 */
[----:B------:R-:W-:Y:S06]  /*4e30*/  BRA `(.L_x_240) ;  /* 0xffffffe800c47947 */ /* 0x000fec000383ffff */
.L_x_210:
[----:B------:R-:W-:Y:S01]  /*4e40*/  BSSY B0, `(.L_x_241) ;  /* 0x0000008000007945 */ /* 0x000fe20003800000 */
[----:B--2---:R-:W-:Y:S01]  /*4e50*/  IMAD.MOV.U32 R29, RZ, RZ, R20 ;  /* 0x000000ffff1d7224 */ /* 0x004fe200078e0014 */
[----:B------:R-:W-:Y:S01]  /*4e60*/  MOV R26, 0x8 ;  /* 0x00000008001a7802 */ /* 0x000fe20000000f00 */
[----:B------:R-:W-:Y:S01]  /*4e70*/  IMAD.MOV.U32 R24, RZ, RZ, 0xffff ;  /* 0x0000ffffff187424 */ /* 0x000fe200078e00ff */
[----:B------:R-:W-:-:S07]  /*4e80*/  MOV R27, 0x101f ;  /* 0x0000101f001b7802 */ /* 0x000fce0000000f00 */
[----:B01-34-:R-:W-:Y:S05]  /*4e90*/  WARPSYNC.COLLECTIVE R24, `(.L_x_242) ;  /* 0x0000000018087348 */ /* 0x01bfea0003c00000 */
[----:B------:R2:W0:Y:S02]  /*4ea0*/  SHFL.BFLY P2, R36, R29, R26, R27 ;  /* 0x0c00001a1d247389 */ /* 0x000424000004001b */
[----:B01234-:R-:W-:Y:S01]  /*4eb0*/  ENDCOLLECTIVE ;  /* 0x000000000000791b */ /* 0x01ffe20003800000 */
.L_x_242:
[----:B------:R-:W-:Y:S05]  /*4ec0*/  BSYNC B0 ;  /* 0x0000000000007941 */ /* 0x000fea0003800000 */
.L_x_241:
[----:B------:R-:W-:Y:S01]  /*4ed0*/  HFMA2.MMA R27, -RZ, RZ, 0, 0.000503063201904296875 ;  /* 0x0000101fff1b7435 */ /* 0x000fe200000001ff */
[----:B------:R-:W-:Y:S01]  /*4ee0*/  MOV R29, R33 ;  /* 0x00000021001d7202 */ /* 0x000fe20000000f00 */
[----:B------:R-:W-:Y:S01]  /*4ef0*/  IMAD.MOV.U32 R26, RZ, RZ, 0x8 ;  /* 0x00000008ff1a7424 */ /* 0x000fe200078e00ff */
[----:B------:R-:W-:Y:S01]  /*4f00*/  MOV R24, 0xffff ;  /* 0x0000ffff00187802 */ /* 0x000fe20000000f00 */
[----:B------:R-:W-:Y:S01]  /*4f10*/  HFMA2.MMA R41, -RZ, RZ, 0, 0 ;  /* 0x00000000ff297435 */ /* 0x000fe200000001ff */
[----:B------:R-:W-:Y:S01]  /*4f20*/  MOV R31, R36 ;  /* 0x00000024001f7202 */ /* 0x000fe20000000f00 */
[----:B------:R-:W-:Y:S01]  /*4f30*/  IMAD.MOV.U32 R38, RZ, RZ, RZ ;  /* 0x000000ffff267224 */ /* 0x000fe200078e00ff */
[----:B------:R-:W-:-:S08]  /*4f40*/  @!P0 IADD3 R22, R25, 0x14, RZ ;  /* 0x0000001419168810 */ /* 0x000fd00007ffe0ff */
[----:B------:R-:W-:Y:S05]  /*4f50*/  WARPSYNC.COLLECTIVE R24, `(.L_x_243) ;  /* 0x0000000018087348 */ /* 0x000fea0003c00000 */
[----:B------:R0:W1:Y:S02]  /*4f60*/  SHFL.BFLY P2, R36, R29, R26, R27 ;  /* 0x0c00001a1d247389 */ /* 0x000064000004001b */
[----:B01----:R-:W-:Y:S01]  /*4f70*/  ENDCOLLECTIVE ;  /* 0x000000000000791b */ /* 0x003fe20003800000 */
.L_x_243:
[----:B------:R-:W-:Y:S01]  /*4f80*/  @!P0 LEA R21, R13, UR6, 0x7 ;  /* 0x000000060d158c11 */ /* 0x000fe2000f8e38ff */
[----:B------:R-:W-:Y:S01]  /*4f90*/  FADD.FTZ R31, R31, R20 ;  /* 0x000000141f1f7221 */ /* 0x000fe20000010000 */
[----:B------:R-:W-:Y:S02]  /*4fa0*/  @!P0 LOP3.LUT R22, R22, R9, RZ, 0x3c, !PT ;  /* 0x0000000916168212 */ /* 0x000fe400078e3cff */
[----:B------:R-:W-:Y:S02]  /*4fb0*/  MOV R42, RZ ;  /* 0x000000ff002a7202 */ /* 0x000fe40000000f00 */
[----:B------:R-:W-:-:S05]  /*4fc0*/  @!P0 LEA R22, R22, R21, 0x2 ;  /* 0x0000001516168211 */ /* 0x000fca00078e10ff */
[----:B------:R0:W1:Y:S01]  /*4fd0*/  @!P0 LDS R23, [R22] ;  /* 0x0000000016178984 */ /* 0x0000620000000800 */
[----:B------:R-:W-:Y:S01]  /*4fe0*/  HFMA2.MMA R26, -RZ, RZ, 0, 2.384185791015625e-07 ;  /* 0x00000004ff1a7435 */ /* 0x000fe200000001ff */
[----:B------:R-:W-:Y:S02]  /*4ff0*/  IMAD.MOV.U32 R29, RZ, RZ, R31 ;  /* 0x000000ffff1d7224 */ /* 0x000fe400078e001f */
[----:B------:R0:W2:Y:S01]  /*5000*/  @!P0 LDS R28, [R22+0x500] ;  /* 0x00050000161c8984 */ /* 0x0000a20000000800 */
[----:B------:R-:W-:-:S07]  /*5010*/  FADD.FTZ R32, R36, R33 ;  /* 0x0000002124207221 */ /* 0x000fce0000010000 */
[----:B012---:R-:W-:Y:S05]  /*5020*/  WARPSYNC.COLLECTIVE R24, `(.L_x_244) ;  /* 0x0000000018087348 */ /* 0x007fea0003c00000 */
[----:B------:R3:W4:Y:S02]  /*5030*/  SHFL.BFLY P2, R36, R29, R26, R27 ;  /* 0x0c00001a1d247389 */ /* 0x000724000004001b */
[----:B01234-:R-:W-:Y:S01]  /*5040*/  ENDCOLLECTIVE ;  /* 0x000000000000791b */ /* 0x01ffe20003800000 */
.L_x_244:
[----:B------:R-:W-:Y:S01]  /*5050*/  IMAD.MOV.U32 R29, RZ, RZ, R32 ;  /* 0x000000ffff1d7224 */ /* 0x000fe200078e0020 */
[----:B------:R-:W-:-:S07]  /*5060*/  MOV R34, R36 ;  /* 0x0000002400227202 */ /* 0x000fce0000000f00 */
[----:B------:R-:W-:Y:S05]  /*5070*/  WARPSYNC.COLLECTIVE R24, `(.L_x_245) ;  /* 0x0000000018087348 */ /* 0x000fea0003c00000 */
[----:B------:R0:W1:Y:S02]  /*5080*/  SHFL.BFLY P2, R36, R29, R26, R27 ;  /* 0x0c00001a1d247389 */ /* 0x000064000004001b */
[----:B01----:R-:W-:Y:S01]  /*5090*/  ENDCOLLECTIVE ;  /* 0x000000000000791b */ /* 0x003fe20003800000 */
.L_x_245:
[----:B------:R-:W-:Y:S02]  /*50a0*/  @!P0 IMAD.MOV.U32 R41, RZ, RZ, R23 ;  /* 0x000000ffff298224 */ /* 0x000fe400078e0017 */
[----:B------:R-:W-:Y:S01]  /*50b0*/  FADD.FTZ R33, R31, R34 ;  /* 0x000000221f217221 */ /* 0x000fe20000010000 */
[----:B------:R-:W-:Y:S02]  /*50c0*/  @!P0 MOV R42, R28 ;  /* 0x0000001c002a8202 */ /* 0x000fe40000000f00 */
[----:B------:R-:W-:Y:S01]  /*50d0*/  @!P0 LEA R31, R13, UR6, 0x7 ;  /* 0x000000060d1f8c11 */ /* 0x000fe2000f8e38ff */
[----:B------:R-:W-:Y:S01]  /*50e0*/  HFMA2.MMA R26, -RZ, RZ, 0, 1.1920928955078125e-07 ;  /* 0x00000002ff1a7435 */ /* 0x000fe200000001ff */
[----:B------:R-:W-:Y:S02]  /*50f0*/  IMAD.MOV.U32 R29, RZ, RZ, R33 ;  /* 0x000000ffff1d7224 */ /* 0x000fe400078e0021 */
[----:B------:R-:W-:-:S08]  /*5100*/  FADD.FTZ R34, R32, R36 ;  /* 0x0000002420227221 */ /* 0x000fd00000010000 */
[----:B------:R-:W-:Y:S05]  /*5110*/  WARPSYNC.COLLECTIVE R24, `(.L_x_246) ;  /* 0x0000000018087348 */ /* 0x000fea0003c00000 */
[----:B------:R0:W1:Y:S02]  /*5120*/  SHFL.BFLY P2, R36, R29, R26, R27 ;  /* 0x0c00001a1d247389 */ /* 0x000064000004001b */
[----:B01----:R-:W-:Y:S01]  /*5130*/  ENDCOLLECTIVE ;  /* 0x000000000000791b */ /* 0x003fe20003800000 */
.L_x_246:
[----:B------:R-:W-:Y:S01]  /*5140*/  IMAD.MOV.U32 R29, RZ, RZ, R34 ;  /* 0x000000ffff1d7224 */ /* 0x000fe200078e0022 */
[----:B------:R-:W-:-:S07]  /*5150*/  MOV R20, R36 ;  /* 0x0000002400147202 */ /* 0x000fce0000000f00 */
[----:B------:R-:W-:Y:S05]  /*5160*/  WARPSYNC.COLLECTIVE R24, `(.L_x_247) ;  /* 0x0000000018087348 */ /* 0x000fea0003c00000 */
[----:B------:R0:W1:Y:S02]  /*5170*/  SHFL.BFLY P2, R36, R29, R26, R27 ;  /* 0x0c00001a1d247389 */ /* 0x000064000004001b */
[----:B01----:R-:W-:Y:S01]  /*5180*/  ENDCOLLECTIVE ;  /* 0x000000000000791b */ /* 0x003fe20003800000 */
.L_x_247:
[----:B------:R-:W-:-:S05]  /*5190*/  FADD.FTZ R37, R33, R20 ;  /* 0x0000001421257221 */ /* 0x000fca0000010000 */
[----:B------:R-:W-:Y:S01]  /*51a0*/  MOV R29, R37 ;  /* 0x00000025001d7202 */ /* 0x000fe20000000f00 */
[----:B------:R-:W-:Y:S02]  /*51b0*/  IMAD.MOV.U32 R26, RZ, RZ, 0x1 ;  /* 0x00000001ff1a7424 */ /* 0x000fe400078e00ff */
[----:B------:R-:W-:-:S07]  /*51c0*/  FADD.FTZ R35, R34, R36 ;  /* 0x0000002422237221 */ /* 0x000fce0000010000 */
[----:B------:R-:W-:Y:S05]  /*51d0*/  WARPSYNC.COLLECTIVE R24, `(.L_x_248) ;  /* 0x0000000018087348 */ /* 0x000fea0003c00000 */
[----:B------:R0:W1:Y:S02]  /*51e0*/  SHFL.BFLY P2, R36, R29, R26, R27 ;  /* 0x0c00001a1d247389 */ /* 0x000064000004001b */
[----:B01----:R-:W-:Y:S01]  /*51f0*/  ENDCOLLECTIVE ;  /* 0x000000000000791b */ /* 0x003fe20003800000 */
.L_x_248:
[----:B------:R-:W-:Y:S02]  /*5200*/  MOV R29, R35 ;  /* 0x00000023001d7202 */ /* 0x000fe40000000f00 */
[----:B------:R-:W-:-:S07]  /*5210*/  MOV R34, R36 ;  /* 0x0000002400227202 */ /* 0x000fce0000000f00 */
[----:B------:R-:W-:Y:S05]  /*5220*/  WARPSYNC.COLLECTIVE R24, `(.L_x_249) ;  /* 0x0000000018087348 */ /* 0x000fea0003c00000 */
[----:B------:R0:W1:Y:S02]  /*5230*/  SHFL.BFLY P2, R36, R29, R26, R27 ;  /* 0x0c00001a1d247389 */ /* 0x000064000004001b */
[----:B01----:R-:W-:Y:S01]  /*5240*/  ENDCOLLECTIVE ;  /* 0x000000000000791b */ /* 0x003fe20003800000 */
.L_x_249:
[----:B------:R-:W-:Y:S01]  /*5250*/  FADD.FTZ R34, R37, R34 ;  /* 0x0000002225227221 */ /* 0x000fe20000010000 */
[----:B------:R-:W-:Y:S01]  /*5260*/  HFMA2.MMA R26, -RZ, RZ, 0, 4.76837158203125e-07 ;  /* 0x00000008ff1a7435 */ /* 0x000fe200000001ff */
[----:B------:R-:W-:Y:S01]  /*5270*/  MOV R29, R41 ;  /* 0x00000029001d7202 */ /* 0x000fe20000000f00 */
[----:B------:R-:W-:-:S09]  /*5280*/  IMAD.MOV.U32 R32, RZ, RZ, R36 ;  /* 0x000000ffff207224 */ /* 0x000fd200078e0024 */
[----:B------:R-:W-:Y:S05]  /*5290*/  WARPSYNC.COLLECTIVE R24, `(.L_x_250) ;  /* 0x0000000018087348 */ /* 0x000fea0003c00000 */
[----:B------:R0:W1:Y:S02]  /*52a0*/  SHFL.BFLY P2, R36, R29, R26, R27 ;  /* 0x0c00001a1d247389 */ /* 0x000064000004001b */
[----:B01----:R-:W-:Y:S01]  /*52b0*/  ENDCOLLECTIVE ;  /* 0x000000000000791b */ /* 0x003fe20003800000 */
.L_x_250:
[----:B------:R-:W-:Y:S01]  /*52c0*/  FADD.FTZ R35, R35, R32 ;  /* 0x0000002023237221 */ /* 0x000fe20000010000 */
[----:B------:R-:W-:Y:S01]  /*52d0*/  MOV R29, R42 ;  /* 0x0000002a001d7202 */ /* 0x000fe20000000f00 */
[----:B------:R-:W-:-:S07]  /*52e0*/  IMAD.MOV.U32 R28, RZ, RZ, R36 ;  /* 0x000000ffff1c7224 */ /* 0x000fce00078e0024 */
[----:B------:R-:W-:Y:S05]  /*52f0*/  WARPSYNC.COLLECTIVE R24, `(.L_x_251) ;  /* 0x0000000018087348 */ /* 0x000fea0003c00000 */
[----:B------:R0:W1:Y:S02]  /*5300*/  SHFL.BFLY P2, R36, R29, R26, R27 ;  /* 0x0c00001a1d247389 */ /* 0x000064000004001b */
[----:B01----:R-:W-:Y:S01]  /*5310*/  ENDCOLLECTIVE ;  /* 0x000000000000791b */ /* 0x003fe20003800000 */
.L_x_251:
[----:B------:R-:W-:Y:S01]  /*5320*/  FADD.FTZ R28, R28, R41 ;  /* 0x000000291c1c7221 */ /* 0x000fe20000010000 */
[----:B------:R-:W-:-:S03]  /*5330*/  HFMA2.MMA R26, -RZ, RZ, 0, 2.384185791015625e-07 ;  /* 0x00000004ff1a7435 */ /* 0x000fc600000001ff */
[----:B------:R-:W-:Y:S01]  /*5340*/  IMAD.MOV.U32 R29, RZ, RZ, R28 ;  /* 0x000000ffff1d7224 */ /* 0x000fe200078e001c */
[----:B------:R-:W-:-:S07]  /*5350*/  MOV R39, R36 ;  /* 0x0000002400277202 */ /* 0x000fce0000000f00 */
[----:B------:R-:W-:Y:S05]  /*5360*/  WARPSYNC.COLLECTIVE R24, `(.L_x_252) ;  /* 0x0000000018087348 */ /* 0x000fea0003c00000 */
[----:B------:R0:W1:Y:S02]  /*5370*/  SHFL.BFLY P2, R36, R29, R26, R27 ;  /* 0x0c00001a1d247389 */ /* 0x000064000004001b */
[----:B01----:R-:W-:Y:S01]  /*5380*/  ENDCOLLECTIVE ;  /* 0x000000000000791b */ /* 0x003fe20003800000 */
.L_x_252:
[----:B------:R-:W-:-:S04]  /*5390*/  FADD.FTZ R30, R39, R42 ;  /* 0x0000002a271e7221 */ /* 0x000fc80000010000 */
[----:B------:R-:W-:Y:S01]  /*53a0*/  IMAD.MOV.U32 R29, RZ, RZ, R30 ;  /* 0x000000ffff1d7224 */ /* 0x000fe200078e001e */
[----:B------:R-:W-:-:S07]  /*53b0*/  MOV R23, R36 ;  /* 0x0000002400177202 */ /* 0x000fce0000000f00 */
[----:B------:R-:W-:Y:S05]  /*53c0*/  WARPSYNC.COLLECTIVE R24, `(.L_x_253) ;  /* 0x0000000018087348 */ /* 0x000fea0003c00000 */
[----:B------:R0:W1:Y:S02]  /*53d0*/  SHFL.BFLY P2, R36, R29, R26, R27 ;  /* 0x0c00001a1d247389 */ /* 0x000064000004001b */
[----:B01----:R-:W-:Y:S01]  /*53e0*/  ENDCOLLECTIVE ;  /* 0x000000000000791b */ /* 0x003fe20003800000 */
.L_x_253:
[----:B------:R-:W-:Y:S01]  /*53f0*/  FADD.FTZ R23, R28, R23 ;  /* 0x000000171c177221 */ /* 0x000fe20000010000 */
[----:B------:R-:W-:-:S04]  /*5400*/  HFMA2.MMA R26, -RZ, RZ, 0, 1.1920928955078125e-07 ;  /* 0x00000002ff1a7435 */ /* 0x000fc800000001ff */
[----:B------:R-:W-:Y:S02]  /*5410*/  MOV R29, R23 ;  /* 0x00000017001d7202 */ /* 0x000fe40000000f00 */
[----:B------:R-:W-:Y:S02]  /*5420*/  MOV R21, R36 ;  /* 0x0000002400157202 */ /* 0x000fe40000000f00 */
[----:B------:R-:W-:-:S03]  /*5430*/  @!P0 IADD3 R36, R25, 0x28, RZ ;  /* 0x0000002819248810 */ /* 0x000fc60007ffe0ff */
[----:B------:R-:W-:Y:S01]  /*5440*/  FADD.FTZ R40, R30, R21 ;  /* 0x000000151e287221 */ /* 0x000fe20000010000 */
[----:B------:R-:W-:Y:S02]  /*5450*/  @!P0 LOP3.LUT R36, R36, R9, RZ, 0x3c, !PT ;  /* 0x0000000924248212 */ /* 0x000fe400078e3cff */
[----:B------:R-:W-:-:S03]  /*5460*/  CS2R R20, SRZ ;  /* 0x0000000000147805 */ /* 0x000fc6000001ff00 */
[----:B------:R-:W-:-:S07]  /*5470*/  @!P0 IMAD R31, R36, 0x4, R31 ;  /* 0x00000004241f8824 */ /* 0x000fce00078e021f */
[----:B------:R-:W-:Y:S05]  /*5480*/  WARPSYNC.COLLECTIVE R24, `(.L_x_254) ;  /* 0x0000000018087348 */ /* 0x000fea0003c00000 */
[----:B------:R0:W1:Y:S02]  /*5490*/  SHFL.BFLY P2, R36, R29, R26, R27 ;  /* 0x0c00001a1d247389 */ /* 0x000064000004001b */
[----:B01----:R-:W-:Y:S01]  /*54a0*/  ENDCOLLECTIVE ;  /* 0x000000000000791b */ /* 0x003fe20003800000 */
.L_x_254:
[----:B------:R0:W1:Y:S04]  /*54b0*/  @!P0 LDS R39, [R31] ;  /* 0x000000001f278984 */ /* 0x0000680000000800 */
[----:B------:R0:W2:Y:S01]  /*54c0*/  @!P0 LDS R43, [R31+0x500] ;  /* 0x000500001f2b8984 */ /* 0x0000a20000000800 */
[----:B------:R-:W-:Y:S01]  /*54d0*/  MOV R29, R40 ;  /* 0x00000028001d7202 */ /* 0x000fe20000000f00 */
[----:B------:R-:W-:-:S07]  /*54e0*/  IMAD.MOV.U32 R22, RZ, RZ, R36 ;  /* 0x000000ffff167224 */ /* 0x000fce00078e0024 */
[----:B012---:R-:W-:Y:S05]  /*54f0*/  WARPSYNC.COLLECTIVE R24, `(.L_x_255) ;  /* 0x0000000018087348 */ /* 0x007fea0003c00000 */
[----:B------:R3:W4:Y:S02]  /*5500*/  SHFL.BFLY P2, R36, R29, R26, R27 ;  /* 0x0c00001a1d247389 */ /* 0x000724000004001b */
[----:B01234-:R-:W-:Y:S01]  /*5510*/  ENDCOLLECTIVE ;  /* 0x000000000000791b */ /* 0x01ffe20003800000 */
.L_x_255:
[----:B------:R-:W-:Y:S01]  /*5520*/  FADD.FTZ R33, R23, R22 ;  /* 0x0000001617217221 */ /* 0x000fe20000010000 */
[----:B------:R-:W-:Y:S02]  /*5530*/  HFMA2.MMA R22, -RZ, RZ, 0, 0 ;  /* 0x00000000ff167435 */ /* 0x000fe400000001ff */
[----:B------:R-:W-:Y:S01]  /*5540*/  HFMA2.MMA R26, -RZ, RZ, 0, 5.9604644775390625e-08 ;  /* 0x00000001ff1a7435 */ /* 0x000fe200000001ff */
[----:B------:R-:W-:Y:S01]  /*5550*/  IMAD.MOV.U32 R29, RZ, RZ, R33 ;  /* 0x000000ffff1d7224 */ /* 0x000fe200078e0021 */
[----:B------:R-:W-:Y:S02]  /*5560*/  @!P0 MOV R38, R39 ;  /* 0x0000002700268202 */ /* 0x000fe40000000f00 */
[----:B------:R-:W-:Y:S02]  /*5570*/  @!P0 MOV R21, R43 ;  /* 0x0000002b00158202 */ /* 0x000fe40000000f00 */
[----:B------:R-:W-:-:S07]  /*5580*/  MOV R31, R36 ;  /* 0x00000024001f7202 */ /* 0x000fce0000000f00 */
[----:B------:R-:W-:Y:S05]  /*5590*/  WARPSYNC.COLLECTIVE R24, `(.L_x_256) ;  /* 0x0000000018087348 */ /* 0x000fea0003c00000 */
[----:B------:R0:W1:Y:S02]  /*55a0*/  SHFL.BFLY P2, R36, R29, R26, R27 ;  /* 0x0c00001a1d247389 */ /* 0x000064000004001b */
[----:B01----:R-:W-:Y:S01]  /*55b0*/  ENDCOLLECTIVE ;  /* 0x000000000000791b */ /* 0x003fe20003800000 */
.L_x_256:
[----:B------:R-:W-:-:S04]  /*55c0*/  FADD.FTZ R31, R40, R31 ;  /* 0x0000001f281f7221 */ /* 0x000fc80000010000 */
[----:B------:R-:W-:Y:S01]  /*55d0*/  IMAD.MOV.U32 R29, RZ, RZ, R31 ;  /* 0x000000ffff1d7224 */ /* 0x000fe200078e001f */
[----:B------:R-:W-:-:S07]  /*55e0*/  MOV R30, R36 ;  /* 0x00000024001e7202 */ /* 0x000fce0000000f00 */
[----:B------:R-:W-:Y:S05]  /*55f0*/  WARPSYNC.COLLECTIVE R24, `(.L_x_257) ;  /* 0x0000000018087348 */ /* 0x000fea0003c00000 */
[----:B------:R0:W1:Y:S02]  /*5600*/  SHFL.BFLY P2, R36, R29, R26, R27 ;  /* 0x0c00001a1d247389 */ /* 0x000064000004001b */
[----:B01----:R-:W-:Y:S01]  /*5610*/  ENDCOLLECTIVE ;  /* 0x000000000000791b */ /* 0x003fe20003800000 */
.L_x_257:
[----:B------:R-:W-:Y:S01]  /*5620*/  FADD.FTZ R30, R33, R30 ;  /* 0x0000001e211e7221 */ /* 0x000fe20000010000 */
[----:B------:R-:W-:Y:S01]  /*5630*/  MOV R29, R38 ;  /* 0x00000026001d7202 */ /* 0x000fe20000000f00 */
[----:B------:R-:W-:Y:S01]  /*5640*/  IMAD.MOV.U32 R26, RZ, RZ, 0x8 ;  /* 0x00000008ff1a7424 */ /* 0x000fe200078e00ff */
[----:B------:R-:W-:-:S07]  /*5650*/  MOV R28, R36 ;  /* 0x00000024001c7202 */ /* 0x000fce0000000f00 */
[----:B------:R-:W-:Y:S05]  /*5660*/  WARPSYNC.COLLECTIVE R24, `(.L_x_258) ;  /* 0x0000000018087348 */ /* 0x000fea0003c00000 */
[----:B------:R0:W1:Y:S02]  /*5670*/  SHFL.BFLY P2, R36, R29, R26, R27 ;  /* 0x0c00001a1d247389 */ /* 0x000064000004001b */
[----:B01----:R-:W-:Y:S01]  /*5680*/  ENDCOLLECTIVE ;  /* 0x000000000000791b */ /* 0x003fe20003800000 */
.L_x_258:
[----:B------:R-:W-:Y:S02]  /*5690*/  MOV R29, R21 ;  /* 0x00000015001d7202 */ /* 0x000fe40000000f00 */
[----:B------:R-:W-:-:S07]  /*56a0*/  MOV R43, R36 ;  /* 0x00000024002b7202 */ /* 0x000fce0000000f00 */
[----:B------:R-:W-:Y:S05]  /*56b0*/  WARPSYNC.COLLECTIVE R24, `(.L_x_259) ;  /* 0x0000000018087348 */ /* 0x000fea0003c00000 */
[----:B------:R0:W1:Y:S02]  /*56c0*/  SHFL.BFLY P2, R36, R29, R26, R27 ;  /* 0x0c00001a1d247389 */ /* 0x000064000004001b */
[----:B01----:R-:W-:Y:S01]  /*56d0*/  ENDCOLLECTIVE ;  /* 0x000000000000791b */ /* 0x003fe20003800000 */
.L_x_259:
[----:B------:R-:W-:Y:S01]  /*56e0*/  FADD.FTZ R39, R43, R38 ;  /* 0x000000262b277221 */ /* 0x000fe20000010000 */
[----:B------:R-:W-:-:S04]  /*56f0*/  HFMA2.MMA R26, -RZ, RZ, 0, 2.384185791015625e-07 ;  /* 0x00000004ff1a7435 */ /* 0x000fc800000001ff */
[----:B------:R-:W-:Y:S01]  /*5700*/  MOV R29, R39 ;  /* 0x00000027001d7202 */ /* 0x000fe20000000f00 */
[----:B------:R-:W-:-:S07]  /*5710*/  IMAD.MOV.U32 R44, RZ, RZ, R36 ;  /* 0x000000ffff2c7224 */ /* 0x000fce00078e0024 */
[----:B------:R-:W-:Y:S05]  /*5720*/  WARPSYNC.COLLECTIVE R24, `(.L_x_260) ;  /* 0x0000000018087348 */ /* 0x000fea0003c00000 */
[----:B------:R0:W1:Y:S02]  /*5730*/  SHFL.BFLY P2, R36, R29, R26, R27 ;  /* 0x0c00001a1d247389 */ /* 0x000064000004001b */
[----:B01----:R-:W-:Y:S01]  /*5740*/  ENDCOLLECTIVE ;  /* 0x000000000000791b */ /* 0x003fe20003800000 */
.L_x_260:
[----:B------:R-:W-:Y:S01]  /*5750*/  FADD.FTZ R41, R44, R21 ;  /* 0x000000152c297221 */ /* 0x000fe20000010000 */
[----:B------:R-:W-:-:S04]  /*5760*/  @!P0 LEA R21, R13, UR6, 0x7 ;  /* 0x000000060d158c11 */ /* 0x000fc8000f8e38ff */
[----:B------:R-:W-:Y:S01]  /*5770*/  MOV R29, R41 ;  /* 0x00000029001d7202 */ /* 0x000fe20000000f00 */
[----:B------:R-:W-:-:S07]  /*5780*/  IMAD.MOV.U32 R38, RZ, RZ, R36 ;  /* 0x000000ffff267224 */ /* 0x000fce00078e0024 */
[----:B------:R-:W-:Y:S05]  /*5790*/  WARPSYNC.COLLECTIVE R24, `(.L_x_261) ;  /* 0x0000000018087348 */ /* 0x000fea0003c00000 */
[----:B------:R0:W1:Y:S02]  /*57a0*/  SHFL.BFLY P2, R36, R29, R26, R27 ;  /* 0x0c00001a1d247389 */ /* 0x000064000004001b */
[----:B01----:R-:W-:Y:S01]  /*57b0*/  ENDCOLLECTIVE ;  /* 0x000000000000791b */ /* 0x003fe20003800000 */
.L_x_261:
[----:B------:R-:W-:Y:S01]  /*57c0*/  IMAD.MOV.U32 R26, RZ, RZ, 0x2 ;  /* 0x00000002ff1a7424 */ /* 0x000fe200078e00ff */
[----:B------:R-:W-:Y:S01]  /*57d0*/  MOV R42, R36 ;  /* 0x00000024002a7202 */ /* 0x000fe20000000f00 */
[C---:B------:R-:W-:Y:S01]  /*57e0*/  @!P0 VIADD R36, R25.reuse, 0x3c ;  /* 0x0000003c19248836 */ /* 0x040fe20000000000 */
[----:B------:R-:W-:-:S03]  /*57f0*/  IADD3 R25, R25, R62, RZ ;  /* 0x0000003e19197210 */ /* 0x000fc60007ffe0ff */
[----:B------:R-:W-:Y:S01]  /*5800*/  FADD.FTZ R42, R41, R42 ;  /* 0x0000002a292a7221 */ /* 0x000fe20000010000 */
[----:B------:R-:W-:-:S04]  /*5810*/  @!P0 LOP3.LUT R36, R36, R9, RZ, 0x3c, !PT ;  /* 0x0000000924248212 */ /* 0x000fc800078e3cff */
[----:B------:R-:W-:Y:S01]  /*5820*/  @!P0 LEA R44, R36, R21, 0x2 ;  /* 0x00000015242c8211 */ /* 0x000fe200078e10ff */
[----:B------:R-:W-:-:S04]  /*5830*/  FADD.FTZ R21, R39, R38 ;  /* 0x0000002627157221 */ /* 0x000fc80000010000 */
[----:B------:R0:W1:Y:S01]  /*5840*/  @!P0 LDS R40, [R44] ;  /* 0x000000002c288984 */ /* 0x0000620000000800 */
[----:B------:R-:W-:-:S03]  /*5850*/  MOV R29, R21 ;  /* 0x00000015001d7202 */ /* 0x000fc60000000f00 */
[----:B------:R0:W2:Y:S04]  /*5860*/  @!P0 LDS R23, [R44+0x500] ;  /* 0x000500002c178984 */ /* 0x0000a80000000800 */
[----:B012---:R-:W-:Y:S05]  /*5870*/  WARPSYNC.COLLECTIVE R24, `(.L_x_262) ;  /* 0x0000000018087348 */ /* 0x007fea0003c00000 */
[----:B------:R3:W4:Y:S02]  /*5880*/  SHFL.BFLY P2, R36, R29, R26, R27 ;  /* 0x0c00001a1d247389 */ /* 0x000724000004001b */
[----:B01234-:R-:W-:Y:S01]  /*5890*/  ENDCOLLECTIVE ;  /* 0x000000000000791b */ /* 0x01ffe20003800000 */
.L_x_262:
[----:B------:R-:W-:Y:S02]  /*58a0*/  MOV R29, R42 ;  /* 0x0000002a001d7202 */ /* 0x000fe40000000f00 */
[----:B------:R-:W-:-:S07]  /*58b0*/  MOV R38, R36 ;  /* 0x0000002400267202 */ /* 0x000fce0000000f00 */
[----:B------:R-:W-:Y:S05]  /*58c0*/  WARPSYNC.COLLECTIVE R24, `(.L_x_263) ;  /* 0x0000000018087348 */ /* 0x000fea0003c00000 */
[----:B------:R0:W1:Y:S02]  /*58d0*/  SHFL.BFLY P2, R36, R29, R26, R27 ;  /* 0x0c00001a1d247389 */ /* 0x000064000004001b */
[----:B01----:R-:W-:Y:S01]  /*58e0*/  ENDCOLLECTIVE ;  /* 0x000000000000791b */ /* 0x003fe20003800000 */
.L_x_263:
[----:B------:R-:W-:Y:S01]  /*58f0*/  FADD.FTZ R38, R21, R38 ;  /* 0x0000002615267221 */ /* 0x000fe20000010000 */
[----:B------:R-:W-:Y:S02]  /*5900*/  @!P0 MOV R22, R40 ;  /* 0x0000002800168202 */ /* 0x000fe40000000f00 */
[----:B------:R-:W-:Y:S02]  /*5910*/  @!P0 MOV R20, R23 ;  /* 0x0000001700148202 */ /* 0x000fe40000000f00 */
[----:B------:R-:W-:Y:S01]  /*5920*/  ISETP.NE.AND P0, PT, R13, RZ, PT ;  /* 0x000000ff0d00720c */ /* 0x000fe20003f05270 */
[----:B------:R-:W-:Y:S01]  /*5930*/  HFMA2.MMA R26, -RZ, RZ, 0, 5.9604644775390625e-08 ;  /* 0x00000001ff1a7435 */ /* 0x000fe200000001ff */
[----:B------:R-:W-:Y:S02]  /*5940*/  IMAD.MOV.U32 R29, RZ, RZ, R38 ;  /* 0x000000ffff1d7224 */ /* 0x000fe400078e0026 */
[----:B------:R-:W-:-:S09]  /*5950*/  IMAD.MOV.U32 R39, RZ, RZ, R36 ;  /* 0x000000ffff277224 */ /* 0x000fd200078e0024 */
[----:B------:R-:W-:-:S07]  /*5960*/  @!P0 F2FP.BF16.F32.PACK_AB R32, RZ, R34 ;  /* 0x00000022ff20823e */ /* 0x000fce00000010ff */
[----:B------:R-:W-:Y:S05]  /*5970*/  WARPSYNC.COLLECTIVE R24, `(.L_x_264) ;  /* 0x0000000018087348 */ /* 0x000fea0003c00000 */
[----:B------:R0:W1:Y:S02]  /*5980*/  SHFL.BFLY P2, R36, R29, R26, R27 ;  /* 0x0c00001a1d247389 */ /* 0x000064000004001b */
[----:B01----:R-:W-:Y:S01]  /*5990*/  ENDCOLLECTIVE ;  /* 0x000000000000791b */ /* 0x003fe20003800000 */
.L_x_264:
[----:B------:R-:W-:Y:S01]  /*59a0*/  @!P0 F2FP.BF16.F32.PACK_AB R34, RZ, R35 ;  /* 0x00000023ff22823e */ /* 0x000fe200000010ff */
[----:B------:R-:W-:-:S04]  /*59b0*/  FADD.FTZ R39, R42, R39 ;  /* 0x000000272a277221 */ /* 0x000fc80000010000 */
[----:B------:R-:W-:Y:S01]  /*59c0*/  IMAD.MOV.U32 R29, RZ, RZ, R39 ;  /* 0x000000ffff1d7224 */ /* 0x000fe200078e0027 */
[----:B------:R-:W-:-:S07]  /*59d0*/  MOV R41, R36 ;  /* 0x0000002400297202 */ /* 0x000fce0000000f00 */
[----:B------:R-:W-:Y:S05]  /*59e0*/  WARPSYNC.COLLECTIVE R24, `(.L_x_265) ;  /* 0x0000000018087348 */ /* 0x000fea0003c00000 */
[----:B------:R0:W1:Y:S02]  /*59f0*/  SHFL.BFLY P2, R36, R29, R26, R27 ;  /* 0x0c00001a1d247389 */ /* 0x000064000004001b */
[----:B01----:R-:W-:Y:S01]  /*5a00*/  ENDCOLLECTIVE ;  /* 0x000000000000791b */ /* 0x003fe20003800000 */
.L_x_265:
[----:B------:R-:W-:Y:S01]  /*5a10*/  MOV R29, R22 ;  /* 0x00000016001d7202 */ /* 0x000fe20000000f00 */
[----:B------:R-:W-:Y:S01]  /*5a20*/  IMAD.MOV.U32 R26, RZ, RZ, 0x8 ;  /* 0x00000008ff1a7424 */ /* 0x000fe200078e00ff */
[----:B------:R-:W-:-:S07]  /*5a30*/  MOV R40, R36 ;  /* 0x0000002400287202 */ /* 0x000fce0000000f00 */
[----:B------:R-:W-:Y:S05]  /*5a40*/  WARPSYNC.COLLECTIVE R24, `(.L_x_266) ;  /* 0x0000000018087348 */ /* 0x000fea0003c00000 */
[----:B------:R0:W1:Y:S02]  /*5a50*/  SHFL.BFLY P2, R36, R29, R26, R27 ;  /* 0x0c00001a1d247389 */ /* 0x000064000004001b */
[----:B01----:R-:W-:Y:S01]  /*5a60*/  ENDCOLLECTIVE ;  /* 0x000000000000791b */ /* 0x003fe20003800000 */
.L_x_266:
[----:B------:R-:W-:Y:S01]  /*5a70*/  IMAD.MOV.U32 R29, RZ, RZ, R20 ;  /* 0x000000ffff1d7224 */ /* 0x000fe200078e0014 */
[----:B------:R-:W-:-:S07]  /*5a80*/  MOV R45, R36 ;  /* 0x00000024002d7202 */ /* 0x000fce0000000f00 */
[----:B------:R-:W-:Y:S05]  /*5a90*/  WARPSYNC.COLLECTIVE R24, `(.L_x_267) ;  /* 0x0000000018087348 */ /* 0x000fea0003c00000 */
[----:B------:R0:W1:Y:S02]  /*5aa0*/  SHFL.BFLY P2, R36, R29, R26, R27 ;  /* 0x0c00001a1d247389 */ /* 0x000064000004001b */
[----:B01----:R-:W-:Y:S01]  /*5ab0*/  ENDCOLLECTIVE ;  /* 0x000000000000791b */ /* 0x003fe20003800000 */
.L_x_267:
[----:B------:R-:W-:Y:S02]  /*5ac0*/  FADD.FTZ R45, R45, R22 ;  /* 0x000000162d2d7221 */ /* 0x000fe40000010000 */
[----:B------:R-:W0:Y:S03]  /*5ad0*/  LDC.64 R22, c[0x0][0x220] ;  /* 0x00008800ff167b82 */ /* 0x000e260000000a00 */
[----:B------:R-:W-:Y:S01]  /*5ae0*/  MOV R29, R45 ;  /* 0x0000002d001d7202 */ /* 0x000fe20000000f00 */
[----:B------:R-:W-:Y:S01]  /*5af0*/  IMAD.MOV.U32 R26, RZ, RZ, 0x4 ;  /* 0x00000004ff1a7424 */ /* 0x000fe200078e00ff */
[----:B------:R-:W-:-:S07]  /*5b00*/  MOV R43, R36 ;  /* 0x00000024002b7202 */ /* 0x000fce0000000f00 */
[----:B0-----:R-:W-:Y:S05]  /*5b10*/  WARPSYNC.COLLECTIVE R24, `(.L_x_268) ;  /* 0x0000000018087348 */ /* 0x001fea0003c00000 */
[----:B------:R1:W2:Y:S02]  /*5b20*/  SHFL.BFLY P2, R36, R29, R26, R27 ;  /* 0x0c00001a1d247389 */ /* 0x0002a4000004001b */
[----:B012---:R-:W-:Y:S01]  /*5b30*/  ENDCOLLECTIVE ;  /* 0x000000000000791b */ /* 0x007fe20003800000 */
.L_x_268:
[----:B------:R-:W-:Y:S01]  /*5b40*/  FADD.FTZ R43, R43, R20 ;  /* 0x000000142b2b7221 */ /* 0x000fe20000010000 */
[----:B------:R-:W-:Y:S01]  /*5b50*/  IMAD.WIDE R22, R25, 0x2, R22 ;  /* 0x0000000219167825 */ /* 0x000fe200078e0216 */
[----:B------:R-:W0:Y:S03]  /*5b60*/  LDC.64 R20, c[0x0][0x218] ;  /* 0x00008600ff147b82 */ /* 0x000e260000000a00 */
[----:B------:R-:W-:Y:S02]  /*5b70*/  MOV R29, R43 ;  /* 0x0000002b001d7202 */ /* 0x000fe40000000f00 */
[----:B------:R-:W-:-:S07]  /*5b80*/  MOV R44, R36 ;  /* 0x00000024002c7202 */ /* 0x000fce0000000f00 */
[----:B0-----:R-:W-:Y:S05]  /*5b90*/  WARPSYNC.COLLECTIVE R24, `(.L_x_269) ;  /* 0x0000000018087348 */ /* 0x001fea0003c00000 */
[----:B------:R1:W2:Y:S02]  /*5ba0*/  SHFL.BFLY P2, R36, R29, R26, R27 ;  /* 0x0c00001a1d247389 */ /* 0x0002a4000004001b */
[----:B012---:R-:W-:Y:S01]  /*5bb0*/  ENDCOLLECTIVE ;  /* 0x000000000000791b */ /* 0x007fe20003800000 */
.L_x_269:
[----:B------:R-:W-:Y:S01]  /*5bc0*/  FADD.FTZ R45, R45, R44 ;  /* 0x0000002c2d2d7221 */ /* 0x000fe20000010000 */
[----:B------:R-:W-:-:S04]  /*5bd0*/  IMAD.WIDE R20, R25, 0x2, R20 ;  /* 0x0000000219147825 */ /* 0x000fc800078e0214 */
[----:B------:R-:W-:Y:S01]  /*5be0*/  FADD.FTZ R25, R31, R28 ;  /* 0x0000001c1f197221 */ /* 0x000fe20000010000 */
[----:B------:R-:W-:Y:S01]  /*5bf0*/  FADD.FTZ R28, R39, R40 ;  /* 0x00000028271c7221 */ /* 0x000fe20000010000 */
[----:B------:R0:W-:Y:S03]  /*5c00*/  @!P0 STG.E.U16 desc[UR8][R20.64], R32 ;  /* 0x0000002014008986 */ /* 0x0001e6000c101508 */
[----:B------:R-:W-:Y:S02]  /*5c10*/  @!P0 F2FP.BF16.F32.PACK_AB R25, RZ, R25 ;  /* 0x00000019ff19823e */ /* 0x000fe400000010ff */
[----:B------:R-:W-:Y:S01]  /*5c20*/  @!P0 F2FP.BF16.F32.PACK_AB R28, RZ, R28 ;  /* 0x0000001cff1c823e */ /* 0x000fe200000010ff */
[----:B------:R0:W-:Y:S01]  /*5c30*/  @!P0 STG.E.U16 desc[UR8][R22.64], R34 ;  /* 0x0000002216008986 */ /* 0x0001e2000c101508 */
[----:B------:R-:W-:Y:S01]  /*5c40*/  HFMA2.MMA R26, -RZ, RZ, 0, 1.1920928955078125e-07 ;  /* 0x00000002ff1a7435 */ /* 0x000fe200000001ff */
[----:B------:R-:W-:Y:S01]  /*5c50*/  MOV R29, R45 ;  /* 0x0000002d001d7202 */ /* 0x000fe20000000f00 */
[----:B------:R-:W-:-:S09]  /*5c60*/  IMAD.MOV.U32 R46, RZ, RZ, R36 ;  /* 0x000000ffff2e7224 */ /* 0x000fd200078e0024 */
[----:B0-----:R-:W-:Y:S05]  /*5c70*/  WARPSYNC.COLLECTIVE R24, `(.L_x_270) ;  /* 0x0000000018087348 */ /* 0x001fea0003c00000 */
[----:B------:R1:W2:Y:S02]  /*5c80*/  SHFL.BFLY P2, R36, R29, R26, R27 ;  /* 0x0c00001a1d247389 */ /* 0x0002a4000004001b */
[----:B012---:R-:W-:Y:S01]  /*5c90*/  ENDCOLLECTIVE ;  /* 0x000000000000791b */ /* 0x007fe20003800000 */
.L_x_270:
[----:B------:R-:W-:-:S05]  /*5ca0*/  FADD.FTZ R43, R43, R46 ;  /* 0x0000002e2b2b7221 */ /* 0x000fca0000010000 */
[----:B------:R-:W-:Y:S01]  /*5cb0*/  MOV R29, R43 ;  /* 0x0000002b001d7202 */ /* 0x000fe20000000f00 */
[----:B------:R-:W-:-:S07]  /*5cc0*/  IMAD.MOV.U32 R44, RZ, RZ, R36 ;  /* 0x000000ffff2c7224 */ /* 0x000fce00078e0024 */
[----:B------:R-:W-:Y:S05]  /*5cd0*/  WARPSYNC.COLLECTIVE R24, `(.L_x_271) ;  /* 0x0000000018087348 */ /* 0x000fea0003c00000 */
[----:B------:R0:W1:Y:S02]  /*5ce0*/  SHFL.BFLY P2, R36, R29, R26, R27 ;  /* 0x0c00001a1d247389 */ /* 0x000064000004001b */
[----:B01----:R-:W-:Y:S01]  /*5cf0*/  ENDCOLLECTIVE ;  /* 0x000000000000791b */ /* 0x003fe20003800000 */
.L_x_271:
[----:B------:R-:W-:Y:S01]  /*5d00*/  FADD.FTZ R44, R45, R44 ;  /* 0x0000002c2d2c7221 */ /* 0x000fe20000010000 */
[----:B------:R-:W-:Y:S01]  /*5d10*/  FADD.FTZ R26, R38, R41 ;  /* 0x00000029261a7221 */ /* 0x000fe20000010000 */
[----:B------:R-:W-:-:S03]  /*5d20*/  @!P0 F2FP.BF16.F32.PACK_AB R24, RZ, R30 ;  /* 0x0000001eff18823e */ /* 0x000fc600000010ff */
[----:B------:R-:W-:Y:S02]  /*5d30*/  MOV R29, R44 ;  /* 0x0000002c001d7202 */ /* 0x000fe40000000f00 */
[----:B------:R-:W-:Y:S02]  /*5d40*/  @!P0 F2FP.BF16.F32.PACK_AB R26, RZ, R26 ;  /* 0x0000001aff1a823e */ /* 0x000fe400000010ff */
[----:B------:R-:W-:Y:S01]  /*5d50*/  PRMT R30, R24, 0x7610, R30 ;  /* 0x00007610181e7816 */ /* 0x000fe2000000001e */
[----:B------:R-:W-:Y:S01]  /*5d60*/  IMAD.MOV.U32 R24, RZ, RZ, 0xffff ;  /* 0x0000ffffff187424 */ /* 0x000fe200078e00ff */
[----:B------:R-:W-:Y:S01]  /*5d70*/  PRMT R32, R26, 0x7610, R32 ;  /* 0x000076101a207816 */ /* 0x000fe20000000020 */
[----:B------:R-:W-:Y:S01]  /*5d80*/  HFMA2.MMA R26, -RZ, RZ, 0, 5.9604644775390625e-08 ;  /* 0x00000001ff1a7435 */ /* 0x000fe200000001ff */
[----:B------:R-:W-:Y:S01]  /*5d90*/  IMAD.MOV.U32 R42, RZ, RZ, R36 ;  /* 0x000000ffff2a7224 */ /* 0x000fe200078e0024 */
[----:B------:R0:W-:Y:S03]  /*5da0*/  @!P0 STG.E.U16 desc[UR8][R20.64+0x28], R30 ;  /* 0x0000281e14008986 */ /* 0x0001e6000c101508 */
[----:B------:R-:W-:Y:S01]  /*5db0*/  FADD.FTZ R42, R43, R42 ;  /* 0x0000002a2b2a7221 */ /* 0x000fe20000010000 */
[----:B------:R0:W-:Y:S06]  /*5dc0*/  @!P0 STG.E.U16 desc[UR8][R22.64+0x28], R25 ;  /* 0x0000281916008986 */ /* 0x0001ec000c101508 */
[----:B0-----:R-:W-:Y:S05]  /*5dd0*/  WARPSYNC.COLLECTIVE R24, `(.L_x_272) ;  /* 0x0000000018087348 */ /* 0x001fea0003c00000 */
[----:B------:R1:W2:Y:S02]  /*5de0*/  SHFL.BFLY P2, R36, R29, R26, R27 ;  /* 0x0c00001a1d247389 */ /* 0x0002a4000004001b */
[----:B012---:R-:W-:Y:S01]  /*5df0*/  ENDCOLLECTIVE ;  /* 0x000000000000791b */ /* 0x007fe20003800000 */
.L_x_272:
[----:B------:R0:W-:Y:S04]  /*5e00*/  @!P0 STG.E.U16 desc[UR8][R20.64+0x50], R32 ;  /* 0x0000502014008986 */ /* 0x0001e8000c101508 */
[----:B------:R0:W-:Y:S01]  /*5e10*/  @!P0 STG.E.U16 desc[UR8][R22.64+0x50], R28 ;  /* 0x0000501c16008986 */ /* 0x0001e2000c101508 */
[----:B------:R-:W-:Y:S02]  /*5e20*/  MOV R29, R42 ;  /* 0x0000002a001d7202 */ /* 0x000fe40000000f00 */
[----:B------:R-:W-:-:S07]  /*5e30*/  MOV R31, R36 ;  /* 0x00000024001f7202 */ /* 0x000fce0000000f00 */
[----:B0-----:R-:W-:Y:S05]  /*5e40*/  WARPSYNC.COLLECTIVE R24, `(.L_x_273) ;  /* 0x0000000018087348 */ /* 0x001fea0003c00000 */
[----:B------:R1:W2:Y:S02]  /*5e50*/  SHFL.BFLY P2, R36, R29, R26, R27 ;  /* 0x0c00001a1d247389 */ /* 0x0002a4000004001b */
[----:B012---:R-:W-:Y:S01]  /*5e60*/  ENDCOLLECTIVE ;  /* 0x000000000000791b */ /* 0x007fe20003800000 */
.L_x_273:
[----:B------:R-:W-:Y:S01]  /*5e70*/  FADD.FTZ R31, R44, R31 ;  /* 0x0000001f2c1f7221 */ /* 0x000fe20000010000 */
[----:B------:R-:W-:Y:S06]  /*5e80*/  BRA `(.L_x_274) ;  /* 0xffffffe4001c7947 */ /* 0x000fec000383ffff */
.L_x_275:
        /* <DEDUP_REMOVED lines=15> */
.L_x_2443:


//--------------------- .text._ZN13group_norm_v218gn_bwd_cuda_kernelI13__nv_bfloat16Li320ELi3ELi16ELi160ELi64ELb1ELb1ELi4ELi320ELi320ELi4ELb1ELi16ELb0ELb0ELNS_15WgradSyncMethodE3ENS_16CompileConditionILi900EEEEEvPT_S6_S6_PKS5_S8_S8_S8_PKfflPfPj --------------------------
	.section	.text._ZN13group_norm_v218gn_bwd_cuda_kernelI13__nv_bfloat16Li320ELi3ELi16ELi160ELi64ELb1ELb1ELi4ELi320ELi320ELi4ELb1ELi16ELb0ELb0ELNS_15WgradSyncMethodE3ENS_16CompileConditionILi900EEEEEvPT_S6_S6_PKS5_S8_S8_S8_PKfflPfPj,"ax",@progbits
	.align	128
        .global         _ZN13group_norm_v218gn_bwd_cuda_kernelI13__nv_bfloat16Li320ELi3ELi16ELi160ELi64ELb1ELb1ELi4ELi320ELi320ELi4ELb1ELi16ELb0ELb0ELNS_15WgradSyncMethodE3ENS_16CompileConditionILi900EEEEEvPT_S6_S6_PKS5_S8_S8_S8_PKfflPfPj
        .type           _ZN13group_norm_v218gn_bwd_cuda_kernelI13__nv_bfloat16Li320ELi3ELi16ELi160ELi64ELb1ELb1ELi4ELi320ELi320ELi4ELb1ELi16ELb0ELb0ELNS_15WgradSyncMethodE3ENS_16CompileConditionILi900EEEEEvPT_S6_S6_PKS5_S8_S8_S8_PKfflPfPj,@function
        .size           _ZN13group_norm_v218gn_bwd_cuda_kernelI13__nv_bfloat16Li320ELi3ELi16ELi160ELi64ELb1ELb1ELi4ELi320ELi320ELi4ELb1ELi16ELb0ELb0ELNS_15WgradSyncMethodE3ENS_16CompileConditionILi900EEEEEvPT_S6_S6_PKS5_S8_S8_S8_PKfflPfPj,(.L_x_2444 - _ZN13group_norm_v218gn_bwd_cuda_kernelI13__nv_bfloat16Li320ELi3ELi16ELi160ELi64ELb1ELb1ELi4ELi320ELi320ELi4ELb1ELi16ELb0ELb0ELNS_15WgradSyncMethodE3ENS_16CompileConditionILi900EEEEEvPT_S6_S6_PKS5_S8_S8_S8_PKfflPfPj)
        .other          _ZN13group_norm_v218gn_bwd_cuda_kernelI13__nv_bfloat16Li320ELi3ELi16ELi160ELi64ELb1ELb1ELi4ELi320ELi320ELi4ELb1ELi16ELb0ELb0ELNS_15WgradSyncMethodE3ENS_16CompileConditionILi900EEEEEvPT_S6_S6_PKS5_S8_S8_S8_PKfflPfPj,@"STO_CUDA_ENTRY STV_DEFAULT"
_ZN13group_norm_v218gn_bwd_cuda_kernelI13__nv_bfloat16Li320ELi3ELi16ELi160ELi64ELb1ELb1ELi4ELi320ELi320ELi4ELb1ELi16ELb0ELb0ELNS_15WgradSyncMethodE3ENS_16CompileConditionILi900EEEEEvPT_S6_S6_PKS5_S8_S8_S8_PKfflPfPj:
.text._ZN13group_norm_v218gn_bwd_cuda_kernelI13__nv_bfloat16Li320ELi3ELi16ELi160ELi64ELb1ELb1ELi4ELi320ELi320ELi4ELb1ELi16ELb0ELb0ELNS_15WgradSyncMethodE3ENS_16CompileConditionILi900EEEEEvPT_S6_S6_PKS5_S8_S8_S8_PKfflPfPj:
[----:B------:R-:W-:Y:S01]  /*0000*/  LDC R1, c[0x0][0x28] ;  /* 0x00000a00ff017b82 */ /* 0x000fe20000000800 */
[----:B------:R-:W0:Y:S01]  /*0010*/  S2R R51, SR_CTAID.Y ;  /* 0x0000000000337919 */ /* 0x000e220000002600 */
[----:B------:R-:W-:Y:S01]  /*0020*/  ULDC.64 UR6, c[0x0][0x258] ;  /* 0x0000960000067ab9 */ /* 0x000fe20000000a00 */
[----:B------:R-:W-:Y:S01]  /*0030*/  ULDC.64 UR8, c[0x0][0x208] ;  /* 0x0000820000087ab9 */ /* 0x000fe20000000a00 */
[----:B------:R-:W-:Y:S01]  /*0040*/  USHF.L.U32 UR10, UR6, 0x3, URZ ;  /* 0x00000003060a7899 */ /* 0x000fe2000800063f */
[----:B------:R-:W1:Y:S01]  /*0050*/  S2R R2, SR_CTAID.X ;  /* 0x0000000000027919 */ /* 0x000e620000002500 */
[----:B------:R-:W-:Y:S01]  /*0060*/  USHF.L.U64.HI UR6, UR6, 0x3, UR7 ;  /* 0x0000000306067899 */ /* 0x000fe20008010207 */
[----:B------:R-:W-:-:S05]  /*0070*/  IMAD.MOV.U32 R50, RZ, RZ, RZ ;  /* 0x000000ffff327224 */ /* 0x000fca00078e00ff */
[----:B------:R-:W-:Y:S02]  /*0080*/  MOV R0, UR6 ;  /* 0x0000000600007c02 */ /* 0x000fe40008000f00 */
[----:B0-----:R-:W-:Y:S02]  /*0090*/  ISETP.LT.U32.AND P0, PT, R51, UR10, PT ;  /* 0x0000000a33007c0c */ /* 0x001fe4000bf01070 */
[----:B------:R-:W-:Y:S02]  /*00a0*/  MOV R49, R51 ;  /* 0x0000003300317202 */ /* 0x000fe40000000f00 */
[----:B------:R-:W-:-:S13]  /*00b0*/  ISETP.GT.AND.EX P0, PT, R0, RZ, PT, P0 ;  /* 0x000000ff0000720c */ /* 0x000fda0003f04300 */
[----:B-1----:R-:W-:Y:S05]  /*00c0*/  @P0 BRA `(.L_x_276) ;  /* 0x0000000000680947 */ /* 0x002fea0003800000 */
[----:B------:R-:W0:Y:S01]  /*00d0*/  S2R R0, SR_TID.X ;  /* 0x0000000000007919 */ /* 0x000e220000002100 */
[----:B------:R-:W-:Y:S01]  /*00e0*/  BAR.SYNC.DEFER_BLOCKING 0x0 ;  /* 0x0000000000007b1d */ /* 0x000fe20000010000 */
[----:B0-----:R-:W-:-:S13]  /*00f0*/  ISETP.NE.AND P0, PT, R0, RZ, PT ;  /* 0x000000ff0000720c */ /* 0x001fda0003f05270 */
[----:B------:R-:W-:Y:S05]  /*0100*/  @P0 BRA `(.L_x_277) ;  /* 0x00000000004c0947 */ /* 0x000fea0003800000 */
[----:B------:R-:W0:Y:S01]  /*0110*/  LDC.64 R4, c[0x0][0x268] ;  /* 0x00009a00ff047b82 */ /* 0x000e220000000a00 */
[----:B------:R-:W-:Y:S02]  /*0120*/  SHF.R.U32.HI R3, RZ, 0x3, R49 ;  /* 0x00000003ff037819 */ /* 0x000fe40000011631 */
[----:B------:R-:W-:-:S03]  /*0130*/  LOP3.LUT R0, R51, 0x7, RZ, 0xc0, !PT ;  /* 0x0000000733007812 */ /* 0x000fc600078ec0ff */
[----:B------:R-:W-:Y:S01]  /*0140*/  IMAD.MOV R7, RZ, RZ, -R3 ;  /* 0x000000ffff077224 */ /* 0x000fe200078e0a03 */
[----:B------:R-:W-:Y:S02]  /*0150*/  LOP3.LUT R3, R0, 0x10, RZ, 0xfc, !PT ;  /* 0x0000001000037812 */ /* 0x000fe400078efcff */
[----:B------:R-:W-:Y:S02]  /*0160*/  MOV R0, 0x7fffffe1 ;  /* 0x7fffffe100007802 */ /* 0x000fe40000000f00 */
[----:B------:R-:W-:Y:S01]  /*0170*/  ISETP.NE.AND P0, PT, R2, R7, PT ;  /* 0x000000070200720c */ /* 0x000fe20003f05270 */
[----:B0-----:R-:W-:-:S03]  /*0180*/  IMAD.WIDE.U32 R4, R3, 0x4, R4 ;  /* 0x0000000403047825 */ /* 0x001fc600078e0004 */
[----:B------:R-:W-:Y:S01]  /*0190*/  SEL R3, R0, 0x1, !P0 ;  /* 0x0000000100037807 */ /* 0x000fe20004000000 */
[----:B------:R-:W-:Y:S06]  /*01a0*/  MEMBAR.ALL.GPU ;  /* 0x0000000000007992 */ /* 0x000fec000000a000 */
[----:B------:R-:W-:-:S00]  /*01b0*/  ERRBAR ;  /* 0x00000000000079ab */ /* 0x000fc00000000000 */
[----:B------:R-:W-:Y:S06]  /*01c0*/  CGAERRBAR ;  /* 0x00000000000075ab */ /* 0x000fec0000000000 */
[----:B------:R0:W5:Y:S02]  /*01d0*/  ATOM.E.ADD.STRONG.GPU PT, R3, desc[UR8][R4.64], R3 ;  /* 0x000000030403798a */ /* 0x00016400081ee1c8 */
.L_x_278:
[----:B------:R-:W2:Y:S04]  /*01e0*/  LD.E.STRONG.GPU R0, desc[UR8][R4.64] ;  /* 0x0000000804007980 */ /* 0x000ea8000c10f900 */
[----:B--2---:R-:W-:Y:S01]  /*01f0*/  CCTL.IVALL ;  /* 0x00000000ff00798f */ /* 0x004fe20002000000 */
[----:B------:R-:W-:Y:S05]  /*0200*/  YIELD ;  /* 0x0000000000007946 */ /* 0x000fea0003800000 */
[----:B-----5:R-:W-:-:S04]  /*0210*/  LOP3.LUT R0, R0, R3, RZ, 0x3c, !PT ;  /* 0x0000000300007212 */ /* 0x020fc800078e3cff */
[----:B------:R-:W-:-:S13]  /*0220*/  ISETP.GT.AND P0, PT, R0, -0x1, PT ;  /* 0xffffffff0000780c */ /* 0x000fda0003f04270 */
[----:B------:R-:W-:Y:S05]  /*0230*/  @P0 BRA `(.L_x_278) ;  /* 0xfffffffc00e80947 */ /* 0x000fea000383ffff */
.L_x_277:
[----:B------:R-:W-:Y:S05]  /*0240*/  WARPSYNC.ALL ;  /* 0x0000000000007948 */ /* 0x000fea0003800000 */
[----:B------:R-:W-:Y:S06]  /*0250*/  BAR.SYNC.DEFER_BLOCKING 0x0 ;  /* 0x0000000000007b1d */ /* 0x000fec0000010000 */
[----:B------:R-:W-:Y:S05]  /*0260*/  BRA `(.L_x_279) ;  /* 0x0000002000287947 */ /* 0x000fea0003800000 */
.L_x_276:
[----:B------:R-:W0:Y:S01]  /*0270*/  S2R R48, SR_TID.X ;  /* 0x0000000000307919 */ /* 0x000e220000002100 */
[----:B------:R-:W-:Y:S02]  /*0280*/  MOV R0, 0x400 ;  /* 0x0000040000007802 */ /* 0x000fe40000000f00 */
[----:B------:R-:W-:Y:S02]  /*0290*/  CS2R R18, SRZ ;  /* 0x0000000000127805 */ /* 0x000fe4000001ff00 */
[----:B------:R-:W-:Y:S01]  /*02a0*/  CS2R R20, SRZ ;  /* 0x0000000000147805 */ /* 0x000fe2000001ff00 */
[----:B------:R-:W1:Y:S01]  /*02b0*/  S2R R7, SR_CgaCtaId ;  /* 0x0000000000077919 */ /* 0x000e620000008800 */
[----:B------:R-:W-:Y:S01]  /*02c0*/  UMOV UR4, URZ ;  /* 0x0000003f00047c82 */ /* 0x000fe20008000000 */
[----:B------:R-:W-:Y:S01]  /*02d0*/  VIADD R12, R0, 0x2800 ;  /* 0x00002800000c7836 */ /* 0x000fe20000000000 */
[----:B------:R-:W-:-:S04]  /*02e0*/  SHF.L.U32 R0, R2, 0x2, RZ ;  /* 0x0000000202007819 */ /* 0x000fc800000006ff */
[----:B------:R-:W-:Y:S02]  /*02f0*/  LOP3.LUT R0, R0, 0x3c, RZ, 0xc0, !PT ;  /* 0x0000003c00007812 */ /* 0x000fe400078ec0ff */
[----:B0-----:R-:W-:Y:S01]  /*0300*/  SHF.R.S32.HI R3, RZ, 0x1f, R48 ;  /* 0x0000001fff037819 */ /* 0x001fe20000011430 */
[----:B------:R-:W-:-:S03]  /*0310*/  IMAD.WIDE.U32 R4, R48, -0x33333333, RZ ;  /* 0xcccccccd30047825 */ /* 0x000fc600078e00ff */
[----:B------:R-:W-:Y:S02]  /*0320*/  LEA.HI R4, R3, R48, RZ, 0x2 ;  /* 0x0000003003047211 */ /* 0x000fe400078f10ff */
[----:B------:R-:W-:Y:S02]  /*0330*/  SHF.R.U32.HI R15, RZ, 0x6, R5 ;  /* 0x00000006ff0f7819 */ /* 0x000fe40000011605 */
[----:B------:R-:W-:Y:S02]  /*0340*/  SHF.R.S32.HI R13, RZ, 0x2, R4 ;  /* 0x00000002ff0d7819 */ /* 0x000fe40000011404 */
[----:B-1----:R-:W-:Y:S01]  /*0350*/  LEA R12, R7, R12, 0x18 ;  /* 0x0000000c070c7211 */ /* 0x002fe200078ec0ff */
[----:B------:R-:W-:Y:S01]  /*0360*/  IMAD R11, R15, -0x50, R48 ;  /* 0xffffffb00f0b7824 */ /* 0x000fe200078e0230 */
[C---:B------:R-:W-:Y:S01]  /*0370*/  IADD3 R9, R13.reuse, 0xf0, RZ ;  /* 0x000000f00d097810 */ /* 0x040fe20007ffe0ff */
[C---:B------:R-:W-:Y:S01]  /*0380*/  VIADD R5, R13.reuse, 0x50 ;  /* 0x000000500d057836 */ /* 0x040fe20000000000 */
[----:B------:R-:W-:Y:S01]  /*0390*/  IADD3 R0, R0, R15, RZ ;  /* 0x0000000f00007210 */ /* 0x000fe20007ffe0ff */
[----:B------:R-:W-:Y:S01]  /*03a0*/  VIADD R7, R13, 0xa0 ;  /* 0x000000a00d077836 */ /* 0x000fe20000000000 */
[----:B------:R-:W-:Y:S01]  /*03b0*/  SHF.R.S32.HI R14, RZ, 0x1f, R9 ;  /* 0x0000001fff0e7819 */ /* 0x000fe20000011409 */
[----:B------:R-:W-:Y:S01]  /*03c0*/  IMAD R10, R11, 0x28, R12 ;  /* 0x000000280b0a7824 */ /* 0x000fe200078e020c */
[----:B------:R-:W-:-:S02]  /*03d0*/  SHF.R.S32.HI R6, RZ, 0x1f, R5 ;  /* 0x0000001fff067819 */ /* 0x000fc40000011405 */
[----:B------:R-:W-:Y:S01]  /*03e0*/  SHF.R.S32.HI R8, RZ, 0x1f, R7 ;  /* 0x0000001fff087819 */ /* 0x000fe20000011407 */
[----:B------:R-:W-:Y:S01]  /*03f0*/  IMAD R10, R15, 0x8, R10 ;  /* 0x000000080f0a7824 */ /* 0x000fe200078e020a */
[----:B------:R-:W-:Y:S02]  /*0400*/  LEA.HI R6, R6, R5, RZ, 0x2 ;  /* 0x0000000506067211 */ /* 0x000fe400078f10ff */
[----:B------:R-:W-:Y:S02]  /*0410*/  LEA.HI R5, R3, R48, RZ, 0x4 ;  /* 0x0000003003057211 */ /* 0x000fe400078f20ff */
[----:B------:R-:W-:Y:S02]  /*0420*/  LOP3.LUT R3, R4, 0xfffffffc, RZ, 0xc0, !PT ;  /* 0xfffffffc04037812 */ /* 0x000fe400078ec0ff */
[----:B------:R-:W-:Y:S02]  /*0430*/  LEA.HI R8, R8, R7, RZ, 0x2 ;  /* 0x0000000708087211 */ /* 0x000fe400078f10ff */
[----:B------:R-:W-:-:S02]  /*0440*/  LEA.HI R9, R14, R9, RZ, 0x2 ;  /* 0x000000090e097211 */ /* 0x000fc400078f10ff */
[----:B------:R-:W-:Y:S02]  /*0450*/  IADD3 R3, -R3, R48, RZ ;  /* 0x0000003003037210 */ /* 0x000fe40007ffe1ff */
[----:B------:R-:W-:Y:S02]  /*0460*/  SHF.R.U32.HI R6, RZ, 0x2, R6 ;  /* 0x00000002ff067819 */ /* 0x000fe40000011606 */
[----:B------:R-:W-:Y:S02]  /*0470*/  SHF.R.U32.HI R14, RZ, 0x2, R8 ;  /* 0x00000002ff0e7819 */ /* 0x000fe40000011608 */
[----:B------:R-:W-:Y:S02]  /*0480*/  SHF.R.U32.HI R16, RZ, 0x2, R9 ;  /* 0x00000002ff107819 */ /* 0x000fe40000011609 */
[----:B------:R-:W-:Y:S02]  /*0490*/  SHF.R.U32.HI R4, RZ, 0x4, R5 ;  /* 0x00000004ff047819 */ /* 0x000fe40000011605 */
[C---:B------:R-:W-:Y:S01]  /*04a0*/  LOP3.LUT R8, R3.reuse, 0x3, R6, 0x78, !PT ;  /* 0x0000000303087812 */ /* 0x040fe200078e7806 */
[----:B------:R-:W-:Y:S01]  /*04b0*/  IMAD R6, R0, 0xa00, RZ ;  /* 0x00000a0000067824 */ /* 0x000fe200078e02ff */
[----:B------:R-:W-:-:S02]  /*04c0*/  LOP3.LUT R7, R3, 0x3, R14, 0x78, !PT ;  /* 0x0000000303077812 */ /* 0x000fc400078e780e */
[----:B------:R-:W-:Y:S02]  /*04d0*/  CS2R R14, SRZ ;  /* 0x00000000000e7805 */ /* 0x000fe4000001ff00 */
[C---:B------:R-:W-:Y:S02]  /*04e0*/  LOP3.LUT R5, R3.reuse, 0x3, R16, 0x78, !PT ;  /* 0x0000000303057812 */ /* 0x040fe400078e7810 */
[----:B------:R-:W-:Y:S02]  /*04f0*/  CS2R R16, SRZ ;  /* 0x0000000000107805 */ /* 0x000fe4000001ff00 */
[----:B------:R-:W-:-:S07]  /*0500*/  LOP3.LUT R9, R3, 0x3, R4, 0x78, !PT ;  /* 0x0000000303097812 */ /* 0x000fce00078e7804 */
.L_x_292:
[C---:B------:R-:W-:Y:S01]  /*0510*/  LOP3.LUT R42, R49.reuse, 0x7, RZ, 0xc0, !PT ;  /* 0x00000007312a7812 */ /* 0x040fe200078ec0ff */
[----:B------:R-:W-:Y:S01]  /*0520*/  IMAD.MOV.U32 R25, RZ, RZ, RZ ;  /* 0x000000ffff197224 */ /* 0x000fe200078e00ff */
[--C-:B------:R-:W-:Y:S01]  /*0530*/  SHF.R.U64 R31, R49, 0x3, R50.reuse ;  /* 0x00000003311f7819 */ /* 0x100fe20000001232 */
[----:B------:R-:W-:Y:S01]  /*0540*/  ULDC.64 UR12, c[0x0][0x248] ;  /* 0x00009200000c7ab9 */ /* 0x000fe20000000a00 */
[----:B------:R-:W-:Y:S01]  /*0550*/  MOV R24, R6 ;  /* 0x0000000600187202 */ /* 0x000fe20000000f00 */
[----:B------:R-:W-:Y:S01]  /*0560*/  IMAD R42, R42, 0x140, RZ ;  /* 0x000001402a2a7824 */ /* 0x000fe200078e02ff */
[----:B-1----:R-:W-:Y:S01]  /*0570*/  SHF.R.U32.HI R0, RZ, 0x3, R50 ;  /* 0x00000003ff007819 */ /* 0x002fe20000011632 */
[----:B------:R-:W0:Y:S01]  /*0580*/  LDC.64 R26, c[0x0][0x240] ;  /* 0x00009000ff1a7b82 */ /* 0x000e220000000a00 */
[----:B------:R-:W-:Y:S01]  /*0590*/  ULDC UR5, c[0x0][0x250] ;  /* 0x0000940000057ab9 */ /* 0x000fe20000000800 */
[----:B------:R-:W-:Y:S02]  /*05a0*/  IMAD R29, R11, 0x4, R42 ;  /* 0x000000040b1d7824 */ /* 0x000fe400078e022a */
[----:B------:R-:W-:-:S03]  /*05b0*/  IMAD.WIDE.U32 R24, R31, 0x28000, R24 ;  /* 0x000280001f187825 */ /* 0x000fc600078e0018 */
[----:B------:R-:W-:Y:S01]  /*05c0*/  SHF.R.S32.HI R3, RZ, 0x1f, R29 ;  /* 0x0000001fff037819 */ /* 0x000fe2000001141d */
[----:B------:R-:W-:-:S04]  /*05d0*/  IMAD.WIDE.U32 R22, R29, -0x33333333, RZ ;  /* 0xcccccccd1d167825 */ /* 0x000fc800078e00ff */
[----:B------:R-:W-:Y:S01]  /*05e0*/  IMAD R32, R0, 0x28000, RZ ;  /* 0x0002800000207824 */ /* 0x000fe200078e02ff */
[----:B------:R-:W-:Y:S02]  /*05f0*/  SHF.R.U32.HI R4, RZ, 0x7, R23 ;  /* 0x00000007ff047819 */ /* 0x000fe40000011617 */
[----:B------:R-:W1:Y:S02]  /*0600*/  LDC.64 R22, c[0x0][0x238] ;  /* 0x00008e00ff167b82 */ /* 0x000e640000000a00 */
[----:B------:R-:W-:-:S04]  /*0610*/  LEA R28, P0, R31, R4, 0x4 ;  /* 0x000000041f1c7211 */ /* 0x000fc800078020ff */
[----:B------:R-:W-:Y:S02]  /*0620*/  LEA.HI.X R31, R31, RZ, R0, 0x4, P0 ;  /* 0x000000ff1f1f7211 */ /* 0x000fe400000f2400 */
[C---:B------:R-:W-:Y:S02]  /*0630*/  LEA R30, P0, R28.reuse, UR12, 0x3 ;  /* 0x0000000c1c1e7c11 */ /* 0x040fe4000f8018ff */
[----:B------:R-:W-:Y:S02]  /*0640*/  IADD3 R0, P1, R29, R24, RZ ;  /* 0x000000181d007210 */ /* 0x000fe40007f3e0ff */
[----:B------:R-:W-:Y:S01]  /*0650*/  LEA.HI.X R31, R28, UR13, R31, 0x3, P0 ;  /* 0x0000000d1c1f7c11 */ /* 0x000fe200080f1c1f */
[----:B------:R-:W-:Y:S01]  /*0660*/  ULDC.64 UR12, c[0x0][0x230] ;  /* 0x00008c00000c7ab9 */ /* 0x000fe20000000a00 */
[----:B------:R-:W-:Y:S02]  /*0670*/  IADD3.X R25, R3, R25, R32, P1, !PT ;  /* 0x0000001903197210 */ /* 0x000fe40000ffe420 */
[----:B------:R-:W-:-:S02]  /*0680*/  SHF.L.U32 R3, R0, 0x1, RZ ;  /* 0x0000000100037819 */ /* 0x000fc400000006ff */
[----:B------:R-:W2:Y:S01]  /*0690*/  LDG.E.64.CONSTANT R30, desc[UR8][R30.64] ;  /* 0x000000081e1e7981 */ /* 0x000ea2000c1e9b00 */
[----:B------:R-:W-:Y:S02]  /*06a0*/  SHF.L.U64.HI R0, R0, 0x1, R25 ;  /* 0x0000000100007819 */ /* 0x000fe40000010219 */
[----:B------:R-:W-:Y:S01]  /*06b0*/  IADD3 R24, P0, R3, UR12, RZ ;  /* 0x0000000c03187c10 */ /* 0x000fe2000ff1e0ff */
[----:B0-----:R-:W-:-:S03]  /*06c0*/  IMAD.WIDE R26, R29, 0x2, R26 ;  /* 0x000000021d1a7825 */ /* 0x001fc600078e021a */
[----:B------:R-:W-:Y:S01]  /*06d0*/  IADD3.X R25, R0, UR13, RZ, P0, !PT ;  /* 0x0000000d00197c10 */ /* 0x000fe200087fe4ff */
[----:B-1----:R-:W-:Y:S01]  /*06e0*/  IMAD.WIDE R22, R29, 0x2, R22 ;  /* 0x000000021d167825 */ /* 0x002fe200078e0216 */
[----:B------:R-:W-:Y:S01]  /*06f0*/  ULDC.64 UR12, c[0x0][0x228] ;  /* 0x00008a00000c7ab9 */ /* 0x000fe20000000a00 */
[----:B------:R-:W3:Y:S04]  /*0700*/  LDG.E.64.CONSTANT R26, desc[UR8][R26.64] ;  /* 0x000000081a1a7981 */ /* 0x000ee8000c1e9b00 */
[----:B------:R-:W4:Y:S04]  /*0710*/  LDG.E.64.CONSTANT R24, desc[UR8][R24.64] ;  /* 0x0000000818187981 */ /* 0x000f28000c1e9b00 */
[----:B------:R-:W5:Y:S01]  /*0720*/  LDG.E.64.CONSTANT R22, desc[UR8][R22.64] ;  /* 0x0000000816167981 */ /* 0x000f62000c1e9b00 */
[----:B------:R-:W-:-:S04]  /*0730*/  IADD3 R28, P0, R3, UR12, RZ ;  /* 0x0000000c031c7c10 */ /* 0x000fc8000ff1e0ff */
[----:B------:R-:W-:-:S06]  /*0740*/  IADD3.X R29, R0, UR13, RZ, P0, !PT ;  /* 0x0000000d001d7c10 */ /* 0x000fcc00087fe4ff */
[----:B------:R-:W5:Y:S01]  /*0750*/  LDG.E.64.CONSTANT R28, desc[UR8][R28.64] ;  /* 0x000000081c1c7981 */ /* 0x000f62000c1e9b00 */
[----:B--2---:R-:W-:-:S06]  /*0760*/  FADD.FTZ R31, R31, UR5 ;  /* 0x000000051f1f7e21 */ /* 0x004fcc0008010000 */
[----:B------:R-:W0:Y:S01]  /*0770*/  MUFU.RSQ R31, R31 ;  /* 0x0000001f001f7308 */ /* 0x000e220000001400 */
[C---:B----4-:R-:W-:Y:S02]  /*0780*/  PRMT R33, R24.reuse, 0x7632, R33 ;  /* 0x0000763218217816 */ /* 0x050fe40000000021 */
[----:B------:R-:W-:-:S03]  /*0790*/  SHF.L.U32 R35, R24, 0x10, RZ ;  /* 0x0000001018237819 */ /* 0x000fc600000006ff */
[----:B------:R-:W-:Y:S02]  /*07a0*/  IMAD.U32 R37, R33, 0x10000, RZ ;  /* 0x0001000021257824 */ /* 0x000fe400078e00ff */
[----:B------:R-:W-:Y:S01]  /*07b0*/  FADD.FTZ R40, -R30, R35 ;  /* 0x000000231e287221 */ /* 0x000fe20000010100 */
[----:B---3--:R-:W-:Y:S01]  /*07c0*/  SHF.L.U32 R46, R26, 0x10, RZ ;  /* 0x000000101a2e7819 */ /* 0x008fe200000006ff */
[----:B------:R-:W-:Y:S01]  /*07d0*/  FADD.FTZ R52, -R30, R37 ;  /* 0x000000251e347221 */ /* 0x000fe20000010100 */
[----:B------:R-:W-:Y:S01]  /*07e0*/  SHF.L.U32 R41, R25, 0x10, RZ ;  /* 0x0000001019297819 */ /* 0x000fe200000006ff */
[C---:B-----5:R-:W-:Y:S01]  /*07f0*/  IMAD.U32 R32, R22.reuse, 0x10000, RZ ;  /* 0x0001000016207824 */ /* 0x060fe200078e00ff */
[----:B------:R-:W-:Y:S01]  /*0800*/  PRMT R36, R22, 0x7632, R36 ;  /* 0x0000763216247816 */ /* 0x000fe20000000024 */
[C---:B0-----:R-:W-:Y:S01]  /*0810*/  FMUL.FTZ R33, R31.reuse, R40 ;  /* 0x000000281f217220 */ /* 0x041fe20000410000 */
[----:B------:R-:W-:Y:S01]  /*0820*/  PRMT R35, R26, 0x7632, R35 ;  /* 0x000076321a237816 */ /* 0x000fe20000000023 */
[----:B------:R-:W-:Y:S01]  /*0830*/  FMUL.FTZ R37, R31, R52 ;  /* 0x000000341f257220 */ /* 0x000fe20000410000 */
[----:B------:R-:W-:Y:S01]  /*0840*/  PRMT R39, R25, 0x7632, R39 ;  /* 0x0000763219277816 */ /* 0x000fe20000000027 */
[----:B------:R-:W-:Y:S01]  /*0850*/  FFMA.FTZ R40, R33, R32, R46 ;  /* 0x0000002021287223 */ /* 0x000fe2000001002e */
[----:B------:R-:W-:Y:S01]  /*0860*/  FADD.FTZ R52, -R30, R41 ;  /* 0x000000291e347221 */ /* 0x000fe20000010100 */
[----:B------:R-:W-:Y:S01]  /*0870*/  IMAD.U32 R36, R36, 0x10000, RZ ;  /* 0x0001000024247824 */ /* 0x000fe200078e00ff */
[----:B------:R-:W-:Y:S01]  /*0880*/  SHF.L.U32 R45, R39, 0x10, RZ ;  /* 0x00000010272d7819 */ /* 0x000fe200000006ff */
[----:B------:R-:W-:Y:S01]  /*0890*/  IMAD.U32 R46, R35, 0x10000, RZ ;  /* 0x00010000232e7824 */ /* 0x000fe200078e00ff */
[----:B------:R-:W-:Y:S01]  /*08a0*/  SHF.L.U32 R44, R27, 0x10, RZ ;  /* 0x000000101b2c7819 */ /* 0x000fe200000006ff */
[----:B------:R-:W-:-:S02]  /*08b0*/  IMAD.U32 R34, R23, 0x10000, RZ ;  /* 0x0001000017227824 */ /* 0x000fc400078e00ff */
[----:B------:R-:W-:Y:S01]  /*08c0*/  FMUL.FTZ R39, R31, R52 ;  /* 0x000000341f277220 */ /* 0x000fe20000410000 */
[----:B------:R-:W-:Y:S01]  /*08d0*/  FFMA.FTZ R43, R37, R36, R46 ;  /* 0x00000024252b7223 */ /* 0x000fe2000001002e */
[----:B------:R-:W-:Y:S02]  /*08e0*/  FADD.FTZ R52, -R30, R45 ;  /* 0x0000002d1e347221 */ /* 0x000fe40000010100 */
[----:B------:R-:W-:Y:S01]  /*08f0*/  FFMA.FTZ R45, R39, R34, R44 ;  /* 0x00000022272d7223 */ /* 0x000fe2000001002c */
[----:B------:R-:W-:Y:S01]  /*0900*/  FMUL.FTZ R46, R43, -1.4426950216293334961 ;  /* 0xbfb8aa3b2b2e7820 */ /* 0x000fe20000410000 */
[----:B------:R-:W-:Y:S01]  /*0910*/  FMUL.FTZ R35, R40, -1.4426950216293334961 ;  /* 0xbfb8aa3b28237820 */ /* 0x000fe20000410000 */
[----:B------:R-:W-:Y:S01]  /*0920*/  PRMT R38, R23, 0x7632, R38 ;  /* 0x0000763217267816 */ /* 0x000fe20000000026 */
[----:B------:R-:W-:Y:S01]  /*0930*/  FMUL.FTZ R53, R45, -1.4426950216293334961 ;  /* 0xbfb8aa3b2d357820 */ /* 0x000fe20000410000 */
[----:B------:R-:W-:Y:S02]  /*0940*/  PRMT R41, R27, 0x7632, R41 ;  /* 0x000076321b297816 */ /* 0x000fe40000000029 */
[----:B------:R-:W0:Y:S01]  /*0950*/  MUFU.EX2 R46, R46 ;  /* 0x0000002e002e7308 */ /* 0x000e220000000800 */
[----:B------:R-:W-:Y:S01]  /*0960*/  IMAD.U32 R38, R38, 0x10000, RZ ;  /* 0x0001000026267824 */ /* 0x000fe200078e00ff */
[----:B------:R-:W-:Y:S01]  /*0970*/  SHF.L.U32 R44, R41, 0x10, RZ ;  /* 0x00000010292c7819 */ /* 0x000fe200000006ff */
[----:B------:R-:W-:-:S05]  /*0980*/  FMUL.FTZ R41, R31, R52 ;  /* 0x000000341f297220 */ /* 0x000fca0000410000 */
[----:B------:R-:W1:Y:S01]  /*0990*/  MUFU.EX2 R35, R35 ;  /* 0x0000002300237308 */ /* 0x000e620000000800 */
[----:B------:R-:W-:-:S07]  /*09a0*/  FFMA.FTZ R44, R41, R38, R44 ;  /* 0x00000026292c7223 */ /* 0x000fce000001002c */
[----:B------:R-:W2:Y:S01]  /*09b0*/  MUFU.EX2 R53, R53 ;  /* 0x0000003500357308 */ /* 0x000ea20000000800 */
[----:B------:R-:W-:Y:S01]  /*09c0*/  FMUL.FTZ R54, R44, -1.4426950216293334961 ;  /* 0xbfb8aa3b2c367820 */ /* 0x000fe20000410000 */
[----:B0-----:R-:W-:-:S06]  /*09d0*/  FADD.FTZ R52, R46, 1 ;  /* 0x3f8000002e347421 */ /* 0x001fcc0000010000 */
[----:B------:R-:W0:Y:S01]  /*09e0*/  MUFU.EX2 R54, R54 ;  /* 0x0000003600367308 */ /* 0x000e220000000800 */
[----:B-1----:R-:W-:Y:S01]  /*09f0*/  FADD.FTZ R47, R35, 1 ;  /* 0x3f800000232f7421 */ /* 0x002fe20000010000 */
[----:B--2---:R-:W-:-:S06]  /*0a00*/  FADD.FTZ R46, R53, 1 ;  /* 0x3f800000352e7421 */ /* 0x004fcc0000010000 */
[----:B------:R-:W1:Y:S08]  /*0a10*/  MUFU.RCP R52, R52 ;  /* 0x0000003400347308 */ /* 0x000e700000001000 */
[----:B------:R-:W2:Y:S01]  /*0a20*/  MUFU.RCP R47, R47 ;  /* 0x0000002f002f7308 */ /* 0x000ea20000001000 */
[----:B0-----:R-:W-:-:S07]  /*0a30*/  FADD.FTZ R35, R54, 1 ;  /* 0x3f80000036237421 */ /* 0x001fce0000010000 */
[----:B------:R-:W0:Y:S01]  /*0a40*/  MUFU.RCP R46, R46 ;  /* 0x0000002e002e7308 */ /* 0x000e220000001000 */
[----:B-1----:R-:W-:-:S07]  /*0a50*/  FADD.FTZ R56, -R52, 1 ;  /* 0x3f80000034387421 */ /* 0x002fce0000010100 */
[----:B------:R-:W1:Y:S01]  /*0a60*/  MUFU.RCP R35, R35 ;  /* 0x0000002300237308 */ /* 0x000e620000001000 */
[----:B--2---:R-:W-:Y:S01]  /*0a70*/  FADD.FTZ R53, -R47, 1 ;  /* 0x3f8000002f357421 */ /* 0x004fe20000010100 */
[----:B------:R-:W-:-:S03]  /*0a80*/  FFMA.FTZ R43, R43, R56, 1 ;  /* 0x3f8000002b2b7423 */ /* 0x000fc60000010038 */
[----:B------:R-:W-:Y:S01]  /*0a90*/  FFMA.FTZ R54, R40, R53, 1 ;  /* 0x3f80000028367423 */ /* 0x000fe20000010035 */
[----:B0-----:R-:W-:Y:S01]  /*0aa0*/  FADD.FTZ R58, -R46, 1 ;  /* 0x3f8000002e3a7421 */ /* 0x001fe20000010100 */
[----:B------:R-:W-:Y:S02]  /*0ab0*/  PRMT R40, R28, 0x7632, R40 ;  /* 0x000076321c287816 */ /* 0x000fe40000000028 */
[----:B------:R-:W-:Y:S01]  /*0ac0*/  FMUL.FTZ R54, R47, R54 ;  /* 0x000000362f367220 */ /* 0x000fe20000410000 */
[----:B------:R-:W-:Y:S01]  /*0ad0*/  FFMA.FTZ R53, R45, R58, 1 ;  /* 0x3f8000002d357423 */ /* 0x000fe2000001003a */
[----:B------:R-:W-:Y:S01]  /*0ae0*/  FMUL.FTZ R45, R52, R43 ;  /* 0x0000002b342d7220 */ /* 0x000fe20000410000 */
[----:B------:R-:W-:Y:S01]  /*0af0*/  IMAD.U32 R43, R28, 0x10000, RZ ;  /* 0x000100001c2b7824 */ /* 0x000fe200078e00ff */
[----:B------:R-:W-:Y:S01]  /*0b00*/  SHF.L.U32 R40, R40, 0x10, RZ ;  /* 0x0000001028287819 */ /* 0x000fe200000006ff */
[----:B-1----:R-:W-:Y:S02]  /*0b10*/  FADD.FTZ R55, -R35, 1 ;  /* 0x3f80000023377421 */ /* 0x002fe40000010100 */
[----:B------:R-:W-:Y:S01]  /*0b20*/  FMUL.FTZ R43, R43, R54 ;  /* 0x000000362b2b7220 */ /* 0x000fe20000410000 */
[----:B------:R-:W-:Y:S01]  /*0b30*/  FMUL.FTZ R46, R46, R53 ;  /* 0x000000352e2e7220 */ /* 0x000fe20000410000 */
[----:B------:R-:W-:-:S02]  /*0b40*/  FMUL.FTZ R45, R40, R45 ;  /* 0x0000002d282d7220 */ /* 0x000fc40000410000 */
[----:B------:R-:W-:Y:S01]  /*0b50*/  FFMA.FTZ R53, R32, R43, RZ ;  /* 0x0000002b20357223 */ /* 0x000fe200000100ff */
[----:B------:R-:W-:Y:S01]  /*0b60*/  FFMA.FTZ R52, R44, R55, 1 ;  /* 0x3f8000002c347423 */ /* 0x000fe20000010037 */
[----:B------:R-:W-:Y:S01]  /*0b70*/  FMUL.FTZ R44, R32, R43 ;  /* 0x0000002b202c7220 */ /* 0x000fe20000410000 */
[C---:B------:R-:W-:Y:S01]  /*0b80*/  IMAD.U32 R47, R29.reuse, 0x10000, RZ ;  /* 0x000100001d2f7824 */ /* 0x040fe200078e00ff */
[----:B------:R-:W-:Y:S01]  /*0b90*/  PRMT R40, R29, 0x7632, R40 ;  /* 0x000076321d287816 */ /* 0x000fe20000000028 */
[CC--:B------:R-:W-:Y:S01]  /*0ba0*/  FMUL.FTZ R32, R36.reuse, R45.reuse ;  /* 0x0000002d24207220 */ /* 0x0c0fe20000410000 */
[----:B------:R-:W-:Y:S01]  /*0bb0*/  FFMA.FTZ R53, R36, R45, R53 ;  /* 0x0000002d24357223 */ /* 0x000fe20000010035 */
[----:B------:R-:W-:Y:S01]  /*0bc0*/  IADD3 R36, P1, R49, 0x10, RZ ;  /* 0x0000001031247810 */ /* 0x000fe20007f3e0ff */
[----:B------:R-:W-:Y:S01]  /*0bd0*/  FMUL.FTZ R47, R47, R46 ;  /* 0x0000002e2f2f7220 */ /* 0x000fe20000410000 */
[----:B------:R-:W-:Y:S01]  /*0be0*/  FFMA.FTZ R44, R33, R44, RZ ;  /* 0x0000002c212c7223 */ /* 0x000fe200000100ff */
[----:B------:R-:W-:Y:S01]  /*0bf0*/  SHF.L.U32 R40, R40, 0x10, RZ ;  /* 0x0000001028287819 */ /* 0x000fe200000006ff */
[----:B------:R-:W-:Y:S01]  /*0c00*/  FMUL.FTZ R55, R35, R52 ;  /* 0x0000003423377220 */ /* 0x000fe20000410000 */
[----:B------:R-:W-:Y:S01]  /*0c10*/  ISETP.GE.U32.AND P0, PT, R36, UR10, PT ;  /* 0x0000000a24007c0c */ /* 0x000fe2000bf06070 */
[----:B------:R-:W-:-:S02]  /*0c20*/  IMAD.X R36, RZ, RZ, R50, P1 ;  /* 0x000000ffff247224 */ /* 0x000fc400008e0632 */
[----:B------:R-:W-:Y:S01]  /*0c30*/  FFMA.FTZ R32, R37, R32, R44 ;  /* 0x0000002025207223 */ /* 0x000fe2000001002c */
[----:B------:R-:W-:Y:S01]  /*0c40*/  FMUL.FTZ R35, R34, R47 ;  /* 0x0000002f22237220 */ /* 0x000fe20000410000 */
[----:B------:R-:W-:Y:S01]  /*0c50*/  FMUL.FTZ R40, R40, R55 ;  /* 0x0000003728287220 */ /* 0x000fe20000410000 */
[----:B------:R-:W-:Y:S02]  /*0c60*/  ISETP.GE.AND.EX P0, PT, R36, UR6, PT, P0 ;  /* 0x0000000624007c0c */ /* 0x000fe4000bf06300 */
[----:B------:R-:W-:Y:S01]  /*0c70*/  FFMA.FTZ R32, R39, R35, R32 ;  /* 0x0000002327207223 */ /* 0x000fe20000010020 */
[----:B------:R-:W-:Y:S01]  /*0c80*/  FFMA.FTZ R53, R34, R47, R53 ;  /* 0x0000002f22357223 */ /* 0x000fe20000010035 */
[----:B------:R-:W-:-:S03]  /*0c90*/  FMUL.FTZ R35, R38, R40 ;  /* 0x0000002826237220 */ /* 0x000fc60000410000 */
[----:B------:R-:W-:Y:S01]  /*0ca0*/  FFMA.FTZ R34, R38, R40, R53 ;  /* 0x0000002826227223 */ /* 0x000fe20000010035 */
[----:B------:R-:W-:Y:S01]  /*0cb0*/  FFMA.FTZ R35, R41, R35, R32 ;  /* 0x0000002329237223 */ /* 0x000fe20000010020 */
[----:B------:R-:W-:-:S04]  /*0cc0*/  FFMA.FTZ R14, R33, R43, R14 ;  /* 0x0000002b210e7223 */ /* 0x000fc8000001000e */
[----:B------:R0:W-:Y:S01]  /*0cd0*/  STS.64 [R10], R34 ;  /* 0x000000220a007388 */ /* 0x0001e20000000a00 */
[----:B------:R-:W-:Y:S01]  /*0ce0*/  FADD.FTZ R15, R43, R15 ;  /* 0x0000000f2b0f7221 */ /* 0x000fe20000010000 */
[----:B------:R-:W-:Y:S01]  /*0cf0*/  FFMA.FTZ R16, R37, R45, R16 ;  /* 0x0000002d25107223 */ /* 0x000fe20000010010 */
[----:B------:R-:W-:Y:S01]  /*0d00*/  FADD.FTZ R17, R45, R17 ;  /* 0x000000112d117221 */ /* 0x000fe20000010000 */
[----:B------:R-:W-:Y:S01]  /*0d10*/  BAR.SYNC.DEFER_BLOCKING 0x0 ;  /* 0x0000000000007b1d */ /* 0x000fe20000010000 */
[----:B------:R-:W-:Y:S01]  /*0d20*/  ISETP.GT.U32.AND P1, PT, R48, 0x7, PT ;  /* 0x000000073000780c */ /* 0x000fe20003f24070 */
[----:B------:R-:W-:Y:S01]  /*0d30*/  FFMA.FTZ R18, R39, R47, R18 ;  /* 0x0000002f27127223 */ /* 0x000fe20000010012 */
[----:B------:R-:W-:Y:S01]  /*0d40*/  FADD.FTZ R19, R47, R19 ;  /* 0x000000132f137221 */ /* 0x000fe20000010000 */
[----:B------:R-:W-:Y:S01]  /*0d50*/  FFMA.FTZ R20, R41, R40, R20 ;  /* 0x0000002829147223 */ /* 0x000fe20000010014 */
[----:B------:R-:W-:Y:S01]  /*0d60*/  FADD.FTZ R21, R40, R21 ;  /* 0x0000001528157221 */ /* 0x000fe20000010000 */
[----:B------:R-:W-:Y:S01]  /*0d70*/  CS2R R52, SRZ ;  /* 0x0000000000347805 */ /* 0x000fe2000001ff00 */
[----:B------:R-:W-:Y:S07]  /*0d80*/  @!P0 BRA `(.L_x_280) ;  /* 0x0000000000b08947 */ /* 0x000fee0003800000 */
[----:B------:R-:W1:Y:S01]  /*0d90*/  S2UR UR7, SR_CgaCtaId ;  /* 0x00000000000779c3 */ /* 0x000e620000008800 */
[----:B------:R-:W-:Y:S01]  /*0da0*/  UMOV UR5, 0x400 ;  /* 0x0000040000057882 */ /* 0x000fe20000000000 */
[----:B------:R-:W-:-:S04]  /*0db0*/  SHF.L.U32 R32, R48, 0x1, RZ ;  /* 0x0000000130207819 */ /* 0x000fc800000006ff */
[----:B------:R-:W-:-:S04]  /*0dc0*/  LOP3.LUT R33, R32, 0x18, RZ, 0xc0, !PT ;  /* 0x0000001820217812 */ /* 0x000fc800078ec0ff */
[C---:B0-----:R-:W-:Y:S02]  /*0dd0*/  LOP3.LUT R35, R33.reuse, 0x8, RZ, 0x3c, !PT ;  /* 0x0000000821237812 */ /* 0x041fe400078e3cff */
[C---:B------:R-:W-:Y:S02]  /*0de0*/  LOP3.LUT R37, R33.reuse, 0x10, RZ, 0x3c, !PT ;  /* 0x0000001021257812 */ /* 0x040fe400078e3cff */
[----:B------:R-:W-:Y:S01]  /*0df0*/  LOP3.LUT R39, R33, 0x18, RZ, 0x3c, !PT ;  /* 0x0000001821277812 */ /* 0x000fe200078e3cff */
[----:B-1----:R-:W-:-:S06]  /*0e00*/  ULEA UR5, UR7, UR5, 0x18 ;  /* 0x0000000507057291 */ /* 0x002fcc000f8ec03f */
[----:B------:R-:W-:Y:S02]  /*0e10*/  LEA R32, R48, UR5, 0x5 ;  /* 0x0000000530207c11 */ /* 0x000fe4000f8e28ff */
[----:B------:R-:W-:Y:S02]  /*0e20*/  LEA R44, R13, UR5, 0x5 ;  /* 0x000000050d2c7c11 */ /* 0x000fe4000f8e28ff */
[C---:B------:R-:W-:Y:S01]  /*0e30*/  IADD3 R38, R32.reuse, R35, RZ ;  /* 0x0000002320267210 */ /* 0x040fe20007ffe0ff */
[C---:B------:R-:W-:Y:S01]  /*0e40*/  IMAD.IADD R36, R32.reuse, 0x1, R33 ;  /* 0x0000000120247824 */ /* 0x040fe200078e0221 */
[C---:B------:R-:W-:Y:S01]  /*0e50*/  IADD3 R43, R32.reuse, R39, RZ ;  /* 0x00000027202b7210 */ /* 0x040fe20007ffe0ff */
[----:B------:R-:W-:Y:S01]  /*0e60*/  IMAD.IADD R40, R32, 0x1, R37 ;  /* 0x0000000120287824 */ /* 0x000fe200078e0225 */
[-C--:B------:R-:W-:Y:S01]  /*0e70*/  LEA R34, R8, R44.reuse, 0x3 ;  /* 0x0000002c08227211 */ /* 0x080fe200078e18ff */
[--C-:B------:R-:W-:Y:S01]  /*0e80*/  IMAD R32, R9, 0x8, R44.reuse ;  /* 0x0000000809207824 */ /* 0x100fe200078e022c */
[----:B------:R-:W-:Y:S01]  /*0e90*/  STS.64 [R36], R14 ;  /* 0x0000000e24007388 */ /* 0x000fe20000000a00 */
[----:B------:R-:W-:Y:S01]  /*0ea0*/  IMAD R37, R7, 0x8, R44 ;  /* 0x0000000807257824 */ /* 0x000fe200078e022c */
[----:B------:R-:W-:-:S02]  /*0eb0*/  LEA R39, R5, R44, 0x3 ;  /* 0x0000002c05277211 */ /* 0x000fc400078e18ff */
[----:B------:R-:W-:Y:S01]  /*0ec0*/  STS.64 [R38], R16 ;  /* 0x0000001026007388 */ /* 0x000fe20000000a00 */
[----:B------:R-:W-:-:S03]  /*0ed0*/  SHF.R.U32.HI R44, RZ, 0x3, R51 ;  /* 0x00000003ff2c7819 */ /* 0x000fc60000011633 */
[----:B------:R0:W-:Y:S02]  /*0ee0*/  STS.64 [R40], R18 ;  /* 0x0000001228007388 */ /* 0x0001e40000000a00 */
[----:B------:R-:W-:Y:S02]  /*0ef0*/  IMAD.SHL.U32 R45, R44, 0x10, RZ ;  /* 0x000000102c2d7824 */ /* 0x000fe400078e00ff */
[----:B------:R1:W-:Y:S01]  /*0f00*/  STS.64 [R43], R20 ;  /* 0x000000142b007388 */ /* 0x0003e20000000a00 */
[----:B------:R-:W-:Y:S08]  /*0f10*/  BAR.SYNC.DEFER_BLOCKING 0x0 ;  /* 0x0000000000007b1d */ /* 0x000ff00000010000 */
[----:B0-----:R-:W0:Y:S01]  /*0f20*/  LDC.64 R40, c[0x0][0x260] ;  /* 0x00009800ff287b82 */ /* 0x001e220000000a00 */
[----:B-1----:R-:W-:-:S05]  /*0f30*/  LOP3.LUT R43, R45, 0xfffffff0, R2, 0xe2, !PT ;  /* 0xfffffff02d2b7812 */ /* 0x002fca00078ee202 */
[----:B------:R-:W-:-:S05]  /*0f40*/  IMAD R43, R43, 0xa00, R48 ;  /* 0x00000a002b2b7824 */ /* 0x000fca00078e0230 */
[----:B------:R-:W-:-:S05]  /*0f50*/  IADD3 R43, R42, R43, RZ ;  /* 0x0000002b2a2b7210 */ /* 0x000fca0007ffe0ff */
[----:B------:R-:W-:Y:S01]  /*0f60*/  IMAD.SHL.U32 R43, R43, 0x2, RZ ;  /* 0x000000022b2b7824 */ /* 0x000fe200078e00ff */
[----:B------:R-:W1:Y:S04]  /*0f70*/  LDS.64 R32, [R32] ;  /* 0x0000000020207984 */ /* 0x000e680000000a00 */
[----:B------:R-:W2:Y:S01]  /*0f80*/  LDS.64 R34, [R34+0xa00] ;  /* 0x000a000022227984 */ /* 0x000ea20000000a00 */
[----:B0-----:R-:W-:-:S03]  /*0f90*/  IMAD.WIDE.U32 R40, R43, 0x4, R40 ;  /* 0x000000042b287825 */ /* 0x001fc600078e0028 */
[----:B------:R-:W0:Y:S04]  /*0fa0*/  LDS.64 R36, [R37+0x1400] ;  /* 0x0014000025247984 */ /* 0x000e280000000a00 */
[----:B------:R-:W3:Y:S01]  /*0fb0*/  LDS.64 R38, [R39+0x1e00] ;  /* 0x001e000027267984 */ /* 0x000ee20000000a00 */
[----:B-1----:R-:W-:Y:S01]  /*0fc0*/  FADD.FTZ R44, RZ, R33 ;  /* 0x00000021ff2c7221 */ /* 0x002fe20000010000 */
[----:B------:R-:W-:-:S03]  /*0fd0*/  FADD.FTZ R33, RZ, R32 ;  /* 0x00000020ff217221 */ /* 0x000fc60000010000 */
[----:B--2---:R-:W-:Y:S01]  /*0fe0*/  FADD.FTZ R44, R44, R35 ;  /* 0x000000232c2c7221 */ /* 0x004fe20000010000 */
[----:B------:R-:W-:-:S03]  /*0ff0*/  FADD.FTZ R33, R33, R34 ;  /* 0x0000002221217221 */ /* 0x000fc60000010000 */
[----:B0-----:R-:W-:Y:S01]  /*1000*/  FADD.FTZ R44, R44, R37 ;  /* 0x000000252c2c7221 */ /* 0x001fe20000010000 */
[----:B------:R-:W-:-:S03]  /*1010*/  FADD.FTZ R33, R33, R36 ;  /* 0x0000002421217221 */ /* 0x000fc60000010000 */
[----:B---3--:R-:W-:Y:S01]  /*1020*/  FADD.FTZ R39, R44, R39 ;  /* 0x000000272c277221 */ /* 0x008fe20000010000 */
[----:B------:R-:W-:-:S05]  /*1030*/  FADD.FTZ R38, R33, R38 ;  /* 0x0000002621267221 */ /* 0x000fca0000010000 */
[----:B------:R1:W-:Y:S02]  /*1040*/  STG.E.64 desc[UR8][R40.64+0x2000], R38 ;  /* 0x0020002628007986 */ /* 0x0003e4000c101b08 */
.L_x_280:
[----:B------:R-:W-:Y:S04]  /*1050*/  BSSY B0, `(.L_x_281) ;  /* 0x0000054000007945 */ /* 0x000fe80003800000 */
[----:B------:R-:W-:Y:S05]  /*1060*/  @P1 BRA `(.L_x_282) ;  /* 0x0000000400481947 */ /* 0x000fea0003800000 */
[----:B------:R-:W-:Y:S02]  /*1070*/  SHF.L.U32 R32, R49, 0x1, RZ ;  /* 0x0000000131207819 */ /* 0x000fe400000006ff */
[----:B------:R-:W-:Y:S01]  /*1080*/  CS2R R52, SRZ ;  /* 0x0000000000347805 */ /* 0x000fe2000001ff00 */
[----:B------:R-:W-:Y:S01]  /*1090*/  IMAD.MOV.U32 R54, RZ, RZ, RZ ;  /* 0x000000ffff367224 */ /* 0x000fe200078e00ff */
[----:B------:R-:W-:Y:S02]  /*10a0*/  LOP3.LUT R55, R48, 0x3, RZ, 0xc0, !PT ;  /* 0x0000000330377812 */ /* 0x000fe400078ec0ff */
[----:B------:R-:W-:-:S04]  /*10b0*/  LOP3.LUT R33, R32, 0xe, RZ, 0xc0, !PT ;  /* 0x0000000e20217812 */ /* 0x000fc800078ec0ff */
[----:B------:R-:W-:-:S05]  /*10c0*/  LEA.HI R33, R48, R33, RZ, 0x1e ;  /* 0x0000002130217211 */ /* 0x000fca00078ff0ff */
[----:B------:R-:W-:-:S07]  /*10d0*/  IMAD R57, R33, 0xa0, -R42 ;  /* 0x000000a021397824 */ /* 0x000fce00078e0a2a */
.L_x_283:
[----:B0-----:R-:W-:Y:S02]  /*10e0*/  IADD3 R35, R57, R54, RZ ;  /* 0x0000003639237210 */ /* 0x001fe40007ffe0ff */
[----:B------:R-:W-:Y:S02]  /*10f0*/  IADD3 R54, R54, 0x20, RZ ;  /* 0x0000002036367810 */ /* 0x000fe40007ffe0ff */
[C---:B------:R-:W-:Y:S01]  /*1100*/  IADD3 R34, R35.reuse, 0x8, RZ ;  /* 0x0000000823227810 */ /* 0x040fe20007ffe0ff */
[C---:B------:R-:W-:Y:S01]  /*1110*/  VIADD R32, R35.reuse, 0x4 ;  /* 0x0000000423207836 */ /* 0x040fe20000000000 */
[----:B------:R-:W-:Y:S01]  /*1120*/  ISETP.GE.U32.AND P0, PT, R54, 0xa0, PT ;  /* 0x000000a03600780c */ /* 0x000fe20003f06070 */
[C---:B------:R-:W-:Y:S01]  /*1130*/  VIADD R36, R35.reuse, 0xc ;  /* 0x0000000c23247836 */ /* 0x040fe20000000000 */
[----:B------:R-:W-:Y:S01]  /*1140*/  SHF.R.S32.HI R37, RZ, 0x1f, R34 ;  /* 0x0000001fff257819 */ /* 0x000fe20000011422 */
[----:B-1----:R-:W-:Y:S01]  /*1150*/  VIADD R41, R35, 0x14 ;  /* 0x0000001423297836 */ /* 0x002fe20000000000 */
[----:B------:R-:W-:-:S02]  /*1160*/  SHF.R.S32.HI R33, RZ, 0x1f, R32 ;  /* 0x0000001fff217819 */ /* 0x000fc40000011420 */
[----:B------:R-:W-:Y:S02]  /*1170*/  SHF.R.S32.HI R39, RZ, 0x1f, R36 ;  /* 0x0000001fff277819 */ /* 0x000fe40000011424 */
[----:B------:R-:W-:Y:S02]  /*1180*/  LEA.HI R38, R33, R32, RZ, 0x2 ;  /* 0x0000002021267211 */ /* 0x000fe400078f10ff */
[----:B------:R-:W-:Y:S02]  /*1190*/  LEA.HI R33, R37, R34, RZ, 0x2 ;  /* 0x0000002225217211 */ /* 0x000fe400078f10ff */
[----:B------:R-:W-:Y:S02]  /*11a0*/  IADD3 R37, R35, 0x10, RZ ;  /* 0x0000001023257810 */ /* 0x000fe40007ffe0ff */
[----:B------:R-:W-:Y:S02]  /*11b0*/  SHF.R.S32.HI R34, RZ, 0x1f, R35 ;  /* 0x0000001fff227819 */ /* 0x000fe40000011423 */
[----:B------:R-:W-:-:S02]  /*11c0*/  LEA.HI R32, R39, R36, RZ, 0x2 ;  /* 0x0000002427207211 */ /* 0x000fc400078f10ff */
[----:B------:R-:W-:Y:S02]  /*11d0*/  SHF.R.S32.HI R40, RZ, 0x1f, R37 ;  /* 0x0000001fff287819 */ /* 0x000fe40000011425 */
[----:B------:R-:W-:Y:S02]  /*11e0*/  LEA.HI R36, R34, R35, RZ, 0x2 ;  /* 0x0000002322247211 */ /* 0x000fe400078f10ff */
[----:B------:R-:W-:Y:S02]  /*11f0*/  SHF.R.S32.HI R42, RZ, 0x1f, R41 ;  /* 0x0000001fff2a7819 */ /* 0x000fe40000011429 */
[----:B------:R-:W-:Y:S02]  /*1200*/  LEA.HI R34, R40, R37, RZ, 0x2 ;  /* 0x0000002528227211 */ /* 0x000fe400078f10ff */
[----:B------:R-:W-:Y:S02]  /*1210*/  SHF.R.S32.HI R37, RZ, 0x2, R36 ;  /* 0x00000002ff257819 */ /* 0x000fe40000011424 */
[----:B------:R-:W-:-:S02]  /*1220*/  IADD3 R39, R35, 0x18, RZ ;  /* 0x0000001823277810 */ /* 0x000fc40007ffe0ff */
[----:B------:R-:W-:Y:S01]  /*1230*/  LEA.HI R36, R42, R41, RZ, 0x2 ;  /* 0x000000292a247211 */ /* 0x000fe200078f10ff */
[----:B------:R-:W-:Y:S01]  /*1240*/  VIADD R41, R35, 0x1c ;  /* 0x0000001c23297836 */ /* 0x000fe20000000000 */
[----:B------:R-:W-:Y:S01]  /*1250*/  SHF.R.S32.HI R42, RZ, 0x1f, R39 ;  /* 0x0000001fff2a7819 */ /* 0x000fe20000011427 */
[----:B------:R-:W-:Y:S01]  /*1260*/  IMAD R40, R37, 0x28, R12 ;  /* 0x0000002825287824 */ /* 0x000fe200078e020c */
[----:B------:R-:W-:Y:S02]  /*1270*/  SHF.R.S32.HI R35, RZ, 0x2, R38 ;  /* 0x00000002ff237819 */ /* 0x000fe40000011426 */
[----:B------:R-:W-:Y:S02]  /*1280*/  SHF.R.S32.HI R44, RZ, 0x1f, R41 ;  /* 0x0000001fff2c7819 */ /* 0x000fe40000011429 */
[----:B------:R-:W-:Y:S02]  /*1290*/  SHF.R.S32.HI R37, RZ, 0x2, R33 ;  /* 0x00000002ff257819 */ /* 0x000fe40000011421 */
[----:B------:R-:W-:Y:S01]  /*12a0*/  LEA.HI R38, R42, R39, RZ, 0x2 ;  /* 0x000000272a267211 */ /* 0x000fe200078f10ff */
[----:B------:R-:W-:Y:S01]  /*12b0*/  IMAD R42, R35, 0x28, R12 ;  /* 0x00000028232a7824 */ /* 0x000fe200078e020c */
[----:B------:R-:W-:-:S02]  /*12c0*/  LEA R33, R55, R40, 0x3 ;  /* 0x0000002837217211 */ /* 0x000fc400078e18ff */
[----:B------:R-:W-:Y:S01]  /*12d0*/  LEA.HI R40, R44, R41, RZ, 0x2 ;  /* 0x000000292c287211 */ /* 0x000fe200078f10ff */
[----:B------:R-:W-:Y:S01]  /*12e0*/  IMAD R44, R37, 0x28, R12 ;  /* 0x00000028252c7824 */ /* 0x000fe200078e020c */
[----:B------:R-:W-:Y:S01]  /*12f0*/  SHF.R.S32.HI R39, RZ, 0x2, R32 ;  /* 0x00000002ff277819 */ /* 0x000fe20000011420 */
[----:B------:R-:W-:Y:S01]  /*1300*/  IMAD R35, R55, 0x8, R42 ;  /* 0x0000000837237824 */ /* 0x000fe200078e022a */
[----:B------:R-:W0:Y:S01]  /*1310*/  LDS.64 R32, [R33] ;  /* 0x0000000021207984 */ /* 0x000e220000000a00 */
[----:B------:R-:W-:Y:S02]  /*1320*/  SHF.R.S32.HI R41, RZ, 0x2, R34 ;  /* 0x00000002ff297819 */ /* 0x000fe40000011422 */
[----:B------:R-:W-:Y:S01]  /*1330*/  IMAD R42, R39, 0x28, R12 ;  /* 0x00000028272a7824 */ /* 0x000fe200078e020c */
[----:B------:R-:W-:Y:S01]  /*1340*/  LEA R37, R55, R44, 0x3 ;  /* 0x0000002c37257211 */ /* 0x000fe200078e18ff */
[----:B------:R-:W1:Y:S01]  /*1350*/  LDS.64 R34, [R35] ;  /* 0x0000000023227984 */ /* 0x000e620000000a00 */
[----:B------:R-:W-:Y:S01]  /*1360*/  SHF.R.S32.HI R43, RZ, 0x2, R36 ;  /* 0x00000002ff2b7819 */ /* 0x000fe20000011424 */
[----:B------:R-:W-:Y:S01]  /*1370*/  IMAD R44, R41, 0x28, R12 ;  /* 0x00000028292c7824 */ /* 0x000fe200078e020c */
[----:B------:R-:W-:Y:S01]  /*1380*/  SHF.R.S32.HI R45, RZ, 0x2, R38 ;  /* 0x00000002ff2d7819 */ /* 0x000fe20000011426 */
[----:B------:R-:W-:Y:S01]  /*1390*/  IMAD R39, R55, 0x8, R42 ;  /* 0x0000000837277824 */ /* 0x000fe200078e022a */
[----:B------:R-:W2:Y:S01]  /*13a0*/  LDS.64 R36, [R37] ;  /* 0x0000000025247984 */ /* 0x000ea20000000a00 */
[--C-:B------:R-:W-:Y:S01]  /*13b0*/  IMAD R42, R43, 0x28, R12.reuse ;  /* 0x000000282b2a7824 */ /* 0x100fe200078e020c */
[----:B------:R-:W-:Y:S01]  /*13c0*/  LEA R41, R55, R44, 0x3 ;  /* 0x0000002c37297211 */ /* 0x000fe200078e18ff */
[----:B------:R-:W-:Y:S01]  /*13d0*/  IMAD R44, R45, 0x28, R12 ;  /* 0x000000282d2c7824 */ /* 0x000fe200078e020c */
[----:B------:R-:W-:Y:S01]  /*13e0*/  SHF.R.S32.HI R43, RZ, 0x2, R40 ;  /* 0x00000002ff2b7819 */ /* 0x000fe20000011428 */
[----:B------:R-:W3:Y:S01]  /*13f0*/  LDS.64 R38, [R39] ;  /* 0x0000000027267984 */ /* 0x000ee20000000a00 */
[----:B------:R-:W-:-:S02]  /*1400*/  IMAD R42, R55, 0x8, R42 ;  /* 0x00000008372a7824 */ /* 0x000fc400078e022a */
[----:B------:R-:W-:Y:S01]  /*1410*/  LEA R44, R55, R44, 0x3 ;  /* 0x0000002c372c7211 */ /* 0x000fe200078e18ff */
[----:B------:R-:W4:Y:S01]  /*1420*/  LDS.64 R40, [R41] ;  /* 0x0000000029287984 */ /* 0x000f220000000a00 */
[----:B------:R-:W-:-:S03]  /*1430*/  IMAD R46, R43, 0x28, R12 ;  /* 0x000000282b2e7824 */ /* 0x000fc600078e020c */
[----:B------:R-:W5:Y:S01]  /*1440*/  LDS.64 R42, [R42] ;  /* 0x000000002a2a7984 */ /* 0x000f620000000a00 */
[----:B------:R-:W-:-:S03]  /*1450*/  IMAD R46, R55, 0x8, R46 ;  /* 0x00000008372e7824 */ /* 0x000fc600078e022e */
[----:B------:R-:W5:Y:S04]  /*1460*/  LDS.64 R44, [R44] ;  /* 0x000000002c2c7984 */ /* 0x000f680000000a00 */
[----:B------:R-:W5:Y:S01]  /*1470*/  LDS.64 R46, [R46] ;  /* 0x000000002e2e7984 */ /* 0x000f620000000a00 */
[----:B0-----:R-:W-:Y:S01]  /*1480*/  FADD.FTZ R53, R32, R53 ;  /* 0x0000003520357221 */ /* 0x001fe20000010000 */
[----:B------:R-:W-:-:S03]  /*1490*/  FADD.FTZ R52, R33, R52 ;  /* 0x0000003421347221 */ /* 0x000fc60000010000 */
[----:B-1----:R-:W-:Y:S01]  /*14a0*/  FADD.FTZ R53, R53, R34 ;  /* 0x0000002235357221 */ /* 0x002fe20000010000 */
[----:B------:R-:W-:-:S03]  /*14b0*/  FADD.FTZ R52, R52, R35 ;  /* 0x0000002334347221 */ /* 0x000fc60000010000 */
        /* <DEDUP_REMOVED lines=11> */
[----:B------:R-:W-:Y:S01]  /*1570*/  FADD.FTZ R52, R52, R47 ;  /* 0x0000002f34347221 */ /* 0x000fe20000010000 */
[----:B------:R-:W-:Y:S06]  /*1580*/  @!P0 BRA `(.L_x_283) ;  /* 0xfffffff800d48947 */ /* 0x000fec000383ffff */
.L_x_282:
[----:B------:R-:W-:Y:S05]  /*1590*/  BSYNC B0 ;  /* 0x0000000000007941 */ /* 0x000fea0003800000 */
.L_x_281:
[----:B------:R-:W0:Y:S01]  /*15a0*/  SHFL.BFLY PT, R32, R53, 0x2, 0x1f ;  /* 0x0c401f0035207f89 */ /* 0x000e2200000e0000 */
[----:B------:R-:W-:Y:S01]  /*15b0*/  LOP3.LUT P1, RZ, R48, 0xfffffffb, RZ, 0xc0, !PT ;  /* 0xfffffffb30ff7812 */ /* 0x000fe2000782c0ff */
[----:B------:R-:W-:Y:S01]  /*15c0*/  BSSY B0, `(.L_x_284) ;  /* 0x0000018000007945 */ /* 0x000fe20003800000 */
[----:B------:R-:W-:Y:S01]  /*15d0*/  IADD3 R36, P0, R49, 0x10, RZ ;  /* 0x0000001031247810 */ /* 0x000fe20007f1e0ff */
[----:B------:R-:W2:Y:S01]  /*15e0*/  SHFL.BFLY PT, R33, R52, 0x2, 0x1f ;  /* 0x0c401f0034217f89 */ /* 0x000ea200000e0000 */
[----:B------:R-:W-:-:S03]  /*15f0*/  PRMT R37, R22, 0x7632, R37 ;  /* 0x0000763216257816 */ /* 0x000fc60000000025 */
[----:B------:R-:W-:Y:S01]  /*1600*/  IMAD.X R50, RZ, RZ, R50, P0 ;  /* 0x000000ffff327224 */ /* 0x000fe200000e0632 */
[----:B------:R-:W-:-:S04]  /*1610*/  ISETP.GE.U32.AND P0, PT, R36, UR10, PT ;  /* 0x0000000a24007c0c */ /* 0x000fc8000bf06070 */
[----:B------:R-:W-:Y:S01]  /*1620*/  ISETP.GE.AND.EX P0, PT, R50, UR6, PT, P0 ;  /* 0x0000000632007c0c */ /* 0x000fe2000bf06300 */
[----:B0-----:R-:W-:Y:S01]  /*1630*/  FADD.FTZ R34, R32, R53 ;  /* 0x0000003520227221 */ /* 0x001fe20000010000 */
[----:B--2---:R-:W-:-:S04]  /*1640*/  FADD.FTZ R35, R33, R52 ;  /* 0x0000003421237221 */ /* 0x004fc80000010000 */
[----:B------:R-:W0:Y:S04]  /*1650*/  SHFL.BFLY PT, R33, R34, 0x1, 0x1f ;  /* 0x0c201f0022217f89 */ /* 0x000e2800000e0000 */
[----:B-1----:R-:W1:Y:S01]  /*1660*/  SHFL.BFLY PT, R38, R35, 0x1, 0x1f ;  /* 0x0c201f0023267f89 */ /* 0x002e6200000e0000 */
[----:B0-----:R-:W-:Y:S01]  /*1670*/  FADD.FTZ R32, R34, R33 ;  /* 0x0000002122207221 */ /* 0x001fe20000010000 */
[----:B-1----:R-:W-:Y:S01]  /*1680*/  FADD.FTZ R33, R35, R38 ;  /* 0x0000002623217221 */ /* 0x002fe20000010000 */
[----:B------:R-:W-:Y:S06]  /*1690*/  @P1 BRA `(.L_x_285) ;  /* 0x0000000000281947 */ /* 0x000fec0003800000 */
[----:B------:R-:W0:Y:S01]  /*16a0*/  LDC R40, c[0x0][0x10] ;  /* 0x00000400ff287b82 */ /* 0x000e220000000800 */
[----:B------:R-:W-:-:S04]  /*16b0*/  SHF.R.U32.HI R38, RZ, 0x2, R48 ;  /* 0x00000002ff267819 */ /* 0x000fc80000011630 */
[----:B------:R-:W-:-:S03]  /*16c0*/  SHF.L.U32 R39, R38, 0x4, RZ ;  /* 0x0000000426277819 */ /* 0x000fc600000006ff */
[----:B------:R-:W1:Y:S01]  /*16d0*/  LDC.64 R34, c[0x0][0x260] ;  /* 0x00009800ff227b82 */ /* 0x000e620000000a00 */
[----:B------:R-:W-:Y:S01]  /*16e0*/  LOP3.LUT R39, R39, 0xfffffff0, R2, 0xe2, !PT ;  /* 0xfffffff027277812 */ /* 0x000fe200078ee202 */
[----:B0-----:R-:W-:-:S04]  /*16f0*/  IMAD R38, R40, UR4, R51 ;  /* 0x0000000428267c24 */ /* 0x001fc8000f8e0233 */
[----:B------:R-:W-:-:S05]  /*1700*/  IMAD R38, R38, 0x20, R39 ;  /* 0x0000002026267824 */ /* 0x000fca00078e0227 */
[----:B------:R-:W-:-:S05]  /*1710*/  SHF.L.U32 R39, R38, 0x1, RZ ;  /* 0x0000000126277819 */ /* 0x000fca00000006ff */
[----:B-1----:R-:W-:-:S05]  /*1720*/  IMAD.WIDE.U32 R34, R39, 0x4, R34 ;  /* 0x0000000427227825 */ /* 0x002fca00078e0022 */
[----:B------:R0:W-:Y:S02]  /*1730*/  STG.E.64 desc[UR8][R34.64], R32 ;  /* 0x0000002022007986 */ /* 0x0001e4000c101b08 */
.L_x_285:
[----:B------:R-:W-:Y:S05]  /*1740*/  BSYNC B0 ;  /* 0x0000000000007941 */ /* 0x000fea0003800000 */
.L_x_284:
[----:B------:R-:W-:Y:S02]  /*1750*/  PRMT R38, R23, 0x7632, R38 ;  /* 0x0000763217267816 */ /* 0x000fe40000000026 */
[----:B------:R-:W-:Y:S02]  /*1760*/  PRMT R40, R26, 0x7632, R40 ;  /* 0x000076321a287816 */ /* 0x000fe40000000028 */
[----:B------:R-:W-:Y:S02]  /*1770*/  PRMT R39, R27, 0x7632, R39 ;  /* 0x000076321b277816 */ /* 0x000fe40000000027 */
[----:B------:R-:W-:Y:S02]  /*1780*/  PRMT R42, R24, 0x7632, R42 ;  /* 0x00007632182a7816 */ /* 0x000fe4000000002a */
[----:B------:R-:W-:Y:S02]  /*1790*/  PRMT R41, R25, 0x7632, R41 ;  /* 0x0000763219297816 */ /* 0x000fe40000000029 */
[----:B0-----:R-:W-:-:S02]  /*17a0*/  PRMT R35, R28, 0x7632, R35 ;  /* 0x000076321c237816 */ /* 0x001fc40000000023 */
[----:B------:R-:W-:Y:S01]  /*17b0*/  PRMT R34, R29, 0x7632, R34 ;  /* 0x000076321d227816 */ /* 0x000fe20000000022 */
[----:B------:R-:W-:Y:S06]  /*17c0*/  @P0 BRA `(.L_x_286) ;  /* 0x0000000000540947 */ /* 0x000fec0003800000 */
[----:B------:R-:W-:Y:S01]  /*17d0*/  BAR.SYNC.DEFER_BLOCKING 0x0 ;  /* 0x0000000000007b1d */ /* 0x000fe20000010000 */
[----:B------:R-:W-:-:S13]  /*17e0*/  ISETP.NE.AND P0, PT, R48, RZ, PT ;  /* 0x000000ff3000720c */ /* 0x000fda0003f05270 */
[----:B------:R-:W-:Y:S05]  /*17f0*/  @P0 BRA `(.L_x_287) ;  /* 0x00000000003c0947 */ /* 0x000fea0003800000 */
[----:B------:R-:W0:Y:S01]  /*1800*/  LDC.64 R32, c[0x0][0x268] ;  /* 0x00009a00ff207b82 */ /* 0x000e220000000a00 */
[----:B------:R-:W-:Y:S01]  /*1810*/  IMAD.MOV.U32 R43, RZ, RZ, 0x7ffffff1 ;  /* 0x7ffffff1ff2b7424 */ /* 0x000fe200078e00ff */
[----:B------:R-:W-:-:S04]  /*1820*/  ISETP.NE.AND P0, PT, R2, RZ, PT ;  /* 0x000000ff0200720c */ /* 0x000fc80003f05270 */
[----:B------:R-:W-:Y:S01]  /*1830*/  SEL R43, R43, 0x1, !P0 ;  /* 0x000000012b2b7807 */ /* 0x000fe20004000000 */
[----:B0-----:R-:W-:Y:S01]  /*1840*/  IMAD.WIDE.U32 R32, R51, 0x4, R32 ;  /* 0x0000000433207825 */ /* 0x001fe200078e0020 */
[----:B------:R-:W-:Y:S06]  /*1850*/  MEMBAR.ALL.GPU ;  /* 0x0000000000007992 */ /* 0x000fec000000a000 */
[----:B------:R-:W-:-:S00]  /*1860*/  ERRBAR ;  /* 0x00000000000079ab */ /* 0x000fc00000000000 */
[----:B------:R-:W-:Y:S06]  /*1870*/  CGAERRBAR ;  /* 0x00000000000075ab */ /* 0x000fec0000000000 */
[----:B------:R0:W5:Y:S02]  /*1880*/  ATOM.E.ADD.STRONG.GPU PT, R43, desc[UR8][R32.64], R43 ;  /* 0x0000002b202b798a */ /* 0x00016400081ee1c8 */
.L_x_288:
[----:B------:R-:W2:Y:S04]  /*1890*/  LD.E.STRONG.GPU R44, desc[UR8][R32.64] ;  /* 0x00000008202c7980 */ /* 0x000ea8000c10f900 */
[----:B--2---:R-:W-:Y:S01]  /*18a0*/  CCTL.IVALL ;  /* 0x00000000ff00798f */ /* 0x004fe20002000000 */
[----:B------:R-:W-:Y:S05]  /*18b0*/  YIELD ;  /* 0x0000000000007946 */ /* 0x000fea0003800000 */
[----:B-----5:R-:W-:-:S04]  /*18c0*/  LOP3.LUT R44, R44, R43, RZ, 0x3c, !PT ;  /* 0x0000002b2c2c7212 */ /* 0x020fc800078e3cff */
[----:B------:R-:W-:-:S13]  /*18d0*/  ISETP.GT.AND P0, PT, R44, -0x1, PT ;  /* 0xffffffff2c00780c */ /* 0x000fda0003f04270 */
[----:B------:R-:W-:Y:S05]  /*18e0*/  @P0 BRA `(.L_x_288) ;  /* 0xfffffffc00e80947 */ /* 0x000fea000383ffff */
.L_x_287:
[----:B------:R-:W-:Y:S05]  /*18f0*/  WARPSYNC.ALL ;  /* 0x0000000000007948 */ /* 0x000fea0003800000 */
[----:B------:R-:W-:Y:S06]  /*1900*/  BAR.SYNC.DEFER_BLOCKING 0x0 ;  /* 0x0000000000007b1d */ /* 0x000fec0000010000 */
[----:B------:R-:W-:Y:S05]  /*1910*/  BRA `(.L_x_289) ;  /* 0x0000000000607947 */ /* 0x000fea0003800000 */
.L_x_286:
[----:B------:R-:W-:Y:S01]  /*1920*/  BAR.SYNC.DEFER_BLOCKING 0x0 ;  /* 0x0000000000007b1d */ /* 0x000fe20000010000 */
[----:B------:R-:W-:-:S13]  /*1930*/  ISETP.NE.AND P0, PT, R48, RZ, PT ;  /* 0x000000ff3000720c */ /* 0x000fda0003f05270 */
[----:B------:R-:W-:Y:S05]  /*1940*/  @P0 BRA `(.L_x_290) ;  /* 0x00000000004c0947 */ /* 0x000fea0003800000 */
[----:B------:R-:W0:Y:S01]  /*1950*/  LDC.64 R32, c[0x0][0x268] ;  /* 0x00009a00ff207b82 */ /* 0x000e220000000a00 */
[----:B------:R-:W-:Y:S02]  /*1960*/  SHF.R.U32.HI R43, RZ, 0x3, R51 ;  /* 0x00000003ff2b7819 */ /* 0x000fe40000011633 */
[----:B------:R-:W-:Y:S02]  /*1970*/  LOP3.LUT R44, R51, 0x7, RZ, 0xc0, !PT ;  /* 0x00000007332c7812 */ /* 0x000fe400078ec0ff */
[----:B------:R-:W-:Y:S02]  /*1980*/  IADD3 R43, -R43, RZ, RZ ;  /* 0x000000ff2b2b7210 */ /* 0x000fe40007ffe1ff */
[----:B------:R-:W-:Y:S02]  /*1990*/  LOP3.LUT R45, R44, 0x10, RZ, 0xfc, !PT ;  /* 0x000000102c2d7812 */ /* 0x000fe400078efcff */
[----:B------:R-:W-:Y:S01]  /*19a0*/  ISETP.NE.AND P0, PT, R2, R43, PT ;  /* 0x0000002b0200720c */ /* 0x000fe20003f05270 */
[----:B------:R-:W-:-:S05]  /*19b0*/  IMAD.MOV.U32 R43, RZ, RZ, 0x7fffffe1 ;  /* 0x7fffffe1ff2b7424 */ /* 0x000fca00078e00ff */
[----:B------:R-:W-:Y:S01]  /*19c0*/  SEL R43, R43, 0x1, !P0 ;  /* 0x000000012b2b7807 */ /* 0x000fe20004000000 */
[----:B0-----:R-:W-:Y:S01]  /*19d0*/  IMAD.WIDE.U32 R32, R45, 0x4, R32 ;  /* 0x000000042d207825 */ /* 0x001fe200078e0020 */
[----:B------:R-:W-:Y:S06]  /*19e0*/  MEMBAR.ALL.GPU ;  /* 0x0000000000007992 */ /* 0x000fec000000a000 */
[----:B------:R-:W-:-:S00]  /*19f0*/  ERRBAR ;  /* 0x00000000000079ab */ /* 0x000fc00000000000 */
[----:B------:R-:W-:Y:S06]  /*1a00*/  CGAERRBAR ;  /* 0x00000000000075ab */ /* 0x000fec0000000000 */
[----:B------:R0:W5:Y:S02]  /*1a10*/  ATOM.E.ADD.STRONG.GPU PT, R43, desc[UR8][R32.64], R43 ;  /* 0x0000002b202b798a */ /* 0x00016400081ee1c8 */
.L_x_291:
[----:B------:R-:W2:Y:S04]  /*1a20*/  LD.E.STRONG.GPU R44, desc[UR8][R32.64] ;  /* 0x00000008202c7980 */ /* 0x000ea8000c10f900 */
[----:B--2---:R-:W-:Y:S01]  /*1a30*/  CCTL.IVALL ;  /* 0x00000000ff00798f */ /* 0x004fe20002000000 */
[----:B------:R-:W-:Y:S05]  /*1a40*/  YIELD ;  /* 0x0000000000007946 */ /* 0x000fea0003800000 */
[----:B-----5:R-:W-:-:S04]  /*1a50*/  LOP3.LUT R44, R44, R43, RZ, 0x3c, !PT ;  /* 0x0000002b2c2c7212 */ /* 0x020fc800078e3cff */
[----:B------:R-:W-:-:S13]  /*1a60*/  ISETP.GT.AND P0, PT, R44, -0x1, PT ;  /* 0xffffffff2c00780c */ /* 0x000fda0003f04270 */
[----:B------:R-:W-:Y:S05]  /*1a70*/  @P0 BRA `(.L_x_291) ;  /* 0xfffffffc00e80947 */ /* 0x000fea000383ffff */
.L_x_290:
[----:B------:R-:W-:Y:S05]  /*1a80*/  WARPSYNC.ALL ;  /* 0x0000000000007948 */ /* 0x000fea0003800000 */
[----:B------:R-:W-:Y:S06]  /*1a90*/  BAR.SYNC.DEFER_BLOCKING 0x0 ;  /* 0x0000000000007b1d */ /* 0x000fec0000010000 */
.L_x_289:
[----:B------:R-:W-:Y:S01]  /*1aa0*/  ISETP.GT.U32.AND P0, PT, R48, 0x1f, PT ;  /* 0x0000001f3000780c */ /* 0x000fe20003f04070 */
[----:B------:R-:W-:Y:S01]  /*1ab0*/  HFMA2.MMA R45, -RZ, RZ, 0, 0 ;  /* 0x00000000ff2d7435 */ /* 0x000fe200000001ff */
[----:B------:R-:W-:Y:S01]  /*1ac0*/  IMAD.U32 R55, R24, 0x10000, RZ ;  /* 0x0001000018377824 */ /* 0x000fe200078e00ff */
[----:B------:R-:W-:Y:S01]  /*1ad0*/  SHF.L.U32 R57, R25, 0x10, RZ ;  /* 0x0000001019397819 */ /* 0x000fe200000006ff */
[----:B------:R-:W-:Y:S02]  /*1ae0*/  IMAD.U32 R41, R41, 0x10000, RZ ;  /* 0x0001000029297824 */ /* 0x000fe400078e00ff */
[----:B------:R-:W-:Y:S01]  /*1af0*/  IMAD.U32 R37, R37, 0x10000, RZ ;  /* 0x0001000025257824 */ /* 0x000fe200078e00ff */
[----:B------:R-:W1:Y:S01]  /*1b00*/  S2UR UR7, SR_CgaCtaId ;  /* 0x00000000000779c3 */ /* 0x000e620000008800 */
[----:B------:R-:W-:Y:S01]  /*1b10*/  UMOV UR5, 0x400 ;  /* 0x0000040000057882 */ /* 0x000fe20000000000 */
[----:B------:R-:W-:Y:S01]  /*1b20*/  IMAD.SHL.U32 R49, R49, 0x2, RZ ;  /* 0x0000000231317824 */ /* 0x000fe200078e00ff */
[----:B------:R-:W-:Y:S01]  /*1b30*/  SHF.L.U32 R35, R35, 0x10, RZ ;  /* 0x0000001023237819 */ /* 0x000fe200000006ff */
[----:B------:R-:W-:Y:S01]  /*1b40*/  IMAD.U32 R28, R28, 0x10000, RZ ;  /* 0x000100001c1c7824 */ /* 0x000fe200078e00ff */
[----:B------:R-:W-:Y:S01]  /*1b50*/  SHF.L.U32 R34, R34, 0x10, RZ ;  /* 0x0000001022227819 */ /* 0x000fe200000006ff */
[----:B------:R-:W-:Y:S01]  /*1b60*/  IMAD.U32 R29, R29, 0x10000, RZ ;  /* 0x000100001d1d7824 */ /* 0x000fe200078e00ff */
[----:B------:R-:W-:Y:S01]  /*1b70*/  @!P0 LOP3.LUT R46, R48, 0xf, RZ, 0xc0, !PT ;  /* 0x0000000f302e8812 */ /* 0x000fe200078ec0ff */
[----:B------:R-:W2:Y:S01]  /*1b80*/  @!P0 LDC R44, c[0x0][0x10] ;  /* 0x00000400ff2c8b82 */ /* 0x000ea20000000800 */
[----:B------:R-:W-:-:S07]  /*1b90*/  ULDC.64 UR12, c[0x0][0x210] ;  /* 0x00008400000c7ab9 */ /* 0x000fce0000000a00 */
[----:B0-----:R-:W0:Y:S01]  /*1ba0*/  @!P0 LDC.64 R32, c[0x0][0x260] ;  /* 0x00009800ff208b82 */ /* 0x001e220000000a00 */
[----:B--2---:R-:W-:Y:S01]  /*1bb0*/  @!P0 IMAD R43, R44, UR4, R51 ;  /* 0x000000042c2b8c24 */ /* 0x004fe2000f8e0233 */
[----:B------:R-:W-:-:S04]  /*1bc0*/  @!P0 LOP3.LUT R44, R48, 0x7ffffff0, RZ, 0xc0, !PT ;  /* 0x7ffffff0302c8812 */ /* 0x000fc800078ec0ff */
[----:B------:R-:W-:-:S05]  /*1bd0*/  @!P0 LEA R43, R43, R44, 0x5 ;  /* 0x0000002c2b2b8211 */ /* 0x000fca00078e28ff */
[----:B------:R-:W-:-:S05]  /*1be0*/  @!P0 IMAD.IADD R43, R43, 0x1, R46 ;  /* 0x000000012b2b8824 */ /* 0x000fca00078e022e */
[----:B------:R-:W-:-:S05]  /*1bf0*/  @!P0 SHF.L.U32 R43, R43, 0x1, RZ ;  /* 0x000000012b2b8819 */ /* 0x000fca00000006ff */
[----:B0-----:R-:W-:-:S06]  /*1c00*/  @!P0 IMAD.WIDE.U32 R32, R43, 0x4, R32 ;  /* 0x000000042b208825 */ /* 0x001fcc00078e0020 */
[----:B------:R-:W2:Y:S01]  /*1c10*/  @!P0 LDG.E.64 R32, desc[UR8][R32.64] ;  /* 0x0000000820208981 */ /* 0x000ea2000c1e1b00 */
[----:B------:R-:W-:Y:S01]  /*1c20*/  IMAD.MOV.U32 R46, RZ, RZ, RZ ;  /* 0x000000ffff2e7224 */ /* 0x000fe200078e00ff */
[----:B------:R-:W-:Y:S01]  /*1c30*/  UIADD3 UR5, UR5, 0x3480, URZ ;  /* 0x0000348005057890 */ /* 0x000fe2000fffe03f */
[----:B------:R-:W-:Y:S02]  /*1c40*/  IMAD.U32 R25, R42, 0x10000, RZ ;  /* 0x000100002a197824 */ /* 0x000fe400078e00ff */
[----:B------:R-:W-:Y:S01]  /*1c50*/  FADD.FTZ R42, -R30, R41 ;  /* 0x000000291e2a7221 */ /* 0x000fe20000010100 */
[----:B------:R-:W-:Y:S01]  /*1c60*/  IMAD.U32 R41, R23, 0x10000, RZ ;  /* 0x0001000017297824 */ /* 0x000fe200078e00ff */
[----:B-1----:R-:W-:Y:S01]  /*1c70*/  ULEA UR5, UR7, UR5, 0x18 ;  /* 0x0000000507057291 */ /* 0x002fe2000f8ec03f */
[----:B------:R-:W-:Y:S01]  /*1c80*/  LOP3.LUT R49, R49, 0xe, RZ, 0xc0, !PT ;  /* 0x0000000e31317812 */ /* 0x000fe200078ec0ff */
[----:B------:R-:W-:Y:S01]  /*1c90*/  FMUL.FTZ R42, R31, R42 ;  /* 0x0000002a1f2a7220 */ /* 0x000fe20000410000 */
[----:B------:R-:W-:-:S02]  /*1ca0*/  ULOP3.LUT UR4, UR4, 0x1, URZ, 0x3c, !UPT ;  /* 0x0000000104047892 */ /* 0x000fc4000f8e3c3f */
[----:B------:R-:W-:Y:S01]  /*1cb0*/  IADD3 R49, -R49, R4, RZ ;  /* 0x0000000431317210 */ /* 0x000fe20007ffe1ff */
[----:B--2---:R-:W-:Y:S01]  /*1cc0*/  @!P0 FADD.FTZ R46, RZ, R32 ;  /* 0x00000020ff2e8221 */ /* 0x004fe20000010000 */
[----:B------:R-:W-:Y:S01]  /*1cd0*/  @!P0 FADD.FTZ R45, RZ, R33 ;  /* 0x00000021ff2d8221 */ /* 0x000fe20000010000 */
[----:B------:R-:W-:Y:S01]  /*1ce0*/  SHF.L.U32 R33, R22, 0x10, RZ ;  /* 0x0000001016217819 */ /* 0x000fe200000006ff */
[C---:B------:R-:W-:Y:S01]  /*1cf0*/  FADD.FTZ R22, -R30.reuse, R55 ;  /* 0x000000371e167221 */ /* 0x040fe20000010100 */
[----:B------:R-:W-:Y:S01]  /*1d00*/  FADD.FTZ R32, -R30, R25 ;  /* 0x000000191e207221 */ /* 0x000fe20000010100 */
[----:B------:R-:W0:Y:S01]  /*1d10*/  SHFL.BFLY PT, R43, R46, 0x8, 0x1f ;  /* 0x0d001f002e2b7f89 */ /* 0x000e2200000e0000 */
[----:B------:R-:W-:Y:S02]  /*1d20*/  SHF.L.U32 R25, R40, 0x10, RZ ;  /* 0x0000001028197819 */ /* 0x000fe400000006ff */
[----:B------:R-:W-:Y:S01]  /*1d30*/  FMUL.FTZ R32, R31, R32 ;  /* 0x000000201f207220 */ /* 0x000fe20000410000 */
[----:B------:R-:W1:Y:S01]  /*1d40*/  SHFL.BFLY PT, R44, R45, 0x8, 0x1f ;  /* 0x0d001f002d2c7f89 */ /* 0x000e6200000e0000 */
[----:B------:R-:W-:-:S02]  /*1d50*/  LOP3.LUT P0, RZ, R48, 0xffffffef, RZ, 0xc0, !PT ;  /* 0xffffffef30ff7812 */ /* 0x000fc4000780c0ff */
[----:B------:R-:W-:Y:S01]  /*1d60*/  FFMA.FTZ R40, R32, R37, R25 ;  /* 0x0000002520287223 */ /* 0x000fe20000010019 */
[----:B------:R-:W-:Y:S01]  /*1d70*/  SHF.L.U32 R25, R27, 0x10, RZ ;  /* 0x000000101b197819 */ /* 0x000fe200000006ff */
[----:B------:R-:W-:Y:S02]  /*1d80*/  IMAD.U32 R27, R38, 0x10000, RZ ;  /* 0x00010000261b7824 */ /* 0x000fe400078e00ff */
[----:B0-----:R-:W-:Y:S01]  /*1d90*/  FADD.FTZ R47, R43, R46 ;  /* 0x0000002e2b2f7221 */ /* 0x001fe20000010000 */
[----:B------:R-:W-:Y:S01]  /*1da0*/  FADD.FTZ R46, -R30, R57 ;  /* 0x000000391e2e7221 */ /* 0x000fe20000010100 */
[----:B-1----:R-:W-:-:S03]  /*1db0*/  FADD.FTZ R52, R44, R45 ;  /* 0x0000002d2c347221 */ /* 0x002fc60000010000 */
[----:B------:R-:W0:Y:S01]  /*1dc0*/  SHFL.BFLY PT, R54, R47, 0x4, 0x1f ;  /* 0x0c801f002f367f89 */ /* 0x000e2200000e0000 */
[----:B------:R-:W-:Y:S01]  /*1dd0*/  SHF.L.U32 R45, R26, 0x10, RZ ;  /* 0x000000101a2d7819 */ /* 0x000fe200000006ff */
[C---:B------:R-:W-:Y:S01]  /*1de0*/  FMUL.FTZ R26, R31.reuse, R22 ;  /* 0x000000161f1a7220 */ /* 0x040fe20000410000 */
[----:B------:R-:W-:Y:S01]  /*1df0*/  FMUL.FTZ R38, R31, R46 ;  /* 0x0000002e1f267220 */ /* 0x000fe20000410000 */
[----:B------:R-:W1:Y:S01]  /*1e00*/  SHFL.BFLY PT, R43, R52, 0x4, 0x1f ;  /* 0x0c801f00342b7f89 */ /* 0x000e6200000e0000 */
[----:B------:R-:W-:Y:S01]  /*1e10*/  FMUL.FTZ R46, R40, -1.4426950216293334961 ;  /* 0xbfb8aa3b282e7820 */ /* 0x000fe20000410000 */
[----:B------:R-:W-:-:S05]  /*1e20*/  FFMA.FTZ R30, R26, R33, R45 ;  /* 0x000000211a1e7223 */ /* 0x000fca000001002d */
[----:B------:R-:W-:Y:S01]  /*1e30*/  MUFU.EX2 R46, R46 ;  /* 0x0000002e002e7308 */ /* 0x000fe20000000800 */
[----:B0-----:R-:W-:Y:S01]  /*1e40*/  FADD.FTZ R54, R47, R54 ;  /* 0x000000362f367221 */ /* 0x001fe20000010000 */
[----:B-1----:R-:W-:-:S04]  /*1e50*/  FADD.FTZ R43, R52, R43 ;  /* 0x0000002b342b7221 */ /* 0x002fc80000010000 */
[----:B------:R-:W0:Y:S01]  /*1e60*/  SHFL.BFLY PT, R53, R54, 0x2, 0x1f ;  /* 0x0c401f0036357f89 */ /* 0x000e2200000e0000 */
[----:B------:R-:W-:-:S03]  /*1e70*/  FMUL.FTZ R52, R30, -1.4426950216293334961 ;  /* 0xbfb8aa3b1e347820 */ /* 0x000fc60000410000 */
[----:B------:R-:W1:Y:S01]  /*1e80*/  SHFL.BFLY PT, R44, R43, 0x2, 0x1f ;  /* 0x0c401f002b2c7f89 */ /* 0x000e6200000e0000 */
[----:B------:R-:W2:Y:S02]  /*1e90*/  MUFU.EX2 R23, R52 ;  /* 0x0000003400177308 */ /* 0x000ea40000000800 */
[----:B--2---:R-:W-:Y:S01]  /*1ea0*/  FADD.FTZ R52, R23, 1 ;  /* 0x3f80000017347421 */ /* 0x004fe20000010000 */
[----:B0-----:R-:W-:-:S05]  /*1eb0*/  FADD.FTZ R22, R54, R53 ;  /* 0x0000003536167221 */ /* 0x001fca0000010000 */
[----:B------:R-:W-:Y:S01]  /*1ec0*/  MUFU.RCP R4, R52 ;  /* 0x0000003400047308 */ /* 0x000fe20000001000 */
[----:B-1----:R-:W-:Y:S01]  /*1ed0*/  FADD.FTZ R24, R43, R44 ;  /* 0x0000002c2b187221 */ /* 0x002fe20000010000 */
[----:B------:R-:W0:Y:S01]  /*1ee0*/  SHFL.BFLY PT, R45, R22, 0x1, 0x1f ;  /* 0x0c201f00162d7f89 */ /* 0x000e2200000e0000 */
[----:B------:R-:W-:Y:S01]  /*1ef0*/  SHF.L.U32 R43, R39, 0x10, RZ ;  /* 0x00000010272b7819 */ /* 0x000fe200000006ff */
[----:B------:R-:W-:Y:S02]  /*1f00*/  FFMA.FTZ R39, R38, R41, R25 ;  /* 0x0000002926277223 */ /* 0x000fe40000010019 */
[----:B------:R-:W1:Y:S02]  /*1f10*/  SHFL.BFLY PT, R47, R24, 0x1, 0x1f ;  /* 0x0c201f00182f7f89 */ /* 0x000e6400000e0000 */
[----:B------:R-:W-:Y:S01]  /*1f20*/  FFMA.FTZ R43, R42, R27, R43 ;  /* 0x0000001b2a2b7223 */ /* 0x000fe2000001002b */
[----:B------:R-:W-:-:S03]  /*1f30*/  FMUL.FTZ R25, R39, -1.4426950216293334961 ;  /* 0xbfb8aa3b27197820 */ /* 0x000fc60000410000 */
[----:B------:R-:W-:-:S03]  /*1f40*/  FMUL.FTZ R44, R43, -1.4426950216293334961 ;  /* 0xbfb8aa3b2b2c7820 */ /* 0x000fc60000410000 */
[----:B------:R-:W2:Y:S08]  /*1f50*/  MUFU.EX2 R25, R25 ;  /* 0x0000001900197308 */ /* 0x000eb00000000800 */
[----:B------:R-:W3:Y:S01]  /*1f60*/  MUFU.EX2 R44, R44 ;  /* 0x0000002c002c7308 */ /* 0x000ee20000000800 */
[----:B0-----:R-:W-:Y:S01]  /*1f70*/  FADD.FTZ R23, R22, R45 ;  /* 0x0000002d16177221 */ /* 0x001fe20000010000 */
[----:B------:R-:W-:Y:S01]  /*1f80*/  @!P0 SHF.R.U32.HI R22, RZ, 0x1, R48 ;  /* 0x00000001ff168819 */ /* 0x000fe20000011630 */
[----:B------:R-:W-:Y:S01]  /*1f90*/  FADD.FTZ R45, R46, 1 ;  /* 0x3f8000002e2d7421 */ /* 0x000fe20000010000 */
[----:B-1----:R-:W-:-:S02]  /*1fa0*/  FADD.FTZ R47, R24, R47 ;  /* 0x0000002f182f7221 */ /* 0x002fc40000010000 */
[----:B------:R-:W-:Y:S01]  /*1fb0*/  @!P0 LOP3.LUT R46, R22, 0x7ffffff8, RZ, 0xc0, !PT ;  /* 0x7ffffff8162e8812 */ /* 0x000fe200078ec0ff */
[----:B------:R-:W-:Y:S01]  /*1fc0*/  @!P0 FMUL.FTZ R22, R23, 9.7656251455191522837e-05 ;  /* 0x38cccccd17168820 */ /* 0x000fe20000410000 */
[----:B------:R-:W-:Y:S01]  /*1fd0*/  LEA R24, R49, UR5, 0x3 ;  /* 0x0000000531187c11 */ /* 0x000fe2000f8e18ff */
[----:B------:R-:W-:Y:S01]  /*1fe0*/  @!P0 FMUL.FTZ R23, R47, 9.7656251455191522837e-05 ;  /* 0x38cccccd2f178820 */ /* 0x000fe20000410000 */
[----:B--2---:R-:W-:Y:S01]  /*1ff0*/  FADD.FTZ R53, R25, 1 ;  /* 0x3f80000019357421 */ /* 0x004fe20000010000 */
[----:B------:R-:W0:Y:S01]  /*2000*/  MUFU.RCP R45, R45 ;  /* 0x0000002d002d7308 */ /* 0x000e220000001000 */
[----:B------:R-:W-:Y:S02]  /*2010*/  FADD.FTZ R49, -R4, 1 ;  /* 0x3f80000004317421 */ /* 0x000fe40000010100 */
[----:B------:R1:W-:Y:S01]  /*2020*/  @!P0 STS.64 [R46+UR5], R22 ;  /* 0x000000162e008988 */ /* 0x0003e20008000a05 */
[----:B---3--:R-:W-:Y:S01]  /*2030*/  FADD.FTZ R44, R44, 1 ;  /* 0x3f8000002c2c7421 */ /* 0x008fe20000010000 */
[----:B------:R-:W-:Y:S01]  /*2040*/  FFMA.FTZ R49, R30, R49, 1 ;  /* 0x3f8000001e317423 */ /* 0x000fe20000010031 */
[----:B------:R-:W-:Y:S03]  /*2050*/  BAR.SYNC.DEFER_BLOCKING 0x0 ;  /* 0x0000000000007b1d */ /* 0x000fe60000010000 */
[----:B------:R-:W-:-:S03]  /*2060*/  FMUL.FTZ R49, R4, R49 ;  /* 0x0000003104317220 */ /* 0x000fc60000410000 */
[----:B------:R-:W2:Y:S01]  /*2070*/  MUFU.RCP R53, R53 ;  /* 0x0000003500357308 */ /* 0x000ea20000001000 */
[----:B------:R-:W-:Y:S01]  /*2080*/  FMUL.FTZ R28, R28, R49 ;  /* 0x000000311c1c7220 */ /* 0x000fe20000410000 */
[----:B-1----:R-:W-:Y:S01]  /*2090*/  IADD3 R22, P0, R3, UR12, RZ ;  /* 0x0000000c03167c10 */ /* 0x002fe2000ff1e0ff */
[----:B------:R-:W-:Y:S02]  /*20a0*/  IMAD.MOV.U32 R49, RZ, RZ, R36 ;  /* 0x000000ffff317224 */ /* 0x000fe400078e0024 */
[----:B0-----:R-:W-:-:S03]  /*20b0*/  FADD.FTZ R47, -R45, 1 ;  /* 0x3f8000002d2f7421 */ /* 0x001fc60000010100 */
[----:B------:R-:W0:Y:S01]  /*20c0*/  MUFU.RCP R44, R44 ;  /* 0x0000002c002c7308 */ /* 0x000e220000001000 */
[----:B------:R-:W-:-:S04]  /*20d0*/  FFMA.FTZ R40, R40, R47, 1 ;  /* 0x3f80000028287423 */ /* 0x000fc8000001002f */
[----:B------:R-:W-:Y:S01]  /*20e0*/  FMUL.FTZ R40, R45, R40 ;  /* 0x000000282d287220 */ /* 0x000fe20000410000 */
[----:B--2---:R-:W-:Y:S01]  /*20f0*/  FADD.FTZ R54, -R53, 1 ;  /* 0x3f80000035367421 */ /* 0x004fe20000010100 */
[----:B------:R-:W1:Y:S02]  /*2100*/  LDS.64 R24, [R24] ;  /* 0x0000000018187984 */ /* 0x000e640000000a00 */
[----:B------:R-:W-:Y:S01]  /*2110*/  FMUL.FTZ R35, R35, R40 ;  /* 0x0000002823237220 */ /* 0x000fe20000410000 */
[----:B------:R-:W-:Y:S01]  /*2120*/  FFMA.FTZ R54, R39, R54, 1 ;  /* 0x3f80000027367423 */ /* 0x000fe20000010036 */
[----:B0-----:R-:W-:-:S03]  /*2130*/  FADD.FTZ R52, -R44, 1 ;  /* 0x3f8000002c347421 */ /* 0x001fc60000010100 */
[----:B------:R-:W-:Y:S01]  /*2140*/  FMUL.FTZ R54, R53, R54 ;  /* 0x0000003635367220 */ /* 0x000fe20000410000 */
[----:B------:R-:W-:-:S03]  /*2150*/  FFMA.FTZ R43, R43, R52, 1 ;  /* 0x3f8000002b2b7423 */ /* 0x000fc60000010034 */
[----:B------:R-:W-:Y:S01]  /*2160*/  FMUL.FTZ R29, R29, R54 ;  /* 0x000000361d1d7220 */ /* 0x000fe20000410000 */
[----:B------:R-:W-:-:S04]  /*2170*/  FMUL.FTZ R43, R44, R43 ;  /* 0x0000002b2c2b7220 */ /* 0x000fc80000410000 */
[----:B------:R-:W-:Y:S01]  /*2180*/  FMUL.FTZ R34, R34, R43 ;  /* 0x0000002b22227220 */ /* 0x000fe20000410000 */
[--C-:B-1----:R-:W-:Y:S01]  /*2190*/  FFMA.FTZ R33, R33, R28, -R24.reuse ;  /* 0x0000001c21217223 */ /* 0x102fe20000010818 */
        /* <DEDUP_REMOVED lines=23> */
.L_x_279:
[C---:B-1----:R-:W-:Y:S02]  /*2310*/  SHF.L.U32 R3, R51.reuse, 0x1, RZ ;  /* 0x0000000133037819 */ /* 0x042fe400000006ff */
[----:B------:R-:W-:Y:S02]  /*2320*/  LOP3.LUT R0, R51, 0x7, RZ, 0xc0, !PT ;  /* 0x0000000733007812 */ /* 0x000fe400078ec0ff */
[----:B------:R-:W-:-:S03]  /*2330*/  LOP3.LUT R3, R3, 0x7fffff0, RZ, 0xc0, !PT ;  /* 0x07fffff003037812 */ /* 0x000fc600078ec0ff */
[----:B0-----:R-:W-:Y:S02]  /*2340*/  IMAD R4, R0, 0x140, RZ ;  /* 0x0000014000047824 */ /* 0x001fe400078e02ff */
[----:B------:R-:W-:-:S03]  /*2350*/  IMAD.IADD R3, R3, 0x1, R2 ;  /* 0x0000000103037824 */ /* 0x000fc600078e0202 */
[----:B------:R-:W-:Y:S01]  /*2360*/  IADD3 R5, R4, 0x140, RZ ;  /* 0x0000014004057810 */ /* 0x000fe20007ffe0ff */
[----:B------:R-:W-:-:S05]  /*2370*/  IMAD R14, R3, 0x20, R4 ;  /* 0x00000020030e7824 */ /* 0x000fca00078e0204 */
[----:B------:R-:W-:-:S13]  /*2380*/  ISETP.GE.AND P0, PT, R14, R5, PT ;  /* 0x000000050e00720c */ /* 0x000fda0003f06270 */
[----:B------:R-:W-:Y:S05]  /*2390*/  @P0 EXIT ;  /* 0x000000000000094d */ /* 0x000fea0003800000 */
[----:B------:R-:W0:Y:S01]  /*23a0*/  LDC.64 R16, c[0x0][0x258] ;  /* 0x00009600ff107b82 */ /* 0x000e220000000a00 */
[----:B------:R-:W1:Y:S01]  /*23b0*/  S2R R2, SR_TID.X ;  /* 0x0000000000027919 */ /* 0x000e620000002100 */
[----:B------:R-:W-:Y:S02]  /*23c0*/  MOV R7, 0x14 ;  /* 0x0000001400077802 */ /* 0x000fe40000000f00 */
[----:B0-----:R-:W-:Y:S02]  /*23d0*/  LOP3.LUT R5, RZ, R16, RZ, 0x33, !PT ;  /* 0x00000010ff057212 */ /* 0x001fe400078e33ff */
[----:B------:R-:W-:Y:S02]  /*23e0*/  LOP3.LUT R6, RZ, R17, RZ, 0x33, !PT ;  /* 0x00000011ff067212 */ /* 0x000fe400078e33ff */
[----:B------:R-:W-:-:S04]  /*23f0*/  ISETP.GT.U32.AND P0, PT, R5, -0x3, PT ;  /* 0xfffffffd0500780c */ /* 0x000fc80003f04070 */
[C---:B------:R-:W-:Y:S02]  /*2400*/  ISETP.GT.AND.EX P0, PT, R6.reuse, -0x1, PT, P0 ;  /* 0xffffffff0600780c */ /* 0x040fe40003f04300 */
[----:B-1----:R-:W-:Y:S02]  /*2410*/  SHF.R.U32.HI R3, RZ, 0x5, R2 ;  /* 0x00000005ff037819 */ /* 0x002fe40000011602 */
[----:B------:R-:W-:Y:S02]  /*2420*/  SEL R5, R5, 0xfffffffd, P0 ;  /* 0xfffffffd05057807 */ /* 0x000fe40000000000 */
[----:B------:R-:W-:Y:S02]  /*2430*/  SEL R6, R6, 0xffffffff, P0 ;  /* 0xffffffff06067807 */ /* 0x000fe40000000000 */
[C---:B------:R-:W-:Y:S02]  /*2440*/  SHF.L.U32 R4, R5.reuse, 0x4, RZ ;  /* 0x0000000405047819 */ /* 0x040fe400000006ff */
[----:B------:R-:W-:Y:S01]  /*2450*/  SHF.L.U64.HI R5, R5, 0x4, R6 ;  /* 0x0000000405057819 */ /* 0x000fe20000010206 */
[----:B------:R-:W-:Y:S01]  /*2460*/  IMAD.MOV.U32 R6, RZ, RZ, -0x1 ;  /* 0xffffffffff067424 */ /* 0x000fe200078e00ff */
[----:B------:R-:W-:-:S04]  /*2470*/  IADD3 R13, P0, P1, -R4, -0x11, -R3 ;  /* 0xffffffef040d7810 */ /* 0x000fc8000791e903 */
[----:B------:R-:W-:Y:S02]  /*2480*/  IADD3.X R15, ~R5, -0x1, R6, P0, P1 ;  /* 0xffffffff050f7810 */ /* 0x000fe400007e2506 */
[----:B------:R-:W-:-:S03]  /*2490*/  SHF.R.U32.HI R6, RZ, 0x4, R2 ;  /* 0x00000004ff067819 */ /* 0x000fc60000011602 */
[----:B------:R-:W-:Y:S01]  /*24a0*/  IMAD.WIDE.U32 R8, R15, -0x33333333, RZ ;  /* 0xcccccccd0f087825 */ /* 0x000fe200078e00ff */
[----:B------:R-:W-:Y:S02]  /*24b0*/  VIADDMNMX.U32 R7, R6, R7, 0x20, !PT ;  /* 0x0000002006077446 */ /* 0x000fe40007800007 */
[----:B------:R-:W-:Y:S01]  /*24c0*/  LOP3.LUT R12, RZ, R6, RZ, 0x33, !PT ;  /* 0x00000006ff0c7212 */ /* 0x000fe200078e33ff */
[----:B------:R-:W-:-:S03]  /*24d0*/  IMAD.WIDE.U32 R10, P0, R13, -0x33333334, R8 ;  /* 0xcccccccc0d0a7825 */ /* 0x000fc60007800008 */
[----:B------:R-:W-:Y:S01]  /*24e0*/  IADD3 R7, R7, R12, RZ ;  /* 0x0000000c07077210 */ /* 0x000fe20007ffe0ff */
[----:B------:R-:W-:-:S04]  /*24f0*/  IMAD.WIDE.U32 R8, R13, -0x33333333, RZ ;  /* 0xcccccccd0d087825 */ /* 0x000fc800078e00ff */
[----:B------:R-:W-:Y:S01]  /*2500*/  IMAD.X R13, RZ, RZ, RZ, P0 ;  /* 0x000000ffff0d7224 */ /* 0x000fe200000e06ff */
[----:B------:R-:W-:Y:S01]  /*2510*/  IADD3 RZ, P1, R9, R10, RZ ;  /* 0x0000000a09ff7210 */ /* 0x000fe20007f3e0ff */
[----:B------:R-:W-:Y:S01]  /*2520*/  IMAD.MOV.U32 R12, RZ, RZ, R11 ;  /* 0x000000ffff0c7224 */ /* 0x000fe200078e000b */
[----:B------:R-:W-:Y:S01]  /*2530*/  ISETP.LT.U32.AND P0, PT, R16, 0x2, PT ;  /* 0x000000021000780c */ /* 0x000fe20003f01070 */
[----:B------:R-:W-:-:S03]  /*2540*/  IMAD.WIDE.U32 R8, R7, -0x33333333, RZ ;  /* 0xcccccccd07087825 */ /* 0x000fc600078e00ff */
[----:B------:R-:W-:Y:S01]  /*2550*/  ISETP.LT.AND.EX P0, PT, R17, RZ, PT, P0 ;  /* 0x000000ff1100720c */ /* 0x000fe20003f01300 */
[----:B------:R-:W-:Y:S01]  /*2560*/  IMAD.WIDE.U32.X R10, R15, -0x33333334, R12, P1 ;  /* 0xcccccccc0f0a7825 */ /* 0x000fe200008e040c */
[----:B------:R-:W-:Y:S02]  /*2570*/  LEA.HI R49, R9, 0x1, RZ, 0x1c ;  /* 0x0000000109317811 */ /* 0x000fe400078fe0ff */
[----:B------:R-:W-:Y:S02]  /*2580*/  SEL R50, R16, 0x2, P0 ;  /* 0x0000000210327807 */ /* 0x000fe40000000000 */
[----:B------:R-:W-:Y:S02]  /*2590*/  SHF.R.U64 R51, R10, 0x3, R11 ;  /* 0x000000030a337819 */ /* 0x000fe4000000120b */
[----:B------:R-:W-:Y:S02]  /*25a0*/  SEL R17, R17, RZ, P0 ;  /* 0x000000ff11117207 */ /* 0x000fe40000000000 */
[----:B------:R-:W-:-:S02]  /*25b0*/  IADD3 R8, P0, R3, 0xa, RZ ;  /* 0x0000000a03087810 */ /* 0x000fc40007f1e0ff */
[C---:B------:R-:W-:Y:S02]  /*25c0*/  IADD3 R11, P2, R3.reuse, 0x1e, RZ ;  /* 0x0000001e030b7810 */ /* 0x040fe40007f5e0ff */
[----:B------:R-:W-:Y:S01]  /*25d0*/  IADD3 R10, P1, R3, 0x14, RZ ;  /* 0x00000014030a7810 */ /* 0x000fe20007f3e0ff */
[----:B------:R-:W-:Y:S01]  /*25e0*/  IMAD.X R13, RZ, RZ, RZ, P0 ;  /* 0x000000ffff0d7224 */ /* 0x000fe200000e06ff */
[----:B------:R-:W-:Y:S01]  /*25f0*/  IADD3 R51, R51, 0x1, RZ ;  /* 0x0000000133337810 */ /* 0x000fe20007ffe0ff */
[----:B------:R-:W-:Y:S01]  /*2600*/  IMAD.X R15, RZ, RZ, RZ, P2 ;  /* 0x000000ffff0f7224 */ /* 0x000fe200010e06ff */
[----:B------:R-:W-:Y:S02]  /*2610*/  MOV R9, R14 ;  /* 0x0000000e00097202 */ /* 0x000fe40000000f00 */
[C---:B------:R-:W-:Y:S01]  /*2620*/  SHF.L.U64.HI R48, R50.reuse, 0x4, R17 ;  /* 0x0000000432307819 */ /* 0x040fe20000010211 */
[----:B------:R-:W-:Y:S01]  /*2630*/  IMAD.SHL.U32 R50, R50, 0x10, RZ ;  /* 0x0000001032327824 */ /* 0x000fe200078e00ff */
[----:B------:R-:W-:-:S02]  /*2640*/  LOP3.LUT R12, R2, 0xf, RZ, 0xc0, !PT ;  /* 0x0000000f020c7812 */ /* 0x000fc400078ec0ff */
[----:B------:R-:W-:Y:S02]  /*2650*/  IADD3.X R14, RZ, RZ, RZ, P1, !PT ;  /* 0x000000ffff0e7210 */ /* 0x000fe40000ffe4ff */
[----:B------:R-:W-:Y:S02]  /*2660*/  LOP3.LUT R49, R49, 0x3, RZ, 0xc0, !PT ;  /* 0x0000000331317812 */ /* 0x000fe400078ec0ff */
[----:B------:R-:W-:-:S07]  /*2670*/  LOP3.LUT R51, R51, 0x3, RZ, 0xc0, !PT ;  /* 0x0000000333337812 */ /* 0x000fce00078ec0ff */
.L_x_309:
[----:B------:R-:W-:Y:S01]  /*2680*/  ISETP.GT.U32.AND P0, PT, R50, R3, PT ;  /* 0x000000033200720c */ /* 0x000fe20003f04070 */
[----:B------:R-:W-:Y:S01]  /*2690*/  BSSY B0, `(.L_x_293) ;  /* 0x00000ad000007945 */ /* 0x000fe20003800000 */
[----:B------:R-:W-:Y:S01]  /*26a0*/  HFMA2.MMA R45, -RZ, RZ, 0, 0 ;  /* 0x00000000ff2d7435 */ /* 0x000fe200000001ff */
[----:B------:R-:W-:Y:S01]  /*26b0*/  IMAD.MOV.U32 R52, RZ, RZ, RZ ;  /* 0x000000ffff347224 */ /* 0x000fe200078e00ff */
[----:B------:R-:W-:-:S13]  /*26c0*/  ISETP.GT.AND.EX P0, PT, R48, RZ, PT, P0 ;  /* 0x000000ff3000720c */ /* 0x000fda0003f04300 */
[----:B------:R-:W-:Y:S05]  /*26d0*/  @!P0 BRA `(.L_x_294) ;  /* 0x0000000800a08947 */ /* 0x000fea0003800000 */
[----:B------:R-:W-:Y:S01]  /*26e0*/  ISETP.NE.U32.AND P1, PT, R51, RZ, PT ;  /* 0x000000ff3300720c */ /* 0x000fe20003f25070 */
[----:B------:R-:W-:Y:S01]  /*26f0*/  BSSY B1, `(.L_x_295) ;  /* 0x0000026000017945 */ /* 0x000fe20003800000 */
[--C-:B------:R-:W-:Y:S02]  /*2700*/  IADD3 R17, P2, P3, -R4, -0x11, -R3.reuse ;  /* 0xffffffef04117810 */ /* 0x100fe40007b5e903 */
[----:B------:R-:W-:Y:S02]  /*2710*/  CS2R R52, SRZ ;  /* 0x0000000000347805 */ /* 0x000fe4000001ff00 */
[----:B------:R-:W-:Y:S01]  /*2720*/  ISETP.NE.AND.EX P1, PT, RZ, RZ, PT, P1 ;  /* 0x000000ffff00720c */ /* 0x000fe20003f25310 */
[----:B------:R-:W-:Y:S01]  /*2730*/  IMAD.MOV.U32 R55, RZ, RZ, R3 ;  /* 0x000000ffff377224 */ /* 0x000fe200078e0003 */
[----:B------:R-:W-:Y:S02]  /*2740*/  MOV R16, 0xffffffff ;  /* 0xffffffff00107802 */ /* 0x000fe40000000f00 */
[----:B------:R-:W-:-:S02]  /*2750*/  ISETP.GE.U32.AND P0, PT, R17, 0x1e, PT ;  /* 0x0000001e1100780c */ /* 0x000fc40003f06070 */
[----:B------:R-:W-:Y:S02]  /*2760*/  IADD3.X R17, ~R5, -0x1, R16, P2, P3 ;  /* 0xffffffff05117810 */ /* 0x000fe400017e6510 */
[----:B------:R-:W-:Y:S02]  /*2770*/  LOP3.LUT R16, R2, 0x1f, RZ, 0xc0, !PT ;  /* 0x0000001f02107812 */ /* 0x000fe400078ec0ff */
[----:B------:R-:W-:Y:S02]  /*2780*/  ISETP.GE.U32.AND.EX P0, PT, R17, RZ, PT, P0 ;  /* 0x000000ff1100720c */ /* 0x000fe40003f06100 */
[----:B------:R-:W-:Y:S02]  /*2790*/  IADD3 R16, P2, R16, R9, RZ ;  /* 0x0000000910107210 */ /* 0x000fe40007f5e0ff */
[----:B------:R-:W-:Y:S02]  /*27a0*/  MOV R45, RZ ;  /* 0x000000ff002d7202 */ /* 0x000fe40000000f00 */
[----:B------:R-:W-:Y:S01]  /*27b0*/  LEA.HI.X.SX32 R17, R9, RZ, 0x1, P2 ;  /* 0x000000ff09117211 */ /* 0x000fe200010f0eff */
[----:B------:R-:W-:Y:S08]  /*27c0*/  @!P1 BRA `(.L_x_296) ;  /* 0x0000000000609947 */ /* 0x000ff00003800000 */
        /* <DEDUP_REMOVED lines=24> */
.L_x_296:
[----:B------:R-:W-:Y:S05]  /*2950*/  BSYNC B1 ;  /* 0x0000000000017941 */ /* 0x000fea0003800000 */
.L_x_295:
[----:B------:R-:W-:Y:S05]  /*2960*/  @!P0 BRA `(.L_x_294) ;  /* 0x0000000400fc8947 */ /* 0x000fea0003800000 */
[----:B------:R-:W-:Y:S01]  /*2970*/  IADD3 R18, P2, -R55, R50, RZ ;  /* 0x0000003237127210 */ /* 0x000fe20007f5e1ff */
[----:B------:R-:W-:Y:S01]  /*2980*/  IMAD R19, R53, 0x1400, RZ ;  /* 0x0000140035137824 */ /* 0x000fe200078e02ff */
[C---:B------:R-:W-:Y:S01]  /*2990*/  SHF.L.U64.HI R17, R16.reuse, 0x1, R17 ;  /* 0x0000000110117819 */ /* 0x040fe20000010211 */
[----:B------:R-:W-:Y:S01]  /*29a0*/  IMAD.SHL.U32 R16, R16, 0x2, RZ ;  /* 0x0000000210107824 */ /* 0x000fe200078e00ff */
[----:B------:R-:W-:Y:S01]  /*29b0*/  ISETP.GT.U32.AND P1, PT, R18, 0x78, PT ;  /* 0x000000781200780c */ /* 0x000fe20003f24070 */
[----:B------:R-:W-:Y:S01]  /*29c0*/  IMAD.X R18, R48, 0x1, ~R53, P2 ;  /* 0x0000000130127824 */ /* 0x000fe200010e0e35 */
[----:B------:R-:W-:Y:S01]  /*29d0*/  ULDC.64 UR4, c[0x0][0x260] ;  /* 0x0000980000047ab9 */ /* 0x000fe20000000a00 */
[----:B------:R-:W-:Y:S01]  /*29e0*/  IMAD.WIDE.U32 R16, R55, 0x1400, R16 ;  /* 0x0000140037107825 */ /* 0x000fe200078e0010 */
[----:B------:R-:W-:Y:S02]  /*29f0*/  BSSY B1, `(.L_x_297) ;  /* 0x0000043000017945 */ /* 0x000fe40003800000 */
[----:B------:R-:W-:-:S02]  /*2a00*/  ISETP.GT.AND.EX P1, PT, R18, RZ, PT, P1 ;  /* 0x000000ff1200720c */ /* 0x000fc40003f24310 */
[----:B------:R-:W-:Y:S02]  /*2a10*/  IADD3 R17, R17, R19, RZ ;  /* 0x0000001311117210 */ /* 0x000fe40007ffe0ff */
[----:B------:R-:W-:-:S04]  /*2a20*/  LEA R56, P0, R16, UR4, 0x2 ;  /* 0x0000000410387c11 */ /* 0x000fc8000f8010ff */
[----:B------:R-:W-:Y:S02]  /*2a30*/  LEA.HI.X R16, R16, UR5, R17, 0x2, P0 ;  /* 0x0000000510107c11 */ /* 0x000fe400080f1411 */
[----:B------:R-:W-:-:S04]  /*2a40*/  IADD3 R56, P0, R56, 0x66000, RZ ;  /* 0x0006600038387810 */ /* 0x000fc80007f1e0ff */
[----:B------:R-:W-:Y:S02]  /*2a50*/  IADD3.X R57, RZ, R16, RZ, P0, !PT ;  /* 0x00000010ff397210 */ /* 0x000fe400007fe4ff */
[----:B------:R-:W-:Y:S01]  /*2a60*/  PLOP3.LUT P0, PT, PT, PT, PT, 0x80, 0x0 ;  /* 0x000000000000781c */ /* 0x000fe20003f0f070 */
[----:B------:R-:W-:-:S12]  /*2a70*/  @!P1 BRA `(.L_x_298) ;  /* 0x0000000000e89947 */ /* 0x000fd80003800000 */
[----:B------:R-:W-:Y:S02]  /*2a80*/  IADD3 R58, P1, R50, -0x78, RZ ;  /* 0xffffff88323a7810 */ /* 0x000fe40007f3e0ff */
[----:B------:R-:W-:Y:S02]  /*2a90*/  PLOP3.LUT P0, PT, PT, PT, PT, 0x8, 0x0 ;  /* 0x000000000000781c */ /* 0x000fe40003f0e170 */
[----:B------:R-:W-:-:S11]  /*2aa0*/  IADD3.X R54, R48, -0x1, RZ, P1, !PT ;  /* 0xffffffff30367810 */ /* 0x000fd60000ffe4ff */
.L_x_299:
        /* <DEDUP_REMOVED lines=14> */
[----:B------:R-:W5:Y:S01]  /*2b90*/  LDG.E.64 R46, desc[UR8][R56.64+0x28a000] ;  /* 0x28a00008382e7981 */ /* 0x000f62000c1e1b00 */
[----:B--2---:R-:W-:-:S03]  /*2ba0*/  FADD.FTZ R59, R16, R45 ;  /* 0x0000002d103b7221 */ /* 0x004fc60000010000 */
[----:B------:R0:W2:Y:S01]  /*2bb0*/  LDG.E.64 R44, desc[UR8][R56.64+0x258000] ;  /* 0x25800008382c7981 */ /* 0x0000a2000c1e1b00 */
[----:B------:R-:W-:Y:S01]  /*2bc0*/  FADD.FTZ R52, R17, R52 ;  /* 0x0000003411347221 */ /* 0x000fe20000010000 */
[----:B---3--:R-:W-:-:S03]  /*2bd0*/  FADD.FTZ R59, R59, R18 ;  /* 0x000000123b3b7221 */ /* 0x008fc60000010000 */
[----:B------:R-:W-:Y:S01]  /*2be0*/  FADD.FTZ R52, R52, R19 ;  /* 0x0000001334347221 */ /* 0x000fe20000010000 */
[----:B----4-:R-:W-:-:S03]  /*2bf0*/  FADD.FTZ R59, R59, R20 ;  /* 0x000000143b3b7221 */ /* 0x010fc60000010000 */
[----:B------:R-:W-:Y:S01]  /*2c00*/  FADD.FTZ R52, R52, R21 ;  /* 0x0000001534347221 */ /* 0x000fe20000010000 */
[----:B-----5:R-:W-:-:S03]  /*2c10*/  FADD.FTZ R59, R59, R22 ;  /* 0x000000163b3b7221 */ /* 0x020fc60000010000 */
        /* <DEDUP_REMOVED lines=11> */
[----:B------:R-:W-:Y:S01]  /*2cd0*/  IADD3 R55, P1, R55, 0xa0, RZ ;  /* 0x000000a037377810 */ /* 0x000fe20007f3e0ff */
[----:B------:R-:W-:Y:S02]  /*2ce0*/  FADD.FTZ R59, R59, R34 ;  /* 0x000000223b3b7221 */ /* 0x000fe40000010000 */
[----:B------:R-:W-:Y:S02]  /*2cf0*/  FADD.FTZ R52, R52, R35 ;  /* 0x0000002334347221 */ /* 0x000fe40000010000 */
[----:B------:R-:W-:Y:S01]  /*2d00*/  FADD.FTZ R59, R59, R36 ;  /* 0x000000243b3b7221 */ /* 0x000fe20000010000 */
[----:B------:R-:W-:Y:S02]  /*2d10*/  IMAD.X R53, RZ, RZ, R53, P1 ;  /* 0x000000ffff357224 */ /* 0x000fe400008e0635 */
[----:B------:R-:W-:Y:S01]  /*2d20*/  FADD.FTZ R52, R52, R37 ;  /* 0x0000002534347221 */ /* 0x000fe20000010000 */
[----:B------:R-:W-:Y:S01]  /*2d30*/  ISETP.GE.U32.AND P1, PT, R55, R58, PT ;  /* 0x0000003a3700720c */ /* 0x000fe20003f26070 */
[----:B------:R-:W-:-:S02]  /*2d40*/  FADD.FTZ R59, R59, R38 ;  /* 0x000000263b3b7221 */ /* 0x000fc40000010000 */
[----:B------:R-:W-:Y:S01]  /*2d50*/  FADD.FTZ R52, R52, R39 ;  /* 0x0000002734347221 */ /* 0x000fe20000010000 */
[----:B------:R-:W-:Y:S01]  /*2d60*/  ISETP.GE.AND.EX P1, PT, R53, R54, PT, P1 ;  /* 0x000000363500720c */ /* 0x000fe20003f26310 */
[----:B------:R-:W-:Y:S02]  /*2d70*/  FADD.FTZ R59, R59, R40 ;  /* 0x000000283b3b7221 */ /* 0x000fe40000010000 */
[----:B------:R-:W-:Y:S02]  /*2d80*/  FADD.FTZ R52, R52, R41 ;  /* 0x0000002934347221 */ /* 0x000fe40000010000 */
[----:B------:R-:W-:Y:S02]  /*2d90*/  FADD.FTZ R59, R59, R42 ;  /* 0x0000002a3b3b7221 */ /* 0x000fe40000010000 */
[----:B------:R-:W-:Y:S01]  /*2da0*/  FADD.FTZ R52, R52, R43 ;  /* 0x0000002b34347221 */ /* 0x000fe20000010000 */
[----:B0-----:R-:W-:-:S04]  /*2db0*/  IADD3 R56, P2, R56, 0x320000, RZ ;  /* 0x0032000038387810 */ /* 0x001fc80007f5e0ff */
[----:B------:R-:W-:Y:S01]  /*2dc0*/  IADD3.X R57, RZ, R57, RZ, P2, !PT ;  /* 0x00000039ff397210 */ /* 0x000fe200017fe4ff */
[----:B--2---:R-:W-:Y:S01]  /*2dd0*/  FADD.FTZ R59, R59, R44 ;  /* 0x0000002c3b3b7221 */ /* 0x004fe20000010000 */
[----:B------:R-:W-:-:S03]  /*2de0*/  FADD.FTZ R52, R52, R45 ;  /* 0x0000002d34347221 */ /* 0x000fc60000010000 */
[----:B------:R-:W-:Y:S01]  /*2df0*/  FADD.FTZ R45, R59, R46 ;  /* 0x0000002e3b2d7221 */ /* 0x000fe20000010000 */
[----:B------:R-:W-:Y:S01]  /*2e00*/  FADD.FTZ R52, R52, R47 ;  /* 0x0000002f34347221 */ /* 0x000fe20000010000 */
[----:B------:R-:W-:Y:S06]  /*2e10*/  @!P1 BRA `(.L_x_299) ;  /* 0xfffffffc00249947 */ /* 0x000fec000383ffff */
.L_x_298:
[----:B------:R-:W-:Y:S05]  /*2e20*/  BSYNC B1 ;  /* 0x0000000000017941 */ /* 0x000fea0003800000 */
.L_x_297:
        /* <DEDUP_REMOVED lines=35> */
.L_x_301:
[----:B------:R-:W-:Y:S05]  /*3060*/  BSYNC B1 ;  /* 0x0000000000017941 */ /* 0x000fea0003800000 */
.L_x_300:
        /* <DEDUP_REMOVED lines=15> */
.L_x_294:
[----:B------:R-:W-:Y:S05]  /*3160*/  BSYNC B0 ;  /* 0x0000000000007941 */ /* 0x000fea0003800000 */
.L_x_293:
        /* <DEDUP_REMOVED lines=50> */
.L_x_318:
        /* <DEDUP_REMOVED lines=15> */
[C---:B0-----:R-:W-:Y:S01]  /*3580*/  @!P0 SHF.L.U32 R17, R12.reuse, 0x1, RZ ;  /* 0x000000010c118819 */ /* 0x041fe200000006ff */
        /* <DEDUP_REMOVED lines=31> */
.L_x_328:
        /* <DEDUP_REMOVED lines=9> */
[C---:B-1----:R-:W-:Y:S01]  /*3810*/  @!P0 IMAD.SHL.U32 R17, R12.reuse, 0x2, RZ ;  /* 0x000000020c118824 */ /* 0x042fe200078e00ff */
        /* <DEDUP_REMOVED lines=20> */
[----:B------:R-:W-:-:S03]  /*3960*/  IMAD.MOV.U32 R17, RZ, RZ, 0xffff ;  /* 0x0000ffffff117424 */ /* 0x000fc600078e00ff */
        /* <DEDUP_REMOVED lines=10> */
.L_x_338:
[----:B--2---:R-:W-:Y:S01]  /*3a10*/  FADD.FTZ R17, R16, R34 ;  /* 0x0000002210117221 */ /* 0x004fe20000010000 */
[----:B------:R-:W-:-:S04]  /*3a20*/  @!P1 F2FP.BF16.F32.PACK_AB R16, RZ, R26 ;  /* 0x0000001aff10923e */ /* 0x000fc800000010ff */
[----:B------:R-:W-:Y:S02]  /*3a30*/  PRMT R22, R16, 0x7610, R22 ;  /* 0x0000761010167816 */ /* 0x000fe40000000016 */
[----:B------:R-:W-:Y:S02]  /*3a40*/  @!P1 F2FP.BF16.F32.PACK_AB R17, RZ, R17 ;  /* 0x00000011ff11923e */ /* 0x000fe400000010ff */
[----:B------:R-:W-:Y:S01]  /*3a50*/  LEA.HI R16, R2, 0x3c, RZ, 0x1c ;  /* 0x0000003c02107811 */ /* 0x000fe200078fe0ff */
[----:B------:R2:W-:Y:S04]  /*3a60*/  @!P1 STG.E.U16 desc[UR8][R18.64+0x50], R22 ;  /* 0x0000501612009986 */ /* 0x0005e8000c101508 */
[----:B------:R2:W-:Y:S02]  /*3a70*/  @!P1 STG.E.U16 desc[UR8][R20.64+0x50], R17 ;  /* 0x0000501114009986 */ /* 0x0005e4000c101508 */
.L_x_304:
[----:B------:R-:W-:Y:S05]  /*3a80*/  BSYNC B0 ;  /* 0x0000000000007941 */ /* 0x000fea0003800000 */
.L_x_303:
[----:B------:R-:W-:-:S13]  /*3a90*/  ISETP.GE.U32.AND P0, PT, R7, 0x3c, PT ;  /* 0x0000003c0700780c */ /* 0x000fda0003f06070 */
[----:B------:R-:W-:Y:S05]  /*3aa0*/  @!P0 BRA `(.L_x_302) ;  /* 0x0000000800ac8947 */ /* 0x000fea0003800000 */
[----:B------:R-:W-:Y:S01]  /*3ab0*/  ISETP.GT.U32.AND P0, PT, R12, 0x9, PT ;  /* 0x000000090c00780c */ /* 0x000fe20003f04070 */
[----:B012---:R-:W-:Y:S01]  /*3ac0*/  HFMA2.MMA R18, -RZ, RZ, 0, 0 ;  /* 0x00000000ff127435 */ /* 0x007fe200000001ff */
[----:B------:R-:W-:-:S11]  /*3ad0*/  UMOV UR5, 0xffff ;  /* 0x0000ffff00057882 */ /* 0x000fd60000000000 */
[C---:B------:R-:W-:Y:S02]  /*3ae0*/  @!P0 SHF.L.U32 R17, R12.reuse, 0x1, RZ ;  /* 0x000000010c118819 */ /* 0x040fe400000006ff */
[----:B------:R-:W-:Y:S02]  /*3af0*/  @!P0 LEA R20, R12, UR4, 0x7 ;  /* 0x000000040c148c11 */ /* 0x000fe4000f8e38ff */
[----:B------:R-:W-:-:S05]  /*3b00*/  @!P0 LOP3.LUT R17, R16, R17, RZ, 0x3c, !PT ;  /* 0x0000001110118212 */ /* 0x000fca00078e3cff */
[----:B------:R-:W-:Y:S01]  /*3b10*/  @!P0 IMAD R19, R17, 0x4, R20 ;  /* 0x0000000411138824 */ /* 0x000fe200078e0214 */
[----:B------:R-:W-:-:S04]  /*3b20*/  MOV R17, RZ ;  /* 0x000000ff00117202 */ /* 0x000fc80000000f00 */
[----:B------:R0:W1:Y:S04]  /*3b30*/  @!P0 LDS R18, [R19] ;  /* 0x0000000013128984 */ /* 0x0000680000000800 */
[----:B------:R0:W2:Y:S01]  /*3b40*/  @!P0 LDS R17, [R19+0x500] ;  /* 0x0005000013118984 */ /* 0x0000a20000000800 */
[----:B------:R-:W-:Y:S05]  /*3b50*/  BRA.DIV UR5, `(.L_x_308) ;  /* 0x0000001605447947 */ /* 0x000fea000b800000 */
[----:B------:R-:W-:Y:S01]  /*3b60*/  @!P0 VIADD R21, R16, 0x14 ;  /* 0x0000001410158836 */ /* 0x000fe20000000000 */
[C---:B------:R-:W-:Y:S01]  /*3b70*/  @!P0 SHF.L.U32 R24, R12.reuse, 0x1, RZ ;  /* 0x000000010c188819 */ /* 0x040fe200000006ff */
[----:B------:R-:W-:Y:S01]  /*3b80*/  IMAD.MOV.U32 R35, RZ, RZ, RZ ;  /* 0x000000ffff237224 */ /* 0x000fe200078e00ff */
[C---:B------:R-:W-:Y:S01]  /*3b90*/  @!P0 LEA R26, R12.reuse, UR4, 0x7 ;  /* 0x000000040c1a8c11 */ /* 0x040fe2000f8e38ff */
[----:B------:R-:W-:Y:S01]  /*3ba0*/  IMAD.MOV.U32 R34, RZ, RZ, 0xffff ;  /* 0x0000ffffff227424 */ /* 0x000fe200078e00ff */
[----:B------:R-:W-:Y:S01]  /*3bb0*/  @!P0 LOP3.LUT R21, R21, R24, RZ, 0x3c, !PT ;  /* 0x0000001815158212 */ /* 0x000fe200078e3cff */
[----:B------:R-:W-:Y:S01]  /*3bc0*/  IMAD.MOV.U32 R33, RZ, RZ, 0xffff ;  /* 0x0000ffffff217424 */ /* 0x000fe200078e00ff */
[----:B------:R-:W-:Y:S01]  /*3bd0*/  @!P0 SHF.L.U32 R23, R12, 0x1, RZ ;  /* 0x000000010c178819 */ /* 0x000fe200000006ff */
[----:B------:R-:W-:Y:S01]  /*3be0*/  IMAD.MOV.U32 R42, RZ, RZ, 0xffff ;  /* 0x0000ffffff2a7424 */ /* 0x000fe200078e00ff */
[----:B------:R-:W-:Y:S01]  /*3bf0*/  @!P0 IADD3 R22, R16, 0x28, RZ ;  /* 0x0000002810168810 */ /* 0x000fe20007ffe0ff */
[----:B------:R-:W-:Y:S01]  /*3c00*/  @!P0 IMAD R21, R21, 0x4, R26 ;  /* 0x0000000415158824 */ /* 0x000fe200078e021a */
[----:B------:R-:W-:Y:S01]  /*3c10*/  @!P0 LEA R25, R12, UR4, 0x7 ;  /* 0x000000040c198c11 */ /* 0x000fe2000f8e38ff */
[----:B------:R-:W-:Y:S01]  /*3c20*/  @!P0 VIADD R26, R16, 0x3c ;  /* 0x0000003c101a8836 */ /* 0x000fe20000000000 */
[----:B------:R-:W-:Y:S01]  /*3c30*/  @!P0 LOP3.LUT R22, R22, R23, RZ, 0x3c, !PT ;  /* 0x0000001716168212 */ /* 0x000fe200078e3cff */
[----:B--2---:R-:W-:Y:S01]  /*3c40*/  SHFL.BFLY PT, R34, R17, 0x8, 0x101f ;  /* 0x0d101f0011227f89 */ /* 0x004fe200000e0000 */
[----:B------:R-:W-:Y:S01]  /*3c50*/  @!P0 SHF.L.U32 R27, R12, 0x1, RZ ;  /* 0x000000010c1b8819 */ /* 0x000fe200000006ff */
[----:B------:R-:W-:Y:S01]  /*3c60*/  IMAD.MOV.U32 R45, RZ, RZ, 0xffff ;  /* 0x0000ffffff2d7424 */ /* 0x000fe200078e00ff */
[----:B------:R-:W-:Y:S01]  /*3c70*/  @!P0 LEA R22, R22, R25, 0x2 ;  /* 0x0000001916168211 */ /* 0x000fe200078e10ff */
[----:B------:R-:W2:Y:S01]  /*3c80*/  @!P0 LDS R23, [R21] ;  /* 0x0000000015178984 */ /* 0x000ea20000000800 */
[----:B------:R-:W-:-:S02]  /*3c90*/  @!P0 LOP3.LUT R26, R26, R27, RZ, 0x3c, !PT ;  /* 0x0000001b1a1a8212 */ /* 0x000fc400078e3cff */
[----:B------:R-:W-:Y:S01]  /*3ca0*/  @!P0 LEA R43, R12, UR4, 0x7 ;  /* 0x000000040c2b8c11 */ /* 0x000fe2000f8e38ff */
[----:B------:R-:W-:Y:S01]  /*3cb0*/  @!P0 LDS R25, [R22] ;  /* 0x0000000016198984 */ /* 0x000fe20000000800 */
[----:B------:R-:W-:Y:S02]  /*3cc0*/  MOV R29, 0xffff ;  /* 0x0000ffff001d7802 */ /* 0x000fe40000000f00 */
[----:B------:R-:W-:Y:S01]  /*3cd0*/  @!P0 LEA R43, R26, R43, 0x2 ;  /* 0x0000002b1a2b8211 */ /* 0x000fe200078e10ff */
[----:B------:R3:W-:Y:S01]  /*3ce0*/  @!P0 LDS R24, [R21+0x500] ;  /* 0x0005000015188984 */ /* 0x0007e20000000800 */
[----:B------:R-:W-:Y:S02]  /*3cf0*/  MOV R26, RZ ;  /* 0x000000ff001a7202 */ /* 0x000fe40000000f00 */
[----:B------:R-:W-:Y:S01]  /*3d00*/  MOV R30, 0xffff ;  /* 0x0000ffff001e7802 */ /* 0x000fe20000000f00 */
[----:B------:R4:W-:Y:S01]  /*3d10*/  @!P0 LDS R28, [R22+0x500] ;  /* 0x00050000161c8984 */ /* 0x0009e20000000800 */
[----:B------:R-:W-:-:S02]  /*3d20*/  MOV R36, RZ ;  /* 0x000000ff00247202 */ /* 0x000fc40000000f00 */
[----:B------:R-:W-:Y:S01]  /*3d30*/  MOV R41, 0xffff ;  /* 0x0000ffff00297802 */ /* 0x000fe20000000f00 */
[----:B01----:R-:W0:Y:S01]  /*3d40*/  SHFL.BFLY PT, R19, R18, 0x8, 0x101f ;  /* 0x0d101f0012137f89 */ /* 0x003e2200000e0000 */
[----:B------:R-:W-:Y:S01]  /*3d50*/  MOV R31, 0xffff ;  /* 0x0000ffff001f7802 */ /* 0x000fe20000000f00 */
[----:B---3--:R-:W-:Y:S01]  /*3d60*/  IMAD.MOV.U32 R21, RZ, RZ, RZ ;  /* 0x000000ffff157224 */ /* 0x008fe200078e00ff */
[----:B------:R-:W-:Y:S01]  /*3d70*/  MOV R32, 0xffff ;  /* 0x0000ffff00207802 */ /* 0x000fe20000000f00 */
[----:B----4-:R-:W-:Y:S01]  /*3d80*/  IMAD.MOV.U32 R22, RZ, RZ, RZ ;  /* 0x000000ffff167224 */ /* 0x010fe200078e00ff */
[----:B--2---:R-:W-:Y:S01]  /*3d90*/  @!P0 MOV R35, R23 ;  /* 0x0000001700238202 */ /* 0x004fe20000000f00 */
[----:B0-----:R-:W-:Y:S01]  /*3da0*/  FADD.FTZ R19, R19, R18 ;  /* 0x0000001213137221 */ /* 0x001fe20000010000 */
[----:B------:R-:W-:Y:S01]  /*3db0*/  @!P0 LDS R23, [R43+0x500] ;  /* 0x000500002b178984 */ /* 0x000fe20000000800 */
[----:B------:R-:W-:Y:S01]  /*3dc0*/  FADD.FTZ R18, R34, R17 ;  /* 0x0000001122127221 */ /* 0x000fe20000010000 */
[----:B------:R-:W-:-:S02]  /*3dd0*/  @!P0 IMAD.MOV.U32 R26, RZ, RZ, R25 ;  /* 0x000000ffff1a8224 */ /* 0x000fc400078e0019 */
[----:B------:R0:W-:Y:S01]  /*3de0*/  @!P0 LDS R25, [R43] ;  /* 0x000000002b198984 */ /* 0x0001e20000000800 */
[----:B------:R-:W-:-:S03]  /*3df0*/  @!P0 MOV R36, R24 ;  /* 0x0000001800248202 */ /* 0x000fc60000000f00 */
[----:B------:R-:W1:Y:S01]  /*3e00*/  SHFL.BFLY PT, R24, R35, 0x8, 0x101f ;  /* 0x0d101f0023187f89 */ /* 0x000e6200000e0000 */
[----:B------:R-:W-:-:S03]  /*3e10*/  @!P0 MOV R22, R28 ;  /* 0x0000001c00168202 */ /* 0x000fc60000000f00 */
[----:B------:R-:W2:Y:S01]  /*3e20*/  SHFL.BFLY PT, R39, R26, 0x8, 0x101f ;  /* 0x0d101f001a277f89 */ /* 0x000ea200000e0000 */
[----:B------:R-:W-:Y:S02]  /*3e30*/  MOV R28, 0xffff ;  /* 0x0000ffff001c7802 */ /* 0x000fe40000000f00 */
[----:B0-----:R-:W-:Y:S01]  /*3e40*/  IADD3 R43, R16, R9, RZ ;  /* 0x00000009102b7210 */ /* 0x001fe20007ffe0ff */
[----:B------:R-:W0:Y:S04]  /*3e50*/  SHFL.BFLY PT, R41, R22, 0x8, 0x101f ;  /* 0x0d101f0016297f89 */ /* 0x000e2800000e0000 */
[----:B------:R-:W3:Y:S04]  /*3e60*/  SHFL.BFLY PT, R29, R36, 0x8, 0x101f ;  /* 0x0d101f00241d7f89 */ /* 0x000ee800000e0000 */
[----:B------:R-:W4:Y:S01]  /*3e70*/  SHFL.BFLY PT, R20, R19, 0x4, 0x101f ;  /* 0x0c901f0013147f89 */ /* 0x000f2200000e0000 */
[----:B-1----:R-:W-:Y:S01]  /*3e80*/  FADD.FTZ R27, R24, R35 ;  /* 0x00000023181b7221 */ /* 0x002fe20000010000 */
[----:B------:R-:W-:Y:S01]  /*3e90*/  MOV R24, RZ ;  /* 0x000000ff00187202 */ /* 0x000fe20000000f00 */
[----:B------:R-:W-:-:S02]  /*3ea0*/  IMAD.MOV.U32 R35, RZ, RZ, 0xffff ;  /* 0x0000ffffff237424 */ /* 0x000fc400078e00ff */
[----:B--2---:R-:W-:Y:S01]  /*3eb0*/  FADD.FTZ R28, R39, R26 ;  /* 0x0000001a271c7221 */ /* 0x004fe20000010000 */
[----:B------:R-:W-:Y:S02]  /*3ec0*/  MOV R26, 0xffff ;  /* 0x0000ffff001a7802 */ /* 0x000fe40000000f00 */
[----:B------:R-:W-:Y:S01]  /*3ed0*/  @!P0 MOV R21, R23 ;  /* 0x0000001700158202 */ /* 0x000fe20000000f00 */
[----:B------:R-:W-:Y:S02]  /*3ee0*/  IMAD.MOV.U32 R23, RZ, RZ, 0xffff ;  /* 0x0000ffffff177424 */ /* 0x000fe400078e00ff */
[----:B0-----:R-:W-:Y:S01]  /*3ef0*/  FADD.FTZ R39, R41, R22 ;  /* 0x0000001629277221 */ /* 0x001fe20000010000 */
[----:B------:R-:W-:Y:S01]  /*3f00*/  MOV R41, 0xffff ;  /* 0x0000ffff00297802 */ /* 0x000fe20000000f00 */
[----:B---3--:R-:W-:Y:S01]  /*3f10*/  FADD.FTZ R29, R29, R36 ;  /* 0x000000241d1d7221 */ /* 0x008fe20000010000 */
[----:B------:R-:W-:Y:S01]  /*3f20*/  @!P0 MOV R24, R25 ;  /* 0x0000001900188202 */ /* 0x000fe20000000f00 */
[----:B------:R-:W0:Y:S01]  /*3f30*/  SHFL.BFLY PT, R34, R18, 0x4, 0x101f ;  /* 0x0c901f0012227f89 */ /* 0x000e2200000e0000 */
[----:B------:R-:W-:Y:S01]  /*3f40*/  MOV R25, 0xffff ;  /* 0x0000ffff00197802 */ /* 0x000fe20000000f00 */
[----:B----4-:R-:W-:Y:S01]  /*3f50*/  FADD.FTZ R20, R19, R20 ;  /* 0x0000001413147221 */ /* 0x010fe20000010000 */
[----:B------:R-:W-:Y:S01]  /*3f60*/  ISETP.NE.AND P0, PT, R12, RZ, PT ;  /* 0x000000ff0c00720c */ /* 0x000fe20003f05270 */
[----:B------:R-:W1:Y:S01]  /*3f70*/  SHFL.BFLY PT, R26, R27, 0x4, 0x101f ;  /* 0x0c901f001b1a7f89 */ /* 0x000e6200000e0000 */
[----:B------:R-:W-:-:S03]  /*3f80*/  MOV R36, 0xffff ;  /* 0x0000ffff00247802 */ /* 0x000fc60000000f00 */
[----:B------:R-:W2:Y:S04]  /*3f90*/  SHFL.BFLY PT, R25, R24, 0x8, 0x101f ;  /* 0x0d101f0018197f89 */ /* 0x000ea800000e0000 */
[----:B------:R-:W3:Y:S04]  /*3fa0*/  SHFL.BFLY PT, R22, R21, 0x8, 0x101f ;  /* 0x0d101f0015167f89 */ /* 0x000ee800000e0000 */
[----:B------:R-:W4:Y:S04]  /*3fb0*/  SHFL.BFLY PT, R42, R39, 0x4, 0x101f ;  /* 0x0c901f00272a7f89 */ /* 0x000f2800000e0000 */
[----:B------:R-:W5:Y:S04]  /*3fc0*/  SHFL.BFLY PT, R38, R29, 0x4, 0x101f ;  /* 0x0c901f001d267f89 */ /* 0x000f6800000e0000 */
[----:B------:R-:W5:Y:S01]  /*3fd0*/  SHFL.BFLY PT, R41, R28, 0x4, 0x101f ;  /* 0x0c901f001c297f89 */ /* 0x000f6200000e0000 */
[----:B0-----:R-:W-:Y:S01]  /*3fe0*/  FADD.FTZ R17, R18, R34 ;  /* 0x0000002212117221 */ /* 0x001fe20000010000 */
[----:B------:R-:W-:-:S02]  /*3ff0*/  IMAD.MOV.U32 R34, RZ, RZ, 0xffff ;  /* 0x0000ffffff227424 */ /* 0x000fc400078e00ff */
[----:B------:R-:W0:Y:S01]  /*4000*/  SHFL.BFLY PT, R19, R20, 0x2, 0x101f ;  /* 0x0c501f0014137f89 */ /* 0x000e2200000e0000 */
[----:B-1----:R-:W-:Y:S01]  /*4010*/  FADD.FTZ R37, R27, R26 ;  /* 0x0000001a1b257221 */ /* 0x002fe20000010000 */
[----:B------:R-:W-:Y:S02]  /*4020*/  MOV R27, 0xffff ;  /* 0x0000ffff001b7802 */ /* 0x000fe40000000f00 */
[----:B------:R-:W1:Y:S01]  /*4030*/  SHFL.BFLY PT, R34, R17, 0x2, 0x101f ;  /* 0x0c501f0011227f89 */ /* 0x000e6200000e0000 */
[----:B--2---:R-:W-:Y:S01]  /*4040*/  FADD.FTZ R44, R25, R24 ;  /* 0x00000018192c7221 */ /* 0x004fe20000010000 */
[----:B------:R-:W-:Y:S01]  /*4050*/  MOV R24, 0xffff ;  /* 0x0000ffff00187802 */ /* 0x000fe20000000f00 */
[----:B---3--:R-:W-:Y:S01]  /*4060*/  FADD.FTZ R22, R22, R21 ;  /* 0x0000001516167221 */ /* 0x008fe20000010000 */
[----:B------:R-:W-:Y:S02]  /*4070*/  IMAD.MOV.U32 R21, RZ, RZ, 0xffff ;  /* 0x0000ffffff157424 */ /* 0x000fe400078e00ff */
[----:B------:R-:W2:Y:S01]  /*4080*/  SHFL.BFLY PT, R23, R44, 0x4, 0x101f ;  /* 0x0c901f002c177f89 */ /* 0x000ea200000e0000 */
[----:B----4-:R-:W-:Y:S01]  /*4090*/  FADD.FTZ R26, R39, R42 ;  /* 0x0000002a271a7221 */ /* 0x010fe20000010000 */
[----:B------:R-:W-:-:S02]  /*40a0*/  MOV R39, 0xffff ;  /* 0x0000ffff00277802 */ /* 0x000fc40000000f00 */
[----:B------:R-:W3:Y:S01]  /*40b0*/  SHFL.BFLY PT, R24, R37, 0x2, 0x101f ;  /* 0x0c501f0025187f89 */ /* 0x000ee200000e0000 */
[----:B------:R-:W-:Y:S01]  /*40c0*/  MOV R42, 0xffff ;  /* 0x0000ffff002a7802 */ /* 0x000fe20000000f00 */
[----:B-----5:R-:W-:Y:S01]  /*40d0*/  FADD.FTZ R38, R29, R38 ;  /* 0x000000261d267221 */ /* 0x020fe20000010000 */
[----:B------:R-:W-:Y:S01]  /*40e0*/  IMAD.MOV.U32 R29, RZ, RZ, 0xffff ;  /* 0x0000ffffff1d7424 */ /* 0x000fe200078e00ff */
[----:B------:R-:W4:Y:S01]  /*40f0*/  SHFL.BFLY PT, R39, R26, 0x2, 0x101f ;  /* 0x0c501f001a277f89 */ /* 0x000f2200000e0000 */
[----:B------:R-:W-:Y:S01]  /*4100*/  FADD.FTZ R40, R28, R41 ;  /* 0x000000291c287221 */ /* 0x000fe20000010000 */
[----:B------:R-:W-:Y:S02]  /*4110*/  MOV R41, 0xffff ;  /* 0x0000ffff00297802 */ /* 0x000fe40000000f00 */
[----:B------:R-:W5:Y:S01]  /*4120*/  SHFL.BFLY PT, R21, R38, 0x2, 0x101f ;  /* 0x0c501f0026157f89 */ /* 0x000f6200000e0000 */
[----:B0-----:R-:W-:Y:S01]  /*4130*/  FADD.FTZ R19, R20, R19 ;  /* 0x0000001314137221 */ /* 0x001fe20000010000 */
[----:B------:R-:W-:-:S02]  /*4140*/  MOV R20, 0xffff ;  /* 0x0000ffff00147802 */ /* 0x000fc40000000f00 */
[----:B------:R-:W0:Y:S01]  /*4150*/  SHFL.BFLY PT, R27, R40, 0x2, 0x101f ;  /* 0x0c501f00281b7f89 */ /* 0x000e2200000e0000 */
[----:B-1----:R-:W-:Y:S01]  /*4160*/  FADD.FTZ R18, R17, R34 ;  /* 0x0000002211127221 */ /* 0x002fe20000010000 */
[----:B------:R-:W-:Y:S02]  /*4170*/  MOV R17, 0xffff ;  /* 0x0000ffff00117802 */ /* 0x000fe40000000f00 */
[----:B------:R-:W1:Y:S01]  /*4180*/  SHFL.BFLY PT, R29, R22, 0x4, 0x101f ;  /* 0x0c901f00161d7f89 */ /* 0x000e6200000e0000 */
[----:B--2---:R-:W-:-:S03]  /*4190*/  FADD.FTZ R44, R44, R23 ;  /* 0x000000172c2c7221 */ /* 0x004fc60000010000 */
[----:B------:R-:W2:Y:S01]  /*41a0*/  SHFL.BFLY PT, R20, R19, 0x1, 0x101f ;  /* 0x0c301f0013147f89 */ /* 0x000ea200000e0000 */
[----:B---3--:R-:W-:-:S03]  /*41b0*/  FADD.FTZ R37, R37, R24 ;  /* 0x0000001825257221 */ /* 0x008fc60000010000 */
[----:B------:R-:W3:Y:S01]  /*41c0*/  SHFL.BFLY PT, R17, R18, 0x1, 0x101f ;  /* 0x0c301f0012117f89 */ /* 0x000ee200000e0000 */
[----:B------:R-:W3:Y:S01]  /*41d0*/  @!P0 LDC.64 R24, c[0x0][0x220] ;  /* 0x00008800ff188b82 */ /* 0x000ee20000000a00 */
[----:B----4-:R-:W-:Y:S02]  /*41e0*/  FADD.FTZ R39, R26, R39 ;  /* 0x000000271a277221 */ /* 0x010fe40000010000 */
[----:B------:R-:W4:Y:S01]  /*41f0*/  SHFL.BFLY PT, R36, R37, 0x1, 0x101f ;  /* 0x0c301f0025247f89 */ /* 0x000f2200000e0000 */
[----:B-----5:R-:W-:-:S03]  /*4200*/  FADD.FTZ R38, R38, R21 ;  /* 0x0000001526267221 */ /* 0x020fc60000010000 */
[----:B------:R-:W5:Y:S01]  /*4210*/  SHFL.BFLY PT, R42, R39, 0x1, 0x101f ;  /* 0x0c301f00272a7f89 */ /* 0x000f6200000e0000 */
[----:B0-----:R-:W-:-:S03]  /*4220*/  FADD.FTZ R40, R40, R27 ;  /* 0x0000001b28287221 */ /* 0x001fc60000010000 */
[----:B------:R-:W0:Y:S01]  /*4230*/  SHFL.BFLY PT, R35, R38, 0x1, 0x101f ;  /* 0x0c301f0026237f89 */ /* 0x000e2200000e0000 */
[----:B------:R-:W0:Y:S01]  /*4240*/  @!P0 LDC.64 R26, c[0x0][0x218] ;  /* 0x00008600ff1a8b82 */ /* 0x000e220000000a00 */
[----:B-1----:R-:W-:Y:S01]  /*4250*/  FADD.FTZ R28, R22, R29 ;  /* 0x0000001d161c7221 */ /* 0x002fe20000010000 */
[----:B------:R-:W-:Y:S01]  /*4260*/  MOV R29, 0xffff ;  /* 0x0000ffff001d7802 */ /* 0x000fe20000000f00 */
[----:B------:R-:W1:Y:S01]  /*4270*/  SHFL.BFLY PT, R41, R40, 0x1, 0x101f ;  /* 0x0c301f0028297f89 */ /* 0x000e6200000e0000 */
[----:B--2---:R-:W-:-:S03]  /*4280*/  FADD.FTZ R19, R19, R20 ;  /* 0x0000001413137221 */ /* 0x004fc60000010000 */
[----:B------:R-:W2:Y:S01]  /*4290*/  SHFL.BFLY PT, R45, R44, 0x2, 0x101f ;  /* 0x0c501f002c2d7f89 */ /* 0x000ea200000e0000 */
[----:B------:R-:W2:Y:S01]  /*42a0*/  @!P0 LDC.64 R22, c[0x0][0x218] ;  /* 0x00008600ff168b82 */ /* 0x000ea20000000a00 */
[----:B---3--:R-:W-:Y:S01]  /*42b0*/  FADD.FTZ R46, R18, R17 ;  /* 0x00000011122e7221 */ /* 0x008fe20000010000 */
[----:B------:R-:W-:Y:S01]  /*42c0*/  @!P0 F2FP.BF16.F32.PACK_AB R34, RZ, R19 ;  /* 0x00000013ff22823e */ /* 0x000fe200000010ff */
[----:B------:R-:W3:Y:S01]  /*42d0*/  SHFL.BFLY PT, R29, R28, 0x2, 0x101f ;  /* 0x0c501f001c1d7f89 */ /* 0x000ee200000e0000 */
[----:B------:R-:W-:Y:S02]  /*42e0*/  @!P0 IMAD.WIDE R24, R43, 0x2, R24 ;  /* 0x000000022b188825 */ /* 0x000fe400078e0218 */
[----:B------:R-:W-:Y:S02]  /*42f0*/  @!P0 F2FP.BF16.F32.PACK_AB R46, RZ, R46 ;  /* 0x0000002eff2e823e */ /* 0x000fe400000010ff */
[----:B----4-:R-:W-:Y:S01]  /*4300*/  FADD.FTZ R36, R37, R36 ;  /* 0x0000002425247221 */ /* 0x010fe20000010000 */
[----:B------:R-:W4:Y:S01]  /*4310*/  @!P0 LDC.64 R20, c[0x0][0x220] ;  /* 0x00008800ff148b82 */ /* 0x000f220000000a00 */
[----:B------:R-:W-:-:S02]  /*4320*/  IMAD.MOV.U32 R37, RZ, RZ, 0xffff ;  /* 0x0000ffffff257424 */ /* 0x000fc400078e00ff */
[----:B-----5:R-:W-:Y:S01]  /*4330*/  FADD.FTZ R39, R39, R42 ;  /* 0x0000002a27277221 */ /* 0x020fe20000010000 */
[----:B0-----:R-:W-:Y:S01]  /*4340*/  FADD.FTZ R35, R38, R35 ;  /* 0x0000002326237221 */ /* 0x001fe20000010000 */
[----:B------:R-:W-:-:S03]  /*4350*/  @!P0 IMAD.WIDE R26, R43, 0x2, R26 ;  /* 0x000000022b1a8825 */ /* 0x000fc600078e021a */
[----:B------:R-:W0:Y:S01]  /*4360*/  @!P0 LDC.64 R18, c[0x0][0x218] ;  /* 0x00008600ff128b82 */ /* 0x000e220000000a00 */
[----:B-1----:R-:W-:Y:S01]  /*4370*/  FADD.FTZ R40, R40, R41 ;  /* 0x0000002928287221 */ /* 0x002fe20000010000 */
[----:B------:R1:W-:Y:S01]  /*4380*/  @!P0 STG.E.U16 desc[UR8][R26.64], R34 ;  /* 0x000000221a008986 */ /* 0x0003e2000c101508 */
[----:B--2---:R-:W-:-:S05]  /*4390*/  FADD.FTZ R44, R44, R45 ;  /* 0x0000002d2c2c7221 */ /* 0x004fca0000010000 */
[----:B------:R-:W2:Y:S01]  /*43a0*/  @!P0 LDC.64 R16, c[0x0][0x220] ;  /* 0x00008800ff108b82 */ /* 0x000ea20000000a00 */
[----:B------:R5:W-:Y:S01]  /*43b0*/  @!P0 STG.E.U16 desc[UR8][R24.64], R46 ;  /* 0x0000002e18008986 */ /* 0x000be2000c101508 */
[----:B------:R-:W-:-:S04]  /*43c0*/  @!P0 IMAD.WIDE R22, R43, 0x2, R22 ;  /* 0x000000022b168825 */ /* 0x000fc800078e0216 */
[----:B---3--:R-:W-:Y:S01]  /*43d0*/  FADD.FTZ R28, R28, R29 ;  /* 0x0000001d1c1c7221 */ /* 0x008fe20000010000 */
[----:B------:R-:W-:Y:S01]  /*43e0*/  @!P0 F2FP.BF16.F32.PACK_AB R30, RZ, R40 ;  /* 0x00000028ff1e823e */ /* 0x000fe200000010ff */
[----:B------:R-:W3:Y:S01]  /*43f0*/  SHFL.BFLY PT, R37, R44, 0x1, 0x101f ;  /* 0x0c301f002c257f89 */ /* 0x000ee200000e0000 */
[----:B------:R-:W-:Y:S02]  /*4400*/  MOV R29, 0xffff ;  /* 0x0000ffff001d7802 */ /* 0x000fe40000000f00 */
[----:B-1----:R-:W-:Y:S01]  /*4410*/  @!P0 F2FP.BF16.F32.PACK_AB R27, RZ, R35 ;  /* 0x00000023ff1b823e */ /* 0x002fe200000010ff */
[C---:B----4-:R-:W-:Y:S01]  /*4420*/  @!P0 IMAD.WIDE R20, R43.reuse, 0x2, R20 ;  /* 0x000000022b148825 */ /* 0x050fe200078e0214 */
[----:B------:R-:W-:Y:S01]  /*4430*/  @!P0 F2FP.BF16.F32.PACK_AB R35, RZ, R39 ;  /* 0x00000027ff23823e */ /* 0x000fe200000010ff */
[----:B------:R1:W4:Y:S01]  /*4440*/  SHFL.BFLY PT, R34, R28, 0x1, 0x101f ;  /* 0x0c301f001c227f89 */ /* 0x00032200000e0000 */
[----:B-----5:R-:W-:Y:S01]  /*4450*/  @!P0 F2FP.BF16.F32.PACK_AB R25, RZ, R36 ;  /* 0x00000024ff19823e */ /* 0x020fe200000010ff */
[----:B0-----:R-:W-:-:S04]  /*4460*/  @!P0 IMAD.WIDE R18, R43, 0x2, R18 ;  /* 0x000000022b128825 */ /* 0x001fc800078e0212 */
[----:B------:R1:W-:Y:S04]  /*4470*/  @!P0 STG.E.U16 desc[UR8][R22.64+0x28], R25 ;  /* 0x0000281916008986 */ /* 0x0003e8000c101508 */
[----:B------:R1:W-:Y:S01]  /*4480*/  @!P0 STG.E.U16 desc[UR8][R20.64+0x28], R27 ;  /* 0x0000281b14008986 */ /* 0x0003e2000c101508 */
[----:B--2---:R-:W-:-:S03]  /*4490*/  @!P0 IMAD.WIDE R16, R43, 0x2, R16 ;  /* 0x000000022b108825 */ /* 0x004fc600078e0210 */
[----:B------:R1:W-:Y:S01]  /*44a0*/  @!P0 STG.E.U16 desc[UR8][R18.64+0x50], R30 ;  /* 0x0000501e12008986 */ /* 0x0003e2000c101508 */
[----:B---3--:R-:W-:-:S03]  /*44b0*/  FADD.FTZ R37, R44, R37 ;  /* 0x000000252c257221 */ /* 0x008fc60000010000 */
[----:B----4-:R1:W-:Y:S04]  /*44c0*/  @!P0 STG.E.U16 desc[UR8][R16.64+0x50], R35 ;  /* 0x0000502310008986 */ /* 0x0103e8000c101508 */
.L_x_372:
[----:B-1----:R-:W0:Y:S01]  /*44d0*/  @!P0 LDC.64 R16, c[0x0][0x218] ;  /* 0x00008600ff108b82 */ /* 0x002e220000000a00 */
[----:B------:R-:W-:Y:S01]  /*44e0*/  FADD.FTZ R21, R28, R34 ;  /* 0x000000221c157221 */ /* 0x000fe20000010000 */
[----:B------:R-:W-:-:S04]  /*44f0*/  @!P0 F2FP.BF16.F32.PACK_AB R20, RZ, R37 ;  /* 0x00000025ff14823e */ /* 0x000fc800000010ff */
[----:B------:R-:W-:Y:S02]  /*4500*/  @!P0 F2FP.BF16.F32.PACK_AB R21, RZ, R21 ;  /* 0x00000015ff15823e */ /* 0x000fe400000010ff */
[----:B------:R-:W1:Y:S01]  /*4510*/  @!P0 LDC.64 R18, c[0x0][0x220] ;  /* 0x00008800ff128b82 */ /* 0x000e620000000a00 */
[----:B0-----:R-:W-:-:S05]  /*4520*/  @!P0 IMAD.WIDE R16, R43, 0x2, R16 ;  /* 0x000000022b108825 */ /* 0x001fca00078e0210 */
[----:B------:R3:W-:Y:S01]  /*4530*/  @!P0 STG.E.U16 desc[UR8][R16.64+0x78], R20 ;  /* 0x0000781410008986 */ /* 0x0007e2000c101508 */
[----:B-1----:R-:W-:-:S05]  /*4540*/  @!P0 IMAD.WIDE R18, R43, 0x2, R18 ;  /* 0x000000022b128825 */ /* 0x002fca00078e0212 */
[----:B------:R3:W-:Y:S02]  /*4550*/  @!P0 STG.E.U16 desc[UR8][R18.64+0x78], R21 ;  /* 0x0000781512008986 */ /* 0x0007e4000c101508 */
.L_x_302:
[----:B------:R-:W-:Y:S05]  /*4560*/  WARPSYNC.ALL ;  /* 0x0000000000007948 */ /* 0x000fea0003800000 */
[----:B0123--:R-:W-:Y:S01]  /*4570*/  HFMA2.MMA R17, -RZ, RZ, 0, 1.9073486328125e-05 ;  /* 0x00000140ff117435 */ /* 0x00ffe200000001ff */
[----:B------:R-:W-:Y:S01]  /*4580*/  VIADD R9, R9, 0x400 ;  /* 0x0000040009097836 */ /* 0x000fe20000000000 */
[----:B------:R-:W-:Y:S08]  /*4590*/  BAR.SYNC.DEFER_BLOCKING 0x0 ;  /* 0x0000000000007b1d */ /* 0x000ff00000010000 */
[----:B------:R-:W-:-:S05]  /*45a0*/  IMAD R16, R0, R17, 0x140 ;  /* 0x0000014000107424 */ /* 0x000fca00078e0211 */
[----:B------:R-:W-:-:S13]  /*45b0*/  ISETP.GE.AND P0, PT, R9, R16, PT ;  /* 0x000000100900720c */ /* 0x000fda0003f06270 */
[----:B------:R-:W-:Y:S05]  /*45c0*/  @!P0 BRA `(.L_x_309) ;  /* 0xffffffe0002c8947 */ /* 0x000fea000383ffff */
[----:B------:R-:W-:Y:S05]  /*45d0*/  EXIT ;  /* 0x000000000000794d */ /* 0x000fea0003800000 */
.L_x_305:
[----:B------:R-:W-:Y:S01]  /*45e0*/  HFMA2.MMA R32, -RZ, RZ, 0, 4.76837158203125e-07 ;  /* 0x00000008ff207435 */ /* 0x000fe200000001ff */
[----:B-1----:R-:W-:Y:S01]  /*45f0*/  MOV R33, R16 ;  /* 0x0000001000217202 */ /* 0x002fe20000000f00 */
[----:B------:R-:W-:Y:S01]  /*4600*/  IMAD.MOV.U32 R31, RZ, RZ, 0x101f ;  /* 0x0000101fff1f7424 */ /* 0x000fe200078e00ff */
[----:B------:R-:W-:-:S08]  /*4610*/  MOV R30, 0xffff ;  /* 0x0000ffff001e7802 */ /* 0x000fd00000000f00 */
[----:B0-2---:R-:W-:Y:S05]  /*4620*/  WARPSYNC.COLLECTIVE R30, `(.L_x_310) ;  /* 0x000000001e087348 */ /* 0x005fea0003c00000 */
[----:B------:R1:W3:Y:S02]  /*4630*/  SHFL.BFLY P2, R34, R33, R32, R31 ;  /* 0x0c00002021227389 */ /* 0x0002e4000004001f */
[----:B0123--:R-:W-:Y:S01]  /*4640*/  ENDCOLLECTIVE ;  /* 0x000000000000791b */ /* 0x00ffe20003800000 */
.L_x_310:
[----:B------:R-:W-:Y:S01]  /*4650*/  IMAD.MOV.U32 R33, RZ, RZ, R17 ;  /* 0x000000ffff217224 */ /* 0x000fe200078e0011 */
[----:B------:R-:W-:-:S07]  /*4660*/  MOV R19, R34 ;  /* 0x0000002200137202 */ /* 0x000fce0000000f00 */
[----:B------:R-:W-:Y:S05]  /*4670*/  WARPSYNC.COLLECTIVE R30, `(.L_x_311) ;  /* 0x000000001e087348 */ /* 0x000fea0003c00000 */
[----:B------:R0:W1:Y:S02]  /*4680*/  SHFL.BFLY P2, R34, R33, R32, R31 ;  /* 0x0c00002021227389 */ /* 0x000064000004001f */
[----:B01----:R-:W-:Y:S01]  /*4690*/  ENDCOLLECTIVE ;  /* 0x000000000000791b */ /* 0x003fe20003800000 */
.L_x_311:
[----:B------:R-:W-:-:S05]  /*46a0*/  FADD.FTZ R19, R19, R16 ;  /* 0x0000001013137221 */ /* 0x000fca0000010000 */
[----:B------:R-:W-:Y:S01]  /*46b0*/  MOV R33, R19 ;  /* 0x0000001300217202 */ /* 0x000fe20000000f00 */
[----:B------:R-:W-:Y:S01]  /*46c0*/  IMAD.MOV.U32 R32, RZ, RZ, 0x4 ;  /* 0x00000004ff207424 */ /* 0x000fe200078e00ff */
[----:B------:R-:W-:-:S07]  /*46d0*/  MOV R18, R34 ;  /* 0x0000002200127202 */ /* 0x000fce0000000f00 */
[----:B------:R-:W-:Y:S05]  /*46e0*/  WARPSYNC.COLLECTIVE R30, `(.L_x_312) ;  /* 0x000000001e087348 */ /* 0x000fea0003c00000 */
[----:B------:R0:W1:Y:S02]  /*46f0*/  SHFL.BFLY P2, R34, R33, R32, R31 ;  /* 0x0c00002021227389 */ /* 0x000064000004001f */
[----:B01----:R-:W-:Y:S01]  /*4700*/  ENDCOLLECTIVE ;  /* 0x000000000000791b */ /* 0x003fe20003800000 */
.L_x_312:
[----:B------:R-:W-:-:S05]  /*4710*/  FADD.FTZ R18, R18, R17 ;  /* 0x0000001112127221 */ /* 0x000fca0000010000 */
[----:B------:R-:W-:Y:S02]  /*4720*/  MOV R33, R18 ;  /* 0x0000001200217202 */ /* 0x000fe40000000f00 */
[----:B------:R-:W-:-:S07]  /*4730*/  MOV R20, R34 ;  /* 0x0000002200147202 */ /* 0x000fce0000000f00 */
[----:B------:R-:W-:Y:S05]  /*4740*/  WARPSYNC.COLLECTIVE R30, `(.L_x_313) ;  /* 0x000000001e087348 */ /* 0x000fea0003c00000 */
[----:B------:R0:W1:Y:S02]  /*4750*/  SHFL.BFLY P2, R34, R33, R32, R31 ;  /* 0x0c00002021227389 */ /* 0x000064000004001f */
[----:B01----:R-:W-:Y:S01]  /*4760*/  ENDCOLLECTIVE ;  /* 0x000000000000791b */ /* 0x003fe20003800000 */
.L_x_313:
[----:B------:R-:W-:Y:S01]  /*4770*/  FADD.FTZ R20, R19, R20 ;  /* 0x0000001413147221 */ /* 0x000fe20000010000 */
[----:B------:R-:W-:-:S04]  /*4780*/  HFMA2.MMA R32, -RZ, RZ, 0, 1.1920928955078125e-07 ;  /* 0x00000002ff207435 */ /* 0x000fc800000001ff */
[----:B------:R-:W-:Y:S01]  /*4790*/  MOV R33, R20 ;  /* 0x0000001400217202 */ /* 0x000fe20000000f00 */
[----:B------:R-:W-:-:S07]  /*47a0*/  IMAD.MOV.U32 R21, RZ, RZ, R34 ;  /* 0x000000ffff157224 */ /* 0x000fce00078e0022 */
[----:B------:R-:W-:Y:S05]  /*47b0*/  WARPSYNC.COLLECTIVE R30, `(.L_x_314) ;  /* 0x000000001e087348 */ /* 0x000fea0003c00000 */
[----:B------:R0:W1:Y:S02]  /*47c0*/  SHFL.BFLY P2, R34, R33, R32, R31 ;  /* 0x0c00002021227389 */ /* 0x000064000004001f */
[----:B01----:R-:W-:Y:S01]  /*47d0*/  ENDCOLLECTIVE ;  /* 0x000000000000791b */ /* 0x003fe20003800000 */
.L_x_314:
[----:B------:R-:W-:-:S05]  /*47e0*/  FADD.FTZ R21, R18, R21 ;  /* 0x0000001512157221 */ /* 0x000fca0000010000 */
[----:B------:R-:W-:Y:S01]  /*47f0*/  MOV R33, R21 ;  /* 0x0000001500217202 */ /* 0x000fe20000000f00 */
[----:B------:R-:W-:-:S07]  /*4800*/  IMAD.MOV.U32 R23, RZ, RZ, R34 ;  /* 0x000000ffff177224 */ /* 0x000fce00078e0022 */
[----:B------:R-:W-:Y:S05]  /*4810*/  WARPSYNC.COLLECTIVE R30, `(.L_x_315) ;  /* 0x000000001e087348 */ /* 0x000fea0003c00000 */
[----:B------:R0:W1:Y:S02]  /*4820*/  SHFL.BFLY P2, R34, R33, R32, R31 ;  /* 0x0c00002021227389 */ /* 0x000064000004001f */
[----:B01----:R-:W-:Y:S01]  /*4830*/  ENDCOLLECTIVE ;  /* 0x000000000000791b */ /* 0x003fe20003800000 */
.L_x_315:
[----:B------:R-:W-:Y:S01]  /*4840*/  FADD.FTZ R23, R20, R23 ;  /* 0x0000001714177221 */ /* 0x000fe20000010000 */
[----:B------:R-:W-:-:S03]  /*4850*/  HFMA2.MMA R32, -RZ, RZ, 0, 5.9604644775390625e-08 ;  /* 0x00000001ff207435 */ /* 0x000fc600000001ff */
[----:B------:R-:W-:Y:S01]  /*4860*/  IMAD.MOV.U32 R33, RZ, RZ, R23 ;  /* 0x000000ffff217224 */ /* 0x000fe200078e0017 */
[----:B------:R-:W-:-:S07]  /*4870*/  MOV R16, R34 ;  /* 0x0000002200107202 */ /* 0x000fce0000000f00 */
[----:B------:R-:W-:Y:S05]  /*4880*/  WARPSYNC.COLLECTIVE R30, `(.L_x_316) ;  /* 0x000000001e087348 */ /* 0x000fea0003c00000 */
[----:B------:R0:W1:Y:S02]  /*4890*/  SHFL.BFLY P2, R34, R33, R32, R31 ;  /* 0x0c00002021227389 */ /* 0x000064000004001f */
[----:B01----:R-:W-:Y:S01]  /*48a0*/  ENDCOLLECTIVE ;  /* 0x000000000000791b */ /* 0x003fe20003800000 */
.L_x_316:
[----:B------:R-:W-:-:S04]  /*48b0*/  FADD.FTZ R16, R21, R16 ;  /* 0x0000001015107221 */ /* 0x000fc80000010000 */
[----:B------:R-:W-:Y:S01]  /*48c0*/  IMAD.MOV.U32 R33, RZ, RZ, R16 ;  /* 0x000000ffff217224 */ /* 0x000fe200078e0010 */
[----:B------:R-:W-:-:S07]  /*48d0*/  MOV R22, R34 ;  /* 0x0000002200167202 */ /* 0x000fce0000000f00 */
[----:B------:R-:W-:Y:S05]  /*48e0*/  WARPSYNC.COLLECTIVE R30, `(.L_x_317) ;  /* 0x000000001e087348 */ /* 0x000fea0003c00000 */
[----:B------:R0:W1:Y:S02]  /*48f0*/  SHFL.BFLY P2, R34, R33, R32, R31 ;  /* 0x0c00002021227389 */ /* 0x000064000004001f */
[----:B01----:R-:W-:Y:S01]  /*4900*/  ENDCOLLECTIVE ;  /* 0x000000000000791b */ /* 0x003fe20003800000 */
.L_x_317:
[----:B------:R-:W-:Y:S01]  /*4910*/  FADD.FTZ R22, R23, R22 ;  /* 0x0000001617167221 */ /* 0x000fe20000010000 */
[----:B------:R-:W-:Y:S06]  /*4920*/  BRA `(.L_x_318) ;  /* 0xffffffe800d87947 */ /* 0x000fec000383ffff */
.L_x_306:
        /* <DEDUP_REMOVED lines=8> */
.L_x_320:
[----:B------:R-:W-:Y:S05]  /*49b0*/  BSYNC B1 ;  /* 0x0000000000017941 */ /* 0x000fea0003800000 */
.L_x_319:
        /* <DEDUP_REMOVED lines=8> */
.L_x_321:
[----:B------:R-:W-:-:S05]  /*4a40*/  FADD.FTZ R23, R23, R16 ;  /* 0x0000001017177221 */ /* 0x000fca0000010000 */
[----:B------:R-:W-:Y:S01]  /*4a50*/  MOV R33, R23 ;  /* 0x0000001700217202 */ /* 0x000fe20000000f00 */
[----:B------:R-:W-:Y:S01]  /*4a60*/  IMAD.MOV.U32 R32, RZ, RZ, 0x4 ;  /* 0x00000004ff207424 */ /* 0x000fe200078e00ff */
[----:B------:R-:W-:-:S07]  /*4a70*/  MOV R22, R34 ;  /* 0x0000002200167202 */ /* 0x000fce0000000f00 */
[----:B------:R-:W-:Y:S05]  /*4a80*/  WARPSYNC.COLLECTIVE R30, `(.L_x_322) ;  /* 0x000000001e087348 */ /* 0x000fea0003c00000 */
[----:B------:R0:W1:Y:S02]  /*4a90*/  SHFL.BFLY P2, R34, R33, R32, R31 ;  /* 0x0c00002021227389 */ /* 0x000064000004001f */
[----:B01----:R-:W-:Y:S01]  /*4aa0*/  ENDCOLLECTIVE ;  /* 0x000000000000791b */ /* 0x003fe20003800000 */
.L_x_322:
[----:B------:R-:W-:-:S05]  /*4ab0*/  FADD.FTZ R22, R22, R17 ;  /* 0x0000001116167221 */ /* 0x000fca0000010000 */
[----:B------:R-:W-:Y:S02]  /*4ac0*/  MOV R33, R22 ;  /* 0x0000001600217202 */ /* 0x000fe40000000f00 */
[----:B------:R-:W-:-:S07]  /*4ad0*/  MOV R24, R34 ;  /* 0x0000002200187202 */ /* 0x000fce0000000f00 */
[----:B------:R-:W-:Y:S05]  /*4ae0*/  WARPSYNC.COLLECTIVE R30, `(.L_x_323) ;  /* 0x000000001e087348 */ /* 0x000fea0003c00000 */
[----:B------:R0:W1:Y:S02]  /*4af0*/  SHFL.BFLY P2, R34, R33, R32, R31 ;  /* 0x0c00002021227389 */ /* 0x000064000004001f */
[----:B01----:R-:W-:Y:S01]  /*4b00*/  ENDCOLLECTIVE ;  /* 0x000000000000791b */ /* 0x003fe20003800000 */
.L_x_323:
[----:B------:R-:W-:Y:S01]  /*4b10*/  FADD.FTZ R24, R23, R24 ;  /* 0x0000001817187221 */ /* 0x000fe20000010000 */
[----:B------:R-:W-:-:S04]  /*4b20*/  HFMA2.MMA R32, -RZ, RZ, 0, 1.1920928955078125e-07 ;  /* 0x00000002ff207435 */ /* 0x000fc800000001ff */
[----:B------:R-:W-:Y:S01]  /*4b30*/  MOV R33, R24 ;  /* 0x0000001800217202 */ /* 0x000fe20000000f00 */
[----:B------:R-:W-:-:S07]  /*4b40*/  IMAD.MOV.U32 R25, RZ, RZ, R34 ;  /* 0x000000ffff197224 */ /* 0x000fce00078e0022 */
[----:B------:R-:W-:Y:S05]  /*4b50*/  WARPSYNC.COLLECTIVE R30, `(.L_x_324) ;  /* 0x000000001e087348 */ /* 0x000fea0003c00000 */
[----:B------:R0:W1:Y:S02]  /*4b60*/  SHFL.BFLY P2, R34, R33, R32, R31 ;  /* 0x0c00002021227389 */ /* 0x000064000004001f */
[----:B01----:R-:W-:Y:S01]  /*4b70*/  ENDCOLLECTIVE ;  /* 0x000000000000791b */ /* 0x003fe20003800000 */
.L_x_324:
[----:B------:R-:W-:-:S05]  /*4b80*/  FADD.FTZ R25, R22, R25 ;  /* 0x0000001916197221 */ /* 0x000fca0000010000 */
[----:B------:R-:W-:Y:S01]  /*4b90*/  MOV R33, R25 ;  /* 0x0000001900217202 */ /* 0x000fe20000000f00 */
[----:B------:R-:W-:-:S07]  /*4ba0*/  IMAD.MOV.U32 R27, RZ, RZ, R34 ;  /* 0x000000ffff1b7224 */ /* 0x000fce00078e0022 */
[----:B------:R-:W-:Y:S05]  /*4bb0*/  WARPSYNC.COLLECTIVE R30, `(.L_x_325) ;  /* 0x000000001e087348 */ /* 0x000fea0003c00000 */
[----:B------:R0:W1:Y:S02]  /*4bc0*/  SHFL.BFLY P2, R34, R33, R32, R31 ;  /* 0x0c00002021227389 */ /* 0x000064000004001f */
[----:B01----:R-:W-:Y:S01]  /*4bd0*/  ENDCOLLECTIVE ;  /* 0x000000000000791b */ /* 0x003fe20003800000 */
.L_x_325:
[----:B------:R-:W-:Y:S01]  /*4be0*/  FADD.FTZ R27, R24, R27 ;  /* 0x0000001b181b7221 */ /* 0x000fe20000010000 */
[----:B------:R-:W-:-:S03]  /*4bf0*/  HFMA2.MMA R32, -RZ, RZ, 0, 5.9604644775390625e-08 ;  /* 0x00000001ff207435 */ /* 0x000fc600000001ff */
[----:B------:R-:W-:Y:S01]  /*4c00*/  IMAD.MOV.U32 R33, RZ, RZ, R27 ;  /* 0x000000ffff217224 */ /* 0x000fe200078e001b */
[----:B------:R-:W-:-:S07]  /*4c10*/  MOV R16, R34 ;  /* 0x0000002200107202 */ /* 0x000fce0000000f00 */
[----:B------:R-:W-:Y:S05]  /*4c20*/  WARPSYNC.COLLECTIVE R30, `(.L_x_326) ;  /* 0x000000001e087348 */ /* 0x000fea0003c00000 */
[----:B------:R0:W1:Y:S02]  /*4c30*/  SHFL.BFLY P2, R34, R33, R32, R31 ;  /* 0x0c00002021227389 */ /* 0x000064000004001f */
[----:B01----:R-:W-:Y:S01]  /*4c40*/  ENDCOLLECTIVE ;  /* 0x000000000000791b */ /* 0x003fe20003800000 */
.L_x_326:
[----:B------:R-:W-:-:S04]  /*4c50*/  FADD.FTZ R16, R25, R16 ;  /* 0x0000001019107221 */ /* 0x000fc80000010000 */
[----:B------:R-:W-:Y:S01]  /*4c60*/  IMAD.MOV.U32 R33, RZ, RZ, R16 ;  /* 0x000000ffff217224 */ /* 0x000fe200078e0010 */
[----:B------:R-:W-:-:S07]  /*4c70*/  MOV R26, R34 ;  /* 0x00000022001a7202 */ /* 0x000fce0000000f00 */
[----:B------:R-:W-:Y:S05]  /*4c80*/  WARPSYNC.COLLECTIVE R30, `(.L_x_327) ;  /* 0x000000001e087348 */ /* 0x000fea0003c00000 */
[----:B------:R0:W1:Y:S02]  /*4c90*/  SHFL.BFLY P2, R34, R33, R32, R31 ;  /* 0x0c00002021227389 */ /* 0x000064000004001f */
[----:B01----:R-:W-:Y:S01]  /*4ca0*/  ENDCOLLECTIVE ;  /* 0x000000000000791b */ /* 0x003fe20003800000 */
.L_x_327:
[----:B------:R-:W-:Y:S01]  /*4cb0*/  FADD.FTZ R26, R27, R26 ;  /* 0x0000001a1b1a7221 */ /* 0x000fe20000010000 */
[----:B------:R-:W-:Y:S06]  /*4cc0*/  BRA `(.L_x_328) ;  /* 0xffffffe800ac7947 */ /* 0x000fec000383ffff */
.L_x_307:
        /* <DEDUP_REMOVED lines=8> */
.L_x_330:
[----:B------:R-:W-:Y:S05]  /*4d50*/  BSYNC B1 ;  /* 0x0000000000017941 */ /* 0x000fea0003800000 */
.L_x_329:
        /* <DEDUP_REMOVED lines=8> */
.L_x_331:
[----:B------:R-:W-:-:S05]  /*4de0*/  FADD.FTZ R23, R23, R16 ;  /* 0x0000001017177221 */ /* 0x000fca0000010000 */
[----:B------:R-:W-:Y:S01]  /*4df0*/  MOV R33, R23 ;  /* 0x0000001700217202 */ /* 0x000fe20000000f00 */
[----:B------:R-:W-:Y:S01]  /*4e00*/  IMAD.MOV.U32 R32, RZ, RZ, 0x4 ;  /* 0x00000004ff207424 */ /* 0x000fe200078e00ff */
[----:B------:R-:W-:-:S07]  /*4e10*/  MOV R22, R34 ;  /* 0x0000002200167202 */ /* 0x000fce0000000f00 */
[----:B------:R-:W-:Y:S05]  /*4e20*/  WARPSYNC.COLLECTIVE R30, `(.L_x_332) ;  /* 0x000000001e087348 */ /* 0x000fea0003c00000 */
[----:B------:R0:W1:Y:S02]  /*4e30*/  SHFL.BFLY P2, R34, R33, R32, R31 ;  /* 0x0c00002021227389 */ /* 0x000064000004001f */
[----:B01----:R-:W-:Y:S01]  /*4e40*/  ENDCOLLECTIVE ;  /* 0x000000000000791b */ /* 0x003fe20003800000 */
.L_x_332:
[----:B------:R-:W-:-:S05]  /*4e50*/  FADD.FTZ R22, R22, R17 ;  /* 0x0000001116167221 */ /* 0x000fca0000010000 */
[----:B------:R-:W-:Y:S02]  /*4e60*/  MOV R33, R22 ;  /* 0x0000001600217202 */ /* 0x000fe40000000f00 */
[----:B------:R-:W-:-:S07]  /*4e70*/  MOV R24, R34 ;  /* 0x0000002200187202 */ /* 0x000fce0000000f00 */
[----:B------:R-:W-:Y:S05]  /*4e80*/  WARPSYNC.COLLECTIVE R30, `(.L_x_333) ;  /* 0x000000001e087348 */ /* 0x000fea0003c00000 */
[----:B------:R0:W1:Y:S02]  /*4e90*/  SHFL.BFLY P2, R34, R33, R32, R31 ;  /* 0x0c00002021227389 */ /* 0x000064000004001f */
[----:B01----:R-:W-:Y:S01]  /*4ea0*/  ENDCOLLECTIVE ;  /* 0x000000000000791b */ /* 0x003fe20003800000 */
.L_x_333:
[----:B------:R-:W-:Y:S01]  /*4eb0*/  FADD.FTZ R24, R23, R24 ;  /* 0x0000001817187221 */ /* 0x000fe20000010000 */
[----:B------:R-:W-:-:S04]  /*4ec0*/  HFMA2.MMA R32, -RZ, RZ, 0, 1.1920928955078125e-07 ;  /* 0x00000002ff207435 */ /* 0x000fc800000001ff */
[----:B------:R-:W-:Y:S01]  /*4ed0*/  MOV R33, R24 ;  /* 0x0000001800217202 */ /* 0x000fe20000000f00 */
[----:B------:R-:W-:-:S07]  /*4ee0*/  IMAD.MOV.U32 R25, RZ, RZ, R34 ;  /* 0x000000ffff197224 */ /* 0x000fce00078e0022 */
[----:B------:R-:W-:Y:S05]  /*4ef0*/  WARPSYNC.COLLECTIVE R30, `(.L_x_334) ;  /* 0x000000001e087348 */ /* 0x000fea0003c00000 */
[----:B------:R0:W1:Y:S02]  /*4f00*/  SHFL.BFLY P2, R34, R33, R32, R31 ;  /* 0x0c00002021227389 */ /* 0x000064000004001f */
[----:B01----:R-:W-:Y:S01]  /*4f10*/  ENDCOLLECTIVE ;  /* 0x000000000000791b */ /* 0x003fe20003800000 */
.L_x_334:
[----:B------:R-:W-:-:S05]  /*4f20*/  FADD.FTZ R25, R22, R25 ;  /* 0x0000001916197221 */ /* 0x000fca0000010000 */
[----:B------:R-:W-:Y:S01]  /*4f30*/  MOV R33, R25 ;  /* 0x0000001900217202 */ /* 0x000fe20000000f00 */
[----:B------:R-:W-:-:S07]  /*4f40*/  IMAD.MOV.U32 R27, RZ, RZ, R34 ;  /* 0x000000ffff1b7224 */ /* 0x000fce00078e0022 */
[----:B------:R-:W-:Y:S05]  /*4f50*/  WARPSYNC.COLLECTIVE R30, `(.L_x_335) ;  /* 0x000000001e087348 */ /* 0x000fea0003c00000 */
[----:B------:R0:W1:Y:S02]  /*4f60*/  SHFL.BFLY P2, R34, R33, R32, R31 ;  /* 0x0c00002021227389 */ /* 0x000064000004001f */
[----:B01----:R-:W-:Y:S01]  /*4f70*/  ENDCOLLECTIVE ;  /* 0x000000000000791b */ /* 0x003fe20003800000 */
.L_x_335:
[----:B------:R-:W-:Y:S01]  /*4f80*/  FADD.FTZ R27, R24, R27 ;  /* 0x0000001b181b7221 */ /* 0x000fe20000010000 */
[----:B------:R-:W-:-:S03]  /*4f90*/  HFMA2.MMA R32, -RZ, RZ, 0, 5.9604644775390625e-08 ;  /* 0x00000001ff207435 */ /* 0x000fc600000001ff */
[----:B------:R-:W-:Y:S01]  /*4fa0*/  IMAD.MOV.U32 R33, RZ, RZ, R27 ;  /* 0x000000ffff217224 */ /* 0x000fe200078e001b */
[----:B------:R-:W-:-:S07]  /*4fb0*/  MOV R16, R34 ;  /* 0x0000002200107202 */ /* 0x000fce0000000f00 */
[----:B------:R-:W-:Y:S05]  /*4fc0*/  WARPSYNC.COLLECTIVE R30, `(.L_x_336) ;  /* 0x000000001e087348 */ /* 0x000fea0003c00000 */
[----:B------:R0:W1:Y:S02]  /*4fd0*/  SHFL.BFLY P2, R34, R33, R32, R31 ;  /* 0x0c00002021227389 */ /* 0x000064000004001f */
[----:B01----:R-:W-:Y:S01]  /*4fe0*/  ENDCOLLECTIVE ;  /* 0x000000000000791b */ /* 0x003fe20003800000 */
.L_x_336:
[----:B------:R-:W-:-:S04]  /*4ff0*/  FADD.FTZ R16, R25, R16 ;  /* 0x0000001019107221 */ /* 0x000fc80000010000 */
[----:B------:R-:W-:Y:S01]  /*5000*/  IMAD.MOV.U32 R33, RZ, RZ, R16 ;  /* 0x000000ffff217224 */ /* 0x000fe200078e0010 */
[----:B------:R-:W-:-:S07]  /*5010*/  MOV R26, R34 ;  /* 0x00000022001a7202 */ /* 0x000fce0000000f00 */
[----:B------:R-:W-:Y:S05]  /*5020*/  WARPSYNC.COLLECTIVE R30, `(.L_x_337) ;  /* 0x000000001e087348 */ /* 0x000fea0003c00000 */
[----:B------:R0:W1:Y:S02]  /*5030*/  SHFL.BFLY P2, R34, R33, R32, R31 ;  /* 0x0c00002021227389 */ /* 0x000064000004001f */
[----:B01----:R-:W-:Y:S01]  /*5040*/  ENDCOLLECTIVE ;  /* 0x000000000000791b */ /* 0x003fe20003800000 */
.L_x_337:
[----:B------:R-:W-:Y:S01]  /*5050*/  FADD.FTZ R26, R27, R26 ;  /* 0x0000001a1b1a7221 */ /* 0x000fe20000010000 */
[----:B------:R-:W-:Y:S06]  /*5060*/  BRA `(.L_x_338) ;  /* 0xffffffe800687947 */ /* 0x000fec000383ffff */
.L_x_308:
[----:B------:R-:W-:Y:S01]  /*5070*/  BSSY B0, `(.L_x_339) ;  /* 0x0000008000007945 */ /* 0x000fe20003800000 */
[----:B-1----:R-:W-:Y:S01]  /*5080*/  MOV R33, R18 ;  /* 0x0000001200217202 */ /* 0x002fe20000000f00 */
[----:B------:R-:W-:Y:S01]  /*5090*/  IMAD.MOV.U32 R31, RZ, RZ, 0x101f ;  /* 0x0000101fff1f7424 */ /* 0x000fe200078e00ff */
[----:B------:R-:W-:Y:S02]  /*50a0*/  MOV R32, 0x8 ;  /* 0x0000000800207802 */ /* 0x000fe40000000f00 */
[----:B------:R-:W-:-:S07]  /*50b0*/  MOV R30, 0xffff ;  /* 0x0000ffff001e7802 */ /* 0x000fce0000000f00 */
[----:B0-2---:R-:W-:Y:S05]  /*50c0*/  WARPSYNC.COLLECTIVE R30, `(.L_x_340) ;  /* 0x000000001e087348 */ /* 0x005fea0003c00000 */
[----:B------:R1:W3:Y:S02]  /*50d0*/  SHFL.BFLY P2, R34, R33, R32, R31 ;  /* 0x0c00002021227389 */ /* 0x0002e4000004001f */
[----:B0123--:R-:W-:Y:S01]  /*50e0*/  ENDCOLLECTIVE ;  /* 0x000000000000791b */ /* 0x00ffe20003800000 */
.L_x_340:
[----:B------:R-:W-:Y:S05]  /*50f0*/  BSYNC B0 ;  /* 0x0000000000007941 */ /* 0x000fea0003800000 */
.L_x_339:
        /* <DEDUP_REMOVED lines=11> */
.L_x_341:
[----:B------:R-:W-:Y:S01]  /*51b0*/  FADD.FTZ R19, R19, R18 ;  /* 0x0000001213137221 */ /* 0x000fe20000010000 */
[----:B------:R-:W-:Y:S01]  /*51c0*/  @!P0 LEA R26, R12, UR4, 0x7 ;  /* 0x000000040c1a8c11 */ /* 0x000fe2000f8e38ff */
[----:B------:R-:W-:Y:S01]  /*51d0*/  HFMA2.MMA R36, -RZ, RZ, 0, 0 ;  /* 0x00000000ff247435 */ /* 0x000fe200000001ff */
[----:B------:R-:W-:Y:S02]  /*51e0*/  @!P0 LOP3.LUT R21, R21, R24, RZ, 0x3c, !PT ;  /* 0x0000001815158212 */ /* 0x000fe400078e3cff */
[----:B------:R-:W-:Y:S02]  /*51f0*/  @!P0 IADD3 R22, R16, 0x28, RZ ;  /* 0x0000002810168810 */ /* 0x000fe40007ffe0ff */
[----:B------:R-:W-:Y:S02]  /*5200*/  @!P0 LEA R21, R21, R26, 0x2 ;  /* 0x0000001a15158211 */ /* 0x000fe400078e10ff */
[C---:B------:R-:W-:Y:S02]  /*5210*/  @!P0 LEA R25, R12.reuse, UR4, 0x7 ;  /* 0x000000040c198c11 */ /* 0x040fe4000f8e38ff */
[----:B------:R-:W-:Y:S01]  /*5220*/  @!P0 LEA R43, R12, UR4, 0x7 ;  /* 0x000000040c2b8c11 */ /* 0x000fe2000f8e38ff */
[----:B------:R0:W1:Y:S01]  /*5230*/  @!P0 LDS R23, [R21] ;  /* 0x0000000015178984 */ /* 0x0000620000000800 */
[----:B------:R-:W-:Y:S01]  /*5240*/  MOV R33, R19 ;  /* 0x0000001300217202 */ /* 0x000fe20000000f00 */
[----:B------:R-:W-:-:S02]  /*5250*/  IMAD.MOV.U32 R32, RZ, RZ, 0x4 ;  /* 0x00000004ff207424 */ /* 0x000fc400078e00ff */
[----:B------:R0:W2:Y:S01]  /*5260*/  @!P0 LDS R24, [R21+0x500] ;  /* 0x0005000015188984 */ /* 0x0000a20000000800 */
[----:B------:R-:W-:-:S07]  /*5270*/  FADD.FTZ R18, R34, R17 ;  /* 0x0000001122127221 */ /* 0x000fce0000010000 */
[----:B012---:R-:W-:Y:S05]  /*5280*/  WARPSYNC.COLLECTIVE R30, `(.L_x_342) ;  /* 0x000000001e087348 */ /* 0x007fea0003c00000 */
[----:B------:R3:W4:Y:S02]  /*5290*/  SHFL.BFLY P2, R34, R33, R32, R31 ;  /* 0x0c00002021227389 */ /* 0x000724000004001f */
[----:B01234-:R-:W-:Y:S01]  /*52a0*/  ENDCOLLECTIVE ;  /* 0x000000000000791b */ /* 0x01ffe20003800000 */
.L_x_342:
[----:B------:R-:W-:Y:S02]  /*52b0*/  MOV R33, R18 ;  /* 0x0000001200217202 */ /* 0x000fe40000000f00 */
[----:B------:R-:W-:-:S07]  /*52c0*/  MOV R20, R34 ;  /* 0x0000002200147202 */ /* 0x000fce0000000f00 */
[----:B------:R-:W-:Y:S05]  /*52d0*/  WARPSYNC.COLLECTIVE R30, `(.L_x_343) ;  /* 0x000000001e087348 */ /* 0x000fea0003c00000 */
[----:B------:R0:W1:Y:S02]  /*52e0*/  SHFL.BFLY P2, R34, R33, R32, R31 ;  /* 0x0c00002021227389 */ /* 0x000064000004001f */
[----:B01----:R-:W-:Y:S01]  /*52f0*/  ENDCOLLECTIVE ;  /* 0x000000000000791b */ /* 0x003fe20003800000 */
.L_x_343:
[----:B------:R-:W-:Y:S01]  /*5300*/  @!P0 MOV R35, R23 ;  /* 0x0000001700238202 */ /* 0x000fe20000000f00 */
[----:B------:R-:W-:Y:S01]  /*5310*/  FADD.FTZ R20, R19, R20 ;  /* 0x0000001413147221 */ /* 0x000fe20000010000 */
[----:B------:R-:W-:Y:S01]  /*5320*/  @!P0 SHF.L.U32 R23, R12, 0x1, RZ ;  /* 0x000000010c178819 */ /* 0x000fe200000006ff */
[----:B------:R-:W-:-:S03]  /*5330*/  @!P0 IMAD.MOV.U32 R36, RZ, RZ, R24 ;  /* 0x000000ffff248224 */ /* 0x000fc600078e0018 */
[----:B------:R-:W-:-:S05]  /*5340*/  @!P0 LOP3.LUT R22, R22, R23, RZ, 0x3c, !PT ;  /* 0x0000001716168212 */ /* 0x000fca00078e3cff */
[----:B------:R-:W-:Y:S01]  /*5350*/  @!P0 IMAD R22, R22, 0x4, R25 ;  /* 0x0000000416168824 */ /* 0x000fe200078e0219 */
[----:B------:R-:W-:Y:S01]  /*5360*/  MOV R33, R20 ;  /* 0x0000001400217202 */ /* 0x000fe20000000f00 */
[----:B------:R-:W-:-:S03]  /*5370*/  IMAD.MOV.U32 R32, RZ, RZ, 0x2 ;  /* 0x00000002ff207424 */ /* 0x000fc600078e00ff */
[----:B------:R0:W1:Y:S04]  /*5380*/  @!P0 LDS R25, [R22] ;  /* 0x0000000016198984 */ /* 0x0000680000000800 */
[----:B------:R0:W2:Y:S01]  /*5390*/  @!P0 LDS R28, [R22+0x500] ;  /* 0x00050000161c8984 */ /* 0x0000a20000000800 */
[----:B------:R-:W-:-:S07]  /*53a0*/  FADD.FTZ R17, R18, R34 ;  /* 0x0000002212117221 */ /* 0x000fce0000010000 */
[----:B012---:R-:W-:Y:S05]  /*53b0*/  WARPSYNC.COLLECTIVE R30, `(.L_x_344) ;  /* 0x000000001e087348 */ /* 0x007fea0003c00000 */
[----:B------:R3:W4:Y:S02]  /*53c0*/  SHFL.BFLY P2, R34, R33, R32, R31 ;  /* 0x0c00002021227389 */ /* 0x000724000004001f */
[----:B01234-:R-:W-:Y:S01]  /*53d0*/  ENDCOLLECTIVE ;  /* 0x000000000000791b */ /* 0x01ffe20003800000 */
.L_x_344:
[----:B------:R-:W-:Y:S01]  /*53e0*/  HFMA2.MMA R22, -RZ, RZ, 0, 0 ;  /* 0x00000000ff167435 */ /* 0x000fe200000001ff */
[----:B------:R-:W-:Y:S02]  /*53f0*/  MOV R33, R17 ;  /* 0x0000001100217202 */ /* 0x000fe40000000f00 */
[----:B------:R-:W-:-:S08]  /*5400*/  MOV R19, R34 ;  /* 0x0000002200137202 */ /* 0x000fd00000000f00 */
[----:B------:R-:W-:Y:S05]  /*5410*/  WARPSYNC.COLLECTIVE R30, `(.L_x_345) ;  /* 0x000000001e087348 */ /* 0x000fea0003c00000 */
[----:B------:R0:W1:Y:S02]  /*5420*/  SHFL.BFLY P2, R34, R33, R32, R31 ;  /* 0x0c00002021227389 */ /* 0x000064000004001f */
[----:B01----:R-:W-:Y:S01]  /*5430*/  ENDCOLLECTIVE ;  /* 0x000000000000791b */ /* 0x003fe20003800000 */
.L_x_345:
[----:B------:R-:W-:Y:S01]  /*5440*/  FADD.FTZ R19, R20, R19 ;  /* 0x0000001314137221 */ /* 0x000fe20000010000 */
[----:B------:R-:W-:Y:S01]  /*5450*/  @!P0 IMAD.MOV.U32 R22, RZ, RZ, R28 ;  /* 0x000000ffff168224 */ /* 0x000fe200078e001c */
[----:B------:R-:W-:-:S03]  /*5460*/  HFMA2.MMA R32, -RZ, RZ, 0, 5.9604644775390625e-08 ;  /* 0x00000001ff207435 */ /* 0x000fc600000001ff */
[----:B------:R-:W-:Y:S01]  /*5470*/  MOV R33, R19 ;  /* 0x0000001300217202 */ /* 0x000fe20000000f00 */
[----:B------:R-:W-:-:S07]  /*5480*/  FADD.FTZ R18, R17, R34 ;  /* 0x0000002211127221 */ /* 0x000fce0000010000 */
[----:B------:R-:W-:Y:S05]  /*5490*/  WARPSYNC.COLLECTIVE R30, `(.L_x_346) ;  /* 0x000000001e087348 */ /* 0x000fea0003c00000 */
[----:B------:R0:W1:Y:S02]  /*54a0*/  SHFL.BFLY P2, R34, R33, R32, R31 ;  /* 0x0c00002021227389 */ /* 0x000064000004001f */
[----:B01----:R-:W-:Y:S01]  /*54b0*/  ENDCOLLECTIVE ;  /* 0x000000000000791b */ /* 0x003fe20003800000 */
.L_x_346:
[----:B------:R-:W-:Y:S01]  /*54c0*/  MOV R33, R18 ;  /* 0x0000001200217202 */ /* 0x000fe20000000f00 */
[----:B------:R-:W-:-:S07]  /*54d0*/  IMAD.MOV.U32 R20, RZ, RZ, R34 ;  /* 0x000000ffff147224 */ /* 0x000fce00078e0022 */
[----:B------:R-:W-:Y:S05]  /*54e0*/  WARPSYNC.COLLECTIVE R30, `(.L_x_347) ;  /* 0x000000001e087348 */ /* 0x000fea0003c00000 */
[----:B------:R0:W1:Y:S02]  /*54f0*/  SHFL.BFLY P2, R34, R33, R32, R31 ;  /* 0x0c00002021227389 */ /* 0x000064000004001f */
[----:B01----:R-:W-:Y:S01]  /*5500*/  ENDCOLLECTIVE ;  /* 0x000000000000791b */ /* 0x003fe20003800000 */
.L_x_347:
[----:B------:R-:W-:Y:S01]  /*5510*/  FADD.FTZ R19, R19, R20 ;  /* 0x0000001413137221 */ /* 0x000fe20000010000 */
[----:B------:R-:W-:Y:S01]  /*5520*/  HFMA2.MMA R32, -RZ, RZ, 0, 4.76837158203125e-07 ;  /* 0x00000008ff207435 */ /* 0x000fe200000001ff */
[----:B------:R-:W-:Y:S01]  /*5530*/  IMAD.MOV.U32 R33, RZ, RZ, R35 ;  /* 0x000000ffff217224 */ /* 0x000fe200078e0023 */
[----:B------:R-:W-:-:S09]  /*5540*/  MOV R17, R34 ;  /* 0x0000002200117202 */ /* 0x000fd20000000f00 */
[----:B------:R-:W-:Y:S05]  /*5550*/  WARPSYNC.COLLECTIVE R30, `(.L_x_348) ;  /* 0x000000001e087348 */ /* 0x000fea0003c00000 */
[----:B------:R0:W1:Y:S02]  /*5560*/  SHFL.BFLY P2, R34, R33, R32, R31 ;  /* 0x0c00002021227389 */ /* 0x000064000004001f */
[----:B01----:R-:W-:Y:S01]  /*5570*/  ENDCOLLECTIVE ;  /* 0x000000000000791b */ /* 0x003fe20003800000 */
.L_x_348:
[----:B------:R-:W-:Y:S01]  /*5580*/  FADD.FTZ R46, R18, R17 ;  /* 0x00000011122e7221 */ /* 0x000fe20000010000 */
[----:B------:R-:W-:Y:S01]  /*5590*/  IMAD.MOV.U32 R33, RZ, RZ, R36 ;  /* 0x000000ffff217224 */ /* 0x000fe200078e0024 */
[----:B------:R-:W-:-:S07]  /*55a0*/  MOV R24, R34 ;  /* 0x0000002200187202 */ /* 0x000fce0000000f00 */
[----:B------:R-:W-:Y:S05]  /*55b0*/  WARPSYNC.COLLECTIVE R30, `(.L_x_349) ;  /* 0x000000001e087348 */ /* 0x000fea0003c00000 */
[----:B------:R0:W1:Y:S02]  /*55c0*/  SHFL.BFLY P2, R34, R33, R32, R31 ;  /* 0x0c00002021227389 */ /* 0x000064000004001f */
[----:B01----:R-:W-:Y:S01]  /*55d0*/  ENDCOLLECTIVE ;  /* 0x000000000000791b */ /* 0x003fe20003800000 */
.L_x_349:
[----:B------:R-:W-:Y:S01]  /*55e0*/  FADD.FTZ R27, R24, R35 ;  /* 0x00000023181b7221 */ /* 0x000fe20000010000 */
[----:B------:R-:W-:-:S03]  /*55f0*/  HFMA2.MMA R32, -RZ, RZ, 0, 2.384185791015625e-07 ;  /* 0x00000004ff207435 */ /* 0x000fc600000001ff */
[----:B------:R-:W-:Y:S01]  /*5600*/  IMAD.MOV.U32 R33, RZ, RZ, R27 ;  /* 0x000000ffff217224 */ /* 0x000fe200078e001b */
[----:B------:R-:W-:-:S07]  /*5610*/  MOV R29, R34 ;  /* 0x00000022001d7202 */ /* 0x000fce0000000f00 */
[----:B------:R-:W-:Y:S05]  /*5620*/  WARPSYNC.COLLECTIVE R30, `(.L_x_350) ;  /* 0x000000001e087348 */ /* 0x000fea0003c00000 */
[----:B------:R0:W1:Y:S02]  /*5630*/  SHFL.BFLY P2, R34, R33, R32, R31 ;  /* 0x0c00002021227389 */ /* 0x000064000004001f */
[----:B01----:R-:W-:Y:S01]  /*5640*/  ENDCOLLECTIVE ;  /* 0x000000000000791b */ /* 0x003fe20003800000 */
.L_x_350:
[----:B------:R-:W-:-:S04]  /*5650*/  FADD.FTZ R29, R29, R36 ;  /* 0x000000241d1d7221 */ /* 0x000fc80000010000 */
[----:B------:R-:W-:Y:S01]  /*5660*/  IMAD.MOV.U32 R33, RZ, RZ, R29 ;  /* 0x000000ffff217224 */ /* 0x000fe200078e001d */
[----:B------:R-:W-:-:S07]  /*5670*/  MOV R26, R34 ;  /* 0x00000022001a7202 */ /* 0x000fce0000000f00 */
[----:B------:R-:W-:Y:S05]  /*5680*/  WARPSYNC.COLLECTIVE R30, `(.L_x_351) ;  /* 0x000000001e087348 */ /* 0x000fea0003c00000 */
[----:B------:R0:W1:Y:S02]  /*5690*/  SHFL.BFLY P2, R34, R33, R32, R31 ;  /* 0x0c00002021227389 */ /* 0x000064000004001f */
[----:B01----:R-:W-:Y:S01]  /*56a0*/  ENDCOLLECTIVE ;  /* 0x000000000000791b */ /* 0x003fe20003800000 */
.L_x_351:
[----:B------:R-:W-:Y:S01]  /*56b0*/  FADD.FTZ R37, R27, R26 ;  /* 0x0000001a1b257221 */ /* 0x000fe20000010000 */
[----:B------:R-:W-:Y:S01]  /*56c0*/  IMAD.MOV.U32 R26, RZ, RZ, RZ ;  /* 0x000000ffff1a7224 */ /* 0x000fe200078e00ff */
[----:B------:R-:W-:Y:S02]  /*56d0*/  @!P0 MOV R26, R25 ;  /* 0x00000019001a8202 */ /* 0x000fe40000000f00 */
[----:B------:R-:W-:Y:S01]  /*56e0*/  @!P0 SHF.L.U32 R27, R12, 0x1, RZ ;  /* 0x000000010c1b8819 */ /* 0x000fe200000006ff */
[----:B------:R-:W-:Y:S01]  /*56f0*/  HFMA2.MMA R32, -RZ, RZ, 0, 1.1920928955078125e-07 ;  /* 0x00000002ff207435 */ /* 0x000fe200000001ff */
[----:B------:R-:W-:Y:S02]  /*5700*/  MOV R33, R37 ;  /* 0x0000002500217202 */ /* 0x000fe40000000f00 */
[----:B------:R-:W-:-:S08]  /*5710*/  MOV R38, R34 ;  /* 0x0000002200267202 */ /* 0x000fd00000000f00 */
[----:B------:R-:W-:Y:S05]  /*5720*/  WARPSYNC.COLLECTIVE R30, `(.L_x_352) ;  /* 0x000000001e087348 */ /* 0x000fea0003c00000 */
[----:B------:R0:W1:Y:S02]  /*5730*/  SHFL.BFLY P2, R34, R33, R32, R31 ;  /* 0x0c00002021227389 */ /* 0x000064000004001f */
[----:B01----:R-:W-:Y:S01]  /*5740*/  ENDCOLLECTIVE ;  /* 0x000000000000791b */ /* 0x003fe20003800000 */
.L_x_352:
[----:B------:R-:W-:-:S05]  /*5750*/  FADD.FTZ R38, R29, R38 ;  /* 0x000000261d267221 */ /* 0x000fca0000010000 */
[----:B------:R-:W-:Y:S01]  /*5760*/  MOV R33, R38 ;  /* 0x0000002600217202 */ /* 0x000fe20000000f00 */
[----:B------:R-:W-:-:S07]  /*5770*/  IMAD.MOV.U32 R24, RZ, RZ, R34 ;  /* 0x000000ffff187224 */ /* 0x000fce00078e0022 */
[----:B------:R-:W-:Y:S05]  /*5780*/  WARPSYNC.COLLECTIVE R30, `(.L_x_353) ;  /* 0x000000001e087348 */ /* 0x000fea0003c00000 */
[----:B------:R0:W1:Y:S02]  /*5790*/  SHFL.BFLY P2, R34, R33, R32, R31 ;  /* 0x0c00002021227389 */ /* 0x000064000004001f */
[----:B01----:R-:W-:Y:S01]  /*57a0*/  ENDCOLLECTIVE ;  /* 0x000000000000791b */ /* 0x003fe20003800000 */
.L_x_353:
[----:B------:R-:W-:Y:S01]  /*57b0*/  FADD.FTZ R37, R37, R24 ;  /* 0x0000001825257221 */ /* 0x000fe20000010000 */
[----:B------:R-:W-:Y:S01]  /*57c0*/  IMAD.MOV.U32 R24, RZ, RZ, RZ ;  /* 0x000000ffff187224 */ /* 0x000fe200078e00ff */
[----:B------:R-:W-:-:S03]  /*57d0*/  HFMA2.MMA R32, -RZ, RZ, 0, 5.9604644775390625e-08 ;  /* 0x00000001ff207435 */ /* 0x000fc600000001ff */
[----:B------:R-:W-:Y:S02]  /*57e0*/  MOV R33, R37 ;  /* 0x0000002500217202 */ /* 0x000fe40000000f00 */
[----:B------:R-:W-:-:S07]  /*57f0*/  MOV R21, R34 ;  /* 0x0000002200157202 */ /* 0x000fce0000000f00 */
[----:B------:R-:W-:Y:S05]  /*5800*/  WARPSYNC.COLLECTIVE R30, `(.L_x_354) ;  /* 0x000000001e087348 */ /* 0x000fea0003c00000 */
[----:B------:R0:W1:Y:S02]  /*5810*/  SHFL.BFLY P2, R34, R33, R32, R31 ;  /* 0x0c00002021227389 */ /* 0x000064000004001f */
[----:B01----:R-:W-:Y:S01]  /*5820*/  ENDCOLLECTIVE ;  /* 0x000000000000791b */ /* 0x003fe20003800000 */
.L_x_354:
[----:B------:R-:W-:Y:S01]  /*5830*/  FADD.FTZ R38, R38, R21 ;  /* 0x0000001526267221 */ /* 0x000fe20000010000 */
[----:B------:R-:W-:-:S04]  /*5840*/  HFMA2.MMA R21, -RZ, RZ, 0, 0 ;  /* 0x00000000ff157435 */ /* 0x000fc800000001ff */
[----:B------:R-:W-:Y:S01]  /*5850*/  MOV R33, R38 ;  /* 0x0000002600217202 */ /* 0x000fe20000000f00 */
[----:B------:R-:W-:-:S07]  /*5860*/  IMAD.MOV.U32 R36, RZ, RZ, R34 ;  /* 0x000000ffff247224 */ /* 0x000fce00078e0022 */
[----:B------:R-:W-:Y:S05]  /*5870*/  WARPSYNC.COLLECTIVE R30, `(.L_x_355) ;  /* 0x000000001e087348 */ /* 0x000fea0003c00000 */
[----:B------:R0:W1:Y:S02]  /*5880*/  SHFL.BFLY P2, R34, R33, R32, R31 ;  /* 0x0c00002021227389 */ /* 0x000064000004001f */
[----:B01----:R-:W-:Y:S01]  /*5890*/  ENDCOLLECTIVE ;  /* 0x000000000000791b */ /* 0x003fe20003800000 */
.L_x_355:
[----:B------:R-:W-:Y:S01]  /*58a0*/  FADD.FTZ R36, R37, R36 ;  /* 0x0000002425247221 */ /* 0x000fe20000010000 */
[----:B------:R-:W-:Y:S01]  /*58b0*/  HFMA2.MMA R32, -RZ, RZ, 0, 4.76837158203125e-07 ;  /* 0x00000008ff207435 */ /* 0x000fe200000001ff */
[----:B------:R-:W-:Y:S01]  /*58c0*/  IMAD.MOV.U32 R33, RZ, RZ, R26 ;  /* 0x000000ffff217224 */ /* 0x000fe200078e001a */
[----:B------:R-:W-:-:S09]  /*58d0*/  MOV R35, R34 ;  /* 0x0000002200237202 */ /* 0x000fd20000000f00 */
[----:B------:R-:W-:Y:S05]  /*58e0*/  WARPSYNC.COLLECTIVE R30, `(.L_x_356) ;  /* 0x000000001e087348 */ /* 0x000fea0003c00000 */
[----:B------:R0:W1:Y:S02]  /*58f0*/  SHFL.BFLY P2, R34, R33, R32, R31 ;  /* 0x0c00002021227389 */ /* 0x000064000004001f */
[----:B01----:R-:W-:Y:S01]  /*5900*/  ENDCOLLECTIVE ;  /* 0x000000000000791b */ /* 0x003fe20003800000 */
.L_x_356:
[----:B------:R-:W-:Y:S01]  /*5910*/  FADD.FTZ R35, R38, R35 ;  /* 0x0000002326237221 */ /* 0x000fe20000010000 */
[----:B------:R-:W-:Y:S01]  /*5920*/  IMAD.MOV.U32 R33, RZ, RZ, R22 ;  /* 0x000000ffff217224 */ /* 0x000fe200078e0016 */
[----:B------:R-:W-:-:S07]  /*5930*/  MOV R39, R34 ;  /* 0x0000002200277202 */ /* 0x000fce0000000f00 */
[----:B------:R-:W-:Y:S05]  /*5940*/  WARPSYNC.COLLECTIVE R30, `(.L_x_357) ;  /* 0x000000001e087348 */ /* 0x000fea0003c00000 */
[----:B------:R0:W1:Y:S02]  /*5950*/  SHFL.BFLY P2, R34, R33, R32, R31 ;  /* 0x0c00002021227389 */ /* 0x000064000004001f */
[----:B01----:R-:W-:Y:S01]  /*5960*/  ENDCOLLECTIVE ;  /* 0x000000000000791b */ /* 0x003fe20003800000 */
.L_x_357:
[----:B------:R-:W-:Y:S01]  /*5970*/  FADD.FTZ R28, R39, R26 ;  /* 0x0000001a271c7221 */ /* 0x000fe20000010000 */
[----:B------:R-:W-:-:S04]  /*5980*/  @!P0 IADD3 R26, R16, 0x3c, RZ ;  /* 0x0000003c101a8810 */ /* 0x000fc80007ffe0ff */
[----:B------:R-:W-:-:S05]  /*5990*/  @!P0 LOP3.LUT R26, R26, R27, RZ, 0x3c, !PT ;  /* 0x0000001b1a1a8212 */ /* 0x000fca00078e3cff */
[----:B------:R-:W-:Y:S01]  /*59a0*/  @!P0 IMAD R43, R26, 0x4, R43 ;  /* 0x000000041a2b8824 */ /* 0x000fe200078e022b */
[----:B------:R-:W-:Y:S01]  /*59b0*/  HFMA2.MMA R32, -RZ, RZ, 0, 2.384185791015625e-07 ;  /* 0x00000004ff207435 */ /* 0x000fe200000001ff */
[----:B------:R-:W-:-:S03]  /*59c0*/  IMAD.MOV.U32 R33, RZ, RZ, R28 ;  /* 0x000000ffff217224 */ /* 0x000fc600078e001c */
[----:B------:R0:W1:Y:S04]  /*59d0*/  @!P0 LDS R25, [R43] ;  /* 0x000000002b198984 */ /* 0x0000680000000800 */
[----:B------:R0:W2:Y:S01]  /*59e0*/  @!P0 LDS R23, [R43+0x500] ;  /* 0x000500002b178984 */ /* 0x0000a20000000800 */
[----:B------:R-:W-:-:S07]  /*59f0*/  MOV R41, R34 ;  /* 0x0000002200297202 */ /* 0x000fce0000000f00 */
[----:B012---:R-:W-:Y:S05]  /*5a00*/  WARPSYNC.COLLECTIVE R30, `(.L_x_358) ;  /* 0x000000001e087348 */ /* 0x007fea0003c00000 */
[----:B------:R3:W4:Y:S02]  /*5a10*/  SHFL.BFLY P2, R34, R33, R32, R31 ;  /* 0x0c00002021227389 */ /* 0x000724000004001f */
[----:B01234-:R-:W-:Y:S01]  /*5a20*/  ENDCOLLECTIVE ;  /* 0x000000000000791b */ /* 0x01ffe20003800000 */
.L_x_358:
[----:B------:R-:W-:Y:S01]  /*5a30*/  FADD.FTZ R39, R41, R22 ;  /* 0x0000001629277221 */ /* 0x000fe20000010000 */
[----:B------:R-:W-:-:S03]  /*5a40*/  IADD3 R43, R16, R9, RZ ;  /* 0x00000009102b7210 */ /* 0x000fc60007ffe0ff */
[----:B------:R-:W-:Y:S01]  /*5a50*/  IMAD.MOV.U32 R33, RZ, RZ, R39 ;  /* 0x000000ffff217224 */ /* 0x000fe200078e0027 */
[----:B------:R-:W-:-:S07]  /*5a60*/  MOV R41, R34 ;  /* 0x0000002200297202 */ /* 0x000fce0000000f00 */
[----:B------:R-:W-:Y:S05]  /*5a70*/  WARPSYNC.COLLECTIVE R30, `(.L_x_359) ;  /* 0x000000001e087348 */ /* 0x000fea0003c00000 */
[----:B------:R0:W1:Y:S02]  /*5a80*/  SHFL.BFLY P2, R34, R33, R32, R31 ;  /* 0x0c00002021227389 */ /* 0x000064000004001f */
[----:B01----:R-:W-:Y:S01]  /*5a90*/  ENDCOLLECTIVE ;  /* 0x000000000000791b */ /* 0x003fe20003800000 */
.L_x_359:
[----:B------:R-:W-:Y:S01]  /*5aa0*/  FADD.FTZ R40, R28, R41 ;  /* 0x000000291c287221 */ /* 0x000fe20000010000 */
[----:B------:R-:W-:Y:S02]  /*5ab0*/  @!P0 MOV R24, R25 ;  /* 0x0000001900188202 */ /* 0x000fe40000000f00 */
[----:B------:R-:W-:Y:S02]  /*5ac0*/  @!P0 MOV R21, R23 ;  /* 0x0000001700158202 */ /* 0x000fe40000000f00 */
[----:B------:R-:W-:Y:S01]  /*5ad0*/  ISETP.NE.AND P0, PT, R12, RZ, PT ;  /* 0x000000ff0c00720c */ /* 0x000fe20003f05270 */
[----:B------:R-:W-:Y:S01]  /*5ae0*/  HFMA2.MMA R32, -RZ, RZ, 0, 1.1920928955078125e-07 ;  /* 0x00000002ff207435 */ /* 0x000fe200000001ff */
[----:B------:R-:W-:Y:S02]  /*5af0*/  MOV R33, R40 ;  /* 0x0000002800217202 */ /* 0x000fe40000000f00 */
[----:B------:R-:W-:-:S09]  /*5b00*/  MOV R42, R34 ;  /* 0x00000022002a7202 */ /* 0x000fd20000000f00 */
[----:B------:R-:W0:Y:S02]  /*5b10*/  @!P0 LDC.64 R16, c[0x0][0x220] ;  /* 0x00008800ff108b82 */ /* 0x000e240000000a00 */
[----:B0-----:R-:W-:Y:S05]  /*5b20*/  WARPSYNC.COLLECTIVE R30, `(.L_x_360) ;  /* 0x000000001e087348 */ /* 0x001fea0003c00000 */
[----:B------:R1:W2:Y:S02]  /*5b30*/  SHFL.BFLY P2, R34, R33, R32, R31 ;  /* 0x0c00002021227389 */ /* 0x0002a4000004001f */
[----:B012---:R-:W-:Y:S01]  /*5b40*/  ENDCOLLECTIVE ;  /* 0x000000000000791b */ /* 0x007fe20003800000 */
.L_x_360:
[----:B------:R-:W-:Y:S01]  /*5b50*/  @!P0 F2FP.BF16.F32.PACK_AB R46, RZ, R46 ;  /* 0x0000002eff2e823e */ /* 0x000fe200000010ff */
[----:B------:R-:W-:-:S05]  /*5b60*/  FADD.FTZ R26, R39, R42 ;  /* 0x0000002a271a7221 */ /* 0x000fca0000010000 */
[----:B------:R-:W-:Y:S01]  /*5b70*/  MOV R33, R26 ;  /* 0x0000001a00217202 */ /* 0x000fe20000000f00 */
[----:B------:R-:W-:-:S04]  /*5b80*/  @!P0 IMAD.WIDE R16, R43, 0x2, R16 ;  /* 0x000000022b108825 */ /* 0x000fc800078e0210 */
[----:B------:R-:W-:-:S07]  /*5b90*/  IMAD.MOV.U32 R27, RZ, RZ, R34 ;  /* 0x000000ffff1b7224 */ /* 0x000fce00078e0022 */
[----:B------:R-:W-:Y:S05]  /*5ba0*/  WARPSYNC.COLLECTIVE R30, `(.L_x_361) ;  /* 0x000000001e087348 */ /* 0x000fea0003c00000 */
[----:B------:R0:W1:Y:S02]  /*5bb0*/  SHFL.BFLY P2, R34, R33, R32, R31 ;  /* 0x0c00002021227389 */ /* 0x000064000004001f */
[----:B01----:R-:W-:Y:S01]  /*5bc0*/  ENDCOLLECTIVE ;  /* 0x000000000000791b */ /* 0x003fe20003800000 */
.L_x_361:
[----:B------:R-:W-:-:S04]  /*5bd0*/  FADD.FTZ R40, R40, R27 ;  /* 0x0000001b28287221 */ /* 0x000fc80000010000 */
[----:B------:R-:W-:Y:S01]  /*5be0*/  IMAD.MOV.U32 R33, RZ, RZ, R40 ;  /* 0x000000ffff217224 */ /* 0x000fe200078e0028 */
[----:B------:R-:W-:Y:S02]  /*5bf0*/  MOV R32, 0x1 ;  /* 0x0000000100207802 */ /* 0x000fe40000000f00 */
[----:B------:R-:W-:-:S07]  /*5c00*/  MOV R39, R34 ;  /* 0x0000002200277202 */ /* 0x000fce0000000f00 */
[----:B------:R-:W-:Y:S05]  /*5c10*/  WARPSYNC.COLLECTIVE R30, `(.L_x_362) ;  /* 0x000000001e087348 */ /* 0x000fea0003c00000 */
[----:B------:R0:W1:Y:S02]  /*5c20*/  SHFL.BFLY P2, R34, R33, R32, R31 ;  /* 0x0c00002021227389 */ /* 0x000064000004001f */
[----:B01----:R-:W-:Y:S01]  /*5c30*/  ENDCOLLECTIVE ;  /* 0x000000000000791b */ /* 0x003fe20003800000 */
.L_x_362:
[----:B------:R-:W-:Y:S02]  /*5c40*/  FADD.FTZ R39, R26, R39 ;  /* 0x000000271a277221 */ /* 0x000fe40000010000 */
[----:B------:R-:W0:Y:S02]  /*5c50*/  @!P0 LDC.64 R26, c[0x0][0x218] ;  /* 0x00008600ff1a8b82 */ /* 0x000e240000000a00 */
[----:B------:R-:W-:Y:S01]  /*5c60*/  IMAD.MOV.U32 R33, RZ, RZ, R39 ;  /* 0x000000ffff217224 */ /* 0x000fe200078e0027 */
[----:B------:R-:W-:-:S07]  /*5c70*/  MOV R41, R34 ;  /* 0x0000002200297202 */ /* 0x000fce0000000f00 */
[----:B0-----:R-:W-:Y:S05]  /*5c80*/  WARPSYNC.COLLECTIVE R30, `(.L_x_363) ;  /* 0x000000001e087348 */ /* 0x001fea0003c00000 */
[----:B------:R1:W2:Y:S02]  /*5c90*/  SHFL.BFLY P2, R34, R33, R32, R31 ;  /* 0x0c00002021227389 */ /* 0x0002a4000004001f */
[----:B012---:R-:W-:Y:S01]  /*5ca0*/  ENDCOLLECTIVE ;  /* 0x000000000000791b */ /* 0x007fe20003800000 */
.L_x_363:
[----:B------:R-:W-:Y:S01]  /*5cb0*/  FADD.FTZ R40, R40, R41 ;  /* 0x0000002928287221 */ /* 0x000fe20000010000 */
[----:B------:R-:W-:Y:S01]  /*5cc0*/  @!P0 IMAD.WIDE R26, R43, 0x2, R26 ;  /* 0x000000022b1a8825 */ /* 0x000fe200078e021a */
[----:B------:R-:W-:-:S03]  /*5cd0*/  MOV R33, R24 ;  /* 0x0000001800217202 */ /* 0x000fc60000000f00 */
[----:B------:R-:W-:Y:S01]  /*5ce0*/  IMAD.MOV.U32 R32, RZ, RZ, 0x8 ;  /* 0x00000008ff207424 */ /* 0x000fe200078e00ff */
[----:B------:R-:W-:-:S07]  /*5cf0*/  MOV R42, R34 ;  /* 0x00000022002a7202 */ /* 0x000fce0000000f00 */
[----:B------:R-:W-:Y:S05]  /*5d00*/  WARPSYNC.COLLECTIVE R30, `(.L_x_364) ;  /* 0x000000001e087348 */ /* 0x000fea0003c00000 */
[----:B------:R0:W1:Y:S02]  /*5d10*/  SHFL.BFLY P2, R34, R33, R32, R31 ;  /* 0x0c00002021227389 */ /* 0x000064000004001f */
[----:B01----:R-:W-:Y:S01]  /*5d20*/  ENDCOLLECTIVE ;  /* 0x000000000000791b */ /* 0x003fe20003800000 */
.L_x_364:
[----:B------:R-:W-:Y:S01]  /*5d30*/  FADD.FTZ R39, R39, R42 ;  /* 0x0000002a27277221 */ /* 0x000fe20000010000 */
[----:B------:R-:W-:Y:S01]  /*5d40*/  IMAD.MOV.U32 R33, RZ, RZ, R21 ;  /* 0x000000ffff217224 */ /* 0x000fe200078e0015 */
[----:B------:R-:W-:-:S07]  /*5d50*/  MOV R25, R34 ;  /* 0x0000002200197202 */ /* 0x000fce0000000f00 */
[----:B------:R-:W-:Y:S05]  /*5d60*/  WARPSYNC.COLLECTIVE R30, `(.L_x_365) ;  /* 0x000000001e087348 */ /* 0x000fea0003c00000 */
[----:B------:R0:W1:Y:S02]  /*5d70*/  SHFL.BFLY P2, R34, R33, R32, R31 ;  /* 0x0c00002021227389 */ /* 0x000064000004001f */
[----:B01----:R-:W-:Y:S01]  /*5d80*/  ENDCOLLECTIVE ;  /* 0x000000000000791b */ /* 0x003fe20003800000 */
.L_x_365:
[----:B------:R-:W-:Y:S02]  /*5d90*/  FADD.FTZ R44, R25, R24 ;  /* 0x00000018192c7221 */ /* 0x000fe40000010000 */
[----:B------:R-:W0:Y:S03]  /*5da0*/  @!P0 LDC.64 R24, c[0x0][0x220] ;  /* 0x00008800ff188b82 */ /* 0x000e260000000a00 */
[----:B------:R-:W-:Y:S01]  /*5db0*/  MOV R33, R44 ;  /* 0x0000002c00217202 */ /* 0x000fe20000000f00 */
[----:B------:R-:W-:Y:S01]  /*5dc0*/  IMAD.MOV.U32 R32, RZ, RZ, 0x4 ;  /* 0x00000004ff207424 */ /* 0x000fe200078e00ff */
[----:B------:R-:W-:-:S07]  /*5dd0*/  MOV R22, R34 ;  /* 0x0000002200167202 */ /* 0x000fce0000000f00 */
[----:B0-----:R-:W-:Y:S05]  /*5de0*/  WARPSYNC.COLLECTIVE R30, `(.L_x_366) ;  /* 0x000000001e087348 */ /* 0x001fea0003c00000 */
[----:B------:R1:W2:Y:S02]  /*5df0*/  SHFL.BFLY P2, R34, R33, R32, R31 ;  /* 0x0c00002021227389 */ /* 0x0002a4000004001f */
[----:B012---:R-:W-:Y:S01]  /*5e00*/  ENDCOLLECTIVE ;  /* 0x000000000000791b */ /* 0x007fe20003800000 */
.L_x_366:
[----:B------:R-:W-:Y:S01]  /*5e10*/  FADD.FTZ R22, R22, R21 ;  /* 0x0000001516167221 */ /* 0x000fe20000010000 */
[----:B------:R-:W-:Y:S01]  /*5e20*/  @!P0 IMAD.WIDE R24, R43, 0x2, R24 ;  /* 0x000000022b188825 */ /* 0x000fe200078e0218 */
[----:B------:R-:W0:Y:S03]  /*5e30*/  @!P0 LDC.64 R20, c[0x0][0x220] ;  /* 0x00008800ff148b82 */ /* 0x000e260000000a00 */
[----:B------:R-:W-:Y:S02]  /*5e40*/  MOV R33, R22 ;  /* 0x0000001600217202 */ /* 0x000fe40000000f00 */
[----:B------:R-:W-:-:S07]  /*5e50*/  MOV R23, R34 ;  /* 0x0000002200177202 */ /* 0x000fce0000000f00 */
[----:B0-----:R-:W-:Y:S05]  /*5e60*/  WARPSYNC.COLLECTIVE R30, `(.L_x_367) ;  /* 0x000000001e087348 */ /* 0x001fea0003c00000 */
[----:B------:R1:W2:Y:S02]  /*5e70*/  SHFL.BFLY P2, R34, R33, R32, R31 ;  /* 0x0c00002021227389 */ /* 0x0002a4000004001f */
[----:B012---:R-:W-:Y:S01]  /*5e80*/  ENDCOLLECTIVE ;  /* 0x000000000000791b */ /* 0x007fe20003800000 */
.L_x_367:
[----:B------:R-:W-:Y:S01]  /*5e90*/  FADD.FTZ R44, R44, R23 ;  /* 0x000000172c2c7221 */ /* 0x000fe20000010000 */
[----:B------:R-:W-:Y:S01]  /*5ea0*/  @!P0 IMAD.WIDE R20, R43, 0x2, R20 ;  /* 0x000000022b148825 */ /* 0x000fe200078e0214 */
[----:B------:R-:W-:-:S03]  /*5eb0*/  HFMA2.MMA R32, -RZ, RZ, 0, 1.1920928955078125e-07 ;  /* 0x00000002ff207435 */ /* 0x000fc600000001ff */
[----:B------:R-:W-:Y:S01]  /*5ec0*/  MOV R33, R44 ;  /* 0x0000002c00217202 */ /* 0x000fe20000000f00 */
[----:B------:R-:W-:-:S07]  /*5ed0*/  IMAD.MOV.U32 R29, RZ, RZ, R34 ;  /* 0x000000ffff1d7224 */ /* 0x000fce00078e0022 */
[----:B------:R-:W-:Y:S05]  /*5ee0*/  WARPSYNC.COLLECTIVE R30, `(.L_x_368) ;  /* 0x000000001e087348 */ /* 0x000fea0003c00000 */
[----:B------:R0:W1:Y:S02]  /*5ef0*/  SHFL.BFLY P2, R34, R33, R32, R31 ;  /* 0x0c00002021227389 */ /* 0x000064000004001f */
[----:B01----:R-:W-:Y:S01]  /*5f00*/  ENDCOLLECTIVE ;  /* 0x000000000000791b */ /* 0x003fe20003800000 */
.L_x_368:
[----:B------:R-:W-:Y:S02]  /*5f10*/  FADD.FTZ R28, R22, R29 ;  /* 0x0000001d161c7221 */ /* 0x000fe40000010000 */
[----:B------:R-:W0:Y:S03]  /*5f20*/  @!P0 LDC.64 R22, c[0x0][0x218] ;  /* 0x00008600ff168b82 */ /* 0x000e260000000a00 */
[----:B------:R-:W-:Y:S01]  /*5f30*/  MOV R33, R28 ;  /* 0x0000001c00217202 */ /* 0x000fe20000000f00 */
[----:B------:R-:W-:Y:S01]  /*5f40*/  IMAD.MOV.U32 R45, RZ, RZ, R34 ;  /* 0x000000ffff2d7224 */ /* 0x000fe200078e0022 */
[----:B------:R-:W-:-:S03]  /*5f50*/  @!P0 F2FP.BF16.F32.PACK_AB R34, RZ, R19 ;  /* 0x00000013ff22823e */ /* 0x000fc600000010ff */
[----:B------:R-:W1:Y:S01]  /*5f60*/  @!P0 LDC.64 R18, c[0x0][0x218] ;  /* 0x00008600ff128b82 */ /* 0x000e620000000a00 */
[----:B------:R-:W-:Y:S01]  /*5f70*/  FADD.FTZ R44, R44, R45 ;  /* 0x0000002d2c2c7221 */ /* 0x000fe20000010000 */
[----:B------:R-:W-:Y:S01]  /*5f80*/  PRMT R47, R34, 0x7610, R47 ;  /* 0x00007610222f7816 */ /* 0x000fe2000000002f */
[----:B0-----:R-:W-:-:S07]  /*5f90*/  @!P0 IMAD.WIDE R22, R43, 0x2, R22 ;  /* 0x000000022b168825 */ /* 0x001fce00078e0216 */
[----:B-1----:R-:W-:Y:S05]  /*5fa0*/  WARPSYNC.COLLECTIVE R30, `(.L_x_369) ;  /* 0x000000001e087348 */ /* 0x002fea0003c00000 */
[----:B------:R0:W2:Y:S02]  /*5fb0*/  SHFL.BFLY P2, R34, R33, R32, R31 ;  /* 0x0c00002021227389 */ /* 0x0000a4000004001f */
[----:B012---:R-:W-:Y:S01]  /*5fc0*/  ENDCOLLECTIVE ;  /* 0x000000000000791b */ /* 0x007fe20003800000 */
.L_x_369:
        /* <DEDUP_REMOVED lines=17> */
.L_x_370:
        /* <DEDUP_REMOVED lines=8> */
.L_x_371:
[----:B------:R-:W-:Y:S01]  /*6160*/  FADD.FTZ R37, R44, R37 ;  /* 0x000000252c257221 */ /* 0x000fe20000010000 */
[----:B------:R-:W-:Y:S06]  /*6170*/  BRA `(.L_x_372) ;  /* 0xffffffe000d47947 */ /* 0x000fec000383ffff */
.L_x_373:
        /* <DEDUP_REMOVED lines=16> */
.L_x_2444:


//--------------------- .text._ZN13group_norm_v218gn_bwd_cuda_kernelI13__nv_bfloat16Li320ELi1ELi16ELi160ELi64ELb1ELb1ELi8ELi320ELi320ELi4ELb1ELi16ELb0ELb0ELNS_15WgradSyncMethodE3ENS_16CompileConditionILi900EEEEEvPT_S6_S6_PKS5_S8_S8_S8_PKfflPfPj --------------------------
	.section	.text._ZN13group_norm_v218gn_bwd_cuda_kernelI13__nv_bfloat16Li320ELi1ELi16ELi160ELi64ELb1ELb1ELi8ELi320ELi320ELi4ELb1ELi16ELb0ELb0ELNS_15WgradSyncMethodE3ENS_16CompileConditionILi900EEEEEvPT_S6_S6_PKS5_S8_S8_S8_PKfflPfPj,"ax",@progbits
	.align	128
        .global         _ZN13group_norm_v218gn_bwd_cuda_kernelI13__nv_bfloat16Li320ELi1ELi16ELi160ELi64ELb1ELb1ELi8ELi320ELi320ELi4ELb1ELi16ELb0ELb0ELNS_15WgradSyncMethodE3ENS_16CompileConditionILi900EEEEEvPT_S6_S6_PKS5_S8_S8_S8_PKfflPfPj
        .type           _ZN13group_norm_v218gn_bwd_cuda_kernelI13__nv_bfloat16Li320ELi1ELi16ELi160ELi64ELb1ELb1ELi8ELi320ELi320ELi4ELb1ELi16ELb0ELb0ELNS_15WgradSyncMethodE3ENS_16CompileConditionILi900EEEEEvPT_S6_S6_PKS5_S8_S8_S8_PKfflPfPj,@function
        .size           _ZN13group_norm_v218gn_bwd_cuda_kernelI13__nv_bfloat16Li320ELi1ELi16ELi160ELi64ELb1ELb1ELi8ELi320ELi320ELi4ELb1ELi16ELb0ELb0ELNS_15WgradSyncMethodE3ENS_16CompileConditionILi900EEEEEvPT_S6_S6_PKS5_S8_S8_S8_PKfflPfPj,(.L_x_2445 - _ZN13group_norm_v218gn_bwd_cuda_kernelI13__nv_bfloat16Li320ELi1ELi16ELi160ELi64ELb1ELb1ELi8ELi320ELi320ELi4ELb1ELi16ELb0ELb0ELNS_15WgradSyncMethodE3ENS_16CompileConditionILi900EEEEEvPT_S6_S6_PKS5_S8_S8_S8_PKfflPfPj)
        .other          _ZN13group_norm_v218gn_bwd_cuda_kernelI13__nv_bfloat16Li320ELi1ELi16ELi160ELi64ELb1ELb1ELi8ELi320ELi320ELi4ELb1ELi16ELb0ELb0ELNS_15WgradSyncMethodE3ENS_16CompileConditionILi900EEEEEvPT_S6_S6_PKS5_S8_S8_S8_PKfflPfPj,@"STO_CUDA_ENTRY STV_DEFAULT"
_ZN13group_norm_v218gn_bwd_cuda_kernelI13__nv_bfloat16Li320ELi1ELi16ELi160ELi64ELb1ELb1ELi8ELi320ELi320ELi4ELb1ELi16ELb0ELb0ELNS_15WgradSyncMethodE3ENS_16CompileConditionILi900EEEEEvPT_S6_S6_PKS5_S8_S8_S8_PKfflPfPj:
.text._ZN13group_norm_v218gn_bwd_cuda_kernelI13__nv_bfloat16Li320ELi1ELi16ELi160ELi64ELb1ELb1ELi8ELi320ELi320ELi4ELb1ELi16ELb0ELb0ELNS_15WgradSyncMethodE3ENS_16CompileConditionILi900EEEEEvPT_S6_S6_PKS5_S8_S8_S8_PKfflPfPj:
[----:B------:R-:W-:Y:S01]  /*0000*/  LDC R1, c[0x0][0x28] ;  /* 0x00000a00ff017b82 */ /* 0x000fe20000000800 */
[----:B------:R-:W0:Y:S01]  /*0010*/  S2R R38, SR_CTAID.Y ;  /* 0x0000000000267919 */ /* 0x000e220000002600 */
[----:B------:R-:W-:Y:S01]  /*0020*/  ULDC.64 UR6, c[0x0][0x258] ;  /* 0x0000960000067ab9 */ /* 0x000fe20000000a00 */
[----:B------:R-:W-:Y:S01]  /*0030*/  ULDC.64 UR8, c[0x0][0x208] ;  /* 0x0000820000087ab9 */ /* 0x000fe20000000a00 */
[----:B------:R-:W-:Y:S01]  /*0040*/  USHF.L.U32 UR10, UR6, 0x3, URZ ;  /* 0x00000003060a7899 */ /* 0x000fe2000800063f */
[----:B------:R-:W1:Y:S01]  /*0050*/  S2R R37, SR_CTAID.X ;  /* 0x0000000000257919 */ /* 0x000e620000002500 */
[----:B------:R-:W-:Y:S01]  /*0060*/  USHF.L.U64.HI UR6, UR6, 0x3, UR7 ;  /* 0x0000000306067899 */ /* 0x000fe20008010207 */
[----:B------:R-:W-:-:S05]  /*0070*/  HFMA2.MMA R59, -RZ, RZ, 0, 0 ;  /* 0x00000000ff3b7435 */ /* 0x000fca00000001ff */
[----:B------:R-:W-:Y:S02]  /*0080*/  MOV R0, UR6 ;  /* 0x0000000600007c02 */ /* 0x000fe40008000f00 */
[----:B0-----:R-:W-:Y:S01]  /*0090*/  ISETP.LT.U32.AND P0, PT, R38, UR10, PT ;  /* 0x0000000a26007c0c */ /* 0x001fe2000bf01070 */
[----:B------:R-:W-:-:S03]  /*00a0*/  IMAD.MOV.U32 R40, RZ, RZ, R38 ;  /* 0x000000ffff287224 */ /* 0x000fc600078e0026 */
        /* <DEDUP_REMOVED lines=8> */
[----:B------:R-:W-:Y:S02]  /*0130*/  LOP3.LUT R0, R38, 0x7, RZ, 0xc0, !PT ;  /* 0x0000000726007812 */ /* 0x000fe400078ec0ff */
[----:B------:R-:W-:Y:S02]  /*0140*/  IADD3 R4, -R4, RZ, RZ ;  /* 0x000000ff04047210 */ /* 0x000fe40007ffe1ff */
[----:B------:R-:W-:Y:S02]  /*0150*/  LOP3.LUT R5, R0, 0x10, RZ, 0xfc, !PT ;  /* 0x0000001000057812 */ /* 0x000fe400078efcff */
[----:B------:R-:W-:Y:S02]  /*0160*/  ISETP.NE.AND P0, PT, R37, R4, PT ;  /* 0x000000042500720c */ /* 0x000fe40003f05270 */
[----:B------:R-:W-:Y:S01]  /*0170*/  MOV R0, 0x7ffffff1 ;  /* 0x7ffffff100007802 */ /* 0x000fe20000000f00 */
[----:B0-----:R-:W-:-:S03]  /*0180*/  IMAD.WIDE.U32 R2, R5, 0x4, R2 ;  /* 0x0000000405027825 */ /* 0x001fc600078e0002 */
[----:B------:R-:W-:Y:S01]  /*0190*/  SEL R5, R0, 0x1, !P0 ;  /* 0x0000000100057807 */ /* 0x000fe20004000000 */
[----:B------:R-:W-:Y:S06]  /*01a0*/  MEMBAR.ALL.GPU ;  /* 0x0000000000007992 */ /* 0x000fec000000a000 */
[----:B------:R-:W-:-:S00]  /*01b0*/  ERRBAR ;  /* 0x00000000000079ab */ /* 0x000fc00000000000 */
[----:B------:R-:W-:Y:S06]  /*01c0*/  CGAERRBAR ;  /* 0x00000000000075ab */ /* 0x000fec0000000000 */
[----:B------:R0:W5:Y:S02]  /*01d0*/  ATOM.E.ADD.STRONG.GPU PT, R5, desc[UR8][R2.64], R5 ;  /* 0x000000050205798a */ /* 0x00016400081ee1c8 */
.L_x_376:
[----:B------:R-:W2:Y:S04]  /*01e0*/  LD.E.STRONG.GPU R0, desc[UR8][R2.64] ;  /* 0x0000000802007980 */ /* 0x000ea8000c10f900 */
[----:B--2---:R-:W-:Y:S01]  /*01f0*/  CCTL.IVALL ;  /* 0x00000000ff00798f */ /* 0x004fe20002000000 */
[----:B------:R-:W-:Y:S05]  /*0200*/  YIELD ;  /* 0x0000000000007946 */ /* 0x000fea0003800000 */
[----:B-----5:R-:W-:-:S04]  /*0210*/  LOP3.LUT R0, R0, R5, RZ, 0x3c, !PT ;  /* 0x0000000500007212 */ /* 0x020fc800078e3cff */
[----:B------:R-:W-:-:S13]  /*0220*/  ISETP.GT.AND P0, PT, R0, -0x1, PT ;  /* 0xffffffff0000780c */ /* 0x000fda0003f04270 */
[----:B------:R-:W-:Y:S05]  /*0230*/  @P0 BRA `(.L_x_376) ;  /* 0xfffffffc00e80947 */ /* 0x000fea000383ffff */
.L_x_375:
[----:B------:R-:W-:Y:S05]  /*0240*/  WARPSYNC.ALL ;  /* 0x0000000000007948 */ /* 0x000fea0003800000 */
[----:B------:R-:W-:Y:S06]  /*0250*/  BAR.SYNC.DEFER_BLOCKING 0x0 ;  /* 0x0000000000007b1d */ /* 0x000fec0000010000 */
[----:B------:R-:W-:Y:S05]  /*0260*/  BRA `(.L_x_377) ;  /* 0x0000002800ac7947 */ /* 0x000fea0003800000 */
.L_x_374:
[----:B------:R-:W0:Y:S01]  /*0270*/  S2R R36, SR_TID.X ;  /* 0x0000000000247919 */ /* 0x000e220000002100 */
[----:B------:R-:W-:Y:S02]  /*0280*/  MOV R0, 0x400 ;  /* 0x0000040000007802 */ /* 0x000fe40000000f00 */
[----:B------:R-:W-:Y:S01]  /*0290*/  CS2R R10, SRZ ;  /* 0x00000000000a7805 */ /* 0x000fe2000001ff00 */
[----:B------:R-:W-:Y:S01]  /*02a0*/  UMOV UR4, URZ ;  /* 0x0000003f00047c82 */ /* 0x000fe20008000000 */
[----:B------:R-:W1:Y:S01]  /*02b0*/  S2R R4, SR_CgaCtaId ;  /* 0x0000000000047919 */ /* 0x000e620000008800 */
[----:B------:R-:W-:Y:S01]  /*02c0*/  VIADD R35, R0, 0x2800 ;  /* 0x0000280000237836 */ /* 0x000fe20000000000 */
[----:B------:R-:W-:-:S04]  /*02d0*/  SHF.L.U32 R0, R37, 0x3, RZ ;  /* 0x0000000325007819 */ /* 0x000fc800000006ff */
[----:B------:R-:W-:Y:S01]  /*02e0*/  LOP3.LUT R0, R0, 0x38, RZ, 0xc0, !PT ;  /* 0x0000003800007812 */ /* 0x000fe200078ec0ff */
[----:B0-----:R-:W-:Y:S01]  /*02f0*/  IMAD.WIDE.U32 R2, R36, -0x33333333, RZ ;  /* 0xcccccccd24027825 */ /* 0x001fe200078e00ff */
[--C-:B------:R-:W-:Y:S02]  /*0300*/  SHF.R.S32.HI R5, RZ, 0x1f, R36.reuse ;  /* 0x0000001fff057819 */ /* 0x100fe40000011424 */
[----:B-1----:R-:W-:Y:S02]  /*0310*/  LEA R35, R4, R35, 0x18 ;  /* 0x0000002304237211 */ /* 0x002fe400078ec0ff */
[----:B------:R-:W-:Y:S02]  /*0320*/  SHF.R.U32.HI R7, RZ, 0x6, R3 ;  /* 0x00000006ff077819 */ /* 0x000fe40000011603 */
[CC--:B------:R-:W-:Y:S02]  /*0330*/  LEA.HI R2, R5.reuse, R36.reuse, RZ, 0x2 ;  /* 0x0000002405027211 */ /* 0x0c0fe400078f10ff */
[----:B------:R-:W-:Y:S01]  /*0340*/  LEA.HI R5, R5, R36, RZ, 0x4 ;  /* 0x0000002405057211 */ /* 0x000fe200078f20ff */
[C---:B------:R-:W-:Y:S01]  /*0350*/  IMAD R34, R7.reuse, -0x50, R36 ;  /* 0xffffffb007227824 */ /* 0x040fe200078e0224 */
[----:B------:R-:W-:Y:S01]  /*0360*/  SHF.R.S32.HI R58, RZ, 0x2, R2 ;  /* 0x00000002ff3a7819 */ /* 0x000fe20000011402 */
[----:B------:R-:W-:Y:S01]  /*0370*/  IMAD.IADD R0, R0, 0x1, R7 ;  /* 0x0000000100007824 */ /* 0x000fe200078e0207 */
[----:B------:R-:W-:Y:S01]  /*0380*/  SHF.R.U32.HI R32, RZ, 0x4, R5 ;  /* 0x00000004ff207819 */ /* 0x000fe20000011605 */
[----:B------:R-:W-:Y:S01]  /*0390*/  IMAD R33, R34, 0x28, R35 ;  /* 0x0000002822217824 */ /* 0x000fe200078e0223 */
[----:B------:R-:W-:Y:S01]  /*03a0*/  IADD3 R3, R58, 0x50, RZ ;  /* 0x000000503a037810 */ /* 0x000fe20007ffe0ff */
[----:B------:R-:W-:Y:S01]  /*03b0*/  IMAD R28, R0, 0xa00, RZ ;  /* 0x00000a00001c7824 */ /* 0x000fe200078e02ff */
[C---:B------:R-:W-:Y:S01]  /*03c0*/  IADD3 R6, R58.reuse, 0xa0, RZ ;  /* 0x000000a03a067810 */ /* 0x040fe20007ffe0ff */
[----:B------:R-:W-:Y:S01]  /*03d0*/  IMAD R33, R7, 0x8, R33 ;  /* 0x0000000807217824 */ /* 0x000fe200078e0221 */
[----:B------:R-:W-:-:S02]  /*03e0*/  IADD3 R8, R58, 0xf0, RZ ;  /* 0x000000f03a087810 */ /* 0x000fc40007ffe0ff */
[----:B------:R-:W-:Y:S02]  /*03f0*/  SHF.R.S32.HI R4, RZ, 0x1f, R3 ;  /* 0x0000001fff047819 */ /* 0x000fe40000011403 */
[----:B------:R-:W-:Y:S02]  /*0400*/  SHF.R.S32.HI R7, RZ, 0x1f, R6 ;  /* 0x0000001fff077819 */ /* 0x000fe40000011406 */
[----:B------:R-:W-:Y:S02]  /*0410*/  SHF.R.S32.HI R9, RZ, 0x1f, R8 ;  /* 0x0000001fff097819 */ /* 0x000fe40000011408 */
[----:B------:R-:W-:Y:S02]  /*0420*/  LEA.HI R4, R4, R3, RZ, 0x2 ;  /* 0x0000000304047211 */ /* 0x000fe400078f10ff */
[----:B------:R-:W-:Y:S02]  /*0430*/  LOP3.LUT R3, R2, 0xfffffffc, RZ, 0xc0, !PT ;  /* 0xfffffffc02037812 */ /* 0x000fe400078ec0ff */
[----:B------:R-:W-:-:S02]  /*0440*/  LEA.HI R7, R7, R6, RZ, 0x2 ;  /* 0x0000000607077211 */ /* 0x000fc400078f10ff */
[----:B------:R-:W-:Y:S02]  /*0450*/  LEA.HI R9, R9, R8, RZ, 0x2 ;  /* 0x0000000809097211 */ /* 0x000fe400078f10ff */
[----:B------:R-:W-:Y:S02]  /*0460*/  IADD3 R3, -R3, R36, RZ ;  /* 0x0000002403037210 */ /* 0x000fe40007ffe1ff */
[----:B------:R-:W-:Y:S02]  /*0470*/  SHF.R.U32.HI R4, RZ, 0x2, R4 ;  /* 0x00000002ff047819 */ /* 0x000fe40000011604 */
[----:B------:R-:W-:Y:S02]  /*0480*/  SHF.R.U32.HI R30, RZ, 0x2, R7 ;  /* 0x00000002ff1e7819 */ /* 0x000fe40000011607 */
[----:B------:R-:W-:Y:S02]  /*0490*/  CS2R R6, SRZ ;  /* 0x0000000000067805 */ /* 0x000fe4000001ff00 */
[----:B------:R-:W-:-:S02]  /*04a0*/  SHF.R.U32.HI R2, RZ, 0x2, R9 ;  /* 0x00000002ff027819 */ /* 0x000fc40000011609 */
[----:B------:R-:W-:Y:S02]  /*04b0*/  CS2R R8, SRZ ;  /* 0x0000000000087805 */ /* 0x000fe4000001ff00 */
[C---:B------:R-:W-:Y:S02]  /*04c0*/  LOP3.LUT R31, R3.reuse, 0x3, R4, 0x78, !PT ;  /* 0x00000003031f7812 */ /* 0x040fe400078e7804 */
[----:B------:R-:W-:Y:S02]  /*04d0*/  CS2R R4, SRZ ;  /* 0x0000000000047805 */ /* 0x000fe4000001ff00 */
[C---:B------:R-:W-:Y:S02]  /*04e0*/  LOP3.LUT R32, R3.reuse, 0x3, R32, 0x78, !PT ;  /* 0x0000000303207812 */ /* 0x040fe400078e7820 */
[C---:B------:R-:W-:Y:S02]  /*04f0*/  LOP3.LUT R30, R3.reuse, 0x3, R30, 0x78, !PT ;  /* 0x00000003031e7812 */ /* 0x040fe400078e781e */
[----:B------:R-:W-:-:S07]  /*0500*/  LOP3.LUT R29, R3, 0x3, R2, 0x78, !PT ;  /* 0x00000003031d7812 */ /* 0x000fce00078e7802 */
.L_x_390:
[C---:B------:R-:W-:Y:S01]  /*0510*/  LOP3.LUT R43, R40.reuse, 0x7, RZ, 0xc0, !PT ;  /* 0x00000007282b7812 */ /* 0x040fe200078ec0ff */
[----:B------:R-:W-:Y:S01]  /*0520*/  ULDC.64 UR12, c[0x0][0x248] ;  /* 0x00009200000c7ab9 */ /* 0x000fe20000000a00 */
[--C-:B------:R-:W-:Y:S01]  /*0530*/  SHF.R.U64 R20, R40, 0x3, R59.reuse ;  /* 0x0000000328147819 */ /* 0x100fe2000000123b */
[----:B-1----:R-:W0:Y:S01]  /*0540*/  LDC.64 R12, c[0x0][0x238] ;  /* 0x00008e00ff0c7b82 */ /* 0x002e220000000a00 */
[----:B------:R-:W-:Y:S01]  /*0550*/  SHF.R.U32.HI R17, RZ, 0x3, R59 ;  /* 0x00000003ff117819 */ /* 0x000fe2000001163b */
[----:B------:R-:W-:Y:S01]  /*0560*/  IMAD R43, R43, 0x140, RZ ;  /* 0x000001402b2b7824 */ /* 0x000fe200078e02ff */
[----:B------:R-:W-:-:S03]  /*0570*/  ULDC UR5, c[0x0][0x250] ;  /* 0x0000940000057ab9 */ /* 0x000fc60000000800 */
[----:B------:R-:W-:Y:S01]  /*0580*/  IMAD R21, R17, 0x28000, RZ ;  /* 0x0002800011157824 */ /* 0x000fe200078e02ff */
[----:B------:R-:W-:-:S04]  /*0590*/  LEA R14, R34, R43, 0x2 ;  /* 0x0000002b220e7211 */ /* 0x000fc800078e10ff */
[----:B------:R-:W-:Y:S01]  /*05a0*/  SHF.R.S32.HI R15, RZ, 0x1f, R14 ;  /* 0x0000001fff0f7819 */ /* 0x000fe2000001140e */
[----:B------:R-:W-:-:S04]  /*05b0*/  IMAD.WIDE.U32 R2, R14, -0x33333333, RZ ;  /* 0xcccccccd0e027825 */ /* 0x000fc800078e00ff */
[----:B------:R-:W-:Y:S01]  /*05c0*/  IMAD.WIDE.U32 R18, R20, 0x28000, R14 ;  /* 0x0002800014127825 */ /* 0x000fe200078e000e */
[----:B------:R-:W-:-:S03]  /*05d0*/  SHF.R.U32.HI R41, RZ, 0x7, R3 ;  /* 0x00000007ff297819 */ /* 0x000fc60000011603 */
[----:B------:R-:W-:Y:S01]  /*05e0*/  VIADD R15, R28, 0x2800 ;  /* 0x000028001c0f7836 */ /* 0x000fe20000000000 */
[----:B------:R-:W-:Y:S02]  /*05f0*/  LEA R3, P0, R20, R41, 0x4 ;  /* 0x0000002914037211 */ /* 0x000fe400078020ff */
[----:B------:R-:W-:Y:S02]  /*0600*/  IADD3 R26, P1, R28, R18, RZ ;  /* 0x000000121c1a7210 */ /* 0x000fe40007f3e0ff */
[----:B------:R-:W-:Y:S02]  /*0610*/  LEA.HI.X R20, R20, RZ, R17, 0x4, P0 ;  /* 0x000000ff14147211 */ /* 0x000fe400000f2411 */
[----:B------:R-:W-:Y:S01]  /*0620*/  LEA R2, P0, R3, UR12, 0x3 ;  /* 0x0000000c03027c11 */ /* 0x000fe2000f8018ff */
[----:B------:R-:W1:Y:S01]  /*0630*/  LDC.64 R16, c[0x0][0x240] ;  /* 0x00009000ff107b82 */ /* 0x000e620000000a00 */
[----:B------:R-:W-:Y:S01]  /*0640*/  IADD3 R0, R19, R21, RZ ;  /* 0x0000001513007210 */ /* 0x000fe20007ffe0ff */
[----:B------:R-:W-:Y:S01]  /*0650*/  IMAD.SHL.U32 R27, R26, 0x2, RZ ;  /* 0x000000021a1b7824 */ /* 0x000fe200078e00ff */
[----:B------:R-:W-:Y:S01]  /*0660*/  LEA.HI.X R3, R3, UR13, R20, 0x3, P0 ;  /* 0x0000000d03037c11 */ /* 0x000fe200080f1c14 */
[----:B------:R-:W-:Y:S01]  /*0670*/  ULDC.64 UR12, c[0x0][0x230] ;  /* 0x00008c00000c7ab9 */ /* 0x000fe20000000a00 */
[----:B------:R-:W-:-:S02]  /*0680*/  IADD3.X R19, RZ, R0, RZ, P1, !PT ;  /* 0x00000000ff137210 */ /* 0x000fc40000ffe4ff */
[----:B------:R-:W-:Y:S02]  /*0690*/  IADD3 R15, P2, R15, R18, RZ ;  /* 0x000000120f0f7210 */ /* 0x000fe40007f5e0ff */
[----:B------:R-:W2:Y:S01]  /*06a0*/  LDG.E.64.CONSTANT R2, desc[UR8][R2.64] ;  /* 0x0000000802027981 */ /* 0x000ea2000c1e9b00 */
[----:B------:R-:W-:Y:S01]  /*06b0*/  SHF.L.U64.HI R26, R26, 0x1, R19 ;  /* 0x000000011a1a7819 */ /* 0x000fe20000010213 */
[----:B0-----:R-:W-:Y:S01]  /*06c0*/  IMAD.WIDE R22, R14, 0x2, R12 ;  /* 0x000000020e167825 */ /* 0x001fe200078e020c */
[----:B------:R-:W-:Y:S02]  /*06d0*/  IADD3 R44, P0, R27, UR12, RZ ;  /* 0x0000000c1b2c7c10 */ /* 0x000fe4000ff1e0ff */
[----:B------:R-:W-:Y:S02]  /*06e0*/  IADD3.X R0, RZ, R0, RZ, P2, !PT ;  /* 0x00000000ff007210 */ /* 0x000fe400017fe4ff */
[----:B------:R-:W-:Y:S02]  /*06f0*/  IADD3.X R45, R26, UR13, RZ, P0, !PT ;  /* 0x0000000d1a2d7c10 */ /* 0x000fe400087fe4ff */
[----:B------:R-:W-:-:S02]  /*0700*/  SHF.L.U32 R24, R15, 0x1, RZ ;  /* 0x000000010f187819 */ /* 0x000fc400000006ff */
[----:B------:R-:W-:Y:S01]  /*0710*/  SHF.L.U64.HI R25, R15, 0x1, R0 ;  /* 0x000000010f197819 */ /* 0x000fe20000010200 */
[----:B------:R0:W3:Y:S01]  /*0720*/  LDG.E.64.CONSTANT R12, desc[UR8][R44.64] ;  /* 0x000000082c0c7981 */ /* 0x0000e2000c1e9b00 */
[----:B------:R-:W-:Y:S01]  /*0730*/  IADD3 R18, P0, R24, UR12, RZ ;  /* 0x0000000c18127c10 */ /* 0x000fe2000ff1e0ff */
[----:B-1----:R-:W-:-:S03]  /*0740*/  IMAD.WIDE R16, R14, 0x2, R16 ;  /* 0x000000020e107825 */ /* 0x002fc600078e0210 */
[----:B------:R-:W-:Y:S01]  /*0750*/  IADD3.X R19, R25, UR13, RZ, P0, !PT ;  /* 0x0000000d19137c10 */ /* 0x000fe200087fe4ff */
[----:B------:R-:W4:Y:S01]  /*0760*/  LDG.E.64.CONSTANT R14, desc[UR8][R22.64] ;  /* 0x00000008160e7981 */ /* 0x000f22000c1e9b00 */
[----:B------:R-:W-:-:S03]  /*0770*/  ULDC.64 UR12, c[0x0][0x228] ;  /* 0x00008a00000c7ab9 */ /* 0x000fc60000000a00 */
[----:B------:R-:W5:Y:S04]  /*0780*/  LDG.E.64.CONSTANT R16, desc[UR8][R16.64] ;  /* 0x0000000810107981 */ /* 0x000f68000c1e9b00 */
[----:B------:R-:W5:Y:S01]  /*0790*/  LDG.E.64.CONSTANT R18, desc[UR8][R18.64] ;  /* 0x0000000812127981 */ /* 0x000f62000c1e9b00 */
[----:B------:R-:W-:-:S04]  /*07a0*/  IADD3 R20, P0, R27, UR12, RZ ;  /* 0x0000000c1b147c10 */ /* 0x000fc8000ff1e0ff */
[----:B------:R-:W-:-:S06]  /*07b0*/  IADD3.X R21, R26, UR13, RZ, P0, !PT ;  /* 0x0000000d1a157c10 */ /* 0x000fcc00087fe4ff */
[----:B------:R-:W5:Y:S01]  /*07c0*/  LDG.E.64.CONSTANT R20, desc[UR8][R20.64] ;  /* 0x0000000814147981 */ /* 0x000f62000c1e9b00 */
[----:B0-----:R-:W-:-:S04]  /*07d0*/  IADD3 R44, P0, R24, UR12, RZ ;  /* 0x0000000c182c7c10 */ /* 0x001fc8000ff1e0ff */
[----:B------:R-:W-:-:S05]  /*07e0*/  IADD3.X R45, R25, UR13, RZ, P0, !PT ;  /* 0x0000000d192d7c10 */ /* 0x000fca00087fe4ff */
[----:B------:R0:W5:Y:S01]  /*07f0*/  LDG.E.64.CONSTANT R22, desc[UR8][R44.64] ;  /* 0x000000082c167981 */ /* 0x000162000c1e9b00 */
[----:B------:R-:W-:-:S04]  /*0800*/  IADD3 R71, P1, R40, 0x10, RZ ;  /* 0x0000001028477810 */ /* 0x000fc80007f3e0ff */
[----:B------:R-:W-:Y:S01]  /*0810*/  ISETP.GE.U32.AND P0, PT, R71, UR10, PT ;  /* 0x0000000a47007c0c */ /* 0x000fe2000bf06070 */
[----:B--2---:R-:W-:-:S06]  /*0820*/  FADD.FTZ R39, R3, UR5 ;  /* 0x0000000503277e21 */ /* 0x004fcc0008010000 */
[----:B------:R-:W1:Y:S01]  /*0830*/  MUFU.RSQ R39, R39 ;  /* 0x0000002700277308 */ /* 0x000e620000001400 */
[----:B---3--:R-:W-:Y:S02]  /*0840*/  IMAD.U32 R3, R12, 0x10000, RZ ;  /* 0x000100000c037824 */ /* 0x008fe400078e00ff */
[----:B------:R-:W-:Y:S02]  /*0850*/  IMAD.U32 R47, R13, 0x10000, RZ ;  /* 0x000100000d2f7824 */ /* 0x000fe400078e00ff */
[----:B------:R-:W-:Y:S01]  /*0860*/  FADD.FTZ R42, -R2, R3 ;  /* 0x00000003022a7221 */ /* 0x000fe20000010100 */
[C---:B----4-:R-:W-:Y:S02]  /*0870*/  SHF.L.U32 R0, R14.reuse, 0x10, RZ ;  /* 0x000000100e007819 */ /* 0x050fe400000006ff */
[----:B------:R-:W-:Y:S02]  /*0880*/  PRMT R54, R14, 0x7632, R54 ;  /* 0x000076320e367816 */ /* 0x000fe40000000036 */
[----:B-----5:R-:W-:Y:S01]  /*0890*/  SHF.L.U32 R46, R16, 0x10, RZ ;  /* 0x00000010102e7819 */ /* 0x020fe200000006ff */
[----:B-1----:R-:W-:Y:S01]  /*08a0*/  FMUL.FTZ R3, R39, R42 ;  /* 0x0000002a27037220 */ /* 0x002fe20000410000 */
[----:B------:R-:W-:Y:S01]  /*08b0*/  FADD.FTZ R42, -R2, R47 ;  /* 0x0000002f022a7221 */ /* 0x000fe20000010100 */
[----:B0-----:R-:W-:Y:S01]  /*08c0*/  PRMT R44, R16, 0x7632, R44 ;  /* 0x00007632102c7816 */ /* 0x001fe2000000002c */
[----:B------:R-:W-:Y:S01]  /*08d0*/  IMAD.U32 R52, R17, 0x10000, RZ ;  /* 0x0001000011347824 */ /* 0x000fe200078e00ff */
[----:B------:R-:W-:Y:S01]  /*08e0*/  SHF.L.U32 R45, R18, 0x10, RZ ;  /* 0x00000010122d7819 */ /* 0x000fe200000006ff */
[----:B------:R-:W-:Y:S01]  /*08f0*/  FMUL.FTZ R53, R39, R42 ;  /* 0x0000002a27357220 */ /* 0x000fe20000410000 */
[----:B------:R-:W-:Y:S01]  /*0900*/  SHF.L.U32 R49, R19, 0x10, RZ ;  /* 0x0000001013317819 */ /* 0x000fe200000006ff */
[----:B------:R-:W-:Y:S01]  /*0910*/  FFMA.FTZ R61, R3, R0, R46 ;  /* 0x00000000033d7223 */ /* 0x000fe2000001002e */
[----:B------:R-:W-:Y:S01]  /*0920*/  SHF.L.U32 R50, R15, 0x10, RZ ;  /* 0x000000100f327819 */ /* 0x000fe200000006ff */
[--C-:B------:R-:W-:Y:S01]  /*0930*/  FADD.FTZ R42, -R2, R45.reuse ;  /* 0x0000002d022a7221 */ /* 0x100fe20000010100 */
[----:B------:R-:W-:Y:S01]  /*0940*/  PRMT R45, R12, 0x7632, R45 ;  /* 0x000076320c2d7816 */ /* 0x000fe2000000002d */
[--C-:B------:R-:W-:Y:S01]  /*0950*/  FADD.FTZ R56, -R2, R49.reuse ;  /* 0x0000003102387221 */ /* 0x100fe20000010100 */
[----:B------:R-:W-:Y:S01]  /*0960*/  PRMT R49, R13, 0x7632, R49 ;  /* 0x000076320d317816 */ /* 0x000fe20000000031 */
[----:B------:R-:W-:Y:S01]  /*0970*/  FMUL.FTZ R55, R61, -1.4426950216293334961 ;  /* 0xbfb8aa3b3d377820 */ /* 0x000fe20000410000 */
[----:B------:R-:W-:Y:S01]  /*0980*/  PRMT R48, R15, 0x7632, R48 ;  /* 0x000076320f307816 */ /* 0x000fe20000000030 */
[----:B------:R-:W-:Y:S01]  /*0990*/  IMAD.U32 R51, R45, 0x10000, RZ ;  /* 0x000100002d337824 */ /* 0x000fe200078e00ff */
[----:B------:R-:W-:Y:S01]  /*09a0*/  SHF.L.U32 R49, R49, 0x10, RZ ;  /* 0x0000001031317819 */ /* 0x000fe200000006ff */
[----:B------:R-:W-:Y:S01]  /*09b0*/  FMUL.FTZ R45, R39, R56 ;  /* 0x00000038272d7220 */ /* 0x000fe20000410000 */
[----:B------:R-:W-:Y:S01]  /*09c0*/  PRMT R56, R18, 0x7632, R56 ;  /* 0x0000763212387816 */ /* 0x000fe20000000038 */
[----:B------:R-:W-:Y:S01]  /*09d0*/  FADD.FTZ R60, -R2, R51 ;  /* 0x00000033023c7221 */ /* 0x000fe20000010100 */
[----:B------:R-:W-:Y:S01]  /*09e0*/  PRMT R57, R17, 0x7632, R57 ;  /* 0x0000763211397816 */ /* 0x000fe20000000039 */
[----:B------:R-:W-:Y:S01]  /*09f0*/  FFMA.FTZ R67, R53, R50, R52 ;  /* 0x0000003235437223 */ /* 0x000fe20000010034 */
[----:B------:R-:W-:Y:S01]  /*0a00*/  SHF.L.U32 R69, R44, 0x10, RZ ;  /* 0x000000102c457819 */ /* 0x000fe200000006ff */
[----:B------:R-:W-:Y:S01]  /*0a10*/  FADD.FTZ R44, -R2, R49 ;  /* 0x00000031022c7221 */ /* 0x000fe20000010100 */
[----:B------:R-:W-:Y:S01]  /*0a20*/  SHF.L.U32 R54, R54, 0x10, RZ ;  /* 0x0000001036367819 */ /* 0x000fe200000006ff */
[C---:B------:R-:W-:Y:S01]  /*0a30*/  FMUL.FTZ R51, R39.reuse, R60 ;  /* 0x0000003c27337220 */ /* 0x040fe20000410000 */
[----:B------:R-:W0:Y:S01]  /*0a40*/  MUFU.EX2 R55, R55 ;  /* 0x0000003700377308 */ /* 0x000e220000000800 */
[----:B------:R-:W-:Y:S01]  /*0a50*/  IMAD.U32 R65, R56, 0x10000, RZ ;  /* 0x0001000038417824 */ /* 0x000fe200078e00ff */
[----:B------:R-:W-:Y:S01]  /*0a60*/  SHF.L.U32 R48, R48, 0x10, RZ ;  /* 0x0000001030307819 */ /* 0x000fe200000006ff */
[----:B------:R-:W-:Y:S01]  /*0a70*/  FMUL.FTZ R49, R39, R44 ;  /* 0x0000002c27317220 */ /* 0x000fe20000410000 */
[----:B------:R-:W-:Y:S01]  /*0a80*/  SHF.L.U32 R57, R57, 0x10, RZ ;  /* 0x0000001039397819 */ /* 0x000fe200000006ff */
[----:B------:R-:W-:Y:S01]  /*0a90*/  FMUL.FTZ R47, R39, R42 ;  /* 0x0000002a272f7220 */ /* 0x000fe20000410000 */
[----:B------:R-:W-:Y:S01]  /*0aa0*/  FFMA.FTZ R64, R51, R54, R69 ;  /* 0x0000003633407223 */ /* 0x000fe20000010045 */
[----:B------:R-:W-:Y:S01]  /*0ab0*/  FMUL.FTZ R42, R67, -1.4426950216293334961 ;  /* 0xbfb8aa3b432a7820 */ /* 0x000fe20000410000 */
[----:B------:R-:W-:Y:S01]  /*0ac0*/  FADD.FTZ R44, -R2, R65 ;  /* 0x00000041022c7221 */ /* 0x000fe20000010100 */
[----:B------:R-:W-:Y:S01]  /*0ad0*/  FFMA.FTZ R65, R49, R48, R57 ;  /* 0x0000003031417223 */ /* 0x000fe20000010039 */
[----:B------:R-:W-:Y:S01]  /*0ae0*/  FMUL.FTZ R66, R64, -1.4426950216293334961 ;  /* 0xbfb8aa3b40427820 */ /* 0x000fe20000410000 */
[----:B------:R-:W-:Y:S01]  /*0af0*/  FFMA.FTZ R46, R0, R47, R46 ;  /* 0x0000002f002e7223 */ /* 0x000fe2000001002e */
[----:B------:R-:W-:Y:S01]  /*0b00*/  FMUL.FTZ R44, R39, R44 ;  /* 0x0000002c272c7220 */ /* 0x000fe20000410000 */
[----:B------:R-:W1:Y:S01]  /*0b10*/  MUFU.EX2 R42, R42 ;  /* 0x0000002a002a7308 */ /* 0x000e620000000800 */
[----:B------:R-:W-:Y:S01]  /*0b20*/  FMUL.FTZ R60, R65, -1.4426950216293334961 ;  /* 0xbfb8aa3b413c7820 */ /* 0x000fe20000410000 */
[----:B------:R-:W-:Y:S01]  /*0b30*/  FMUL.FTZ R68, R46, -1.4426950216293334961 ;  /* 0xbfb8aa3b2e447820 */ /* 0x000fe20000410000 */
[----:B------:R-:W-:Y:S01]  /*0b40*/  FFMA.FTZ R56, R54, R44, R69 ;  /* 0x0000002c36387223 */ /* 0x000fe20000010045 */
[----:B0-----:R-:W-:Y:S01]  /*0b50*/  FADD.FTZ R70, R55, 1 ;  /* 0x3f80000037467421 */ /* 0x001fe20000010000 */
[----:B------:R-:W-:Y:S01]  /*0b60*/  PRMT R55, R19, 0x7632, R55 ;  /* 0x0000763213377816 */ /* 0x000fe20000000037 */
[----:B------:R-:W-:Y:S01]  /*0b70*/  FFMA.FTZ R52, R50, R45, R52 ;  /* 0x0000002d32347223 */ /* 0x000fe20000010034 */
[----:B------:R-:W-:Y:S01]  /*0b80*/  FMUL.FTZ R62, R56, -1.4426950216293334961 ;  /* 0xbfb8aa3b383e7820 */ /* 0x000fe20000410000 */
[----:B------:R-:W0:Y:S02]  /*0b90*/  MUFU.EX2 R66, R66 ;  /* 0x0000004200427308 */ /* 0x000e240000000800 */
[----:B------:R-:W-:-:S02]  /*0ba0*/  IMAD.U32 R55, R55, 0x10000, RZ ;  /* 0x0001000037377824 */ /* 0x000fc400078e00ff */
[----:B------:R-:W-:-:S04]  /*0bb0*/  FMUL.FTZ R63, R52, -1.4426950216293334961 ;  /* 0xbfb8aa3b343f7820 */ /* 0x000fc80000410000 */
[----:B------:R-:W2:Y:S01]  /*0bc0*/  MUFU.EX2 R60, R60 ;  /* 0x0000003c003c7308 */ /* 0x000ea20000000800 */
[----:B-1----:R-:W-:Y:S01]  /*0bd0*/  FADD.FTZ R69, R42, 1 ;  /* 0x3f8000002a457421 */ /* 0x002fe20000010000 */
[----:B------:R-:W-:-:S04]  /*0be0*/  FADD.FTZ R42, -R2, R55 ;  /* 0x00000037022a7221 */ /* 0x000fc80000010100 */
[----:B------:R-:W-:Y:S02]  /*0bf0*/  FMUL.FTZ R42, R39, R42 ;  /* 0x0000002a272a7220 */ /* 0x000fe40000410000 */
[----:B------:R-:W1:Y:S01]  /*0c00*/  MUFU.RCP R70, R70 ;  /* 0x0000004600467308 */ /* 0x000e620000001000 */
[----:B0-----:R-:W-:Y:S01]  /*0c10*/  FADD.FTZ R66, R66, 1 ;  /* 0x3f80000042427421 */ /* 0x001fe20000010000 */
[----:B------:R-:W-:-:S06]  /*0c20*/  FFMA.FTZ R55, R48, R42, R57 ;  /* 0x0000002a30377223 */ /* 0x000fcc0000010039 */
[----:B------:R-:W0:Y:S01]  /*0c30*/  MUFU.EX2 R68, R68 ;  /* 0x0000004400447308 */ /* 0x000e220000000800 */
[----:B--2---:R-:W-:Y:S01]  /*0c40*/  FADD.FTZ R73, R60, 1 ;  /* 0x3f8000003c497421 */ /* 0x004fe20000010000 */
[----:B------:R-:W-:-:S06]  /*0c50*/  FMUL.FTZ R60, R55, -1.4426950216293334961 ;  /* 0xbfb8aa3b373c7820 */ /* 0x000fcc0000410000 */
[----:B------:R-:W2:Y:S01]  /*0c60*/  MUFU.RCP R66, R66 ;  /* 0x0000004200427308 */ /* 0x000ea20000001000 */
[----:B-1----:R-:W-:-:S04]  /*0c70*/  FADD.FTZ R72, -R70, 1 ;  /* 0x3f80000046487421 */ /* 0x002fc80000010100 */
[----:B------:R-:W-:-:S03]  /*0c80*/  FFMA.FTZ R61, R61, R72, 1 ;  /* 0x3f8000003d3d7423 */ /* 0x000fc60000010048 */
[----:B------:R-:W1:Y:S01]  /*0c90*/  MUFU.RCP R57, R73 ;  /* 0x0000004900397308 */ /* 0x000e620000001000 */
[----:B0-----:R-:W-:-:S07]  /*0ca0*/  FADD.FTZ R72, R68, 1 ;  /* 0x3f80000044487421 */ /* 0x001fce0000010000 */
[----:B------:R-:W0:Y:S01]  /*0cb0*/  MUFU.RCP R69, R69 ;  /* 0x0000004500457308 */ /* 0x000e220000001000 */
[----:B--2---:R-:W-:-:S04]  /*0cc0*/  FADD.FTZ R71, -R66, 1 ;  /* 0x3f80000042477421 */ /* 0x004fc80000010100 */
[----:B------:R-:W-:-:S03]  /*0cd0*/  FFMA.FTZ R71, R64, R71, 1 ;  /* 0x3f80000040477423 */ /* 0x000fc60000010047 */
[----:B------:R-:W2:Y:S01]  /*0ce0*/  MUFU.EX2 R63, R63 ;  /* 0x0000003f003f7308 */ /* 0x000ea20000000800 */
[----:B-1----:R-:W-:Y:S01]  /*0cf0*/  FADD.FTZ R68, -R57, 1 ;  /* 0x3f80000039447421 */ /* 0x002fe20000010100 */
[----:B------:R-:W-:Y:S01]  /*0d00*/  FMUL.FTZ R66, R66, R71 ;  /* 0x0000004742427220 */ /* 0x000fe20000410000 */
[----:B------:R-:W-:Y:S02]  /*0d10*/  IADD3.X R71, RZ, R59, RZ, P1, !PT ;  /* 0x0000003bff477210 */ /* 0x000fe40000ffe4ff */
[----:B------:R-:W-:Y:S01]  /*0d20*/  FFMA.FTZ R64, R65, R68, 1 ;  /* 0x3f80000041407423 */ /* 0x000fe20000010044 */
[C---:B------:R-:W-:Y:S02]  /*0d30*/  PRMT R65, R20.reuse, 0x7632, R65 ;  /* 0x0000763214417816 */ /* 0x040fe40000000041 */
[----:B------:R-:W1:Y:S01]  /*0d40*/  MUFU.EX2 R62, R62 ;  /* 0x0000003e003e7308 */ /* 0x000e620000000800 */
[----:B0-----:R-:W-:Y:S01]  /*0d50*/  FADD.FTZ R74, -R69, 1 ;  /* 0x3f800000454a7421 */ /* 0x001fe20000010100 */
[----:B------:R-:W-:Y:S01]  /*0d60*/  SHF.L.U32 R68, R20, 0x10, RZ ;  /* 0x0000001014447819 */ /* 0x000fe200000006ff */
[----:B------:R-:W-:-:S02]  /*0d70*/  IMAD.U32 R65, R65, 0x10000, RZ ;  /* 0x0001000041417824 */ /* 0x000fc400078e00ff */
[----:B------:R-:W-:Y:S01]  /*0d80*/  FMUL.FTZ R57, R57, R64 ;  /* 0x0000004039397220 */ /* 0x000fe20000410000 */
[----:B------:R-:W-:Y:S01]  /*0d90*/  FFMA.FTZ R74, R67, R74, 1 ;  /* 0x3f800000434a7423 */ /* 0x000fe2000001004a */
[----:B------:R-:W-:Y:S01]  /*0da0*/  FMUL.FTZ R67, R70, R61 ;  /* 0x0000003d46437220 */ /* 0x000fe20000410000 */
[----:B------:R-:W-:Y:S01]  /*0db0*/  SHF.L.U32 R70, R21, 0x10, RZ ;  /* 0x0000001015467819 */ /* 0x000fe200000006ff */
[----:B------:R-:W0:Y:S01]  /*0dc0*/  MUFU.EX2 R60, R60 ;  /* 0x0000003c003c7308 */ /* 0x000e220000000800 */
[----:B--2---:R-:W-:Y:S01]  /*0dd0*/  FADD.FTZ R63, R63, 1 ;  /* 0x3f8000003f3f7421 */ /* 0x004fe20000010000 */
[----:B------:R-:W-:Y:S01]  /*0de0*/  FMUL.FTZ R67, R68, R67 ;  /* 0x0000004344437220 */ /* 0x000fe20000410000 */
[----:B------:R-:W-:Y:S01]  /*0df0*/  FMUL.FTZ R69, R69, R74 ;  /* 0x0000004a45457220 */ /* 0x000fe20000410000 */
[----:B------:R-:W-:Y:S01]  /*0e00*/  FMUL.FTZ R65, R65, R66 ;  /* 0x0000004241417220 */ /* 0x000fe20000410000 */
[----:B------:R-:W-:Y:S01]  /*0e10*/  PRMT R66, R21, 0x7632, R66 ;  /* 0x0000763215427816 */ /* 0x000fe20000000042 */
[----:B------:R-:W-:Y:S01]  /*0e20*/  FMUL.FTZ R68, R0, R67 ;  /* 0x0000004300447220 */ /* 0x000fe20000410000 */
[----:B------:R-:W-:Y:S01]  /*0e30*/  FMUL.FTZ R69, R70, R69 ;  /* 0x0000004546457220 */ /* 0x000fe20000410000 */
[----:B------:R-:W2:Y:S01]  /*0e40*/  MUFU.RCP R61, R72 ;  /* 0x00000048003d7308 */ /* 0x000ea20000001000 */
[----:B-1----:R-:W-:Y:S01]  /*0e50*/  FADD.FTZ R62, R62, 1 ;  /* 0x3f8000003e3e7421 */ /* 0x002fe20000010000 */
[----:B------:R-:W-:Y:S01]  /*0e60*/  SHF.L.U32 R70, R66, 0x10, RZ ;  /* 0x0000001042467819 */ /* 0x000fe200000006ff */
[----:B------:R-:W-:Y:S01]  /*0e70*/  FFMA.FTZ R68, R3, R68, RZ ;  /* 0x0000004403447223 */ /* 0x000fe200000100ff */
[----:B------:R-:W-:Y:S01]  /*0e80*/  FMUL.FTZ R66, R54, R65 ;  /* 0x0000004136427220 */ /* 0x000fe20000410000 */
[----:B------:R-:W-:Y:S01]  /*0e90*/  FMUL.FTZ R64, R50, R69 ;  /* 0x0000004532407220 */ /* 0x000fe20000410000 */
[----:B------:R-:W-:Y:S01]  /*0ea0*/  ISETP.GE.AND.EX P0, PT, R71, UR6, PT, P0 ;  /* 0x0000000647007c0c */ /* 0x000fe2000bf06300 */
[----:B------:R-:W-:Y:S01]  /*0eb0*/  FMUL.FTZ R57, R70, R57 ;  /* 0x0000003946397220 */ /* 0x000fe20000410000 */
[----:B------:R-:W1:Y:S01]  /*0ec0*/  MUFU.RCP R63, R63 ;  /* 0x0000003f003f7308 */ /* 0x000e620000001000 */
[----:B0-----:R-:W-:Y:S01]  /*0ed0*/  FADD.FTZ R60, R60, 1 ;  /* 0x3f8000003c3c7421 */ /* 0x001fe20000010000 */
[----:B------:R-:W-:Y:S01]  /*0ee0*/  FFMA.FTZ R66, R51, R66, R68 ;  /* 0x0000004233427223 */ /* 0x000fe20000010044 */
[----:B------:R-:W-:Y:S01]  /*0ef0*/  FFMA.FTZ R4, R3, R67, R4 ;  /* 0x0000004303047223 */ /* 0x000fe20000010004 */
[----:B------:R-:W-:Y:S01]  /*0f00*/  FMUL.FTZ R3, R48, R57 ;  /* 0x0000003930037220 */ /* 0x000fe20000410000 */
[C---:B------:R-:W-:Y:S01]  /*0f10*/  FFMA.FTZ R8, R53.reuse, R69, R8 ;  /* 0x0000004535087223 */ /* 0x040fe20000010008 */
[----:B------:R-:W-:Y:S01]  /*0f20*/  FFMA.FTZ R64, R53, R64, R66 ;  /* 0x0000004035407223 */ /* 0x000fe20000010042 */
[----:B------:R-:W-:Y:S01]  /*0f30*/  FFMA.FTZ R51, R51, R65, R6 ;  /* 0x0000004133337223 */ /* 0x000fe20000010006 */
[----:B------:R-:W0:Y:S01]  /*0f40*/  MUFU.RCP R62, R62 ;  /* 0x0000003e003e7308 */ /* 0x000e220000001000 */
[----:B--2---:R-:W-:Y:S01]  /*0f50*/  FADD.FTZ R71, -R61, 1 ;  /* 0x3f8000003d477421 */ /* 0x004fe20000010100 */
[----:B------:R-:W-:Y:S01]  /*0f60*/  FADD.FTZ R11, R57, R11 ;  /* 0x0000000b390b7221 */ /* 0x000fe20000010000 */
[----:B------:R-:W-:-:S02]  /*0f70*/  ISETP.GT.U32.AND P1, PT, R36, 0x7, PT ;  /* 0x000000072400780c */ /* 0x000fc40003f24070 */
[----:B------:R-:W-:Y:S01]  /*0f80*/  FFMA.FTZ R66, R46, R71, 1 ;  /* 0x3f8000002e427423 */ /* 0x000fe20000010047 */
[----:B------:R-:W-:Y:S01]  /*0f90*/  FFMA.FTZ R46, R49, R3, R64 ;  /* 0x00000003312e7223 */ /* 0x000fe20000010040 */
[----:B------:R-:W-:Y:S01]  /*0fa0*/  FFMA.FTZ R3, R0, R67, RZ ;  /* 0x0000004300037223 */ /* 0x000fe200000100ff */
[----:B------:R-:W2:Y:S01]  /*0fb0*/  MUFU.RCP R60, R60 ;  /* 0x0000003c003c7308 */ /* 0x000ea20000001000 */
[----:B-1----:R-:W-:Y:S01]  /*0fc0*/  FADD.FTZ R73, -R63, 1 ;  /* 0x3f8000003f497421 */ /* 0x002fe20000010100 */
[----:B------:R-:W-:Y:S01]  /*0fd0*/  FMUL.FTZ R61, R61, R66 ;  /* 0x000000423d3d7220 */ /* 0x000fe20000410000 */
[----:B------:R-:W-:Y:S02]  /*0fe0*/  FFMA.FTZ R49, R49, R57, R10 ;  /* 0x0000003931317223 */ /* 0x000fe4000001000a */
[----:B------:R-:W-:Y:S01]  /*0ff0*/  FFMA.FTZ R52, R52, R73, 1 ;  /* 0x3f80000034347423 */ /* 0x000fe20000010049 */
[----:B0-----:R-:W-:-:S03]  /*1000*/  FADD.FTZ R71, -R62, 1 ;  /* 0x3f8000003e477421 */ /* 0x001fc60000010100 */
[----:B------:R-:W-:Y:S01]  /*1010*/  FMUL.FTZ R75, R63, R52 ;  /* 0x000000343f4b7220 */ /* 0x000fe20000410000 */
[----:B------:R-:W-:Y:S01]  /*1020*/  PRMT R52, R22, 0x7632, R52 ;  /* 0x0000763216347816 */ /* 0x000fe20000000034 */
[----:B------:R-:W-:Y:S01]  /*1030*/  FFMA.FTZ R71, R56, R71, 1 ;  /* 0x3f80000038477423 */ /* 0x000fe20000010047 */
[----:B------:R-:W-:Y:S02]  /*1040*/  IMAD.U32 R56, R22, 0x10000, RZ ;  /* 0x0001000016387824 */ /* 0x000fe400078e00ff */
[----:B------:R-:W-:Y:S01]  /*1050*/  SHF.L.U32 R52, R52, 0x10, RZ ;  /* 0x0000001034347819 */ /* 0x000fe200000006ff */
[----:B--2---:R-:W-:Y:S01]  /*1060*/  FADD.FTZ R64, -R60, 1 ;  /* 0x3f8000003c407421 */ /* 0x004fe20000010100 */
[----:B------:R-:W-:-:S03]  /*1070*/  FMUL.FTZ R73, R62, R71 ;  /* 0x000000473e497220 */ /* 0x000fc60000410000 */
[----:B------:R-:W-:Y:S01]  /*1080*/  FFMA.FTZ R63, R55, R64, 1 ;  /* 0x3f800000373f7423 */ /* 0x000fe20000010040 */
[----:B------:R-:W-:Y:S01]  /*1090*/  FFMA.FTZ R55, R54, R65, R3 ;  /* 0x0000004136377223 */ /* 0x000fe20000010003 */
[----:B------:R-:W-:Y:S01]  /*10a0*/  FMUL.FTZ R3, R56, R61 ;  /* 0x0000003d38037220 */ /* 0x000fe20000410000 */
[----:B------:R-:W-:Y:S01]  /*10b0*/  SHF.L.U32 R64, R23, 0x10, RZ ;  /* 0x0000001017407819 */ /* 0x000fe200000006ff */
[----:B------:R-:W-:Y:S01]  /*10c0*/  FMUL.FTZ R63, R60, R63 ;  /* 0x0000003f3c3f7220 */ /* 0x000fe20000410000 */
[----:B------:R-:W-:Y:S01]  /*10d0*/  FFMA.FTZ R61, R50, R69, R55 ;  /* 0x00000045323d7223 */ /* 0x000fe20000010037 */
[-C--:B------:R-:W-:Y:S01]  /*10e0*/  FMUL.FTZ R56, R0, R3.reuse ;  /* 0x0000000300387220 */ /* 0x080fe20000410000 */
[----:B------:R-:W-:Y:S01]  /*10f0*/  FFMA.FTZ R4, R47, R3, R4 ;  /* 0x000000032f047223 */ /* 0x000fe20000010004 */
[----:B------:R-:W-:Y:S01]  /*1100*/  FMUL.FTZ R55, R64, R75 ;  /* 0x0000004b40377220 */ /* 0x000fe20000410000 */
[----:B------:R-:W-:Y:S01]  /*1110*/  FFMA.FTZ R71, R48, R57, R61 ;  /* 0x0000003930477223 */ /* 0x000fe2000001003d */
[----:B------:R-:W-:Y:S01]  /*1120*/  FMUL.FTZ R61, R52, R73 ;  /* 0x00000049343d7220 */ /* 0x000fe20000410000 */
[----:B------:R-:W-:Y:S01]  /*1130*/  PRMT R52, R23, 0x7632, R52 ;  /* 0x0000763217347816 */ /* 0x000fe20000000034 */
[----:B------:R-:W-:Y:S01]  /*1140*/  FFMA.FTZ R73, R47, R56, R46 ;  /* 0x000000382f497223 */ /* 0x000fe2000001002e */
[----:B------:R-:W-:Y:S01]  /*1150*/  FFMA.FTZ R71, R0, R3, R71 ;  /* 0x0000000300477223 */ /* 0x000fe20000010047 */
[----:B------:R-:W-:Y:S01]  /*1160*/  FMUL.FTZ R0, R54, R61 ;  /* 0x0000003d36007220 */ /* 0x000fe20000410000 */
[----:B------:R-:W-:Y:S01]  /*1170*/  FFMA.FTZ R8, R45, R55, R8 ;  /* 0x000000372d087223 */ /* 0x000fe20000010008 */
[----:B------:R-:W-:-:S02]  /*1180*/  IMAD.U32 R56, R52, 0x10000, RZ ;  /* 0x0001000034387824 */ /* 0x000fc400078e00ff */
[----:B------:R-:W-:Y:S01]  /*1190*/  FMUL.FTZ R52, R50, R55 ;  /* 0x0000003732347220 */ /* 0x000fe20000410000 */
[----:B------:R-:W-:Y:S01]  /*11a0*/  FFMA.FTZ R46, R44, R0, R73 ;  /* 0x000000002c2e7223 */ /* 0x000fe20000010049 */
[----:B------:R-:W-:Y:S01]  /*11b0*/  FFMA.FTZ R71, R54, R61, R71 ;  /* 0x0000003d36477223 */ /* 0x000fe20000010047 */
[----:B------:R-:W-:Y:S01]  /*11c0*/  FMUL.FTZ R56, R56, R63 ;  /* 0x0000003f38387220 */ /* 0x000fe20000410000 */
[----:B------:R-:W-:Y:S01]  /*11d0*/  FADD.FTZ R0, R67, R5 ;  /* 0x0000000543007221 */ /* 0x000fe20000010000 */
[----:B------:R-:W-:Y:S01]  /*11e0*/  FFMA.FTZ R5, R45, R52, R46 ;  /* 0x000000342d057223 */ /* 0x000fe2000001002e */
[----:B------:R-:W-:Y:S01]  /*11f0*/  FFMA.FTZ R71, R50, R55, R71 ;  /* 0x0000003732477223 */ /* 0x000fe20000010047 */
[-C--:B------:R-:W-:Y:S01]  /*1200*/  FMUL.FTZ R46, R48, R56.reuse ;  /* 0x00000038302e7220 */ /* 0x080fe20000410000 */
[----:B------:R-:W-:Y:S01]  /*1210*/  FADD.FTZ R50, R69, R9 ;  /* 0x0000000945327221 */ /* 0x000fe20000010000 */
[----:B------:R-:W-:Y:S01]  /*1220*/  FFMA.FTZ R6, R44, R61, R51 ;  /* 0x0000003d2c067223 */ /* 0x000fe20000010033 */
[----:B------:R-:W-:Y:S01]  /*1230*/  FFMA.FTZ R52, R48, R56, R71 ;  /* 0x0000003830347223 */ /* 0x000fe20000010047 */
[----:B------:R-:W-:Y:S01]  /*1240*/  FFMA.FTZ R53, R42, R46, R5 ;  /* 0x0000002e2a357223 */ /* 0x000fe20000010005 */
[----:B------:R-:W-:Y:S01]  /*1250*/  FADD.FTZ R46, R65, R7 ;  /* 0x00000007412e7221 */ /* 0x000fe20000010000 */
[----:B------:R-:W-:Y:S01]  /*1260*/  FADD.FTZ R5, R0, R3 ;  /* 0x0000000300057221 */ /* 0x000fe20000010000 */
[----:B------:R-:W-:Y:S01]  /*1270*/  HFMA2.MMA R3, -RZ, RZ, 0, 0 ;  /* 0x00000000ff037435 */ /* 0x000fe200000001ff */
[----:B------:R-:W-:Y:S01]  /*1280*/  FADD.FTZ R9, R50, R55 ;  /* 0x0000003732097221 */ /* 0x000fe20000010000 */
[----:B------:R0:W-:Y:S01]  /*1290*/  STS.64 [R33], R52 ;  /* 0x0000003421007388 */ /* 0x0001e20000000a00 */
[----:B------:R-:W-:Y:S01]  /*12a0*/  FADD.FTZ R7, R46, R61 ;  /* 0x0000003d2e077221 */ /* 0x000fe20000010000 */
[----:B------:R-:W-:Y:S01]  /*12b0*/  FFMA.FTZ R10, R42, R56, R49 ;  /* 0x000000382a0a7223 */ /* 0x000fe20000010031 */
[----:B------:R-:W-:Y:S01]  /*12c0*/  FADD.FTZ R11, R11, R56 ;  /* 0x000000380b0b7221 */ /* 0x000fe20000010000 */
[----:B------:R-:W-:Y:S01]  /*12d0*/  MOV R60, RZ ;  /* 0x000000ff003c7202 */ /* 0x000fe20000000f00 */
[----:B------:R-:W-:Y:S06]  /*12e0*/  BAR.SYNC.DEFER_BLOCKING 0x0 ;  /* 0x0000000000007b1d */ /* 0x000fec0000010000 */
[----:B------:R-:W-:Y:S05]  /*12f0*/  @!P0 BRA `(.L_x_378) ;  /* 0x0000000000ac8947 */ /* 0x000fea0003800000 */
[----:B------:R-:W1:Y:S01]  /*1300*/  S2UR UR7, SR_CgaCtaId ;  /* 0x00000000000779c3 */ /* 0x000e620000008800 */
[----:B------:R-:W-:Y:S01]  /*1310*/  UMOV UR5, 0x400 ;  /* 0x0000040000057882 */ /* 0x000fe20000000000 */
[----:B------:R-:W-:-:S05]  /*1320*/  IMAD.SHL.U32 R0, R36, 0x2, RZ ;  /* 0x0000000224007824 */ /* 0x000fca00078e00ff */
[----:B------:R-:W-:Y:S01]  /*1330*/  LOP3.LUT R45, R0, 0x18, RZ, 0xc0, !PT ;  /* 0x00000018002d7812 */ /* 0x000fe200078ec0ff */
[----:B0-----:R-:W0:Y:S03]  /*1340*/  LDC.64 R52, c[0x0][0x260] ;  /* 0x00009800ff347b82 */ /* 0x001e260000000a00 */
[C---:B------:R-:W-:Y:S02]  /*1350*/  LOP3.LUT R47, R45.reuse, 0x8, RZ, 0x3c, !PT ;  /* 0x000000082d2f7812 */ /* 0x040fe400078e3cff */
        /* <DEDUP_REMOVED lines=8> */
[----:B------:R-:W-:Y:S01]  /*13e0*/  IMAD R46, R31, 0x8, R48 ;  /* 0x000000081f2e7824 */ /* 0x000fe200078e0230 */
[----:B------:R-:W-:Y:S01]  /*13f0*/  IADD3 R0, R0, R51, RZ ;  /* 0x0000003300007210 */ /* 0x000fe20007ffe0ff */
[----:B------:R1:W-:Y:S01]  /*1400*/  STS.64 [R42], R4 ;  /* 0x000000042a007388 */ /* 0x0003e20000000a00 */
[----:B------:R-:W-:-:S02]  /*1410*/  LEA R44, R32, R48, 0x3 ;  /* 0x00000030202c7211 */ /* 0x000fc400078e18ff */
[-C--:B------:R-:W-:Y:S01]  /*1420*/  LEA R49, R30, R48.reuse, 0x3 ;  /* 0x000000301e317211 */ /* 0x080fe200078e18ff */
[----:B------:R-:W-:Y:S01]  /*1430*/  STS.64 [R50], R6 ;  /* 0x0000000632007388 */ /* 0x000fe20000000a00 */
[----:B------:R-:W-:-:S03]  /*1440*/  LEA R51, R29, R48, 0x3 ;  /* 0x000000301d337211 */ /* 0x000fc600078e18ff */
[----:B------:R-:W-:Y:S04]  /*1450*/  STS.64 [R54], R8 ;  /* 0x0000000836007388 */ /* 0x000fe80000000a00 */
[----:B------:R-:W-:Y:S01]  /*1460*/  STS.64 [R0], R10 ;  /* 0x0000000a00007388 */ /* 0x000fe20000000a00 */
[----:B-1----:R-:W-:Y:S01]  /*1470*/  LOP3.LUT R42, R38, 0x7ffffff8, RZ, 0xc0, !PT ;  /* 0x7ffffff8262a7812 */ /* 0x002fe200078ec0ff */
[----:B------:R-:W-:Y:S03]  /*1480*/  BAR.SYNC.DEFER_BLOCKING 0x0 ;  /* 0x0000000000007b1d */ /* 0x000fe60000010000 */
[----:B------:R-:W-:-:S05]  /*1490*/  LOP3.LUT R55, R42, 0x7, R37, 0xf8, !PT ;  /* 0x000000072a377812 */ /* 0x000fca00078ef825 */
[----:B------:R-:W-:-:S04]  /*14a0*/  IMAD R42, R55, 0xa00, R36 ;  /* 0x00000a00372a7824 */ /* 0x000fc800078e0224 */
[----:B------:R-:W-:Y:S01]  /*14b0*/  IMAD.IADD R42, R43, 0x1, R42 ;  /* 0x000000012b2a7824 */ /* 0x000fe200078e022a */
[----:B------:R-:W1:Y:S04]  /*14c0*/  LDS.64 R44, [R44] ;  /* 0x000000002c2c7984 */ /* 0x000e680000000a00 */
[----:B------:R-:W2:Y:S04]  /*14d0*/  LDS.64 R46, [R46+0xa00] ;  /* 0x000a00002e2e7984 */ /* 0x000ea80000000a00 */
[----:B------:R-:W3:Y:S04]  /*14e0*/  LDS.64 R48, [R49+0x1400] ;  /* 0x0014000031307984 */ /* 0x000ee80000000a00 */
[----:B------:R-:W4:Y:S01]  /*14f0*/  LDS.64 R50, [R51+0x1e00] ;  /* 0x001e000033327984 */ /* 0x000f220000000a00 */
[----:B-1----:R-:W-:Y:S01]  /*1500*/  FADD.FTZ R0, RZ, R45 ;  /* 0x0000002dff007221 */ /* 0x002fe20000010000 */
[----:B------:R-:W-:-:S03]  /*1510*/  FADD.FTZ R45, RZ, R44 ;  /* 0x0000002cff2d7221 */ /* 0x000fc60000010000 */
[----:B--2---:R-:W-:Y:S01]  /*1520*/  FADD.FTZ R0, R0, R47 ;  /* 0x0000002f00007221 */ /* 0x004fe20000010000 */
[----:B------:R-:W-:Y:S01]  /*1530*/  FADD.FTZ R45, R45, R46 ;  /* 0x0000002e2d2d7221 */ /* 0x000fe20000010000 */
[----:B------:R-:W-:Y:S02]  /*1540*/  SHF.L.U32 R47, R42, 0x1, RZ ;  /* 0x000000012a2f7819 */ /* 0x000fe400000006ff */
[----:B---3--:R-:W-:Y:S01]  /*1550*/  FADD.FTZ R0, R0, R49 ;  /* 0x0000003100007221 */ /* 0x008fe20000010000 */
[----:B------:R-:W-:Y:S02]  /*1560*/  FADD.FTZ R45, R45, R48 ;  /* 0x000000302d2d7221 */ /* 0x000fe40000010000 */
[----:B0-----:R-:W-:-:S04]  /*1570*/  IMAD.WIDE.U32 R52, R47, 0x4, R52 ;  /* 0x000000042f347825 */ /* 0x001fc800078e0034 */
[----:B----4-:R-:W-:Y:S01]  /*1580*/  FADD.FTZ R51, R0, R51 ;  /* 0x0000003300337221 */ /* 0x010fe20000010000 */
[----:B------:R-:W-:-:S05]  /*1590*/  FADD.FTZ R50, R45, R50 ;  /* 0x000000322d327221 */ /* 0x000fca0000010000 */
[----:B------:R1:W-:Y:S02]  /*15a0*/  STG.E.64 desc[UR8][R52.64+0x1000], R50 ;  /* 0x0010003234007986 */ /* 0x0003e4000c101b08 */
.L_x_378:
[----:B------:R-:W-:Y:S04]  /*15b0*/  BSSY B0, `(.L_x_379) ;  /* 0x0000055000007945 */ /* 0x000fe80003800000 */
[----:B------:R-:W-:Y:S05]  /*15c0*/  @P1 BRA `(.L_x_380) ;  /* 0x00000004004c1947 */ /* 0x000fea0003800000 */
[----:B------:R-:W-:Y:S01]  /*15d0*/  SHF.L.U32 R0, R40, 0x1, RZ ;  /* 0x0000000128007819 */ /* 0x000fe200000006ff */
[----:B------:R-:W-:Y:S01]  /*15e0*/  HFMA2.MMA R62, -RZ, RZ, 0, 0 ;  /* 0x00000000ff3e7435 */ /* 0x000fe200000001ff */
[----:B------:R-:W-:Y:S02]  /*15f0*/  IMAD.MOV.U32 R60, RZ, RZ, RZ ;  /* 0x000000ffff3c7224 */ /* 0x000fe400078e00ff */
[----:B------:R-:W-:Y:S02]  /*1600*/  LOP3.LUT R3, R0, 0xe, RZ, 0xc0, !PT ;  /* 0x0000000e00037812 */ /* 0x000fe400078ec0ff */
[C---:B------:R-:W-:Y:S02]  /*1610*/  LOP3.LUT R0, R36.reuse, 0x3, RZ, 0xc0, !PT ;  /* 0x0000000324007812 */ /* 0x040fe400078ec0ff */
[----:B------:R-:W-:Y:S02]  /*1620*/  LEA.HI R42, R36, R3, RZ, 0x1e ;  /* 0x00000003242a7211 */ /* 0x000fe400078ff0ff */
[----:B------:R-:W-:-:S03]  /*1630*/  MOV R3, RZ ;  /* 0x000000ff00037202 */ /* 0x000fc60000000f00 */
[----:B------:R-:W-:-:S07]  /*1640*/  IMAD R61, R42, 0xa0, -R43 ;  /* 0x000000a02a3d7824 */ /* 0x000fce00078e0a2b */
.L_x_381:
[----:B------:R-:W-:Y:S01]  /*1650*/  IMAD.IADD R42, R61, 0x1, R62 ;  /* 0x000000013d2a7824 */ /* 0x000fe200078e023e */
[----:B------:R-:W-:-:S03]  /*1660*/  IADD3 R62, R62, 0x20, RZ ;  /* 0x000000203e3e7810 */ /* 0x000fc60007ffe0ff */
[C---:B------:R-:W-:Y:S01]  /*1670*/  VIADD R48, R42.reuse, 0xc ;  /* 0x0000000c2a307836 */ /* 0x040fe20000000000 */
[C---:B------:R-:W-:Y:S02]  /*1680*/  IADD3 R43, R42.reuse, 0x4, RZ ;  /* 0x000000042a2b7810 */ /* 0x040fe40007ffe0ff */
[----:B------:R-:W-:Y:S02]  /*1690*/  IADD3 R46, R42, 0x8, RZ ;  /* 0x000000082a2e7810 */ /* 0x000fe40007ffe0ff */
[----:B------:R-:W-:Y:S02]  /*16a0*/  SHF.R.S32.HI R44, RZ, 0x1f, R43 ;  /* 0x0000001fff2c7819 */ /* 0x000fe4000001142b */
[----:B------:R-:W-:Y:S02]  /*16b0*/  SHF.R.S32.HI R47, RZ, 0x1f, R46 ;  /* 0x0000001fff2f7819 */ /* 0x000fe4000001142e */
[----:B------:R-:W-:Y:S02]  /*16c0*/  LEA.HI R45, R44, R43, RZ, 0x2 ;  /* 0x0000002b2c2d7211 */ /* 0x000fe400078f10ff */
[----:B------:R-:W-:-:S02]  /*16d0*/  IADD3 R44, R42, 0x10, RZ ;  /* 0x000000102a2c7810 */ /* 0x000fc40007ffe0ff */
[----:B------:R-:W-:Y:S02]  /*16e0*/  SHF.R.S32.HI R43, RZ, 0x1f, R42 ;  /* 0x0000001fff2b7819 */ /* 0x000fe4000001142a */
[----:B------:R-:W-:Y:S02]  /*16f0*/  LEA.HI R47, R47, R46, RZ, 0x2 ;  /* 0x0000002e2f2f7211 */ /* 0x000fe400078f10ff */
[----:B------:R-:W-:Y:S02]  /*1700*/  IADD3 R46, R42, 0x14, RZ ;  /* 0x000000142a2e7810 */ /* 0x000fe40007ffe0ff */
[----:B-1----:R-:W-:Y:S02]  /*1710*/  SHF.R.S32.HI R51, RZ, 0x1f, R44 ;  /* 0x0000001fff337819 */ /* 0x002fe4000001142c */
[----:B------:R-:W-:Y:S02]  /*1720*/  LEA.HI R43, R43, R42, RZ, 0x2 ;  /* 0x0000002a2b2b7211 */ /* 0x000fe400078f10ff */
[----:B0-----:R-:W-:-:S02]  /*1730*/  SHF.R.S32.HI R53, RZ, 0x1f, R46 ;  /* 0x0000001fff357819 */ /* 0x001fc4000001142e */
[----:B------:R-:W-:Y:S02]  /*1740*/  SHF.R.S32.HI R49, RZ, 0x1f, R48 ;  /* 0x0000001fff317819 */ /* 0x000fe40000011430 */
[----:B------:R-:W-:Y:S02]  /*1750*/  LEA.HI R51, R51, R44, RZ, 0x2 ;  /* 0x0000002c33337211 */ /* 0x000fe400078f10ff */
[----:B------:R-:W-:Y:S02]  /*1760*/  SHF.R.S32.HI R44, RZ, 0x2, R43 ;  /* 0x00000002ff2c7819 */ /* 0x000fe4000001142b */
[----:B------:R-:W-:Y:S02]  /*1770*/  LEA.HI R53, R53, R46, RZ, 0x2 ;  /* 0x0000002e35357211 */ /* 0x000fe400078f10ff */
[----:B------:R-:W-:Y:S01]  /*1780*/  LEA.HI R49, R49, R48, RZ, 0x2 ;  /* 0x0000003031317211 */ /* 0x000fe200078f10ff */
[C---:B------:R-:W-:Y:S01]  /*1790*/  VIADD R48, R42.reuse, 0x18 ;  /* 0x000000182a307836 */ /* 0x040fe20000000000 */
[----:B------:R-:W-:Y:S01]  /*17a0*/  IADD3 R46, R42, 0x1c, RZ ;  /* 0x0000001c2a2e7810 */ /* 0x000fe20007ffe0ff */
[----:B------:R-:W-:Y:S01]  /*17b0*/  IMAD R43, R44, 0x28, R35 ;  /* 0x000000282c2b7824 */ /* 0x000fe200078e0223 */
[----:B------:R-:W-:-:S02]  /*17c0*/  SHF.R.S32.HI R42, RZ, 0x2, R45 ;  /* 0x00000002ff2a7819 */ /* 0x000fc4000001142d */
[----:B------:R-:W-:Y:S02]  /*17d0*/  SHF.R.S32.HI R57, RZ, 0x1f, R46 ;  /* 0x0000001fff397819 */ /* 0x000fe4000001142e */
[----:B------:R-:W-:Y:S01]  /*17e0*/  SHF.R.S32.HI R44, RZ, 0x2, R47 ;  /* 0x00000002ff2c7819 */ /* 0x000fe2000001142f */
[--C-:B------:R-:W-:Y:S01]  /*17f0*/  IMAD R45, R42, 0x28, R35.reuse ;  /* 0x000000282a2d7824 */ /* 0x100fe200078e0223 */
[----:B------:R-:W-:Y:S02]  /*1800*/  LEA R43, R0, R43, 0x3 ;  /* 0x0000002b002b7211 */ /* 0x000fe400078e18ff */
[----:B------:R-:W-:Y:S01]  /*1810*/  LEA.HI R57, R57, R46, RZ, 0x2 ;  /* 0x0000002e39397211 */ /* 0x000fe200078f10ff */
[----:B------:R-:W-:Y:S01]  /*1820*/  IMAD R47, R44, 0x28, R35 ;  /* 0x000000282c2f7824 */ /* 0x000fe200078e0223 */
[----:B------:R-:W-:Y:S01]  /*1830*/  SHF.R.S32.HI R55, RZ, 0x1f, R48 ;  /* 0x0000001fff377819 */ /* 0x000fe20000011430 */
[----:B------:R-:W-:Y:S01]  /*1840*/  IMAD R45, R0, 0x8, R45 ;  /* 0x00000008002d7824 */ /* 0x000fe200078e022d */
[----:B------:R-:W-:Y:S01]  /*1850*/  SHF.R.S32.HI R46, RZ, 0x2, R49 ;  /* 0x00000002ff2e7819 */ /* 0x000fe20000011431 */
[----:B------:R-:W0:Y:S01]  /*1860*/  LDS.64 R42, [R43] ;  /* 0x000000002b2a7984 */ /* 0x000e220000000a00 */
[----:B------:R-:W-:-:S02]  /*1870*/  LEA.HI R55, R55, R48, RZ, 0x2 ;  /* 0x0000003037377211 */ /* 0x000fc400078f10ff */
[----:B------:R-:W-:Y:S01]  /*1880*/  SHF.R.S32.HI R48, RZ, 0x2, R51 ;  /* 0x00000002ff307819 */ /* 0x000fe20000011433 */
[----:B------:R-:W-:Y:S01]  /*1890*/  IMAD R49, R46, 0x28, R35 ;  /* 0x000000282e317824 */ /* 0x000fe200078e0223 */
[----:B------:R-:W-:Y:S01]  /*18a0*/  LEA R47, R0, R47, 0x3 ;  /* 0x0000002f002f7211 */ /* 0x000fe200078e18ff */
[----:B------:R-:W1:Y:S01]  /*18b0*/  LDS.64 R44, [R45] ;  /* 0x000000002d2c7984 */ /* 0x000e620000000a00 */
[----:B------:R-:W-:Y:S01]  /*18c0*/  SHF.R.S32.HI R50, RZ, 0x2, R53 ;  /* 0x00000002ff327819 */ /* 0x000fe20000011435 */
[----:B------:R-:W-:Y:S01]  /*18d0*/  IMAD R51, R48, 0x28, R35 ;  /* 0x0000002830337824 */ /* 0x000fe200078e0223 */
[----:B------:R-:W-:Y:S02]  /*18e0*/  LEA R49, R0, R49, 0x3 ;  /* 0x0000003100317211 */ /* 0x000fe400078e18ff */
[----:B------:R-:W2:Y:S01]  /*18f0*/  LDS.64 R46, [R47] ;  /* 0x000000002f2e7984 */ /* 0x000ea20000000a00 */
[----:B------:R-:W-:Y:S01]  /*1900*/  SHF.R.S32.HI R52, RZ, 0x2, R55 ;  /* 0x00000002ff347819 */ /* 0x000fe20000011437 */
[----:B------:R-:W-:Y:S01]  /*1910*/  IMAD R53, R50, 0x28, R35 ;  /* 0x0000002832357824 */ /* 0x000fe200078e0223 */
[----:B------:R-:W-:Y:S01]  /*1920*/  SHF.R.S32.HI R54, RZ, 0x2, R57 ;  /* 0x00000002ff367819 */ /* 0x000fe20000011439 */
[----:B------:R-:W-:Y:S01]  /*1930*/  IMAD R51, R0, 0x8, R51 ;  /* 0x0000000800337824 */ /* 0x000fe200078e0233 */
[----:B------:R-:W3:Y:S01]  /*1940*/  LDS.64 R48, [R49] ;  /* 0x0000000031307984 */ /* 0x000ee20000000a00 */
[--C-:B------:R-:W-:Y:S01]  /*1950*/  IMAD R55, R52, 0x28, R35.reuse ;  /* 0x0000002834377824 */ /* 0x100fe200078e0223 */
[----:B------:R-:W-:Y:S01]  /*1960*/  LEA R53, R0, R53, 0x3 ;  /* 0x0000003500357211 */ /* 0x000fe200078e18ff */
[----:B------:R-:W-:Y:S01]  /*1970*/  IMAD R57, R54, 0x28, R35 ;  /* 0x0000002836397824 */ /* 0x000fe200078e0223 */
[----:B------:R-:W-:Y:S01]  /*1980*/  ISETP.GE.U32.AND P0, PT, R62, 0xa0, PT ;  /* 0x000000a03e00780c */ /* 0x000fe20003f06070 */
[----:B------:R-:W4:Y:S01]  /*1990*/  LDS.64 R50, [R51] ;  /* 0x0000000033327984 */ /* 0x000f220000000a00 */
[C---:B------:R-:W-:Y:S01]  /*19a0*/  LEA R55, R0.reuse, R55, 0x3 ;  /* 0x0000003700377211 */ /* 0x040fe200078e18ff */
[----:B------:R-:W-:-:S02]  /*19b0*/  IMAD R57, R0, 0x8, R57 ;  /* 0x0000000800397824 */ /* 0x000fc400078e0239 */
[----:B------:R-:W5:Y:S04]  /*19c0*/  LDS.64 R52, [R53] ;  /* 0x0000000035347984 */ /* 0x000f680000000a00 */
        /* <DEDUP_REMOVED lines=19> */
.L_x_380:
[----:B------:R-:W-:Y:S05]  /*1b00*/  BSYNC B0 ;  /* 0x0000000000007941 */ /* 0x000fea0003800000 */
.L_x_379:
[----:B------:R-:W2:Y:S01]  /*1b10*/  SHFL.BFLY PT, R0, R3, 0x2, 0x1f ;  /* 0x0c401f0003007f89 */ /* 0x000ea200000e0000 */
[----:B------:R-:W-:Y:S01]  /*1b20*/  LOP3.LUT P1, RZ, R36, 0xfffffffb, RZ, 0xc0, !PT ;  /* 0xfffffffb24ff7812 */ /* 0x000fe2000782c0ff */
[----:B------:R-:W-:Y:S01]  /*1b30*/  BSSY B0, `(.L_x_382) ;  /* 0x0000018000007945 */ /* 0x000fe20003800000 */
[----:B01----:R-:W-:Y:S01]  /*1b40*/  PRMT R53, R14, 0x7632, R53 ;  /* 0x000076320e357816 */ /* 0x003fe20000000035 */
[----:B------:R-:W0:Y:S01]  /*1b50*/  SHFL.BFLY PT, R43, R60, 0x2, 0x1f ;  /* 0x0c401f003c2b7f89 */ /* 0x000e2200000e0000 */
[----:B--2---:R-:W-:Y:S01]  /*1b60*/  FADD.FTZ R45, R0, R3 ;  /* 0x00000003002d7221 */ /* 0x004fe20000010000 */
[----:B------:R-:W-:Y:S01]  /*1b70*/  IADD3 R0, P0, R40, 0x10, RZ ;  /* 0x0000001028007810 */ /* 0x000fe20007f1e0ff */
[----:B0-----:R-:W-:-:S03]  /*1b80*/  FADD.FTZ R46, R43, R60 ;  /* 0x0000003c2b2e7221 */ /* 0x001fc60000010000 */
[----:B------:R-:W0:Y:S01]  /*1b90*/  SHFL.BFLY PT, R42, R45, 0x1, 0x1f ;  /* 0x0c201f002d2a7f89 */ /* 0x000e2200000e0000 */
[----:B------:R-:W-:Y:S02]  /*1ba0*/  IADD3.X R44, RZ, R59, RZ, P0, !PT ;  /* 0x0000003bff2c7210 */ /* 0x000fe400007fe4ff */
[----:B------:R-:W-:Y:S01]  /*1bb0*/  ISETP.GE.U32.AND P0, PT, R0, UR10, PT ;  /* 0x0000000a00007c0c */ /* 0x000fe2000bf06070 */
[----:B------:R-:W1:Y:S03]  /*1bc0*/  SHFL.BFLY PT, R43, R46, 0x1, 0x1f ;  /* 0x0c201f002e2b7f89 */ /* 0x000e6600000e0000 */
[----:B------:R-:W-:Y:S01]  /*1bd0*/  ISETP.GE.AND.EX P0, PT, R44, UR6, PT, P0 ;  /* 0x000000062c007c0c */ /* 0x000fe2000bf06300 */
[----:B0-----:R-:W-:Y:S01]  /*1be0*/  FADD.FTZ R42, R45, R42 ;  /* 0x0000002a2d2a7221 */ /* 0x001fe20000010000 */
[----:B-1----:R-:W-:Y:S01]  /*1bf0*/  FADD.FTZ R43, R46, R43 ;  /* 0x0000002b2e2b7221 */ /* 0x002fe20000010000 */
[----:B------:R-:W-:Y:S10]  /*1c00*/  @P1 BRA `(.L_x_383) ;  /* 0x0000000000281947 */ /* 0x000ff40003800000 */
[----:B------:R-:W0:Y:S01]  /*1c10*/  LDC R45, c[0x0][0x10] ;  /* 0x00000400ff2d7b82 */ /* 0x000e220000000800 */
[----:B------:R-:W-:-:S05]  /*1c20*/  SHF.R.U32.HI R3, RZ, 0x2, R36 ;  /* 0x00000002ff037819 */ /* 0x000fca0000011624 */
[----:B------:R-:W-:Y:S02]  /*1c30*/  IMAD.SHL.U32 R48, R3, 0x8, RZ ;  /* 0x0000000803307824 */ /* 0x000fe400078e00ff */
[----:B------:R-:W1:Y:S03]  /*1c40*/  LDC.64 R46, c[0x0][0x260] ;  /* 0x00009800ff2e7b82 */ /* 0x000e660000000a00 */
[----:B------:R-:W-:Y:S01]  /*1c50*/  LOP3.LUT R48, R48, 0xfffffff8, R37, 0xe2, !PT ;  /* 0xfffffff830307812 */ /* 0x000fe200078ee225 */
[----:B0-----:R-:W-:-:S05]  /*1c60*/  IMAD R3, R45, UR4, R38 ;  /* 0x000000042d037c24 */ /* 0x001fca000f8e0226 */
[----:B------:R-:W-:-:S04]  /*1c70*/  LEA R3, R3, R48, 0x4 ;  /* 0x0000003003037211 */ /* 0x000fc800078e20ff */
[----:B------:R-:W-:-:S05]  /*1c80*/  SHF.L.U32 R3, R3, 0x1, RZ ;  /* 0x0000000103037819 */ /* 0x000fca00000006ff */
[----:B-1----:R-:W-:-:S05]  /*1c90*/  IMAD.WIDE.U32 R46, R3, 0x4, R46 ;  /* 0x00000004032e7825 */ /* 0x002fca00078e002e */
[----:B------:R0:W-:Y:S02]  /*1ca0*/  STG.E.64 desc[UR8][R46.64], R42 ;  /* 0x0000002a2e007986 */ /* 0x0001e4000c101b08 */
.L_x_383:
[----:B------:R-:W-:Y:S05]  /*1cb0*/  BSYNC B0 ;  /* 0x0000000000007941 */ /* 0x000fea0003800000 */
.L_x_382:
[----:B------:R-:W-:Y:S02]  /*1cc0*/  PRMT R55, R15, 0x7632, R55 ;  /* 0x000076320f377816 */ /* 0x000fe40000000037 */
[----:B------:R-:W-:Y:S02]  /*1cd0*/  PRMT R54, R16, 0x7632, R54 ;  /* 0x0000763210367816 */ /* 0x000fe40000000036 */
[----:B------:R-:W-:Y:S02]  /*1ce0*/  PRMT R50, R17, 0x7632, R50 ;  /* 0x0000763211327816 */ /* 0x000fe40000000032 */
[----:B------:R-:W-:Y:S02]  /*1cf0*/  PRMT R56, R12, 0x7632, R56 ;  /* 0x000076320c387816 */ /* 0x000fe40000000038 */
[----:B------:R-:W-:Y:S02]  /*1d00*/  PRMT R52, R13, 0x7632, R52 ;  /* 0x000076320d347816 */ /* 0x000fe40000000034 */
[----:B------:R-:W-:-:S02]  /*1d10*/  PRMT R48, R20, 0x7632, R48 ;  /* 0x0000763214307816 */ /* 0x000fc40000000030 */
[----:B------:R-:W-:Y:S02]  /*1d20*/  PRMT R45, R21, 0x7632, R45 ;  /* 0x00007632152d7816 */ /* 0x000fe4000000002d */
[----:B------:R-:W-:Y:S02]  /*1d30*/  PRMT R49, R18, 0x7632, R49 ;  /* 0x0000763212317816 */ /* 0x000fe40000000031 */
[----:B------:R-:W-:Y:S02]  /*1d40*/  PRMT R3, R19, 0x7632, R3 ;  /* 0x0000763213037816 */ /* 0x000fe40000000003 */
[----:B0-----:R-:W-:Y:S02]  /*1d50*/  PRMT R47, R22, 0x7632, R47 ;  /* 0x00007632162f7816 */ /* 0x001fe4000000002f */
        /* <DEDUP_REMOVED lines=14> */
.L_x_386:
[----:B------:R-:W2:Y:S04]  /*1e40*/  LD.E.STRONG.GPU R60, desc[UR8][R42.64] ;  /* 0x000000082a3c7980 */ /* 0x000ea8000c10f900 */
[----:B--2---:R-:W-:Y:S01]  /*1e50*/  CCTL.IVALL ;  /* 0x00000000ff00798f */ /* 0x004fe20002000000 */
[----:B------:R-:W-:Y:S05]  /*1e60*/  YIELD ;  /* 0x0000000000007946 */ /* 0x000fea0003800000 */
[----:B-----5:R-:W-:-:S04]  /*1e70*/  LOP3.LUT R60, R60, R51, RZ, 0x3c, !PT ;  /* 0x000000333c3c7212 */ /* 0x020fc800078e3cff */
[----:B------:R-:W-:-:S13]  /*1e80*/  ISETP.GT.AND P0, PT, R60, -0x1, PT ;  /* 0xffffffff3c00780c */ /* 0x000fda0003f04270 */
[----:B------:R-:W-:Y:S05]  /*1e90*/  @P0 BRA `(.L_x_386) ;  /* 0xfffffffc00e80947 */ /* 0x000fea000383ffff */
.L_x_385:
[----:B------:R-:W-:Y:S05]  /*1ea0*/  WARPSYNC.ALL ;  /* 0x0000000000007948 */ /* 0x000fea0003800000 */
[----:B------:R-:W-:Y:S06]  /*1eb0*/  BAR.SYNC.DEFER_BLOCKING 0x0 ;  /* 0x0000000000007b1d */ /* 0x000fec0000010000 */
[----:B------:R-:W-:Y:S05]  /*1ec0*/  BRA `(.L_x_387) ;  /* 0x0000000000607947 */ /* 0x000fea0003800000 */
.L_x_384:
        /* <DEDUP_REMOVED lines=8> */
[----:B------:R-:W-:Y:S02]  /*1f50*/  ISETP.NE.AND P0, PT, R37, R60, PT ;  /* 0x0000003c2500720c */ /* 0x000fe40003f05270 */
[----:B------:R-:W-:-:S04]  /*1f60*/  MOV R51, 0x7ffffff1 ;  /* 0x7ffffff100337802 */ /* 0x000fc80000000f00 */
[----:B------:R-:W-:Y:S01]  /*1f70*/  SEL R51, R51, 0x1, !P0 ;  /* 0x0000000133337807 */ /* 0x000fe20004000000 */
[----:B0-----:R-:W-:Y:S01]  /*1f80*/  IMAD.WIDE.U32 R42, R57, 0x4, R42 ;  /* 0x00000004392a7825 */ /* 0x001fe200078e002a */
[----:B------:R-:W-:Y:S06]  /*1f90*/  MEMBAR.ALL.GPU ;  /* 0x0000000000007992 */ /* 0x000fec000000a000 */
[----:B------:R-:W-:-:S00]  /*1fa0*/  ERRBAR ;  /* 0x00000000000079ab */ /* 0x000fc00000000000 */
[----:B------:R-:W-:Y:S06]  /*1fb0*/  CGAERRBAR ;  /* 0x00000000000075ab */ /* 0x000fec0000000000 */
[----:B------:R0:W5:Y:S02]  /*1fc0*/  ATOM.E.ADD.STRONG.GPU PT, R51, desc[UR8][R42.64], R51 ;  /* 0x000000332a33798a */ /* 0x00016400081ee1c8 */
.L_x_389:
[----:B------:R-:W2:Y:S04]  /*1fd0*/  LD.E.STRONG.GPU R60, desc[UR8][R42.64] ;  /* 0x000000082a3c7980 */ /* 0x000ea8000c10f900 */
[----:B--2---:R-:W-:Y:S01]  /*1fe0*/  CCTL.IVALL ;  /* 0x00000000ff00798f */ /* 0x004fe20002000000 */
[----:B------:R-:W-:Y:S05]  /*1ff0*/  YIELD ;  /* 0x0000000000007946 */ /* 0x000fea0003800000 */
[----:B-----5:R-:W-:-:S04]  /*2000*/  LOP3.LUT R60, R60, R51, RZ, 0x3c, !PT ;  /* 0x000000333c3c7212 */ /* 0x020fc800078e3cff */
[----:B------:R-:W-:-:S13]  /*2010*/  ISETP.GT.AND P0, PT, R60, -0x1, PT ;  /* 0xffffffff3c00780c */ /* 0x000fda0003f04270 */
[----:B------:R-:W-:Y:S05]  /*2020*/  @P0 BRA `(.L_x_389) ;  /* 0xfffffffc00e80947 */ /* 0x000fea000383ffff */
.L_x_388:
[----:B------:R-:W-:Y:S05]  /*2030*/  WARPSYNC.ALL ;  /* 0x0000000000007948 */ /* 0x000fea0003800000 */
[----:B------:R-:W-:Y:S06]  /*2040*/  BAR.SYNC.DEFER_BLOCKING 0x0 ;  /* 0x0000000000007b1d */ /* 0x000fec0000010000 */
.L_x_387:
[----:B------:R-:W-:Y:S01]  /*2050*/  ISETP.GT.U32.AND P0, PT, R36, 0xf, PT ;  /* 0x0000000f2400780c */ /* 0x000fe20003f04070 */
[----:B------:R-:W-:Y:S01]  /*2060*/  HFMA2.MMA R57, -RZ, RZ, 0, 0 ;  /* 0x00000000ff397435 */ /* 0x000fe200000001ff */
[----:B------:R-:W-:Y:S01]  /*2070*/  SHF.L.U32 R67, R18, 0x10, RZ ;  /* 0x0000001012437819 */ /* 0x000fe200000006ff */
[----:B------:R-:W-:Y:S01]  /*2080*/  IMAD.U32 R49, R49, 0x10000, RZ ;  /* 0x0001000031317824 */ /* 0x000fe200078e00ff */
[----:B------:R-:W-:Y:S02]  /*2090*/  SHF.L.U32 R59, R56, 0x10, RZ ;  /* 0x00000010383b7819 */ /* 0x000fe400000006ff */
[----:B------:R-:W-:Y:S02]  /*20a0*/  SHF.L.U32 R19, R19, 0x10, RZ ;  /* 0x0000001013137819 */ /* 0x000fe400000006ff */
[----:B------:R-:W-:Y:S01]  /*20b0*/  SHF.L.U32 R53, R53, 0x10, RZ ;  /* 0x0000001035357819 */ /* 0x000fe200000006ff */
[----:B------:R-:W-:Y:S01]  /*20c0*/  IMAD.U32 R61, R13, 0x10000, RZ ;  /* 0x000100000d3d7824 */ /* 0x000fe200078e00ff */
[----:B------:R-:W-:Y:S01]  /*20d0*/  SHF.L.U32 R69, R3, 0x10, RZ ;  /* 0x0000001003457819 */ /* 0x000fe200000006ff */
[----:B------:R-:W-:Y:S01]  /*20e0*/  IMAD.U32 R55, R55, 0x10000, RZ ;  /* 0x0001000037377824 */ /* 0x000fe200078e00ff */
[----:B------:R-:W-:Y:S01]  /*20f0*/  SHF.L.U32 R63, R50, 0x10, RZ ;  /* 0x00000010323f7819 */ /* 0x000fe200000006ff */
[----:B------:R-:W1:Y:S01]  /*2100*/  @!P0 LDC R51, c[0x0][0x10] ;  /* 0x00000400ff338b82 */ /* 0x000e620000000800 */
[----:B------:R-:W-:-:S07]  /*2110*/  @!P0 LOP3.LUT R60, R36, 0x7ffffff8, RZ, 0xc0, !PT ;  /* 0x7ffffff8243c8812 */ /* 0x000fce00078ec0ff */
[----:B------:R-:W2:Y:S01]  /*2120*/  S2UR UR7, SR_CgaCtaId ;  /* 0x00000000000779c3 */ /* 0x000ea20000008800 */
[----:B------:R-:W-:Y:S01]  /*2130*/  @!P0 LOP3.LUT R62, R36, 0x7, RZ, 0xc0, !PT ;  /* 0x00000007243e8812 */ /* 0x000fe200078ec0ff */
[----:B------:R-:W-:Y:S01]  /*2140*/  UMOV UR5, 0x400 ;  /* 0x0000040000057882 */ /* 0x000fe20000000000 */
[----:B------:R-:W-:Y:S01]  /*2150*/  SHF.L.U32 R20, R20, 0x10, RZ ;  /* 0x0000001014147819 */ /* 0x000fe200000006ff */
[----:B------:R-:W-:Y:S01]  /*2160*/  IMAD.U32 R48, R48, 0x10000, RZ ;  /* 0x0001000030307824 */ /* 0x000fe200078e00ff */
[----:B------:R-:W-:Y:S02]  /*2170*/  SHF.L.U32 R21, R21, 0x10, RZ ;  /* 0x0000001015157819 */ /* 0x000fe400000006ff */
[----:B------:R-:W-:Y:S01]  /*2180*/  SHF.L.U32 R45, R45, 0x10, RZ ;  /* 0x000000102d2d7819 */ /* 0x000fe200000006ff */
[----:B0-----:R-:W0:Y:S01]  /*2190*/  @!P0 LDC.64 R42, c[0x0][0x260] ;  /* 0x00009800ff2a8b82 */ /* 0x001e220000000a00 */
[----:B------:R-:W-:Y:S01]  /*21a0*/  SHF.L.U32 R47, R47, 0x10, RZ ;  /* 0x000000102f2f7819 */ /* 0x000fe200000006ff */
[----:B------:R-:W-:Y:S01]  /*21b0*/  IMAD.U32 R22, R22, 0x10000, RZ ;  /* 0x0001000016167824 */ /* 0x000fe200078e00ff */
[----:B------:R-:W-:Y:S01]  /*21c0*/  SHF.L.U32 R23, R23, 0x10, RZ ;  /* 0x0000001017177819 */ /* 0x000fe200000006ff */
[----:B------:R-:W-:Y:S01]  /*21d0*/  IMAD.U32 R46, R46, 0x10000, RZ ;  /* 0x000100002e2e7824 */ /* 0x000fe200078e00ff */
[----:B------:R-:W-:Y:S01]  /*21e0*/  ULDC.64 UR12, c[0x0][0x210] ;  /* 0x00008400000c7ab9 */ /* 0x000fe20000000a00 */
[----:B-1----:R-:W-:-:S04]  /*21f0*/  @!P0 IMAD R51, R51, UR4, R38 ;  /* 0x0000000433338c24 */ /* 0x002fc8000f8e0226 */
[----:B------:R-:W-:-:S05]  /*2200*/  @!P0 IMAD R51, R51, 0x10, R60 ;  /* 0x0000001033338824 */ /* 0x000fca00078e023c */
[----:B------:R-:W-:-:S04]  /*2210*/  @!P0 IADD3 R51, R51, R62, RZ ;  /* 0x0000003e33338210 */ /* 0x000fc80007ffe0ff */
[----:B------:R-:W-:-:S05]  /*2220*/  @!P0 SHF.L.U32 R51, R51, 0x1, RZ ;  /* 0x0000000133338819 */ /* 0x000fca00000006ff */
[----:B0-----:R-:W-:-:S06]  /*2230*/  @!P0 IMAD.WIDE.U32 R42, R51, 0x4, R42 ;  /* 0x00000004332a8825 */ /* 0x001fcc00078e002a */
[----:B------:R-:W3:Y:S01]  /*2240*/  @!P0 LDG.E.64 R42, desc[UR8][R42.64] ;  /* 0x000000082a2a8981 */ /* 0x000ee2000c1e1b00 */
[----:B------:R-:W-:Y:S01]  /*2250*/  IMAD.U32 R51, R12, 0x10000, RZ ;  /* 0x000100000c337824 */ /* 0x000fe200078e00ff */
[----:B------:R-:W-:Y:S01]  /*2260*/  MOV R12, RZ ;  /* 0x000000ff000c7202 */ /* 0x000fe20000000f00 */
[----:B------:R-:W-:Y:S01]  /*2270*/  FADD.FTZ R68, -R2, R49 ;  /* 0x0000003102447221 */ /* 0x000fe20000010100 */
[----:B------:R-:W-:Y:S01]  /*2280*/  SHF.L.U32 R56, R16, 0x10, RZ ;  /* 0x0000001010387819 */ /* 0x000fe200000006ff */
[----:B------:R-:W-:Y:S01]  /*2290*/  FADD.FTZ R60, -R2, R51 ;  /* 0x00000033023c7221 */ /* 0x000fe20000010100 */
[----:B------:R-:W-:Y:S02]  /*22a0*/  IMAD.U32 R51, R14, 0x10000, RZ ;  /* 0x000100000e337824 */ /* 0x000fe400078e00ff */
[----:B------:R-:W-:Y:S01]  /*22b0*/  FADD.FTZ R16, -R2, R59 ;  /* 0x0000003b02107221 */ /* 0x000fe20000010100 */
[----:B------:R-:W-:Y:S01]  /*22c0*/  SHF.L.U32 R62, R17, 0x10, RZ ;  /* 0x00000010113e7819 */ /* 0x000fe200000006ff */
[----:B------:R-:W-:Y:S01]  /*22d0*/  FMUL.FTZ R14, R39, R60 ;  /* 0x0000003c270e7220 */ /* 0x000fe20000410000 */
[----:B------:R-:W-:-:S02]  /*22e0*/  IMAD.U32 R60, R54, 0x10000, RZ ;  /* 0x00010000363c7824 */ /* 0x000fc400078e00ff */
[----:B------:R-:W-:Y:S01]  /*22f0*/  FADD.FTZ R54, -R2, R67 ;  /* 0x0000004302367221 */ /* 0x000fe20000010100 */
[C---:B------:R-:W-:Y:S01]  /*2300*/  FMUL.FTZ R16, R39.reuse, R16 ;  /* 0x0000001027107220 */ /* 0x040fe20000410000 */
[----:B------:R-:W-:Y:S01]  /*2310*/  SHF.L.U32 R59, R52, 0x10, RZ ;  /* 0x00000010343b7819 */ /* 0x000fe200000006ff */
[----:B------:R-:W-:Y:S01]  /*2320*/  UIADD3 UR5, UR5, 0x3480, URZ ;  /* 0x0000348005057890 */ /* 0x000fe2000fffe03f */
[----:B------:R-:W-:Y:S01]  /*2330*/  FMUL.FTZ R54, R39, R54 ;  /* 0x0000003627367220 */ /* 0x000fe20000410000 */
[----:B------:R-:W-:Y:S01]  /*2340*/  FFMA.FTZ R17, R16, R53, R60 ;  /* 0x0000003510117223 */ /* 0x000fe2000001003c */
[----:B------:R-:W-:Y:S01]  /*2350*/  ULOP3.LUT UR4, UR4, 0x1, URZ, 0x3c, !UPT ;  /* 0x0000000104047892 */ /* 0x000fe2000f8e3c3f */
[----:B------:R-:W-:Y:S01]  /*2360*/  FADD.FTZ R52, -R2, R59 ;  /* 0x0000003b02347221 */ /* 0x000fe20000010100 */
[----:B------:R-:W-:Y:S01]  /*2370*/  FFMA.FTZ R49, R51, R54, R56 ;  /* 0x0000003633317223 */ /* 0x000fe20000010038 */
[----:B--2---:R-:W-:Y:S02]  /*2380*/  ULEA UR5, UR7, UR5, 0x18 ;  /* 0x0000000507057291 */ /* 0x004fe4000f8ec03f */
[----:B------:R-:W-:Y:S01]  /*2390*/  FMUL.FTZ R52, R39, R52 ;  /* 0x0000003427347220 */ /* 0x000fe20000410000 */
[----:B------:R-:W-:-:S03]  /*23a0*/  FMUL.FTZ R72, R49, -1.4426950216293334961 ;  /* 0xbfb8aa3b31487820 */ /* 0x000fc60000410000 */
[----:B------:R-:W-:Y:S01]  /*23b0*/  FFMA.FTZ R50, R52, R55, R63 ;  /* 0x0000003734327223 */ /* 0x000fe2000001003f */
[----:B------:R-:W-:Y:S03]  /*23c0*/  MUFU.EX2 R3, R72 ;  /* 0x0000004800037308 */ /* 0x000fe60000000800 */
[----:B------:R-:W-:-:S06]  /*23d0*/  FMUL.FTZ R64, R50, -1.4426950216293334961 ;  /* 0xbfb8aa3b32407820 */ /* 0x000fcc0000410000 */
[----:B------:R-:W0:Y:S02]  /*23e0*/  MUFU.EX2 R64, R64 ;  /* 0x0000004000407308 */ /* 0x000e240000000800 */
[----:B0-----:R-:W-:-:S06]  /*23f0*/  FADD.FTZ R64, R64, 1 ;  /* 0x3f80000040407421 */ /* 0x001fcc0000010000 */
[----:B------:R-:W-:Y:S01]  /*2400*/  MUFU.RCP R64, R64 ;  /* 0x0000004000407308 */ /* 0x000fe20000001000 */
[----:B---3--:R-:W-:Y:S01]  /*2410*/  @!P0 FADD.FTZ R57, RZ, R42 ;  /* 0x0000002aff398221 */ /* 0x008fe20000010000 */
[----:B------:R-:W-:Y:S01]  /*2420*/  @!P0 FADD.FTZ R12, RZ, R43 ;  /* 0x0000002bff0c8221 */ /* 0x000fe20000010000 */
[----:B------:R-:W-:Y:S01]  /*2430*/  SHF.L.U32 R43, R15, 0x10, RZ ;  /* 0x000000100f2b7819 */ /* 0x000fe200000006ff */
[----:B------:R-:W-:Y:S01]  /*2440*/  FFMA.FTZ R15, R14, R51, R56 ;  /* 0x000000330e0f7223 */ /* 0x000fe20000010038 */
[----:B------:R-:W-:Y:S01]  /*2450*/  FMUL.FTZ R56, R39, R68 ;  /* 0x0000004427387220 */ /* 0x000fe20000410000 */
[----:B------:R-:W0:Y:S01]  /*2460*/  SHFL.BFLY PT, R66, R57, 0x4, 0x1f ;  /* 0x0c801f0039427f89 */ /* 0x000e2200000e0000 */
[C---:B------:R-:W-:Y:S01]  /*2470*/  FADD.FTZ R68, -R2.reuse, R19 ;  /* 0x0000001302447221 */ /* 0x040fe20000010100 */
[C---:B------:R-:W-:Y:S01]  /*2480*/  FADD.FTZ R42, -R2.reuse, R61 ;  /* 0x0000003d022a7221 */ /* 0x040fe20000010100 */
[----:B------:R-:W-:Y:S01]  /*2490*/  FFMA.FTZ R19, R53, R56, R60 ;  /* 0x0000003835137223 */ /* 0x000fe2000001003c */
[----:B------:R-:W1:Y:S01]  /*24a0*/  SHFL.BFLY PT, R65, R12, 0x4, 0x1f ;  /* 0x0c801f000c417f89 */ /* 0x000e6200000e0000 */
[----:B------:R-:W-:Y:S01]  /*24b0*/  FMUL.FTZ R60, R39, R68 ;  /* 0x00000044273c7220 */ /* 0x000fe20000410000 */
[----:B------:R-:W-:Y:S01]  /*24c0*/  FADD.FTZ R2, -R2, R69 ;  /* 0x0000004502027221 */ /* 0x000fe20000010100 */
[----:B------:R-:W-:Y:S01]  /*24d0*/  FMUL.FTZ R13, R15, -1.4426950216293334961 ;  /* 0xbfb8aa3b0f0d7820 */ /* 0x000fe20000410000 */
[----:B------:R-:W-:Y:S01]  /*24e0*/  FMUL.FTZ R42, R39, R42 ;  /* 0x0000002a272a7220 */ /* 0x000fe20000410000 */
[----:B------:R-:W-:Y:S01]  /*24f0*/  FMUL.FTZ R71, R19, -1.4426950216293334961 ;  /* 0xbfb8aa3b13477820 */ /* 0x000fe20000410000 */
[----:B------:R-:W-:Y:S01]  /*2500*/  LOP3.LUT P0, RZ, R36, 0xfffffff7, RZ, 0xc0, !PT ;  /* 0xfffffff724ff7812 */ /* 0x000fe2000780c0ff */
[----:B------:R-:W-:Y:S01]  /*2510*/  FMUL.FTZ R61, R17, -1.4426950216293334961 ;  /* 0xbfb8aa3b113d7820 */ /* 0x000fe20000410000 */
[----:B------:R-:W-:Y:S01]  /*2520*/  FFMA.FTZ R18, R42, R43, R62 ;  /* 0x0000002b2a127223 */ /* 0x000fe2000001003e */
[----:B------:R-:W2:Y:S03]  /*2530*/  MUFU.EX2 R13, R13 ;  /* 0x0000000d000d7308 */ /* 0x000ea60000000800 */
[----:B------:R-:W-:-:S05]  /*2540*/  FMUL.FTZ R59, R18, -1.4426950216293334961 ;  /* 0xbfb8aa3b123b7820 */ /* 0x000fca0000410000 */
[----:B------:R-:W3:Y:S01]  /*2550*/  MUFU.EX2 R61, R61 ;  /* 0x0000003d003d7308 */ /* 0x000ee20000000800 */
[----:B0-----:R-:W-:Y:S01]  /*2560*/  FADD.FTZ R67, R66, R57 ;  /* 0x0000003942437221 */ /* 0x001fe20000010000 */
[----:B------:R-:W-:Y:S01]  /*2570*/  FFMA.FTZ R57, R43, R60, R62 ;  /* 0x0000003c2b397223 */ /* 0x000fe2000001003e */
[----:B------:R-:W-:Y:S01]  /*2580*/  FMUL.FTZ R62, R39, R2 ;  /* 0x00000002273e7220 */ /* 0x000fe20000410000 */
[----:B-1----:R-:W-:Y:S02]  /*2590*/  FADD.FTZ R68, R65, R12 ;  /* 0x0000000c41447221 */ /* 0x002fe40000010000 */
[----:B------:R-:W0:Y:S01]  /*25a0*/  SHFL.BFLY PT, R70, R67, 0x2, 0x1f ;  /* 0x0c401f0043467f89 */ /* 0x000e2200000e0000 */
[----:B--2---:R-:W-:Y:S01]  /*25b0*/  FADD.FTZ R65, R13, 1 ;  /* 0x3f8000000d417421 */ /* 0x004fe20000010000 */
[----:B------:R-:W-:Y:S01]  /*25c0*/  FFMA.FTZ R63, R55, R62, R63 ;  /* 0x0000003e373f7223 */ /* 0x000fe2000001003f */
[----:B------:R-:W-:Y:S01]  /*25d0*/  FMUL.FTZ R66, R57, -1.4426950216293334961 ;  /* 0xbfb8aa3b39427820 */ /* 0x000fe20000410000 */
[----:B------:R-:W1:Y:S01]  /*25e0*/  SHFL.BFLY PT, R69, R68, 0x2, 0x1f ;  /* 0x0c401f0044457f89 */ /* 0x000e6200000e0000 */
[----:B------:R-:W2:Y:S01]  /*25f0*/  MUFU.EX2 R12, R71 ;  /* 0x00000047000c7308 */ /* 0x000ea20000000800 */
[----:B------:R-:W-:Y:S01]  /*2600*/  FMUL.FTZ R2, R63, -1.4426950216293334961 ;  /* 0xbfb8aa3b3f027820 */ /* 0x000fe20000410000 */
[----:B---3--:R-:W-:-:S06]  /*2610*/  FADD.FTZ R61, R61, 1 ;  /* 0x3f8000003d3d7421 */ /* 0x008fcc0000010000 */
[----:B------:R-:W3:Y:S08]  /*2620*/  MUFU.EX2 R66, R66 ;  /* 0x0000004200427308 */ /* 0x000ef00000000800 */
[----:B------:R-:W4:Y:S01]  /*2630*/  MUFU.EX2 R2, R2 ;  /* 0x0000000200027308 */ /* 0x000f220000000800 */
[----:B0-----:R-:W-:Y:S01]  /*2640*/  FADD.FTZ R13, R67, R70 ;  /* 0x00000046430d7221 */ /* 0x001fe20000010000 */
[----:B------:R-:W-:Y:S01]  /*2650*/  FADD.FTZ R67, R3, 1 ;  /* 0x3f80000003437421 */ /* 0x000fe20000010000 */
[----:B--2---:R-:W-:Y:S01]  /*2660*/  FADD.FTZ R3, R12, 1 ;  /* 0x3f8000000c037421 */ /* 0x004fe20000010000 */
[----:B------:R-:W-:-:S02]  /*2670*/  IMAD.SHL.U32 R12, R40, 0x2, RZ ;  /* 0x00000002280c7824 */ /* 0x000fc400078e00ff */
[----:B-1----:R-:W-:Y:S01]  /*2680*/  FADD.FTZ R69, R68, R69 ;  /* 0x0000004544457221 */ /* 0x002fe20000010000 */
[----:B------:R-:W0:Y:S01]  /*2690*/  SHFL.BFLY PT, R70, R13, 0x1, 0x1f ;  /* 0x0c201f000d467f89 */ /* 0x000e2200000e0000 */
[----:B---3--:R-:W-:Y:S01]  /*26a0*/  FADD.FTZ R71, R66, 1 ;  /* 0x3f80000042477421 */ /* 0x008fe20000010000 */
[----:B------:R-:W-:Y:S01]  /*26b0*/  MUFU.RCP R40, R3 ;  /* 0x0000000300287308 */ /* 0x000fe20000001000 */
[----:B------:R-:W-:Y:S01]  /*26c0*/  LOP3.LUT R12, R12, 0xe, RZ, 0xc0, !PT ;  /* 0x0000000e0c0c7812 */ /* 0x000fe200078ec0ff */
[----:B------:R-:W1:Y:S03]  /*26d0*/  SHFL.BFLY PT, R68, R69, 0x1, 0x1f ;  /* 0x0c201f0045447f89 */ /* 0x000e6600000e0000 */
[----:B------:R-:W-:Y:S01]  /*26e0*/  IADD3 R12, -R12, R41, RZ ;  /* 0x000000290c0c7210 */ /* 0x000fe20007ffe1ff */
[----:B----4-:R-:W-:Y:S02]  /*26f0*/  FADD.FTZ R66, R2, 1 ;  /* 0x3f80000002427421 */ /* 0x010fe40000010000 */
[----:B------:R-:W2:Y:S01]  /*2700*/  MUFU.EX2 R59, R59 ;  /* 0x0000003b003b7308 */ /* 0x000ea20000000800 */
[----:B------:R-:W-:-:S07]  /*2710*/  LEA R12, R12, UR5, 0x3 ;  /* 0x000000050c0c7c11 */ /* 0x000fce000f8e18ff */
[----:B------:R-:W3:Y:S01]  /*2720*/  MUFU.RCP R65, R65 ;  /* 0x0000004100417308 */ /* 0x000ee20000001000 */
[----:B0-----:R-:W-:-:S07]  /*2730*/  FADD.FTZ R70, R13, R70 ;  /* 0x000000460d467221 */ /* 0x001fce0000010000 */
[----:B------:R-:W0:Y:S01]  /*2740*/  MUFU.RCP R61, R61 ;  /* 0x0000003d003d7308 */ /* 0x000e220000001000 */
[----:B--2---:R-:W-:Y:S01]  /*2750*/  FADD.FTZ R59, R59, 1 ;  /* 0x3f8000003b3b7421 */ /* 0x004fe20000010000 */
[----:B-1----:R-:W-:Y:S01]  /*2760*/  FADD.FTZ R68, R69, R68 ;  /* 0x0000004445447221 */ /* 0x002fe20000010000 */
[----:B------:R-:W-:Y:S01]  /*2770*/  @!P0 LOP3.LUT R69, R36, 0xfffffff8, RZ, 0xc0, !PT ;  /* 0xfffffff824458812 */ /* 0x000fe200078ec0ff */
[----:B------:R-:W-:Y:S02]  /*2780*/  @!P0 FMUL.FTZ R2, R70, 9.7656251455191522837e-05 ;  /* 0x38cccccd46028820 */ /* 0x000fe40000410000 */
[----:B------:R-:W-:Y:S02]  /*2790*/  @!P0 FMUL.FTZ R3, R68, 9.7656251455191522837e-05 ;  /* 0x38cccccd44038820 */ /* 0x000fe40000410000 */
[----:B------:R-:W1:Y:S01]  /*27a0*/  MUFU.RCP R59, R59 ;  /* 0x0000003b003b7308 */ /* 0x000e620000001000 */
[----:B---3--:R-:W-:Y:S02]  /*27b0*/  FADD.FTZ R68, -R65, 1 ;  /* 0x3f80000041447421 */ /* 0x008fe40000010100 */
[----:B------:R2:W-:Y:S02]  /*27c0*/  @!P0 STS.64 [R69+UR5], R2 ;  /* 0x0000000245008988 */ /* 0x0005e40008000a05 */
[----:B------:R-:W-:Y:S01]  /*27d0*/  FFMA.FTZ R68, R15, R68, 1 ;  /* 0x3f8000000f447423 */ /* 0x000fe20000010044 */
[----:B------:R-:W-:Y:S01]  /*27e0*/  BAR.SYNC.DEFER_BLOCKING 0x0 ;  /* 0x0000000000007b1d */ /* 0x000fe20000010000 */
[----:B0-----:R-:W-:-:S02]  /*27f0*/  FADD.FTZ R70, -R61, 1 ;  /* 0x3f8000003d467421 */ /* 0x001fc40000010100 */
[----:B------:R-:W-:-:S03]  /*2800*/  FMUL.FTZ R65, R65, R68 ;  /* 0x0000004441417220 */ /* 0x000fc60000410000 */
[----:B------:R-:W0:Y:S01]  /*2810*/  MUFU.RCP R67, R67 ;  /* 0x0000004300437308 */ /* 0x000e220000001000 */
[----:B------:R-:W-:Y:S01]  /*2820*/  FFMA.FTZ R70, R17, R70, 1 ;  /* 0x3f80000011467423 */ /* 0x000fe20000010046 */
[----:B--2---:R-:W-:Y:S01]  /*2830*/  FADD.FTZ R2, -R40, 1 ;  /* 0x3f80000028027421 */ /* 0x004fe20000010100 */
[----:B------:R-:W-:Y:S01]  /*2840*/  FMUL.FTZ R3, R20, R65 ;  /* 0x0000004114037220 */ /* 0x000fe20000410000 */
[----:B-1----:R-:W-:Y:S01]  /*2850*/  FADD.FTZ R73, -R59, 1 ;  /* 0x3f8000003b497421 */ /* 0x002fe20000010100 */
[----:B------:R-:W-:Y:S01]  /*2860*/  FMUL.FTZ R61, R61, R70 ;  /* 0x000000463d3d7220 */ /* 0x000fe20000410000 */
[----:B------:R-:W-:Y:S01]  /*2870*/  FFMA.FTZ R19, R19, R2, 1 ;  /* 0x3f80000013137423 */ /* 0x000fe20000010002 */
[----:B------:R-:W-:Y:S01]  /*2880*/  IADD3 R2, P0, R27, UR12, RZ ;  /* 0x0000000c1b027c10 */ /* 0x000fe2000ff1e0ff */
[----:B------:R1:W2:Y:S01]  /*2890*/  MUFU.RCP R41, R71 ;  /* 0x0000004700297308 */ /* 0x0002a20000001000 */
[----:B------:R-:W-:Y:S01]  /*28a0*/  FFMA.FTZ R72, R18, R73, 1 ;  /* 0x3f80000012487423 */ /* 0x000fe20000010049 */
[----:B------:R-:W-:Y:S01]  /*28b0*/  FMUL.FTZ R48, R48, R61 ;  /* 0x0000003d30307220 */ /* 0x000fe20000410000 */
[----:B------:R-:W-:-:S02]  /*28c0*/  FMUL.FTZ R40, R40, R19 ;  /* 0x0000001328287220 */ /* 0x000fc40000410000 */
[----:B------:R-:W-:Y:S01]  /*28d0*/  FMUL.FTZ R72, R59, R72 ;  /* 0x000000483b487220 */ /* 0x000fe20000410000 */
[----:B------:R-:W-:Y:S01]  /*28e0*/  MOV R59, R44 ;  /* 0x0000002c003b7202 */ /* 0x000fe20000000f00 */
[----:B------:R-:W-:Y:S01]  /*28f0*/  FMUL.FTZ R47, R47, R40 ;  /* 0x000000282f2f7220 */ /* 0x000fe20000410000 */
[----:B------:R-:W3:Y:S01]  /*2900*/  MUFU.RCP R66, R66 ;  /* 0x0000004200427308 */ /* 0x000ee20000001000 */
[----:B-1----:R-:W-:Y:S01]  /*2910*/  FADD.FTZ R71, -R64, 1 ;  /* 0x3f80000040477421 */ /* 0x002fe20000010100 */
[----:B------:R-:W1:Y:S01]  /*2920*/  LDS.64 R12, [R12] ;  /* 0x000000000c0c7984 */ /* 0x000e620000000a00 */
[----:B------:R-:W-:Y:S01]  /*2930*/  FMUL.FTZ R15, R21, R72 ;  /* 0x00000048150f7220 */ /* 0x000fe20000410000 */
[----:B------:R-:W-:Y:S01]  /*2940*/  MOV R40, R0 ;  /* 0x0000000000287202 */ /* 0x000fe20000000f00 */
[----:B------:R-:W-:Y:S01]  /*2950*/  FFMA.FTZ R71, R50, R71, 1 ;  /* 0x3f80000032477423 */ /* 0x000fe20000010047 */
[----:B0-----:R-:W-:Y:S01]  /*2960*/  FADD.FTZ R50, -R67, 1 ;  /* 0x3f80000043327421 */ /* 0x001fe20000010100 */
[----:B--2---:R-:W-:-:S02]  /*2970*/  FADD.FTZ R74, -R41, 1 ;  /* 0x3f800000294a7421 */ /* 0x004fc40000010100 */
[----:B------:R-:W-:Y:S01]  /*2980*/  FMUL.FTZ R64, R64, R71 ;  /* 0x0000004740407220 */ /* 0x000fe20000410000 */
[----:B------:R-:W-:Y:S01]  /*2990*/  FFMA.FTZ R50, R49, R50, 1 ;  /* 0x3f80000031327423 */ /* 0x000fe20000010032 */
[----:B------:R-:W-:Y:S02]  /*29a0*/  FFMA.FTZ R74, R57, R74, 1 ;  /* 0x3f800000394a7423 */ /* 0x000fe4000001004a */
[----:B------:R-:W-:Y:S01]  /*29b0*/  FMUL.FTZ R45, R45, R64 ;  /* 0x000000402d2d7220 */ /* 0x000fe20000410000 */
[----:B------:R-:W-:Y:S01]  /*29c0*/  FMUL.FTZ R67, R67, R50 ;  /* 0x0000003243437220 */ /* 0x000fe20000410000 */
[----:B---3--:R-:W-:Y:S01]  /*29d0*/  FADD.FTZ R18, -R66, 1 ;  /* 0x3f80000042127421 */ /* 0x008fe20000010100 */
[----:B------:R-:W-:Y:S02]  /*29e0*/  FMUL.FTZ R74, R41, R74 ;  /* 0x0000004a294a7220 */ /* 0x000fe40000410000 */
[----:B------:R-:W-:Y:S01]  /*29f0*/  FMUL.FTZ R67, R22, R67 ;  /* 0x0000004316437220 */ /* 0x000fe20000410000 */
[----:B------:R-:W-:Y:S01]  /*2a00*/  FFMA.FTZ R63, R63, R18, 1 ;  /* 0x3f8000003f3f7423 */ /* 0x000fe20000010012 */
[----:B------:R-:W-:-:S03]  /*2a10*/  FMUL.FTZ R23, R23, R74 ;  /* 0x0000004a17177220 */ /* 0x000fc60000410000 */
        /* <DEDUP_REMOVED lines=10> */
[--C-:B------:R-:W-:Y:S01]  /*2ac0*/  FFMA.FTZ R51, R51, R67, -R12.reuse ;  /* 0x0000004333337223 */ /* 0x100fe2000001080c */
[--C-:B------:R-:W-:Y:S01]  /*2ad0*/  FFMA.FTZ R47, R53, R47, -R12.reuse ;  /* 0x0000002f352f7223 */ /* 0x100fe2000001080c */
[--C-:B------:R-:W-:Y:S01]  /*2ae0*/  FFMA.FTZ R43, R43, R23, -R12.reuse ;  /* 0x000000172b2b7223 */ /* 0x100fe2000001080c */
[----:B------:R-:W-:Y:S01]  /*2af0*/  FFMA.FTZ R12, R55, R63, -R12 ;  /* 0x0000003f370c7223 */ /* 0x000fe2000001080c */
[C---:B------:R-:W-:Y:S01]  /*2b00*/  FMUL.FTZ R14, R39.reuse, R14 ;  /* 0x0000000e270e7220 */ /* 0x040fe20000410000 */
[C---:B------:R-:W-:Y:S01]  /*2b10*/  FMUL.FTZ R3, R39.reuse, R48 ;  /* 0x0000003027037220 */ /* 0x040fe20000410000 */
[C---:B------:R-:W-:Y:S01]  /*2b20*/  FMUL.FTZ R42, R39.reuse, R42 ;  /* 0x0000002a272a7220 */ /* 0x040fe20000410000 */
[----:B------:R-:W-:Y:S01]  /*2b30*/  FMUL.FTZ R15, R39, R52 ;  /* 0x00000034270f7220 */ /* 0x000fe20000410000 */
[-C--:B------:R-:W-:Y:S01]  /*2b40*/  FFMA.FTZ R54, R54, -R13.reuse, R51 ;  /* 0x8000000d36367223 */ /* 0x080fe20000010033 */
[C---:B------:R-:W-:Y:S01]  /*2b50*/  FFMA.FTZ R56, -R13.reuse, R56, R47 ;  /* 0x000000380d387223 */ /* 0x040fe2000001012f */
[----:B------:R-:W-:Y:S01]  /*2b60*/  FFMA.FTZ R60, R60, -R13, R43 ;  /* 0x8000000d3c3c7223 */ /* 0x000fe2000001002b */
[----:B------:R-:W-:Y:S01]  /*2b70*/  FFMA.FTZ R12, -R13, R62, R12 ;  /* 0x0000003e0d0c7223 */ /* 0x000fe2000001010c */
[----:B------:R-:W-:Y:S01]  /*2b80*/  F2FP.BF16.F32.PACK_AB R14, R3, R14 ;  /* 0x0000000e030e723e */ /* 0x000fe200000010ff */
[----:B------:R-:W-:Y:S01]  /*2b90*/  FMUL.FTZ R54, R39, R54 ;  /* 0x0000003627367220 */ /* 0x000fe20000410000 */
[----:B------:R-:W-:Y:S01]  /*2ba0*/  F2FP.BF16.F32.PACK_AB R42, R15, R42 ;  /* 0x0000002a0f2a723e */ /* 0x000fe200000010ff */
[C---:B------:R-:W-:Y:S01]  /*2bb0*/  FMUL.FTZ R13, R39.reuse, R56 ;  /* 0x00000038270d7220 */ /* 0x040fe20000410000 */
[C---:B------:R-:W-:Y:S01]  /*2bc0*/  FMUL.FTZ R60, R39.reuse, R60 ;  /* 0x0000003c273c7220 */ /* 0x040fe20000410000 */
[----:B------:R-:W-:Y:S01]  /*2bd0*/  FMUL.FTZ R39, R39, R12 ;  /* 0x0000000c27277220 */ /* 0x000fe20000410000 */
[----:B------:R-:W-:-:S02]  /*2be0*/  IADD3.X R3, R26, UR13, RZ, P0, !PT ;  /* 0x0000000d1a037c10 */ /* 0x000fc400087fe4ff */
[----:B------:R-:W-:Y:S02]  /*2bf0*/  PRMT R12, R14, 0x7632, R12 ;  /* 0x000076320e0c7816 */ /* 0x000fe4000000000c */
[----:B------:R-:W-:Y:S01]  /*2c00*/  PRMT R15, R42, 0x7632, R15 ;  /* 0x000076322a0f7816 */ /* 0x000fe2000000000f */
[----:B------:R-:W-:Y:S01]  /*2c10*/  STG.E.U16 desc[UR8][R2.64], R14 ;  /* 0x0000000e02007986 */ /* 0x000fe2000c101508 */
[----:B------:R-:W-:Y:S02]  /*2c20*/  IADD3 R24, P0, R24, UR12, RZ ;  /* 0x0000000c18187c10 */ /* 0x000fe4000ff1e0ff */
[----:B------:R-:W-:Y:S01]  /*2c30*/  F2FP.BF16.F32.PACK_AB R54, R13, R54 ;  /* 0x000000360d36723e */ /* 0x000fe200000010ff */
[----:B------:R-:W-:Y:S01]  /*2c40*/  STG.E.U16 desc[UR8][R2.64+0x2], R12 ;  /* 0x0000020c02007986 */ /* 0x000fe2000c101508 */
[----:B------:R-:W-:Y:S02]  /*2c50*/  F2FP.BF16.F32.PACK_AB R60, R39, R60 ;  /* 0x0000003c273c723e */ /* 0x000fe400000010ff */
[----:B------:R-:W-:Y:S01]  /*2c60*/  IADD3.X R25, R25, UR13, RZ, P0, !PT ;  /* 0x0000000d19197c10 */ /* 0x000fe200087fe4ff */
[----:B------:R-:W-:Y:S01]  /*2c70*/  STG.E.U16 desc[UR8][R2.64+0x4], R42 ;  /* 0x0000042a02007986 */ /* 0x000fe2000c101508 */
[----:B------:R-:W-:-:S02]  /*2c80*/  PRMT R13, R60, 0x7632, R13 ;  /* 0x000076323c0d7816 */ /* 0x000fc4000000000d */
[----:B------:R-:W-:Y:S01]  /*2c90*/  ISETP.GE.U32.AND P0, PT, R0, UR10, PT ;  /* 0x0000000a00007c0c */ /* 0x000fe2000bf06070 */
[----:B------:R0:W-:Y:S03]  /*2ca0*/  STG.E.U16 desc[UR8][R2.64+0x6], R15 ;  /* 0x0000060f02007986 */ /* 0x0001e6000c101508 */
[----:B------:R-:W-:Y:S01]  /*2cb0*/  ISETP.GE.AND.EX P0, PT, R44, UR6, PT, P0 ;  /* 0x000000062c007c0c */ /* 0x000fe2000bf06300 */
[----:B------:R1:W-:Y:S04]  /*2cc0*/  STG.E.U16 desc[UR8][R24.64], R54 ;  /* 0x0000003618007986 */ /* 0x0003e8000c101508 */
[----:B------:R1:W-:Y:S01]  /*2cd0*/  STG.E.U16 desc[UR8][R24.64+0x4], R60 ;  /* 0x0000043c18007986 */ /* 0x0003e2000c101508 */
[----:B0-----:R-:W-:-:S03]  /*2ce0*/  PRMT R3, R54, 0x7632, R3 ;  /* 0x0000763236037816 */ /* 0x001fc60000000003 */
[----:B------:R1:W-:Y:S04]  /*2cf0*/  STG.E.U16 desc[UR8][R24.64+0x6], R13 ;  /* 0x0000060d18007986 */ /* 0x0003e8000c101508 */
[----:B------:R1:W-:Y:S01]  /*2d00*/  STG.E.U16 desc[UR8][R24.64+0x2], R3 ;  /* 0x0000020318007986 */ /* 0x0003e2000c101508 */
[----:B------:R-:W-:Y:S05]  /*2d10*/  @!P0 BRA `(.L_x_390) ;  /* 0xffffffd400fc8947 */ /* 0x000fea000383ffff */
.L_x_377:
[C---:B------:R-:W-:Y:S02]  /*2d20*/  LOP3.LUT R0, R38.reuse, 0x7, RZ, 0xc0, !PT ;  /* 0x0000000726007812 */ /* 0x040fe400078ec0ff */
[----:B------:R-:W-:-:S03]  /*2d30*/  LOP3.LUT R38, R38, 0x7fffff8, RZ, 0xc0, !PT ;  /* 0x07fffff826267812 */ /* 0x000fc600078ec0ff */
[----:B0-----:R-:W-:Y:S02]  /*2d40*/  IMAD R2, R0, 0x140, RZ ;  /* 0x0000014000027824 */ /* 0x001fe400078e02ff */
[----:B------:R-:W-:-:S03]  /*2d50*/  IMAD.IADD R37, R38, 0x1, R37 ;  /* 0x0000000126257824 */ /* 0x000fc600078e0225 */
[----:B-1----:R-:W-:Y:S02]  /*2d60*/  IADD3 R3, R2, 0x140, RZ ;  /* 0x0000014002037810 */ /* 0x002fe40007ffe0ff */
[----:B------:R-:W-:-:S04]  /*2d70*/  LEA R44, R37, R2, 0x5 ;  /* 0x00000002252c7211 */ /* 0x000fc800078e28ff */
[----:B------:R-:W-:-:S13]  /*2d80*/  ISETP.GE.AND P0, PT, R44, R3, PT ;  /* 0x000000032c00720c */ /* 0x000fda0003f06270 */
[----:B------:R-:W-:Y:S05]  /*2d90*/  @P0 EXIT ;  /* 0x000000000000094d */ /* 0x000fea0003800000 */
[----:B------:R-:W0:Y:S01]  /*2da0*/  LDC.64 R38, c[0x0][0x258] ;  /* 0x00009600ff267b82 */ /* 0x000e220000000a00 */
[----:B------:R-:W1:Y:S01]  /*2db0*/  S2R R51, SR_TID.X ;  /* 0x0000000000337919 */ /* 0x000e620000002100 */
[----:B------:R-:W-:Y:S01]  /*2dc0*/  HFMA2.MMA R45, -RZ, RZ, 0, 1.1920928955078125e-06 ;  /* 0x00000014ff2d7435 */ /* 0x000fe200000001ff */
[----:B0-----:R-:W-:Y:S02]  /*2dd0*/  LOP3.LUT R47, RZ, R38, RZ, 0x33, !PT ;  /* 0x00000026ff2f7212 */ /* 0x001fe400078e33ff */
[----:B------:R-:W-:Y:S02]  /*2de0*/  LOP3.LUT R2, RZ, R39, RZ, 0x33, !PT ;  /* 0x00000027ff027212 */ /* 0x000fe400078e33ff */
[----:B------:R-:W-:-:S04]  /*2df0*/  ISETP.GT.U32.AND P0, PT, R47, -0x3, PT ;  /* 0xfffffffd2f00780c */ /* 0x000fc80003f04070 */
[C---:B------:R-:W-:Y:S02]  /*2e00*/  ISETP.GT.AND.EX P0, PT, R2.reuse, -0x1, PT, P0 ;  /* 0xffffffff0200780c */ /* 0x040fe40003f04300 */
[--C-:B-1----:R-:W-:Y:S02]  /*2e10*/  SHF.R.U32.HI R49, RZ, 0x5, R51.reuse ;  /* 0x00000005ff317819 */ /* 0x102fe40000011633 */
[----:B------:R-:W-:Y:S02]  /*2e20*/  SEL R47, R47, 0xfffffffd, P0 ;  /* 0xfffffffd2f2f7807 */ /* 0x000fe40000000000 */
[----:B------:R-:W-:Y:S02]  /*2e30*/  SEL R2, R2, 0xffffffff, P0 ;  /* 0xffffffff02027807 */ /* 0x000fe40000000000 */
[----:B------:R-:W-:Y:S01]  /*2e40*/  SHF.R.U32.HI R46, RZ, 0x4, R51 ;  /* 0x00000004ff2e7819 */ /* 0x000fe20000011633 */
[C---:B------:R-:W-:Y:S01]  /*2e50*/  IMAD.SHL.U32 R48, R47.reuse, 0x8, RZ ;  /* 0x000000082f307824 */ /* 0x040fe200078e00ff */
[----:B------:R-:W-:-:S02]  /*2e60*/  SHF.L.U64.HI R47, R47, 0x3, R2 ;  /* 0x000000032f2f7819 */ /* 0x000fc40000010202 */
[----:B------:R-:W-:Y:S02]  /*2e70*/  MOV R2, 0xffffffff ;  /* 0xffffffff00027802 */ /* 0x000fe40000000f00 */
[----:B------:R-:W-:Y:S02]  /*2e80*/  IADD3 R7, P0, P1, -R48, -0x9, -R49 ;  /* 0xfffffff730077810 */ /* 0x000fe4000791e931 */
[----:B------:R-:W-:Y:S02]  /*2e90*/  VIADDMNMX.U32 R45, R46, R45, 0x20, !PT ;  /* 0x000000202e2d7446 */ /* 0x000fe4000780002d */
[----:B------:R-:W-:Y:S02]  /*2ea0*/  IADD3.X R9, ~R47, -0x1, R2, P0, P1 ;  /* 0xffffffff2f097810 */ /* 0x000fe400007e2502 */
[----:B------:R-:W-:Y:S02]  /*2eb0*/  LOP3.LUT R6, RZ, R46, RZ, 0x33, !PT ;  /* 0x0000002eff067212 */ /* 0x000fe400078e33ff */
[----:B------:R-:W-:Y:S01]  /*2ec0*/  IADD3 R57, P2, R49, 0x1e, RZ ;  /* 0x0000001e31397810 */ /* 0x000fe20007f5e0ff */
[----:B------:R-:W-:Y:S01]  /*2ed0*/  IMAD.WIDE.U32 R2, R9, -0x33333333, RZ ;  /* 0xcccccccd09027825 */ /* 0x000fe200078e00ff */
[----:B------:R-:W-:-:S02]  /*2ee0*/  IADD3 R45, R45, R6, RZ ;  /* 0x000000062d2d7210 */ /* 0x000fc40007ffe0ff */
[----:B------:R-:W-:Y:S02]  /*2ef0*/  LOP3.LUT R56, R51, 0xf, RZ, 0xc0, !PT ;  /* 0x0000000f33387812 */ /* 0x000fe400078ec0ff */
[----:B------:R-:W-:Y:S01]  /*2f00*/  IADD3.X R54, RZ, RZ, RZ, P2, !PT ;  /* 0x000000ffff367210 */ /* 0x000fe200017fe4ff */
[----:B------:R-:W-:-:S04]  /*2f10*/  IMAD.WIDE.U32 R4, P0, R7, -0x33333334, R2 ;  /* 0xcccccccc07047825 */ /* 0x000fc80007800002 */
[----:B------:R-:W-:Y:S01]  /*2f20*/  IMAD.WIDE.U32 R2, R7, -0x33333333, RZ ;  /* 0xcccccccd07027825 */ /* 0x000fe200078e00ff */
[----:B------:R-:W-:-:S03]  /*2f30*/  MOV R6, R5 ;  /* 0x0000000500067202 */ /* 0x000fc60000000f00 */
[----:B------:R-:W-:Y:S01]  /*2f40*/  IMAD.X R7, RZ, RZ, RZ, P0 ;  /* 0x000000ffff077224 */ /* 0x000fe200000e06ff */
[----:B------:R-:W-:Y:S01]  /*2f50*/  IADD3 RZ, P1, R3, R4, RZ ;  /* 0x0000000403ff7210 */ /* 0x000fe20007f3e0ff */
[----:B------:R-:W-:Y:S01]  /*2f60*/  IMAD.WIDE.U32 R2, R45, -0x33333333, RZ ;  /* 0xcccccccd2d027825 */ /* 0x000fe200078e00ff */
[----:B------:R-:W-:-:S03]  /*2f70*/  ISETP.LT.U32.AND P0, PT, R38, 0x2, PT ;  /* 0x000000022600780c */ /* 0x000fc60003f01070 */
[----:B------:R-:W-:Y:S01]  /*2f80*/  IMAD.WIDE.U32.X R4, R9, -0x33333334, R6, P1 ;  /* 0xcccccccc09047825 */ /* 0x000fe200008e0406 */
[----:B------:R-:W-:Y:S02]  /*2f90*/  ISETP.LT.AND.EX P0, PT, R39, RZ, PT, P0 ;  /* 0x000000ff2700720c */ /* 0x000fe40003f01300 */
[----:B------:R-:W-:Y:S02]  /*2fa0*/  LEA.HI R2, R3, 0x1, RZ, 0x1c ;  /* 0x0000000103027811 */ /* 0x000fe400078fe0ff */
[----:B------:R-:W-:Y:S02]  /*2fb0*/  SHF.R.U64 R36, R4, 0x3, R5 ;  /* 0x0000000304247819 */ /* 0x000fe40000001205 */
[----:B------:R-:W-:Y:S02]  /*2fc0*/  SEL R38, R38, 0x2, P0 ;  /* 0x0000000226267807 */ /* 0x000fe40000000000 */
[----:B------:R-:W-:Y:S01]  /*2fd0*/  SEL R39, R39, RZ, P0 ;  /* 0x000000ff27277207 */ /* 0x000fe20000000000 */
[----:B------:R-:W-:Y:S01]  /*2fe0*/  VIADD R36, R36, 0x1 ;  /* 0x0000000124247836 */ /* 0x000fe20000000000 */
[----:B------:R-:W-:-:S02]  /*2ff0*/  IADD3 R43, P0, R49, 0xa, RZ ;  /* 0x0000000a312b7810 */ /* 0x000fc40007f1e0ff */
[----:B------:R-:W-:Y:S02]  /*3000*/  IADD3 R42, P1, R49, 0x14, RZ ;  /* 0x00000014312a7810 */ /* 0x000fe40007f3e0ff */
[C---:B------:R-:W-:Y:S01]  /*3010*/  SHF.L.U64.HI R39, R38.reuse, 0x3, R39 ;  /* 0x0000000326277819 */ /* 0x040fe20000010227 */
[----:B------:R-:W-:Y:S01]  /*3020*/  IMAD.X R41, RZ, RZ, RZ, P0 ;  /* 0x000000ffff297224 */ /* 0x000fe200000e06ff */
[----:B------:R-:W-:Y:S02]  /*3030*/  IADD3.X R40, RZ, RZ, RZ, P1, !PT ;  /* 0x000000ffff287210 */ /* 0x000fe40000ffe4ff */
[----:B------:R-:W-:Y:S02]  /*3040*/  SHF.L.U32 R38, R38, 0x3, RZ ;  /* 0x0000000326267819 */ /* 0x000fe400000006ff */
[----:B------:R-:W-:Y:S02]  /*3050*/  LOP3.LUT R37, R2, 0x3, RZ, 0xc0, !PT ;  /* 0x0000000302257812 */ /* 0x000fe400078ec0ff */
[----:B------:R-:W-:-:S07]  /*3060*/  LOP3.LUT R36, R36, 0x3, RZ, 0xc0, !PT ;  /* 0x0000000324247812 */ /* 0x000fce00078ec0ff */
.L_x_407:
[----:B------:R-:W-:Y:S01]  /*3070*/  ISETP.GT.U32.AND P0, PT, R38, R49, PT ;  /* 0x000000312600720c */ /* 0x000fe20003f04070 */
[----:B------:R-:W-:Y:S01]  /*3080*/  BSSY B0, `(.L_x_391) ;  /* 0x00000ad000007945 */ /* 0x000fe20003800000 */
[----:B0-----:R-:W-:Y:S01]  /*3090*/  MOV R53, RZ ;  /* 0x000000ff00357202 */ /* 0x001fe20000000f00 */
[----:B------:R-:W-:Y:S01]  /*30a0*/  IMAD.MOV.U32 R50, RZ, RZ, RZ ;  /* 0x000000ffff327224 */ /* 0x000fe200078e00ff */
[----:B------:R-:W-:-:S13]  /*30b0*/  ISETP.GT.AND.EX P0, PT, R39, RZ, PT, P0 ;  /* 0x000000ff2700720c */ /* 0x000fda0003f04300 */
[----:B------:R-:W-:Y:S05]  /*30c0*/  @!P0 BRA `(.L_x_392) ;  /* 0x0000000800a08947 */ /* 0x000fea0003800000 */
[----:B------:R-:W-:Y:S01]  /*30d0*/  ISETP.NE.U32.AND P1, PT, R36, RZ, PT ;  /* 0x000000ff2400720c */ /* 0x000fe20003f25070 */
[----:B------:R-:W-:Y:S01]  /*30e0*/  BSSY B1, `(.L_x_393) ;  /* 0x0000026000017945 */ /* 0x000fe20003800000 */
[--C-:B------:R-:W-:Y:S01]  /*30f0*/  IADD3 R3, P2, P3, -R48, -0x9, -R49.reuse ;  /* 0xfffffff730037810 */ /* 0x100fe20007b5e931 */
[----:B------:R-:W-:Y:S01]  /*3100*/  HFMA2.MMA R50, -RZ, RZ, 0, 0 ;  /* 0x00000000ff327435 */ /* 0x000fe200000001ff */
[----:B------:R-:W-:Y:S01]  /*3110*/  ISETP.NE.AND.EX P1, PT, RZ, RZ, PT, P1 ;  /* 0x000000ffff00720c */ /* 0x000fe20003f25310 */
[----:B------:R-:W-:Y:S01]  /*3120*/  IMAD.MOV.U32 R55, RZ, RZ, R49 ;  /* 0x000000ffff377224 */ /* 0x000fe200078e0031 */
[----:B------:R-:W-:Y:S02]  /*3130*/  MOV R2, 0xffffffff ;  /* 0xffffffff00027802 */ /* 0x000fe40000000f00 */
[----:B------:R-:W-:Y:S02]  /*3140*/  CS2R R52, SRZ ;  /* 0x0000000000347805 */ /* 0x000fe4000001ff00 */
[----:B------:R-:W-:-:S02]  /*3150*/  ISETP.GE.U32.AND P0, PT, R3, 0x1e, PT ;  /* 0x0000001e0300780c */ /* 0x000fc40003f06070 */
[----:B------:R-:W-:Y:S02]  /*3160*/  IADD3.X R2, ~R47, -0x1, R2, P2, P3 ;  /* 0xffffffff2f027810 */ /* 0x000fe400017e6502 */
[----:B------:R-:W-:Y:S02]  /*3170*/  LOP3.LUT R3, R51, 0x1f, RZ, 0xc0, !PT ;  /* 0x0000001f33037812 */ /* 0x000fe400078ec0ff */
[----:B------:R-:W-:Y:S02]  /*3180*/  ISETP.GE.U32.AND.EX P0, PT, R2, RZ, PT, P0 ;  /* 0x000000ff0200720c */ /* 0x000fe40003f06100 */
[----:B------:R-:W-:-:S04]  /*3190*/  IADD3 R2, P2, R3, R44, RZ ;  /* 0x0000002c03027210 */ /* 0x000fc80007f5e0ff */
[----:B------:R-:W-:Y:S01]  /*31a0*/  LEA.HI.X.SX32 R3, R44, RZ, 0x1, P2 ;  /* 0x000000ff2c037211 */ /* 0x000fe200010f0eff */
[----:B------:R-:W-:Y:S08]  /*31b0*/  @!P1 BRA `(.L_x_394) ;  /* 0x0000000000609947 */ /* 0x000ff00003800000 */
[----:B------:R-:W-:Y:S01]  /*31c0*/  IMAD.WIDE.U32 R6, R49, 0xa00, R2 ;  /* 0x00000a0031067825 */ /* 0x000fe200078e0002 */
[----:B------:R-:W-:Y:S02]  /*31d0*/  ULDC.64 UR4, c[0x0][0x260] ;  /* 0x0000980000047ab9 */ /* 0x000fe40000000a00 */
[----:B------:R-:W-:-:S04]  /*31e0*/  LEA R4, P1, R6, UR4, 0x3 ;  /* 0x0000000406047c11 */ /* 0x000fc8000f8218ff */
[----:B------:R-:W-:-:S05]  /*31f0*/  LEA.HI.X R5, R6, UR5, R7, 0x3, P1 ;  /* 0x0000000506057c11 */ /* 0x000fca00088f1c07 */
[----:B------:R-:W2:Y:S01]  /*3200*/  LDG.E.64 R6, desc[UR8][R4.64+0x1000] ;  /* 0x0010000804067981 */ /* 0x000ea2000c1e1b00 */
[----:B------:R-:W-:Y:S02]  /*3210*/  ISETP.NE.U32.AND P1, PT, R36, 0x1, PT ;  /* 0x000000012400780c */ /* 0x000fe40003f25070 */
[----:B------:R-:W-:Y:S02]  /*3220*/  MOV R55, R43 ;  /* 0x0000002b00377202 */ /* 0x000fe40000000f00 */
[----:B------:R-:W-:Y:S02]  /*3230*/  ISETP.NE.AND.EX P1, PT, RZ, RZ, PT, P1 ;  /* 0x000000ffff00720c */ /* 0x000fe40003f25310 */
[----:B------:R-:W-:Y:S01]  /*3240*/  MOV R52, R41 ;  /* 0x0000002900347202 */ /* 0x000fe20000000f00 */
[----:B--2---:R-:W-:Y:S01]  /*3250*/  FADD.FTZ R53, RZ, R6 ;  /* 0x00000006ff357221 */ /* 0x004fe20000010000 */
[----:B------:R-:W-:-:S09]  /*3260*/  FADD.FTZ R50, RZ, R7 ;  /* 0x00000007ff327221 */ /* 0x000fd20000010000 */
        /* <DEDUP_REMOVED lines=13> */
.L_x_394:
[----:B------:R-:W-:Y:S05]  /*3340*/  BSYNC B1 ;  /* 0x0000000000017941 */ /* 0x000fea0003800000 */
.L_x_393:
[----:B------:R-:W-:Y:S05]  /*3350*/  @!P0 BRA `(.L_x_392) ;  /* 0x0000000400fc8947 */ /* 0x000fea0003800000 */
[----:B------:R-:W-:Y:S01]  /*3360*/  IADD3 R4, P2, -R55, R38, RZ ;  /* 0x0000002637047210 */ /* 0x000fe20007f5e1ff */
[----:B------:R-:W-:Y:S01]  /*3370*/  IMAD R5, R52, 0x1400, RZ ;  /* 0x0000140034057824 */ /* 0x000fe200078e02ff */
[C---:B------:R-:W-:Y:S01]  /*3380*/  SHF.L.U64.HI R3, R2.reuse, 0x1, R3 ;  /* 0x0000000102037819 */ /* 0x040fe20000010203 */
[----:B------:R-:W-:Y:S01]  /*3390*/  ULDC.64 UR4, c[0x0][0x260] ;  /* 0x0000980000047ab9 */ /* 0x000fe20000000a00 */
[----:B------:R-:W-:Y:S01]  /*33a0*/  SHF.L.U32 R2, R2, 0x1, RZ ;  /* 0x0000000102027819 */ /* 0x000fe200000006ff */
[----:B------:R-:W-:Y:S01]  /*33b0*/  IMAD.X R6, R39, 0x1, ~R52, P2 ;  /* 0x0000000127067824 */ /* 0x000fe200010e0e34 */
[----:B------:R-:W-:Y:S01]  /*33c0*/  ISETP.GT.U32.AND P1, PT, R4, 0x78, PT ;  /* 0x000000780400780c */ /* 0x000fe20003f24070 */
[----:B------:R-:W-:Y:S02]  /*33d0*/  BSSY B1, `(.L_x_395) ;  /* 0x0000044000017945 */ /* 0x000fe40003800000 */
[----:B------:R-:W-:Y:S01]  /*33e0*/  IMAD.WIDE.U32 R2, R55, 0x1400, R2 ;  /* 0x0000140037027825 */ /* 0x000fe200078e0002 */
[----:B------:R-:W-:-:S04]  /*33f0*/  ISETP.GT.AND.EX P1, PT, R6, RZ, PT, P1 ;  /* 0x000000ff0600720c */ /* 0x000fc80003f24310 */
        /* <DEDUP_REMOVED lines=10> */
.L_x_397:
        /* <DEDUP_REMOVED lines=55> */
.L_x_396:
[----:B------:R-:W-:Y:S05]  /*3810*/  BSYNC B1 ;  /* 0x0000000000017941 */ /* 0x000fea0003800000 */
.L_x_395:
        /* <DEDUP_REMOVED lines=35> */
.L_x_399:
[----:B------:R-:W-:Y:S05]  /*3a50*/  BSYNC B1 ;  /* 0x0000000000017941 */ /* 0x000fea0003800000 */
.L_x_398:
        /* <DEDUP_REMOVED lines=15> */
.L_x_392:
[----:B------:R-:W-:Y:S05]  /*3b50*/  BSYNC B0 ;  /* 0x0000000000007941 */ /* 0x000fea0003800000 */
.L_x_391:
[----:B------:R-:W0:Y:S01]  /*3b60*/  S2UR UR5, SR_CgaCtaId ;  /* 0x00000000000579c3 */ /* 0x000e220000008800 */
[----:B------:R-:W-:Y:S01]  /*3b70*/  UMOV UR4, 0x400 ;  /* 0x0000040000047882 */ /* 0x000fe20000000000 */
[----:B------:R-:W-:Y:S02]  /*3b80*/  SHF.L.U32 R2, R49, 0x1, RZ ;  /* 0x0000000131027819 */ /* 0x000fe400000006ff */
[----:B------:R-:W-:Y:S02]  /*3b90*/  ISETP.GT.U32.AND P0, PT, R51, 0x1ff, PT ;  /* 0x000001ff3300780c */ /* 0x000fe40003f04070 */
[----:B------:R-:W-:Y:S01]  /*3ba0*/  LOP3.LUT R2, R2, 0x1f, R51, 0x78, !PT ;  /* 0x0000001f02027812 */ /* 0x000fe200078e7833 */
[----:B0-----:R-:W-:-:S06]  /*3bb0*/  ULEA UR4, UR5, UR4, 0x18 ;  /* 0x0000000405047291 */ /* 0x001fcc000f8ec03f */
[----:B------:R-:W-:-:S04]  /*3bc0*/  LEA R3, R49, UR4, 0x7 ;  /* 0x0000000431037c11 */ /* 0x000fc8000f8e38ff */
[----:B------:R-:W-:-:S05]  /*3bd0*/  LEA R2, R2, R3, 0x2 ;  /* 0x0000000302027211 */ /* 0x000fca00078e10ff */
[----:B------:R0:W-:Y:S04]  /*3be0*/  STS [R2], R53 ;  /* 0x0000003502007388 */ /* 0x0001e80000000800 */
[----:B------:R0:W-:Y:S01]  /*3bf0*/  STS [R2+0x500], R50 ;  /* 0x0005003202007388 */ /* 0x0001e20000000800 */
[----:B------:R-:W-:Y:S06]  /*3c00*/  BAR.SYNC.DEFER_BLOCKING 0x0 ;  /* 0x0000000000007b1d */ /* 0x000fec0000010000 */
[----:B------:R-:W-:Y:S05]  /*3c10*/  @P0 BRA `(.L_x_400) ;  /* 0x0000001000900947 */ /* 0x000fea0003800000 */
[----:B------:R-:W-:Y:S01]  /*3c20*/  ISETP.NE.AND P0, PT, R37, RZ, PT ;  /* 0x000000ff2500720c */ /* 0x000fe20003f05270 */
[----:B------:R-:W-:Y:S01]  /*3c30*/  BSSY B0, `(.L_x_401) ;  /* 0x0000081000007945 */ /* 0x000fe20003800000 */
[----:B------:R-:W-:-:S11]  /*3c40*/  IMAD.MOV.U32 R7, RZ, RZ, R46 ;  /* 0x000000ffff077224 */ /* 0x000fd600078e002e */
[----:B------:R-:W-:Y:S05]  /*3c50*/  @!P0 BRA `(.L_x_402) ;  /* 0x0000000400f88947 */ /* 0x000fea0003800000 */
[----:B------:R-:W-:Y:S01]  /*3c60*/  ISETP.GT.U32.AND P0, PT, R56, 0x9, PT ;  /* 0x000000093800780c */ /* 0x000fe20003f04070 */
[----:B------:R-:W-:-:S12]  /*3c70*/  UMOV UR5, 0xffff ;  /* 0x0000ffff00057882 */ /* 0x000fd80000000000 */
[----:B------:R-:W-:Y:S02]  /*3c80*/  @!P0 SHF.R.U32.HI R46, RZ, 0x4, R51 ;  /* 0x00000004ff2e8819 */ /* 0x000fe40000011633 */
[C---:B------:R-:W-:Y:S02]  /*3c90*/  @!P0 SHF.L.U32 R3, R56.reuse, 0x1, RZ ;  /* 0x0000000138038819 */ /* 0x040fe400000006ff */
[----:B------:R-:W-:Y:S02]  /*3ca0*/  @!P0 LEA R4, R56, UR4, 0x7 ;  /* 0x0000000438048c11 */ /* 0x000fe4000f8e38ff */
[----:B------:R-:W-:-:S04]  /*3cb0*/  @!P0 LOP3.LUT R3, R46, R3, RZ, 0x3c, !PT ;  /* 0x000000032e038212 */ /* 0x000fc800078e3cff */
[----:B------:R-:W-:Y:S02]  /*3cc0*/  @!P0 LEA R4, R3, R4, 0x2 ;  /* 0x0000000403048211 */ /* 0x000fe400078e10ff */
[----:B0-----:R-:W-:-:S06]  /*3cd0*/  CS2R R2, SRZ ;  /* 0x0000000000027805 */ /* 0x001fcc000001ff00 */
        /* <DEDUP_REMOVED lines=9> */
[----:B------:R-:W-:-:S03]  /*3d70*/  MOV R13, 0xffff ;  /* 0x0000ffff000d7802 */ /* 0x000fc60000000f00 */
[----:B0-2---:R-:W0:Y:S01]  /*3d80*/  SHFL.BFLY PT, R4, R3, 0x8, 0x101f ;  /* 0x0d101f0003047f89 */ /* 0x005e2200000e0000 */
[----:B-1----:R-:W-:Y:S01]  /*3d90*/  FADD.FTZ R5, R5, R2 ;  /* 0x0000000205057221 */ /* 0x002fe20000010000 */
[----:B------:R-:W-:Y:S01]  /*3da0*/  MOV R2, 0xffff ;  /* 0x0000ffff00027802 */ /* 0x000fe20000000f00 */
[----:B0-----:R-:W-:-:S03]  /*3db0*/  FADD.FTZ R4, R4, R3 ;  /* 0x0000000304047221 */ /* 0x001fc60000010000 */
        /* <DEDUP_REMOVED lines=12> */
.L_x_416:
        /* <DEDUP_REMOVED lines=8> */
[----:B0-----:R-:W-:-:S05]  /*3f00*/  IMAD.WIDE R2, R7, 0x2, R2 ;  /* 0x0000000207027825 */ /* 0x001fca00078e0202 */
[----:B------:R2:W-:Y:S01]  /*3f10*/  @!P1 STG.E.U16 desc[UR8][R2.64], R6 ;  /* 0x0000000602009986 */ /* 0x0005e2000c101508 */
[----:B-1----:R-:W-:Y:S01]  /*3f20*/  IMAD.WIDE R4, R7, 0x2, R4 ;  /* 0x0000000207047825 */ /* 0x002fe200078e0204 */
[----:B------:R-:W-:-:S04]  /*3f30*/  LEA.HI R7, R51, 0x14, RZ, 0x1c ;  /* 0x0000001433077811 */ /* 0x000fc800078fe0ff */
[----:B------:R2:W-:Y:S01]  /*3f40*/  @!P1 STG.E.U16 desc[UR8][R4.64], R8 ;  /* 0x0000000804009986 */ /* 0x0005e2000c101508 */
        /* <DEDUP_REMOVED lines=16> */
[----:B------:R-:W-:-:S03]  /*4050*/  MOV R19, 0xffff ;  /* 0x0000ffff00137802 */ /* 0x000fc60000000f00 */
        /* <DEDUP_REMOVED lines=15> */
.L_x_426:
[----:B--2---:R-:W-:Y:S01]  /*4150*/  FADD.FTZ R7, R6, R14 ;  /* 0x0000000e06077221 */ /* 0x004fe20000010000 */
[----:B------:R-:W-:Y:S02]  /*4160*/  @!P1 F2FP.BF16.F32.PACK_AB R6, RZ, R18 ;  /* 0x00000012ff06923e */ /* 0x000fe400000010ff */
[----:B------:R-:W-:Y:S02]  /*4170*/  ISETP.NE.AND P2, PT, R37, 0x2, PT ;  /* 0x000000022500780c */ /* 0x000fe40003f45270 */
[----:B------:R-:W-:Y:S01]  /*4180*/  @!P1 F2FP.BF16.F32.PACK_AB R7, RZ, R7 ;  /* 0x00000007ff07923e */ /* 0x000fe200000010ff */
[----:B------:R1:W-:Y:S03]  /*4190*/  @!P1 STG.E.U16 desc[UR8][R2.64+0x28], R6 ;  /* 0x0000280602009986 */ /* 0x0003e6000c101508 */
[----:B------:R-:W-:Y:S02]  /*41a0*/  PRMT R8, R7, 0x7610, R8 ;  /* 0x0000761007087816 */ /* 0x000fe40000000008 */
[----:B------:R-:W-:-:S03]  /*41b0*/  LEA.HI R7, R51, 0x28, RZ, 0x1c ;  /* 0x0000002833077811 */ /* 0x000fc600078fe0ff */
[----:B------:R1:W-:Y:S02]  /*41c0*/  @!P1 STG.E.U16 desc[UR8][R4.64+0x28], R8 ;  /* 0x0000280804009986 */ /* 0x0003e4000c101508 */
[----:B------:R-:W-:Y:S05]  /*41d0*/  @!P2 BRA `(.L_x_402) ;  /* 0x000000000098a947 */ /* 0x000fea0003800000 */
[C---:B-1----:R-:W-:Y:S01]  /*41e0*/  @!P0 SHF.L.U32 R6, R56.reuse, 0x1, RZ ;  /* 0x0000000138068819 */ /* 0x042fe200000006ff */
        /* <DEDUP_REMOVED lines=30> */
.L_x_436:
[----:B--2---:R-:W-:Y:S01]  /*43d0*/  FADD.FTZ R7, R6, R14 ;  /* 0x0000000e06077221 */ /* 0x004fe20000010000 */
[----:B------:R-:W-:-:S04]  /*43e0*/  @!P1 F2FP.BF16.F32.PACK_AB R6, RZ, R18 ;  /* 0x00000012ff06923e */ /* 0x000fc800000010ff */
[----:B------:R-:W-:Y:S01]  /*43f0*/  @!P1 F2FP.BF16.F32.PACK_AB R7, RZ, R7 ;  /* 0x00000007ff07923e */ /* 0x000fe200000010ff */
[----:B------:R3:W-:Y:S03]  /*4400*/  @!P1 STG.E.U16 desc[UR8][R2.64+0x50], R6 ;  /* 0x0000500602009986 */ /* 0x0007e6000c101508 */
[----:B------:R-:W-:Y:S02]  /*4410*/  PRMT R8, R7, 0x7610, R8 ;  /* 0x0000761007087816 */ /* 0x000fe40000000008 */
[----:B------:R-:W-:-:S03]  /*4420*/  LEA.HI R7, R51, 0x3c, RZ, 0x1c ;  /* 0x0000003c33077811 */ /* 0x000fc600078fe0ff */
[----:B------:R3:W-:Y:S04]  /*4430*/  @!P1 STG.E.U16 desc[UR8][R4.64+0x50], R8 ;  /* 0x0000500804009986 */ /* 0x0007e8000c101508 */
.L_x_402:
[----:B------:R-:W-:Y:S05]  /*4440*/  BSYNC B0 ;  /* 0x0000000000007941 */ /* 0x000fea0003800000 */
.L_x_401:
[----:B------:R-:W-:-:S13]  /*4450*/  ISETP.GE.U32.AND P0, PT, R45, 0x3c, PT ;  /* 0x0000003c2d00780c */ /* 0x000fda0003f06070 */
[----:B------:R-:W-:Y:S05]  /*4460*/  @!P0 BRA `(.L_x_400) ;  /* 0x00000008007c8947 */ /* 0x000fea0003800000 */
[----:B------:R-:W-:Y:S02]  /*4470*/  ISETP.GT.U32.AND P0, PT, R56, 0x9, PT ;  /* 0x000000093800780c */ /* 0x000fe40003f04070 */
[----:B-123--:R-:W-:Y:S01]  /*4480*/  CS2R R4, SRZ ;  /* 0x0000000000047805 */ /* 0x00efe2000001ff00 */
[----:B------:R-:W-:-:S10]  /*4490*/  UMOV UR5, 0xffff ;  /* 0x0000ffff00057882 */ /* 0x000fd40000000000 */
[C---:B0-----:R-:W-:Y:S02]  /*44a0*/  @!P0 SHF.L.U32 R2, R56.reuse, 0x1, RZ ;  /* 0x0000000138028819 */ /* 0x041fe400000006ff */
[----:B------:R-:W-:Y:S02]  /*44b0*/  @!P0 LEA R3, R56, UR4, 0x7 ;  /* 0x0000000438038c11 */ /* 0x000fe4000f8e38ff */
[----:B------:R-:W-:-:S05]  /*44c0*/  @!P0 LOP3.LUT R2, R7, R2, RZ, 0x3c, !PT ;  /* 0x0000000207028212 */ /* 0x000fca00078e3cff */
[----:B------:R-:W-:-:S05]  /*44d0*/  @!P0 IMAD R2, R2, 0x4, R3 ;  /* 0x0000000402028824 */ /* 0x000fca00078e0203 */
[----:B------:R0:W1:Y:S04]  /*44e0*/  @!P0 LDS R4, [R2] ;  /* 0x0000000002048984 */ /* 0x0000680000000800 */
[----:B------:R0:W2:Y:S01]  /*44f0*/  @!P0 LDS R5, [R2+0x500] ;  /* 0x0005000002058984 */ /* 0x0000a20000000800 */
[----:B------:R-:W-:Y:S05]  /*4500*/  BRA.DIV UR5, `(.L_x_406) ;  /* 0x0000001605187947 */ /* 0x000fea000b800000 */
[C---:B------:R-:W-:Y:S01]  /*4510*/  @!P0 SHF.L.U32 R9, R56.reuse, 0x1, RZ ;  /* 0x0000000138098819 */ /* 0x040fe200000006ff */
[----:B------:R-:W-:Y:S01]  /*4520*/  @!P0 IMAD.SHL.U32 R16, R56, 0x2, RZ ;  /* 0x0000000238108824 */ /* 0x000fe200078e00ff */
[C---:B0-----:R-:W-:Y:S01]  /*4530*/  @!P0 IADD3 R2, R7.reuse, 0x14, RZ ;  /* 0x0000001407028810 */ /* 0x041fe20007ffe0ff */
[----:B------:R-:W-:Y:S01]  /*4540*/  IMAD.MOV.U32 R13, RZ, RZ, 0xffff ;  /* 0x0000ffffff0d7424 */ /* 0x000fe200078e00ff */
[----:B------:R-:W-:Y:S01]  /*4550*/  @!P0 IADD3 R3, R7, 0x28, RZ ;  /* 0x0000002807038810 */ /* 0x000fe20007ffe0ff */
[----:B------:R-:W-:Y:S01]  /*4560*/  HFMA2.MMA R26, -RZ, RZ, 0, 0 ;  /* 0x00000000ff1a7435 */ /* 0x000fe200000001ff */
[----:B------:R-:W-:Y:S01]  /*4570*/  @!P0 LOP3.LUT R2, R2, R9, RZ, 0x3c, !PT ;  /* 0x0000000902028212 */ /* 0x000fe200078e3cff */
[----:B------:R-:W-:Y:S01]  /*4580*/  IMAD.MOV.U32 R30, RZ, RZ, 0xffff ;  /* 0x0000ffffff1e7424 */ /* 0x000fe200078e00ff */
[----:B------:R-:W-:Y:S02]  /*4590*/  @!P0 LEA R15, R56, UR4, 0x7 ;  /* 0x00000004380f8c11 */ /* 0x000fe4000f8e38ff */
[----:B------:R-:W-:-:S02]  /*45a0*/  @!P0 LOP3.LUT R14, R3, R16, RZ, 0x3c, !PT ;  /* 0x00000010030e8212 */ /* 0x000fc400078e3cff */
[----:B------:R-:W-:Y:S02]  /*45b0*/  CS2R R16, SRZ ;  /* 0x0000000000107805 */ /* 0x000fe4000001ff00 */
[----:B------:R-:W-:Y:S02]  /*45c0*/  @!P0 LEA R3, R2, R15, 0x2 ;  /* 0x0000000f02038211 */ /* 0x000fe400078e10ff */
[C---:B------:R-:W-:Y:S02]  /*45d0*/  @!P0 LEA R21, R56.reuse, UR4, 0x7 ;  /* 0x0000000438158c11 */ /* 0x040fe4000f8e38ff */
[----:B------:R-:W-:Y:S01]  /*45e0*/  @!P0 IADD3 R24, R7, 0x3c, RZ ;  /* 0x0000003c07188810 */ /* 0x000fe20007ffe0ff */
[----:B------:R-:W0:Y:S01]  /*45f0*/  @!P0 LDS R9, [R3] ;  /* 0x0000000003098984 */ /* 0x000e220000000800 */
[----:B------:R-:W-:Y:S01]  /*4600*/  @!P0 SHF.L.U32 R25, R56, 0x1, RZ ;  /* 0x0000000138198819 */ /* 0x000fe200000006ff */
[----:B------:R-:W-:Y:S01]  /*4610*/  @!P0 IMAD R2, R14, 0x4, R21 ;  /* 0x000000040e028824 */ /* 0x000fe200078e0215 */
[----:B------:R-:W-:Y:S01]  /*4620*/  @!P0 LEA R27, R56, UR4, 0x7 ;  /* 0x00000004381b8c11 */ /* 0x000fe2000f8e38ff */
[----:B------:R-:W3:Y:S01]  /*4630*/  @!P0 LDS R15, [R3+0x500] ;  /* 0x00050000030f8984 */ /* 0x000ee20000000800 */
[----:B------:R-:W-:Y:S01]  /*4640*/  @!P0 LOP3.LUT R24, R24, R25, RZ, 0x3c, !PT ;  /* 0x0000001918188212 */ /* 0x000fe200078e3cff */
[----:B------:R-:W-:Y:S01]  /*4650*/  IMAD.MOV.U32 R14, RZ, RZ, 0xffff ;  /* 0x0000ffffff0e7424 */ /* 0x000fe200078e00ff */
[----:B------:R-:W-:Y:S01]  /*4660*/  MOV R11, 0xffff ;  /* 0x0000ffff000b7802 */ /* 0x000fe20000000f00 */
[----:B------:R-:W-:Y:S01]  /*4670*/  @!P0 LDS R23, [R2+0x500] ;  /* 0x0005000002178984 */ /* 0x000fe20000000800 */
[----:B------:R-:W-:Y:S01]  /*4680*/  CS2R R20, SRZ ;  /* 0x0000000000147805 */ /* 0x000fe2000001ff00 */
[----:B------:R-:W-:Y:S01]  /*4690*/  @!P0 IMAD R24, R24, 0x4, R27 ;  /* 0x0000000418188824 */ /* 0x000fe200078e021b */
[----:B------:R-:W-:Y:S01]  /*46a0*/  MOV R10, 0xffff ;  /* 0x0000ffff000a7802 */ /* 0x000fe20000000f00 */
[----:B------:R-:W-:Y:S01]  /*46b0*/  @!P0 LDS R22, [R2] ;  /* 0x0000000002168984 */ /* 0x000fe20000000800 */
[----:B------:R-:W-:-:S02]  /*46c0*/  MOV R12, 0xffff ;  /* 0x0000ffff000c7802 */ /* 0x000fc40000000f00 */
[----:B------:R-:W-:Y:S01]  /*46d0*/  MOV R27, 0xffff ;  /* 0x0000ffff001b7802 */ /* 0x000fe20000000f00 */
[----:B------:R-:W-:Y:S01]  /*46e0*/  @!P0 LDS R25, [R24] ;  /* 0x0000000018198984 */ /* 0x000fe20000000800 */
[----:B------:R-:W-:-:S03]  /*46f0*/  MOV R29, 0xffff ;  /* 0x0000ffff001d7802 */ /* 0x000fc60000000f00 */
[----:B--2---:R-:W2:Y:S04]  /*4700*/  SHFL.BFLY PT, R14, R5, 0x8, 0x101f ;  /* 0x0d101f00050e7f89 */ /* 0x004ea800000e0000 */
[----:B------:R4:W5:Y:S02]  /*4710*/  @!P0 LDS R2, [R24+0x500] ;  /* 0x0005000018028984 */ /* 0x0009640000000800 */
[----:B----4-:R-:W-:Y:S02]  /*4720*/  MOV R24, 0xffff ;  /* 0x0000ffff00187802 */ /* 0x010fe40000000f00 */
[----:B0-----:R-:W-:Y:S02]  /*4730*/  @!P0 MOV R16, R9 ;  /* 0x0000000900108202 */ /* 0x001fe40000000f00 */
[----:B------:R-:W-:-:S02]  /*4740*/  MOV R9, 0xffff ;  /* 0x0000ffff00097802 */ /* 0x000fc40000000f00 */
[----:B---3--:R-:W-:Y:S01]  /*4750*/  @!P0 MOV R17, R15 ;  /* 0x0000000f00118202 */ /* 0x008fe20000000f00 */
[----:B------:R-:W0:Y:S01]  /*4760*/  SHFL.BFLY PT, R19, R16, 0x8, 0x101f ;  /* 0x0d101f0010137f89 */ /* 0x000e2200000e0000 */
[----:B--2---:R-:W-:Y:S01]  /*4770*/  FADD.FTZ R8, R14, R5 ;  /* 0x000000050e087221 */ /* 0x004fe20000010000 */
[----:B------:R-:W-:Y:S02]  /*4780*/  MOV R15, 0xffff ;  /* 0x0000ffff000f7802 */ /* 0x000fe40000000f00 */
[----:B-1----:R-:W1:Y:S01]  /*4790*/  SHFL.BFLY PT, R3, R4, 0x8, 0x101f ;  /* 0x0d101f0004037f89 */ /* 0x002e6200000e0000 */
[----:B------:R-:W-:Y:S01]  /*47a0*/  @!P0 MOV R21, R23 ;  /* 0x0000001700158202 */ /* 0x000fe20000000f00 */
[----:B------:R-:W-:Y:S02]  /*47b0*/  @!P0 IMAD.MOV.U32 R20, RZ, RZ, R22 ;  /* 0x000000ffff148224 */ /* 0x000fe400078e0016 */
[----:B------:R-:W2:Y:S04]  /*47c0*/  SHFL.BFLY PT, R18, R17, 0x8, 0x101f ;  /* 0x0d101f0011127f89 */ /* 0x000ea800000e0000 */
[----:B------:R-:W3:Y:S04]  /*47d0*/  SHFL.BFLY PT, R22, R21, 0x8, 0x101f ;  /* 0x0d101f0015167f89 */ /* 0x000ee800000e0000 */
[----:B------:R-:W4:Y:S01]  /*47e0*/  SHFL.BFLY PT, R23, R20, 0x8, 0x101f ;  /* 0x0d101f0014177f89 */ /* 0x000f2200000e0000 */
[----:B-----5:R-:W-:-:S03]  /*47f0*/  @!P0 MOV R26, R2 ;  /* 0x00000002001a8202 */ /* 0x020fc60000000f00 */
[----:B------:R-:W5:Y:S01]  /*4800*/  SHFL.BFLY PT, R14, R8, 0x4, 0x101f ;  /* 0x0c901f00080e7f89 */ /* 0x000f6200000e0000 */
[----:B0-----:R-:W-:Y:S01]  /*4810*/  FADD.FTZ R19, R19, R16 ;  /* 0x0000001013137221 */ /* 0x001fe20000010000 */
[----:B------:R-:W-:Y:S02]  /*4820*/  IMAD.MOV.U32 R16, RZ, RZ, 0xffff ;  /* 0x0000ffffff107424 */ /* 0x000fe400078e00ff */
[----:B------:R-:W0:Y:S01]  /*4830*/  SHFL.BFLY PT, R27, R26, 0x8, 0x101f ;  /* 0x0d101f001a1b7f89 */ /* 0x000e2200000e0000 */
[----:B-1----:R-:W-:Y:S01]  /*4840*/  FADD.FTZ R6, R3, R4 ;  /* 0x0000000403067221 */ /* 0x002fe20000010000 */
[----:B------:R-:W-:Y:S02]  /*4850*/  HFMA2.MMA R3, -RZ, RZ, 0, 0 ;  /* 0x00000000ff037435 */ /* 0x000fe400000001ff */
[----:B------:R-:W1:Y:S01]  /*4860*/  SHFL.BFLY PT, R4, R19, 0x4, 0x101f ;  /* 0x0c901f0013047f89 */ /* 0x000e6200000e0000 */
[----:B--2---:R-:W-:-:S03]  /*4870*/  FADD.FTZ R18, R18, R17 ;  /* 0x0000001112127221 */ /* 0x004fc60000010000 */
[----:B------:R-:W2:Y:S01]  /*4880*/  SHFL.BFLY PT, R5, R6, 0x4, 0x101f ;  /* 0x0c901f0006057f89 */ /* 0x000ea200000e0000 */
[----:B------:R-:W-:Y:S02]  /*4890*/  @!P0 IMAD.MOV.U32 R3, RZ, RZ, R25 ;  /* 0x000000ffff038224 */ /* 0x000fe400078e0019 */
[----:B---3--:R-:W-:Y:S01]  /*48a0*/  FADD.FTZ R22, R22, R21 ;  /* 0x0000001516167221 */ /* 0x008fe20000010000 */
[----:B------:R-:W-:Y:S01]  /*48b0*/  MOV R21, 0xffff ;  /* 0x0000ffff00157802 */ /* 0x000fe20000000f00 */
[----:B------:R-:W3:Y:S01]  /*48c0*/  SHFL.BFLY PT, R17, R18, 0x4, 0x101f ;  /* 0x0c901f0012117f89 */ /* 0x000ee200000e0000 */
[----:B------:R-:W-:Y:S01]  /*48d0*/  ISETP.NE.AND P0, PT, R56, RZ, PT ;  /* 0x000000ff3800720c */ /* 0x000fe20003f05270 */
[----:B----4-:R-:W-:Y:S01]  /*48e0*/  FADD.FTZ R23, R23, R20 ;  /* 0x0000001417177221 */ /* 0x010fe20000010000 */
[----:B------:R-:W-:Y:S01]  /*48f0*/  MOV R25, 0xffff ;  /* 0x0000ffff00197802 */ /* 0x000fe20000000f00 */
[----:B------:R-:W4:Y:S01]  /*4900*/  SHFL.BFLY PT, R28, R3, 0x8, 0x101f ;  /* 0x0d101f00031c7f89 */ /* 0x000f2200000e0000 */
[----:B-----5:R-:W-:-:S03]  /*4910*/  FADD.FTZ R2, R8, R14 ;  /* 0x0000000e08027221 */ /* 0x020fc60000010000 */
[----:B------:R-:W5:Y:S04]  /*4920*/  SHFL.BFLY PT, R20, R23, 0x4, 0x101f ;  /* 0x0c901f0017147f89 */ /* 0x000f6800000e0000 */
[----:B------:R-:W5:Y:S01]  /*4930*/  SHFL.BFLY PT, R21, R22, 0x4, 0x101f ;  /* 0x0c901f0016157f89 */ /* 0x000f6200000e0000 */
[----:B0-----:R-:W-:-:S03]  /*4940*/  FADD.FTZ R27, R27, R26 ;  /* 0x0000001a1b1b7221 */ /* 0x001fc60000010000 */
[----:B------:R-:W0:Y:S01]  /*4950*/  SHFL.BFLY PT, R14, R2, 0x2, 0x101f ;  /* 0x0c501f00020e7f89 */ /* 0x000e2200000e0000 */
[----:B-1----:R-:W-:Y:S01]  /*4960*/  FADD.FTZ R4, R19, R4 ;  /* 0x0000000413047221 */ /* 0x002fe20000010000 */
[----:B------:R-:W-:Y:S01]  /*4970*/  MOV R19, 0xffff ;  /* 0x0000ffff00137802 */ /* 0x000fe20000000f00 */
[----:B--2---:R-:W-:Y:S01]  /*4980*/  FADD.FTZ R5, R6, R5 ;  /* 0x0000000506057221 */ /* 0x004fe20000010000 */
[----:B------:R-:W-:Y:S01]  /*4990*/  IMAD.MOV.U32 R6, RZ, RZ, 0xffff ;  /* 0x0000ffffff067424 */ /* 0x000fe200078e00ff */
[----:B------:R-:W-:Y:S01]  /*49a0*/  SHFL.BFLY PT, R30, R27, 0x4, 0x101f ;  /* 0x0c901f001b1e7f89 */ /* 0x000fe200000e0000 */
[----:B---3--:R-:W-:Y:S01]  /*49b0*/  FADD.FTZ R17, R18, R17 ;  /* 0x0000001112117221 */ /* 0x008fe20000010000 */
[----:B------:R-:W-:-:S03]  /*49c0*/  MOV R18, 0xffff ;  /* 0x0000ffff00127802 */ /* 0x000fc60000000f00 */
[----:B------:R-:W1:Y:S01]  /*49d0*/  SHFL.BFLY PT, R6, R5, 0x2, 0x101f ;  /* 0x0c501f0005067f89 */ /* 0x000e6200000e0000 */
[----:B----4-:R-:W-:Y:S01]  /*49e0*/  FADD.FTZ R28, R28, R3 ;  /* 0x000000031c1c7221 */ /* 0x010fe20000010000 */
[----:B------:R-:W-:Y:S02]  /*49f0*/  MOV R3, 0xffff ;  /* 0x0000ffff00037802 */ /* 0x000fe40000000f00 */
[----:B------:R-:W2:Y:S01]  /*4a00*/  SHFL.BFLY PT, R18, R17, 0x2, 0x101f ;  /* 0x0c501f0011127f89 */ /* 0x000ea200000e0000 */
[----:B-----5:R-:W-:-:S03]  /*4a10*/  FADD.FTZ R20, R23, R20 ;  /* 0x0000001417147221 */ /* 0x020fc60000010000 */
[----:B------:R-:W3:Y:S01]  /*4a20*/  SHFL.BFLY PT, R3, R4, 0x2, 0x101f ;  /* 0x0c501f0004037f89 */ /* 0x000ee200000e0000 */
[----:B------:R-:W-:Y:S01]  /*4a30*/  FADD.FTZ R23, R22, R21 ;  /* 0x0000001516177221 */ /* 0x000fe20000010000 */
[----:B------:R-:W-:Y:S01]  /*4a40*/  IMAD.MOV.U32 R21, RZ, RZ, 0xffff ;  /* 0x0000ffffff157424 */ /* 0x000fe200078e00ff */
[----:B------:R-:W-:Y:S01]  /*4a50*/  MOV R22, 0xffff ;  /* 0x0000ffff00167802 */ /* 0x000fe20000000f00 */
[----:B------:R-:W4:Y:S01]  /*4a60*/  SHFL.BFLY PT, R29, R28, 0x4, 0x101f ;  /* 0x0c901f001c1d7f89 */ /* 0x000f2200000e0000 */
[----:B0-----:R-:W-:-:S03]  /*4a70*/  FADD.FTZ R8, R2, R14 ;  /* 0x0000000e02087221 */ /* 0x001fc60000010000 */
[----:B------:R-:W0:Y:S04]  /*4a80*/  SHFL.BFLY PT, R21, R20, 0x2, 0x101f ;  /* 0x0c501f0014157f89 */ /* 0x000e2800000e0000 */
[----:B------:R-:W5:Y:S01]  /*4a90*/  SHFL.BFLY PT, R22, R23, 0x2, 0x101f ;  /* 0x0c501f0017167f89 */ /* 0x000f6200000e0000 */
[----:B-1----:R-:W-:-:S03]  /*4aa0*/  FADD.FTZ R6, R5, R6 ;  /* 0x0000000605067221 */ /* 0x002fc60000010000 */
[----:B------:R-:W1:Y:S01]  /*4ab0*/  SHFL.BFLY PT, R9, R8, 0x1, 0x101f ;  /* 0x0c301f0008097f89 */ /* 0x000e6200000e0000 */
[----:B--2---:R-:W-:-:S03]  /*4ac0*/  FADD.FTZ R17, R17, R18 ;  /* 0x0000001211117221 */ /* 0x004fc60000010000 */
[----:B------:R-:W2:Y:S01]  /*4ad0*/  SHFL.BFLY PT, R15, R6, 0x1, 0x101f ;  /* 0x0c301f00060f7f89 */ /* 0x000ea200000e0000 */
[----:B------:R-:W-:Y:S02]  /*4ae0*/  IMAD.MOV.U32 R18, RZ, RZ, 0xffff ;  /* 0x0000ffffff127424 */ /* 0x000fe400078e00ff */
[----:B---3--:R-:W-:Y:S02]  /*4af0*/  FADD.FTZ R16, R4, R3 ;  /* 0x0000000304107221 */ /* 0x008fe40000010000 */
[----:B------:R-:W3:Y:S01]  /*4b00*/  @!P0 LDC.64 R2, c[0x0][0x218] ;  /* 0x00008600ff028b82 */ /* 0x000ee20000000a00 */
[----:B----4-:R-:W-:Y:S02]  /*4b10*/  FADD.FTZ R26, R28, R29 ;  /* 0x0000001d1c1a7221 */ /* 0x010fe40000010000 */
[----:B------:R-:W4:Y:S01]  /*4b20*/  SHFL.BFLY PT, R19, R16, 0x1, 0x101f ;  /* 0x0c301f0010137f89 */ /* 0x000f2200000e0000 */
[----:B------:R-:W-:Y:S02]  /*4b30*/  IMAD.MOV.U32 R29, RZ, RZ, 0xffff ;  /* 0x0000ffffff1d7424 */ /* 0x000fe400078e00ff */
[----:B0-----:R-:W-:Y:S01]  /*4b40*/  FADD.FTZ R21, R20, R21 ;  /* 0x0000001514157221 */ /* 0x001fe20000010000 */
[----:B------:R-:W0:Y:S01]  /*4b50*/  SHFL.BFLY PT, R18, R17, 0x1, 0x101f ;  /* 0x0c301f0011127f89 */ /* 0x000e2200000e0000 */
[----:B------:R-:W-:Y:S01]  /*4b60*/  FADD.FTZ R20, R27, R30 ;  /* 0x0000001e1b147221 */ /* 0x000fe20000010000 */
[----:B------:R-:W0:Y:S01]  /*4b70*/  LDC.64 R4, c[0x0][0x220] ;  /* 0x00008800ff047b82 */ /* 0x000e220000000a00 */
[----:B-----5:R-:W-:Y:S01]  /*4b80*/  FADD.FTZ R22, R23, R22 ;  /* 0x0000001617167221 */ /* 0x020fe20000010000 */
[----:B------:R-:W-:Y:S01]  /*4b90*/  MOV R23, 0xffff ;  /* 0x0000ffff00177802 */ /* 0x000fe20000000f00 */
[----:B------:R-:W5:Y:S01]  /*4ba0*/  SHFL.BFLY PT, R24, R21, 0x1, 0x101f ;  /* 0x0c301f0015187f89 */ /* 0x000f6200000e0000 */
[----:B-1----:R-:W-:-:S03]  /*4bb0*/  FADD.FTZ R28, R8, R9 ;  /* 0x00000009081c7221 */ /* 0x002fc60000010000 */
[----:B------:R-:W1:Y:S01]  /*4bc0*/  SHFL.BFLY PT, R25, R22, 0x1, 0x101f ;  /* 0x0c301f0016197f89 */ /* 0x000e6200000e0000 */
[----:B------:R-:W1:Y:S01]  /*4bd0*/  @!P0 LDC.64 R8, c[0x0][0x218] ;  /* 0x00008600ff088b82 */ /* 0x000e620000000a00 */
[----:B--2---:R-:W-:Y:S02]  /*4be0*/  FADD.FTZ R14, R6, R15 ;  /* 0x0000000f060e7221 */ /* 0x004fe40000010000 */
[----:B------:R-:W2:Y:S01]  /*4bf0*/  SHFL.BFLY PT, R29, R26, 0x2, 0x101f ;  /* 0x0c501f001a1d7f89 */ /* 0x000ea200000e0000 */
[----:B------:R-:W-:Y:S02]  /*4c00*/  IADD3 R15, R7, R44, RZ ;  /* 0x0000002c070f7210 */ /* 0x000fe40007ffe0ff */
[----:B------:R-:W-:Y:S01]  /*4c10*/  @!P0 F2FP.BF16.F32.PACK_AB R28, RZ, R28 ;  /* 0x0000001cff1c823e */ /* 0x000fe200000010ff */
[----:B------:R-:W2:Y:S01]  /*4c20*/  SHFL.BFLY PT, R23, R20, 0x2, 0x101f ;  /* 0x0c501f0014177f89 */ /* 0x000ea200000e0000 */
[----:B------:R-:W2:Y:S01]  /*4c30*/  @!P0 LDC.64 R6, c[0x0][0x218] ;  /* 0x00008600ff068b82 */ /* 0x000ea20000000a00 */
[----:B------:R-:W-:Y:S01]  /*4c40*/  @!P0 F2FP.BF16.F32.PACK_AB R27, RZ, R14 ;  /* 0x0000000eff1b823e */ /* 0x000fe200000010ff */
[----:B---3--:R-:W-:-:S04]  /*4c50*/  @!P0 IMAD.WIDE R2, R15, 0x2, R2 ;  /* 0x000000020f028825 */ /* 0x008fc800078e0202 */
[----:B----4-:R-:W-:Y:S01]  /*4c60*/  FADD.FTZ R16, R16, R19 ;  /* 0x0000001310107221 */ /* 0x010fe20000010000 */
[----:B0-----:R-:W-:Y:S01]  /*4c70*/  FADD.FTZ R10, R17, R18 ;  /* 0x00000012110a7221 */ /* 0x001fe20000010000 */
[----:B------:R0:W-:Y:S01]  /*4c80*/  @!P0 STG.E.U16 desc[UR8][R2.64], R27 ;  /* 0x0000001b02008986 */ /* 0x0001e2000c101508 */
[----:B------:R-:W-:Y:S02]  /*4c90*/  IMAD.MOV.U32 R17, RZ, RZ, 0xffff ;  /* 0x0000ffffff117424 */ /* 0x000fe400078e00ff */
[----:B------:R-:W-:-:S04]  /*4ca0*/  IMAD.WIDE R4, R15, 0x2, R4 ;  /* 0x000000020f047825 */ /* 0x000fc800078e0204 */
[----:B-----5:R-:W-:Y:S01]  /*4cb0*/  FADD.FTZ R21, R21, R24 ;  /* 0x0000001815157221 */ /* 0x020fe20000010000 */
[----:B------:R-:W-:Y:S01]  /*4cc0*/  @!P0 F2FP.BF16.F32.PACK_AB R10, RZ, R10 ;  /* 0x0000000aff0a823e */ /* 0x000fe200000010ff */
[----:B-1----:R-:W-:-:S03]  /*4cd0*/  FADD.FTZ R22, R22, R25 ;  /* 0x0000001916167221 */ /* 0x002fc60000010000 */
[----:B------:R-:W-:Y:S01]  /*4ce0*/  @!P0 F2FP.BF16.F32.PACK_AB R11, RZ, R21 ;  /* 0x00000015ff0b823e */ /* 0x000fe200000010ff */
[----:B------:R-:W-:Y:S01]  /*4cf0*/  @!P0 IMAD.WIDE R8, R15, 0x2, R8 ;  /* 0x000000020f088825 */ /* 0x000fe200078e0208 */
[----:B------:R-:W-:Y:S01]  /*4d00*/  @!P0 STG.E.U16 desc[UR8][R4.64], R28 ;  /* 0x0000001c04008986 */ /* 0x000fe2000c101508 */
[----:B0-----:R-:W-:Y:S02]  /*4d10*/  @!P0 F2FP.BF16.F32.PACK_AB R3, RZ, R16 ;  /* 0x00000010ff03823e */ /* 0x001fe400000010ff */
[----:B--2---:R-:W-:Y:S01]  /*4d20*/  FADD.FTZ R26, R26, R29 ;  /* 0x0000001d1a1a7221 */ /* 0x004fe20000010000 */
[----:B------:R-:W-:Y:S02]  /*4d30*/  @!P0 F2FP.BF16.F32.PACK_AB R16, RZ, R22 ;  /* 0x00000016ff10823e */ /* 0x000fe400000010ff */
[----:B------:R-:W-:Y:S01]  /*4d40*/  PRMT R2, R3, 0x7610, R2 ;  /* 0x0000761003027816 */ /* 0x000fe20000000002 */
[----:B------:R-:W-:-:S04]  /*4d50*/  @!P0 IMAD.WIDE R6, R15, 0x2, R6 ;  /* 0x000000020f068825 */ /* 0x000fc800078e0206 */
[----:B------:R-:W-:Y:S01]  /*4d60*/  FADD.FTZ R20, R20, R23 ;  /* 0x0000001714147221 */ /* 0x000fe20000010000 */
        /* <DEDUP_REMOVED lines=8> */
.L_x_470:
[----:B-1----:R-:W0:Y:S01]  /*4df0*/  @!P0 LDC.64 R2, c[0x0][0x218] ;  /* 0x00008600ff028b82 */ /* 0x002e220000000a00 */
[----:B--2---:R-:W-:Y:S01]  /*4e00*/  FADD.FTZ R7, R20, R14 ;  /* 0x0000000e14077221 */ /* 0x004fe20000010000 */
[----:B------:R-:W-:-:S04]  /*4e10*/  @!P0 F2FP.BF16.F32.PACK_AB R6, RZ, R17 ;  /* 0x00000011ff06823e */ /* 0x000fc800000010ff */
[----:B------:R-:W-:Y:S01]  /*4e20*/  @!P0 F2FP.BF16.F32.PACK_AB R7, RZ, R7 ;  /* 0x00000007ff07823e */ /* 0x000fe200000010ff */
[----:B0-----:R-:W-:-:S05]  /*4e30*/  @!P0 IMAD.WIDE R2, R15, 0x2, R2 ;  /* 0x000000020f028825 */ /* 0x001fca00078e0202 */
[----:B------:R4:W-:Y:S04]  /*4e40*/  @!P0 STG.E.U16 desc[UR8][R2.64+0x78], R6 ;  /* 0x0000780602008986 */ /* 0x0009e8000c101508 */
[----:B------:R4:W-:Y:S02]  /*4e50*/  @!P0 STG.E.U16 desc[UR8][R4.64+0x78], R7 ;  /* 0x0000780704008986 */ /* 0x0009e4000c101508 */
.L_x_400:
[----:B------:R-:W-:Y:S05]  /*4e60*/  WARPSYNC.ALL ;  /* 0x0000000000007948 */ /* 0x000fea0003800000 */
[----:B-1234-:R-:W-:Y:S01]  /*4e70*/  HFMA2.MMA R3, -RZ, RZ, 0, 1.9073486328125e-05 ;  /* 0x00000140ff037435 */ /* 0x01efe200000001ff */
[----:B------:R-:W-:Y:S01]  /*4e80*/  VIADD R44, R44, 0x200 ;  /* 0x000002002c2c7836 */ /* 0x000fe20000000000 */
[----:B------:R-:W-:Y:S08]  /*4e90*/  BAR.SYNC.DEFER_BLOCKING 0x0 ;  /* 0x0000000000007b1d */ /* 0x000ff00000010000 */
[----:B------:R-:W-:-:S05]  /*4ea0*/  IMAD R3, R0, R3, 0x140 ;  /* 0x0000014000037424 */ /* 0x000fca00078e0203 */
[----:B------:R-:W-:-:S13]  /*4eb0*/  ISETP.GE.AND P0, PT, R44, R3, PT ;  /* 0x000000032c00720c */ /* 0x000fda0003f06270 */
[----:B------:R-:W-:Y:S05]  /*4ec0*/  @!P0 BRA `(.L_x_407) ;  /* 0xffffffe000688947 */ /* 0x000fea000383ffff */
[----:B------:R-:W-:Y:S05]  /*4ed0*/  EXIT ;  /* 0x000000000000794d */ /* 0x000fea0003800000 */
.L_x_403:
[----:B------:R-:W-:Y:S01]  /*4ee0*/  HFMA2.MMA R12, -RZ, RZ, 0, 4.76837158203125e-07 ;  /* 0x00000008ff0c7435 */ /* 0x000fe200000001ff */
[----:B-1----:R-:W-:Y:S01]  /*4ef0*/  MOV R13, R2 ;  /* 0x00000002000d7202 */ /* 0x002fe20000000f00 */
[----:B------:R-:W-:Y:S01]  /*4f00*/  IMAD.MOV.U32 R11, RZ, RZ, 0x101f ;  /* 0x0000101fff0b7424 */ /* 0x000fe200078e00ff */
[----:B------:R-:W-:-:S08]  /*4f10*/  MOV R10, 0xffff ;  /* 0x0000ffff000a7802 */ /* 0x000fd00000000f00 */
[----:B0-2---:R-:W-:Y:S05]  /*4f20*/  WARPSYNC.COLLECTIVE R10, `(.L_x_408) ;  /* 0x000000000a087348 */ /* 0x005fea0003c00000 */
[----:B------:R1:W3:Y:S02]  /*4f30*/  SHFL.BFLY P2, R14, R13, R12, R11 ;  /* 0x0c00000c0d0e7389 */ /* 0x0002e4000004000b */
[----:B0123--:R-:W-:Y:S01]  /*4f40*/  ENDCOLLECTIVE ;  /* 0x000000000000791b */ /* 0x00ffe20003800000 */
.L_x_408:
[----:B------:R-:W-:Y:S02]  /*4f50*/  MOV R13, R3 ;  /* 0x00000003000d7202 */ /* 0x000fe40000000f00 */
[----:B------:R-:W-:-:S07]  /*4f60*/  MOV R5, R14 ;  /* 0x0000000e00057202 */ /* 0x000fce0000000f00 */
[----:B------:R-:W-:Y:S05]  /*4f70*/  WARPSYNC.COLLECTIVE R10, `(.L_x_409) ;  /* 0x000000000a087348 */ /* 0x000fea0003c00000 */
[----:B------:R0:W1:Y:S02]  /*4f80*/  SHFL.BFLY P2, R14, R13, R12, R11 ;  /* 0x0c00000c0d0e7389 */ /* 0x000064000004000b */
[----:B01----:R-:W-:Y:S01]  /*4f90*/  ENDCOLLECTIVE ;  /* 0x000000000000791b */ /* 0x003fe20003800000 */
.L_x_409:
[----:B------:R-:W-:Y:S01]  /*4fa0*/  FADD.FTZ R5, R5, R2 ;  /* 0x0000000205057221 */ /* 0x000fe20000010000 */
[----:B------:R-:W-:-:S04]  /*4fb0*/  HFMA2.MMA R12, -RZ, RZ, 0, 2.384185791015625e-07 ;  /* 0x00000004ff0c7435 */ /* 0x000fc800000001ff */
[----:B------:R-:W-:Y:S01]  /*4fc0*/  MOV R13, R5 ;  /* 0x00000005000d7202 */ /* 0x000fe20000000f00 */
[----:B------:R-:W-:-:S07]  /*4fd0*/  IMAD.MOV.U32 R4, RZ, RZ, R14 ;  /* 0x000000ffff047224 */ /* 0x000fce00078e000e */
[----:B------:R-:W-:Y:S05]  /*4fe0*/  WARPSYNC.COLLECTIVE R10, `(.L_x_410) ;  /* 0x000000000a087348 */ /* 0x000fea0003c00000 */
[----:B------:R0:W1:Y:S02]  /*4ff0*/  SHFL.BFLY P2, R14, R13, R12, R11 ;  /* 0x0c00000c0d0e7389 */ /* 0x000064000004000b */
[----:B01----:R-:W-:Y:S01]  /*5000*/  ENDCOLLECTIVE ;  /* 0x000000000000791b */ /* 0x003fe20003800000 */
.L_x_410:
[----:B------:R-:W-:-:S04]  /*5010*/  FADD.FTZ R4, R4, R3 ;  /* 0x0000000304047221 */ /* 0x000fc80000010000 */
[----:B------:R-:W-:Y:S01]  /*5020*/  IMAD.MOV.U32 R13, RZ, RZ, R4 ;  /* 0x000000ffff0d7224 */ /* 0x000fe200078e0004 */
[----:B------:R-:W-:-:S07]  /*5030*/  MOV R6, R14 ;  /* 0x0000000e00067202 */ /* 0x000fce0000000f00 */
[----:B------:R-:W-:Y:S05]  /*5040*/  WARPSYNC.COLLECTIVE R10, `(.L_x_411) ;  /* 0x000000000a087348 */ /* 0x000fea0003c00000 */
[----:B------:R0:W1:Y:S02]  /*5050*/  SHFL.BFLY P2, R14, R13, R12, R11 ;  /* 0x0c00000c0d0e7389 */ /* 0x000064000004000b */
[----:B01----:R-:W-:Y:S01]  /*5060*/  ENDCOLLECTIVE ;  /* 0x000000000000791b */ /* 0x003fe20003800000 */
.L_x_411:
[----:B------:R-:W-:Y:S01]  /*5070*/  FADD.FTZ R6, R5, R6 ;  /* 0x0000000605067221 */ /* 0x000fe20000010000 */
[----:B------:R-:W-:-:S04]  /*5080*/  HFMA2.MMA R12, -RZ, RZ, 0, 1.1920928955078125e-07 ;  /* 0x00000002ff0c7435 */ /* 0x000fc800000001ff */
[----:B------:R-:W-:Y:S02]  /*5090*/  MOV R13, R6 ;  /* 0x00000006000d7202 */ /* 0x000fe40000000f00 */
[----:B------:R-:W-:-:S07]  /*50a0*/  MOV R7, R14 ;  /* 0x0000000e00077202 */ /* 0x000fce0000000f00 */
[----:B------:R-:W-:Y:S05]  /*50b0*/  WARPSYNC.COLLECTIVE R10, `(.L_x_412) ;  /* 0x000000000a087348 */ /* 0x000fea0003c00000 */
[----:B------:R0:W1:Y:S02]  /*50c0*/  SHFL.BFLY P2, R14, R13, R12, R11 ;  /* 0x0c00000c0d0e7389 */ /* 0x000064000004000b */
[----:B01----:R-:W-:Y:S01]  /*50d0*/  ENDCOLLECTIVE ;  /* 0x000000000000791b */ /* 0x003fe20003800000 */
.L_x_412:
[----:B------:R-:W-:-:S05]  /*50e0*/  FADD.FTZ R7, R4, R7 ;  /* 0x0000000704077221 */ /* 0x000fca0000010000 */
[----:B------:R-:W-:Y:S01]  /*50f0*/  MOV R13, R7 ;  /* 0x00000007000d7202 */ /* 0x000fe20000000f00 */
[----:B------:R-:W-:-:S07]  /*5100*/  IMAD.MOV.U32 R9, RZ, RZ, R14 ;  /* 0x000000ffff097224 */ /* 0x000fce00078e000e */
[----:B------:R-:W-:Y:S05]  /*5110*/  WARPSYNC.COLLECTIVE R10, `(.L_x_413) ;  /* 0x000000000a087348 */ /* 0x000fea0003c00000 */
[----:B------:R0:W1:Y:S02]  /*5120*/  SHFL.BFLY P2, R14, R13, R12, R11 ;  /* 0x0c00000c0d0e7389 */ /* 0x000064000004000b */
[----:B01----:R-:W-:Y:S01]  /*5130*/  ENDCOLLECTIVE ;  /* 0x000000000000791b */ /* 0x003fe20003800000 */
.L_x_413:
[----:B------:R-:W-:-:S05]  /*5140*/  FADD.FTZ R9, R6, R9 ;  /* 0x0000000906097221 */ /* 0x000fca0000010000 */
[----:B------:R-:W-:Y:S01]  /*5150*/  MOV R13, R9 ;  /* 0x00000009000d7202 */ /* 0x000fe20000000f00 */
[----:B------:R-:W-:Y:S01]  /*5160*/  IMAD.MOV.U32 R12, RZ, RZ, 0x1 ;  /* 0x00000001ff0c7424 */ /* 0x000fe200078e00ff */
[----:B------:R-:W-:-:S07]  /*5170*/  MOV R2, R14 ;  /* 0x0000000e00027202 */ /* 0x000fce0000000f00 */
[----:B------:R-:W-:Y:S05]  /*5180*/  WARPSYNC.COLLECTIVE R10, `(.L_x_414) ;  /* 0x000000000a087348 */ /* 0x000fea0003c00000 */
[----:B------:R0:W1:Y:S02]  /*5190*/  SHFL.BFLY P2, R14, R13, R12, R11 ;  /* 0x0c00000c0d0e7389 */ /* 0x000064000004000b */
[----:B01----:R-:W-:Y:S01]  /*51a0*/  ENDCOLLECTIVE ;  /* 0x000000000000791b */ /* 0x003fe20003800000 */
.L_x_414:
[----:B------:R-:W-:-:S05]  /*51b0*/  FADD.FTZ R8, R7, R2 ;  /* 0x0000000207087221 */ /* 0x000fca0000010000 */
[----:B------:R-:W-:Y:S02]  /*51c0*/  MOV R13, R8 ;  /* 0x00000008000d7202 */ /* 0x000fe40000000f00 */
[----:B------:R-:W-:-:S07]  /*51d0*/  MOV R16, R14 ;  /* 0x0000000e00107202 */ /* 0x000fce0000000f00 */
[----:B------:R-:W-:Y:S05]  /*51e0*/  WARPSYNC.COLLECTIVE R10, `(.L_x_415) ;  /* 0x000000000a087348 */ /* 0x000fea0003c00000 */
[----:B------:R0:W1:Y:S02]  /*51f0*/  SHFL.BFLY P2, R14, R13, R12, R11 ;  /* 0x0c00000c0d0e7389 */ /* 0x000064000004000b */
[----:B01----:R-:W-:Y:S01]  /*5200*/  ENDCOLLECTIVE ;  /* 0x000000000000791b */ /* 0x003fe20003800000 */
.L_x_415:
[----:B------:R-:W-:Y:S01]  /*5210*/  FADD.FTZ R16, R9, R16 ;  /* 0x0000001009107221 */ /* 0x000fe20000010000 */
[----:B------:R-:W-:Y:S06]  /*5220*/  BRA `(.L_x_416) ;  /* 0xffffffec00147947 */ /* 0x000fec000383ffff */
.L_x_404:
[----:B------:R-:W-:Y:S01]  /*5230*/  HFMA2.MMA R11, -RZ, RZ, 0, 0.000503063201904296875 ;  /* 0x0000101fff0b7435 */ /* 0x000fe200000001ff */
[----:B------:R-:W-:Y:S01]  /*5240*/  BSSY B1, `(.L_x_417) ;  /* 0x0000007000017945 */ /* 0x000fe20003800000 */
[----:B-1----:R-:W-:Y:S01]  /*5250*/  MOV R13, R6 ;  /* 0x00000006000d7202 */ /* 0x002fe20000000f00 */
[----:B------:R-:W-:Y:S01]  /*5260*/  IMAD.MOV.U32 R12, RZ, RZ, 0x8 ;  /* 0x00000008ff0c7424 */ /* 0x000fe200078e00ff */
[----:B------:R-:W-:-:S07]  /*5270*/  MOV R10, 0xffff ;  /* 0x0000ffff000a7802 */ /* 0x000fce0000000f00 */
[----:B0-2---:R-:W-:Y:S05]  /*5280*/  WARPSYNC.COLLECTIVE R10, `(.L_x_418) ;  /* 0x000000000a087348 */ /* 0x005fea0003c00000 */
[----:B------:R1:W3:Y:S02]  /*5290*/  SHFL.BFLY P2, R14, R13, R12, R11 ;  /* 0x0c00000c0d0e7389 */ /* 0x0002e4000004000b */
[----:B0123--:R-:W-:Y:S01]  /*52a0*/  ENDCOLLECTIVE ;  /* 0x000000000000791b */ /* 0x00ffe20003800000 */
.L_x_418:
[----:B------:R-:W-:Y:S05]  /*52b0*/  BSYNC B1 ;  /* 0x0000000000017941 */ /* 0x000fea0003800000 */
.L_x_417:
[----:B------:R-:W-:Y:S01]  /*52c0*/  HFMA2.MMA R12, -RZ, RZ, 0, 4.76837158203125e-07 ;  /* 0x00000008ff0c7435 */ /* 0x000fe200000001ff */
[----:B------:R-:W-:Y:S01]  /*52d0*/  IMAD.MOV.U32 R13, RZ, RZ, R7 ;  /* 0x000000ffff0d7224 */ /* 0x000fe200078e0007 */
[----:B------:R-:W-:Y:S02]  /*52e0*/  MOV R11, 0x101f ;  /* 0x0000101f000b7802 */ /* 0x000fe40000000f00 */
[----:B------:R-:W-:Y:S02]  /*52f0*/  MOV R10, 0xffff ;  /* 0x0000ffff000a7802 */ /* 0x000fe40000000f00 */
[----:B------:R-:W-:-:S07]  /*5300*/  MOV R9, R14 ;  /* 0x0000000e00097202 */ /* 0x000fce0000000f00 */
[----:B------:R-:W-:Y:S05]  /*5310*/  WARPSYNC.COLLECTIVE R10, `(.L_x_419) ;  /* 0x000000000a087348 */ /* 0x000fea0003c00000 */
[----:B------:R0:W1:Y:S02]  /*5320*/  SHFL.BFLY P2, R14, R13, R12, R11 ;  /* 0x0c00000c0d0e7389 */ /* 0x000064000004000b */
[----:B01----:R-:W-:Y:S01]  /*5330*/  ENDCOLLECTIVE ;  /* 0x000000000000791b */ /* 0x003fe20003800000 */
.L_x_419:
[----:B------:R-:W-:Y:S01]  /*5340*/  FADD.FTZ R9, R9, R6 ;  /* 0x0000000609097221 */ /* 0x000fe20000010000 */
[----:B------:R-:W-:-:S04]  /*5350*/  HFMA2.MMA R12, -RZ, RZ, 0, 2.384185791015625e-07 ;  /* 0x00000004ff0c7435 */ /* 0x000fc800000001ff */
[----:B------:R-:W-:Y:S01]  /*5360*/  MOV R13, R9 ;  /* 0x00000009000d7202 */ /* 0x000fe20000000f00 */
[----:B------:R-:W-:-:S07]  /*5370*/  IMAD.MOV.U32 R8, RZ, RZ, R14 ;  /* 0x000000ffff087224 */ /* 0x000fce00078e000e */
[----:B------:R-:W-:Y:S05]  /*5380*/  WARPSYNC.COLLECTIVE R10, `(.L_x_420) ;  /* 0x000000000a087348 */ /* 0x000fea0003c00000 */
[----:B------:R0:W1:Y:S02]  /*5390*/  SHFL.BFLY P2, R14, R13, R12, R11 ;  /* 0x0c00000c0d0e7389 */ /* 0x000064000004000b */
[----:B01----:R-:W-:Y:S01]  /*53a0*/  ENDCOLLECTIVE ;  /* 0x000000000000791b */ /* 0x003fe20003800000 */
.L_x_420:
[----:B------:R-:W-:-:S04]  /*53b0*/  FADD.FTZ R8, R8, R7 ;  /* 0x0000000708087221 */ /* 0x000fc80000010000 */
[----:B------:R-:W-:Y:S01]  /*53c0*/  IMAD.MOV.U32 R13, RZ, RZ, R8 ;  /* 0x000000ffff0d7224 */ /* 0x000fe200078e0008 */
[----:B------:R-:W-:-:S07]  /*53d0*/  MOV R16, R14 ;  /* 0x0000000e00107202 */ /* 0x000fce0000000f00 */
[----:B------:R-:W-:Y:S05]  /*53e0*/  WARPSYNC.COLLECTIVE R10, `(.L_x_421) ;  /* 0x000000000a087348 */ /* 0x000fea0003c00000 */
[----:B------:R0:W1:Y:S02]  /*53f0*/  SHFL.BFLY P2, R14, R13, R12, R11 ;  /* 0x0c00000c0d0e7389 */ /* 0x000064000004000b */
[----:B01----:R-:W-:Y:S01]  /*5400*/  ENDCOLLECTIVE ;  /* 0x000000000000791b */ /* 0x003fe20003800000 */
.L_x_421:
[----:B------:R-:W-:Y:S01]  /*5410*/  FADD.FTZ R16, R9, R16 ;  /* 0x0000001009107221 */ /* 0x000fe20000010000 */
[----:B------:R-:W-:-:S04]  /*5420*/  HFMA2.MMA R12, -RZ, RZ, 0, 1.1920928955078125e-07 ;  /* 0x00000002ff0c7435 */ /* 0x000fc800000001ff */
[----:B------:R-:W-:Y:S02]  /*5430*/  MOV R13, R16 ;  /* 0x00000010000d7202 */ /* 0x000fe40000000f00 */
[----:B------:R-:W-:-:S07]  /*5440*/  MOV R15, R14 ;  /* 0x0000000e000f7202 */ /* 0x000fce0000000f00 */
[----:B------:R-:W-:Y:S05]  /*5450*/  WARPSYNC.COLLECTIVE R10, `(.L_x_422) ;  /* 0x000000000a087348 */ /* 0x000fea0003c00000 */
[----:B------:R0:W1:Y:S02]  /*5460*/  SHFL.BFLY P2, R14, R13, R12, R11 ;  /* 0x0c00000c0d0e7389 */ /* 0x000064000004000b */
[----:B01----:R-:W-:Y:S01]  /*5470*/  ENDCOLLECTIVE ;  /* 0x000000000000791b */ /* 0x003fe20003800000 */
.L_x_422:
[----:B------:R-:W-:-:S05]  /*5480*/  FADD.FTZ R15, R8, R15 ;  /* 0x0000000f080f7221 */ /* 0x000fca0000010000 */
[----:B------:R-:W-:Y:S01]  /*5490*/  MOV R13, R15 ;  /* 0x0000000f000d7202 */ /* 0x000fe20000000f00 */
[----:B------:R-:W-:-:S07]  /*54a0*/  IMAD.MOV.U32 R17, RZ, RZ, R14 ;  /* 0x000000ffff117224 */ /* 0x000fce00078e000e */
[----:B------:R-:W-:Y:S05]  /*54b0*/  WARPSYNC.COLLECTIVE R10, `(.L_x_423) ;  /* 0x000000000a087348 */ /* 0x000fea0003c00000 */
[----:B------:R0:W1:Y:S02]  /*54c0*/  SHFL.BFLY P2, R14, R13, R12, R11 ;  /* 0x0c00000c0d0e7389 */ /* 0x000064000004000b */
[----:B01----:R-:W-:Y:S01]  /*54d0*/  ENDCOLLECTIVE ;  /* 0x000000000000791b */ /* 0x003fe20003800000 */
.L_x_423:
[----:B------:R-:W-:-:S05]  /*54e0*/  FADD.FTZ R17, R16, R17 ;  /* 0x0000001110117221 */ /* 0x000fca0000010000 */
[----:B------:R-:W-:Y:S01]  /*54f0*/  MOV R13, R17 ;  /* 0x00000011000d7202 */ /* 0x000fe20000000f00 */
[----:B------:R-:W-:Y:S01]  /*5500*/  IMAD.MOV.U32 R12, RZ, RZ, 0x1 ;  /* 0x00000001ff0c7424 */ /* 0x000fe200078e00ff */
[----:B------:R-:W-:-:S07]  /*5510*/  MOV R6, R14 ;  /* 0x0000000e00067202 */ /* 0x000fce0000000f00 */
[----:B------:R-:W-:Y:S05]  /*5520*/  WARPSYNC.COLLECTIVE R10, `(.L_x_424) ;  /* 0x000000000a087348 */ /* 0x000fea0003c00000 */
[----:B------:R0:W1:Y:S02]  /*5530*/  SHFL.BFLY P2, R14, R13, R12, R11 ;  /* 0x0c00000c0d0e7389 */ /* 0x000064000004000b */
[----:B01----:R-:W-:Y:S01]  /*5540*/  ENDCOLLECTIVE ;  /* 0x000000000000791b */ /* 0x003fe20003800000 */
.L_x_424:
[----:B------:R-:W-:-:S05]  /*5550*/  FADD.FTZ R6, R15, R6 ;  /* 0x000000060f067221 */ /* 0x000fca0000010000 */
[----:B------:R-:W-:Y:S02]  /*5560*/  MOV R13, R6 ;  /* 0x00000006000d7202 */ /* 0x000fe40000000f00 */
[----:B------:R-:W-:-:S07]  /*5570*/  MOV R18, R14 ;  /* 0x0000000e00127202 */ /* 0x000fce0000000f00 */
[----:B------:R-:W-:Y:S05]  /*5580*/  WARPSYNC.COLLECTIVE R10, `(.L_x_425) ;  /* 0x000000000a087348 */ /* 0x000fea0003c00000 */
[----:B------:R0:W1:Y:S02]  /*5590*/  SHFL.BFLY P2, R14, R13, R12, R11 ;  /* 0x0c00000c0d0e7389 */ /* 0x000064000004000b */
[----:B01----:R-:W-:Y:S01]  /*55a0*/  ENDCOLLECTIVE ;  /* 0x000000000000791b */ /* 0x003fe20003800000 */
.L_x_425:
[----:B------:R-:W-:Y:S01]  /*55b0*/  FADD.FTZ R18, R17, R18 ;  /* 0x0000001211127221 */ /* 0x000fe20000010000 */
[----:B------:R-:W-:Y:S06]  /*55c0*/  BRA `(.L_x_426) ;  /* 0xffffffe800e07947 */ /* 0x000fec000383ffff */
.L_x_405:
        /* <DEDUP_REMOVED lines=8> */
.L_x_428:
[----:B------:R-:W-:Y:S05]  /*5650*/  BSYNC B1 ;  /* 0x0000000000017941 */ /* 0x000fea0003800000 */
.L_x_427:
        /* <DEDUP_REMOVED lines=8> */
.L_x_429:
[----:B------:R-:W-:Y:S01]  /*56e0*/  FADD.FTZ R9, R9, R6 ;  /* 0x0000000609097221 */ /* 0x000fe20000010000 */
[----:B------:R-:W-:-:S04]  /*56f0*/  HFMA2.MMA R12, -RZ, RZ, 0, 2.384185791015625e-07 ;  /* 0x00000004ff0c7435 */ /* 0x000fc800000001ff */
[----:B------:R-:W-:Y:S01]  /*5700*/  MOV R13, R9 ;  /* 0x00000009000d7202 */ /* 0x000fe20000000f00 */
[----:B------:R-:W-:-:S07]  /*5710*/  IMAD.MOV.U32 R8, RZ, RZ, R14 ;  /* 0x000000ffff087224 */ /* 0x000fce00078e000e */
[----:B------:R-:W-:Y:S05]  /*5720*/  WARPSYNC.COLLECTIVE R10, `(.L_x_430) ;  /* 0x000000000a087348 */ /* 0x000fea0003c00000 */
[----:B------:R0:W1:Y:S02]  /*5730*/  SHFL.BFLY P2, R14, R13, R12, R11 ;  /* 0x0c00000c0d0e7389 */ /* 0x000064000004000b */
[----:B01----:R-:W-:Y:S01]  /*5740*/  ENDCOLLECTIVE ;  /* 0x000000000000791b */ /* 0x003fe20003800000 */
.L_x_430:
[----:B------:R-:W-:-:S04]  /*5750*/  FADD.FTZ R8, R8, R7 ;  /* 0x0000000708087221 */ /* 0x000fc80000010000 */
[----:B------:R-:W-:Y:S01]  /*5760*/  IMAD.MOV.U32 R13, RZ, RZ, R8 ;  /* 0x000000ffff0d7224 */ /* 0x000fe200078e0008 */
[----:B------:R-:W-:-:S07]  /*5770*/  MOV R16, R14 ;  /* 0x0000000e00107202 */ /* 0x000fce0000000f00 */
[----:B------:R-:W-:Y:S05]  /*5780*/  WARPSYNC.COLLECTIVE R10, `(.L_x_431) ;  /* 0x000000000a087348 */ /* 0x000fea0003c00000 */
[----:B------:R0:W1:Y:S02]  /*5790*/  SHFL.BFLY P2, R14, R13, R12, R11 ;  /* 0x0c00000c0d0e7389 */ /* 0x000064000004000b */
[----:B01----:R-:W-:Y:S01]  /*57a0*/  ENDCOLLECTIVE ;  /* 0x000000000000791b */ /* 0x003fe20003800000 */
.L_x_431:
[----:B------:R-:W-:Y:S01]  /*57b0*/  FADD.FTZ R16, R9, R16 ;  /* 0x0000001009107221 */ /* 0x000fe20000010000 */
[----:B------:R-:W-:-:S04]  /*57c0*/  HFMA2.MMA R12, -RZ, RZ, 0, 1.1920928955078125e-07 ;  /* 0x00000002ff0c7435 */ /* 0x000fc800000001ff */
[----:B------:R-:W-:Y:S02]  /*57d0*/  MOV R13, R16 ;  /* 0x00000010000d7202 */ /* 0x000fe40000000f00 */
[----:B------:R-:W-:-:S07]  /*57e0*/  MOV R15, R14 ;  /* 0x0000000e000f7202 */ /* 0x000fce0000000f00 */
[----:B------:R-:W-:Y:S05]  /*57f0*/  WARPSYNC.COLLECTIVE R10, `(.L_x_432) ;  /* 0x000000000a087348 */ /* 0x000fea0003c00000 */
[----:B------:R0:W1:Y:S02]  /*5800*/  SHFL.BFLY P2, R14, R13, R12, R11 ;  /* 0x0c00000c0d0e7389 */ /* 0x000064000004000b */
[----:B01----:R-:W-:Y:S01]  /*5810*/  ENDCOLLECTIVE ;  /* 0x000000000000791b */ /* 0x003fe20003800000 */
.L_x_432:
[----:B------:R-:W-:-:S05]  /*5820*/  FADD.FTZ R15, R8, R15 ;  /* 0x0000000f080f7221 */ /* 0x000fca0000010000 */
[----:B------:R-:W-:Y:S01]  /*5830*/  MOV R13, R15 ;  /* 0x0000000f000d7202 */ /* 0x000fe20000000f00 */
[----:B------:R-:W-:-:S07]  /*5840*/  IMAD.MOV.U32 R17, RZ, RZ, R14 ;  /* 0x000000ffff117224 */ /* 0x000fce00078e000e */
[----:B------:R-:W-:Y:S05]  /*5850*/  WARPSYNC.COLLECTIVE R10, `(.L_x_433) ;  /* 0x000000000a087348 */ /* 0x000fea0003c00000 */
[----:B------:R0:W1:Y:S02]  /*5860*/  SHFL.BFLY P2, R14, R13, R12, R11 ;  /* 0x0c00000c0d0e7389 */ /* 0x000064000004000b */
[----:B01----:R-:W-:Y:S01]  /*5870*/  ENDCOLLECTIVE ;  /* 0x000000000000791b */ /* 0x003fe20003800000 */
.L_x_433:
[----:B------:R-:W-:-:S05]  /*5880*/  FADD.FTZ R17, R16, R17 ;  /* 0x0000001110117221 */ /* 0x000fca0000010000 */
[----:B------:R-:W-:Y:S01]  /*5890*/  MOV R13, R17 ;  /* 0x00000011000d7202 */ /* 0x000fe20000000f00 */
[----:B------:R-:W-:Y:S01]  /*58a0*/  IMAD.MOV.U32 R12, RZ, RZ, 0x1 ;  /* 0x00000001ff0c7424 */ /* 0x000fe200078e00ff */
[----:B------:R-:W-:-:S07]  /*58b0*/  MOV R6, R14 ;  /* 0x0000000e00067202 */ /* 0x000fce0000000f00 */
[----:B------:R-:W-:Y:S05]  /*58c0*/  WARPSYNC.COLLECTIVE R10, `(.L_x_434) ;  /* 0x000000000a087348 */ /* 0x000fea0003c00000 */
[----:B------:R0:W1:Y:S02]  /*58d0*/  SHFL.BFLY P2, R14, R13, R12, R11 ;  /* 0x0c00000c0d0e7389 */ /* 0x000064000004000b */
[----:B01----:R-:W-:Y:S01]  /*58e0*/  ENDCOLLECTIVE ;  /* 0x000000000000791b */ /* 0x003fe20003800000 */
.L_x_434:
[----:B------:R-:W-:-:S05]  /*58f0*/  FADD.FTZ R6, R15, R6 ;  /* 0x000000060f067221 */ /* 0x000fca0000010000 */
[----:B------:R-:W-:Y:S02]  /*5900*/  MOV R13, R6 ;  /* 0x00000006000d7202 */ /* 0x000fe40000000f00 */
[----:B------:R-:W-:-:S07]  /*5910*/  MOV R18, R14 ;  /* 0x0000000e00127202 */ /* 0x000fce0000000f00 */
[----:B------:R-:W-:Y:S05]  /*5920*/  WARPSYNC.COLLECTIVE R10, `(.L_x_435) ;  /* 0x000000000a087348 */ /* 0x000fea0003c00000 */
[----:B------:R0:W1:Y:S02]  /*5930*/  SHFL.BFLY P2, R14, R13, R12, R11 ;  /* 0x0c00000c0d0e7389 */ /* 0x000064000004000b */
[----:B01----:R-:W-:Y:S01]  /*5940*/  ENDCOLLECTIVE ;  /* 0x000000000000791b */ /* 0x003fe20003800000 */
.L_x_435:
[----:B------:R-:W-:Y:S01]  /*5950*/  FADD.FTZ R18, R17, R18 ;  /* 0x0000001211127221 */ /* 0x000fe20000010000 */
[----:B------:R-:W-:Y:S06]  /*5960*/  BRA `(.L_x_436) ;  /* 0xffffffe800987947 */ /* 0x000fec000383ffff */
.L_x_406:
        /* <DEDUP_REMOVED lines=8> */
.L_x_438:
[----:B------:R-:W-:Y:S05]  /*59f0*/  BSYNC B0 ;  /* 0x0000000000007941 */ /* 0x000fea0003800000 */
.L_x_437:
[----:B------:R-:W-:Y:S01]  /*5a00*/  HFMA2.MMA R12, -RZ, RZ, 0, 4.76837158203125e-07 ;  /* 0x00000008ff0c7435 */ /* 0x000fe200000001ff */
[----:B------:R-:W-:Y:S01]  /*5a10*/  IMAD.MOV.U32 R13, RZ, RZ, R5 ;  /* 0x000000ffff0d7224 */ /* 0x000fe200078e0005 */
[----:B------:R-:W-:Y:S01]  /*5a20*/  MOV R11, 0x101f ;  /* 0x0000101f000b7802 */ /* 0x000fe20000000f00 */
[----:B------:R-:W-:Y:S01]  /*5a30*/  @!P0 IMAD.SHL.U32 R9, R56, 0x2, RZ ;  /* 0x0000000238098824 */ /* 0x000fe200078e00ff */
[----:B------:R-:W-:Y:S02]  /*5a40*/  MOV R10, 0xffff ;  /* 0x0000ffff000a7802 */ /* 0x000fe40000000f00 */
[----:B------:R-:W-:Y:S02]  /*5a50*/  CS2R R16, SRZ ;  /* 0x0000000000107805 */ /* 0x000fe4000001ff00 */
[----:B------:R-:W-:Y:S01]  /*5a60*/  MOV R3, R14 ;  /* 0x0000000e00037202 */ /* 0x000fe20000000f00 */
[C---:B------:R-:W-:Y:S01]  /*5a70*/  @!P0 VIADD R24, R7.reuse, 0x3c ;  /* 0x0000003c07188836 */ /* 0x040fe20000000000 */
[----:B------:R-:W-:-:S07]  /*5a80*/  @!P0 IADD3 R2, R7, 0x14, RZ ;  /* 0x0000001407028810 */ /* 0x000fce0007ffe0ff */
[----:B------:R-:W-:Y:S05]  /*5a90*/  WARPSYNC.COLLECTIVE R10, `(.L_x_439) ;  /* 0x000000000a087348 */ /* 0x000fea0003c00000 */
[----:B------:R0:W1:Y:S02]  /*5aa0*/  SHFL.BFLY P2, R14, R13, R12, R11 ;  /* 0x0c00000c0d0e7389 */ /* 0x000064000004000b */
[----:B01----:R-:W-:Y:S01]  /*5ab0*/  ENDCOLLECTIVE ;  /* 0x000000000000791b */ /* 0x003fe20003800000 */
.L_x_439:
[----:B------:R-:W-:Y:S01]  /*5ac0*/  @!P0 LEA R15, R56, UR4, 0x7 ;  /* 0x00000004380f8c11 */ /* 0x000fe2000f8e38ff */
[----:B------:R-:W-:Y:S01]  /*5ad0*/  FADD.FTZ R6, R3, R4 ;  /* 0x0000000403067221 */ /* 0x000fe20000010000 */
[----:B------:R-:W-:Y:S01]  /*5ae0*/  @!P0 LOP3.LUT R2, R2, R9, RZ, 0x3c, !PT ;  /* 0x0000000902028212 */ /* 0x000fe200078e3cff */
[----:B------:R-:W-:Y:S01]  /*5af0*/  HFMA2.MMA R26, -RZ, RZ, 0, 0 ;  /* 0x00000000ff1a7435 */ /* 0x000fe200000001ff */
[----:B------:R-:W-:Y:S02]  /*5b00*/  @!P0 LEA R21, R56, UR4, 0x7 ;  /* 0x0000000438158c11 */ /* 0x000fe4000f8e38ff */
[----:B------:R-:W-:Y:S02]  /*5b10*/  @!P0 LEA R3, R2, R15, 0x2 ;  /* 0x0000000f02038211 */ /* 0x000fe400078e10ff */
[C---:B------:R-:W-:Y:S02]  /*5b20*/  @!P0 SHF.L.U32 R25, R56.reuse, 0x1, RZ ;  /* 0x0000000138198819 */ /* 0x040fe400000006ff */
[----:B------:R-:W-:Y:S01]  /*5b30*/  @!P0 LEA R27, R56, UR4, 0x7 ;  /* 0x00000004381b8c11 */ /* 0x000fe2000f8e38ff */
[----:B------:R-:W0:Y:S01]  /*5b40*/  @!P0 LDS R15, [R3+0x500] ;  /* 0x00050000030f8984 */ /* 0x000e220000000800 */
[----:B------:R-:W-:Y:S01]  /*5b50*/  @!P0 LOP3.LUT R24, R24, R25, RZ, 0x3c, !PT ;  /* 0x0000001918188212 */ /* 0x000fe200078e3cff */
[----:B------:R-:W-:Y:S01]  /*5b60*/  HFMA2.MMA R12, -RZ, RZ, 0, 2.384185791015625e-07 ;  /* 0x00000004ff0c7435 */ /* 0x000fe200000001ff */
[----:B------:R-:W-:Y:S01]  /*5b70*/  MOV R13, R6 ;  /* 0x00000006000d7202 */ /* 0x000fe20000000f00 */
[----:B------:R1:W2:Y:S01]  /*5b80*/  @!P0 LDS R9, [R3] ;  /* 0x0000000003098984 */ /* 0x0002a20000000800 */
[----:B------:R-:W-:-:S05]  /*5b90*/  @!P0 LEA R24, R24, R27, 0x2 ;  /* 0x0000001b18188211 */ /* 0x000fca00078e10ff */
[----:B------:R3:W4:Y:S01]  /*5ba0*/  @!P0 LDS R25, [R24] ;  /* 0x0000000018198984 */ /* 0x0007220000000800 */
[----:B------:R-:W-:Y:S01]  /*5bb0*/  FADD.FTZ R8, R14, R5 ;  /* 0x000000050e087221 */ /* 0x000fe20000010000 */
[----:B-1----:R-:W-:-:S07]  /*5bc0*/  @!P0 IADD3 R3, R7, 0x28, RZ ;  /* 0x0000002807038810 */ /* 0x002fce0007ffe0ff */
[----:B0-234-:R-:W-:Y:S05]  /*5bd0*/  WARPSYNC.COLLECTIVE R10, `(.L_x_440) ;  /* 0x000000000a087348 */ /* 0x01dfea0003c00000 */
[----:B------:R1:W0:Y:S02]  /*5be0*/  SHFL.BFLY P2, R14, R13, R12, R11 ;  /* 0x0c00000c0d0e7389 */ /* 0x000224000004000b */
[----:B01234-:R-:W-:Y:S01]  /*5bf0*/  ENDCOLLECTIVE ;  /* 0x000000000000791b */ /* 0x01ffe20003800000 */
.L_x_440:
[----:B------:R-:W-:Y:S01]  /*5c00*/  IMAD.MOV.U32 R13, RZ, RZ, R8 ;  /* 0x000000ffff0d7224 */ /* 0x000fe200078e0008 */
[----:B------:R-:W-:-:S07]  /*5c10*/  MOV R5, R14 ;  /* 0x0000000e00057202 */ /* 0x000fce0000000f00 */
[----:B------:R-:W-:Y:S05]  /*5c20*/  WARPSYNC.COLLECTIVE R10, `(.L_x_441) ;  /* 0x000000000a087348 */ /* 0x000fea0003c00000 */
[----:B------:R0:W1:Y:S02]  /*5c30*/  SHFL.BFLY P2, R14, R13, R12, R11 ;  /* 0x0c00000c0d0e7389 */ /* 0x000064000004000b */
[----:B01----:R-:W-:Y:S01]  /*5c40*/  ENDCOLLECTIVE ;  /* 0x000000000000791b */ /* 0x003fe20003800000 */
.L_x_441:
[----:B------:R-:W-:Y:S02]  /*5c50*/  @!P0 IMAD.MOV.U32 R17, RZ, RZ, R15 ;  /* 0x000000ffff118224 */ /* 0x000fe400078e000f */
[----:B------:R-:W-:Y:S01]  /*5c60*/  FADD.FTZ R5, R6, R5 ;  /* 0x0000000506057221 */ /* 0x000fe20000010000 */
[----:B------:R-:W-:-:S04]  /*5c70*/  @!P0 MOV R16, R9 ;  /* 0x0000000900108202 */ /* 0x000fc80000000f00 */
[----:B------:R-:W-:Y:S01]  /*5c80*/  MOV R13, R5 ;  /* 0x00000005000d7202 */ /* 0x000fe20000000f00 */
[----:B------:R-:W-:Y:S02]  /*5c90*/  IMAD.MOV.U32 R12, RZ, RZ, 0x2 ;  /* 0x00000002ff0c7424 */ /* 0x000fe400078e00ff */
[----:B------:R-:W-:-:S07]  /*5ca0*/  FADD.FTZ R2, R8, R14 ;  /* 0x0000000e08027221 */ /* 0x000fce0000010000 */
[----:B------:R-:W-:Y:S05]  /*5cb0*/  WARPSYNC.COLLECTIVE R10, `(.L_x_442) ;  /* 0x000000000a087348 */ /* 0x000fea0003c00000 */
[----:B------:R0:W1:Y:S02]  /*5cc0*/  SHFL.BFLY P2, R14, R13, R12, R11 ;  /* 0x0c00000c0d0e7389 */ /* 0x000064000004000b */
[----:B01----:R-:W-:Y:S01]  /*5cd0*/  ENDCOLLECTIVE ;  /* 0x000000000000791b */ /* 0x003fe20003800000 */
.L_x_442:
[----:B------:R-:W-:Y:S02]  /*5ce0*/  MOV R13, R2 ;  /* 0x00000002000d7202 */ /* 0x000fe40000000f00 */
[----:B------:R-:W-:-:S07]  /*5cf0*/  MOV R6, R14 ;  /* 0x0000000e00067202 */ /* 0x000fce0000000f00 */
[----:B------:R-:W-:Y:S05]  /*5d00*/  WARPSYNC.COLLECTIVE R10, `(.L_x_443) ;  /* 0x000000000a087348 */ /* 0x000fea0003c00000 */
[----:B------:R0:W1:Y:S02]  /*5d10*/  SHFL.BFLY P2, R14, R13, R12, R11 ;  /* 0x0c00000c0d0e7389 */ /* 0x000064000004000b */
[----:B01----:R-:W-:Y:S01]  /*5d20*/  ENDCOLLECTIVE ;  /* 0x000000000000791b */ /* 0x003fe20003800000 */
.L_x_443:
[----:B------:R-:W-:Y:S01]  /*5d30*/  FADD.FTZ R6, R5, R6 ;  /* 0x0000000605067221 */ /* 0x000fe20000010000 */
[----:B------:R-:W-:-:S04]  /*5d40*/  HFMA2.MMA R12, -RZ, RZ, 0, 5.9604644775390625e-08 ;  /* 0x00000001ff0c7435 */ /* 0x000fc800000001ff */
[----:B------:R-:W-:Y:S01]  /*5d50*/  MOV R13, R6 ;  /* 0x00000006000d7202 */ /* 0x000fe20000000f00 */
[----:B------:R-:W-:-:S07]  /*5d60*/  FADD.FTZ R8, R2, R14 ;  /* 0x0000000e02087221 */ /* 0x000fce0000010000 */
[----:B------:R-:W-:Y:S05]  /*5d70*/  WARPSYNC.COLLECTIVE R10, `(.L_x_444) ;  /* 0x000000000a087348 */ /* 0x000fea0003c00000 */
[----:B------:R0:W1:Y:S02]  /*5d80*/  SHFL.BFLY P2, R14, R13, R12, R11 ;  /* 0x0c00000c0d0e7389 */ /* 0x000064000004000b */
[----:B01----:R-:W-:Y:S01]  /*5d90*/  ENDCOLLECTIVE ;  /* 0x000000000000791b */ /* 0x003fe20003800000 */
.L_x_444:
[----:B------:R-:W-:Y:S01]  /*5da0*/  IMAD.MOV.U32 R13, RZ, RZ, R8 ;  /* 0x000000ffff0d7224 */ /* 0x000fe200078e0008 */
[----:B------:R-:W-:-:S07]  /*5db0*/  MOV R15, R14 ;  /* 0x0000000e000f7202 */ /* 0x000fce0000000f00 */
[----:B------:R-:W-:Y:S05]  /*5dc0*/  WARPSYNC.COLLECTIVE R10, `(.L_x_445) ;  /* 0x000000000a087348 */ /* 0x000fea0003c00000 */
[----:B------:R0:W1:Y:S02]  /*5dd0*/  SHFL.BFLY P2, R14, R13, R12, R11 ;  /* 0x0c00000c0d0e7389 */ /* 0x000064000004000b */
[----:B01----:R-:W-:Y:S01]  /*5de0*/  ENDCOLLECTIVE ;  /* 0x000000000000791b */ /* 0x003fe20003800000 */
.L_x_445:
[----:B------:R-:W-:Y:S01]  /*5df0*/  HFMA2.MMA R12, -RZ, RZ, 0, 4.76837158203125e-07 ;  /* 0x00000008ff0c7435 */ /* 0x000fe200000001ff */
[----:B------:R-:W-:Y:S02]  /*5e00*/  MOV R13, R16 ;  /* 0x00000010000d7202 */ /* 0x000fe40000000f00 */
[----:B------:R-:W-:-:S08]  /*5e10*/  MOV R9, R14 ;  /* 0x0000000e00097202 */ /* 0x000fd00000000f00 */
[----:B------:R-:W-:Y:S05]  /*5e20*/  WARPSYNC.COLLECTIVE R10, `(.L_x_446) ;  /* 0x000000000a087348 */ /* 0x000fea0003c00000 */
[----:B------:R0:W1:Y:S02]  /*5e30*/  SHFL.BFLY P2, R14, R13, R12, R11 ;  /* 0x0c00000c0d0e7389 */ /* 0x000064000004000b */
[----:B01----:R-:W-:Y:S01]  /*5e40*/  ENDCOLLECTIVE ;  /* 0x000000000000791b */ /* 0x003fe20003800000 */
.L_x_446:
[----:B------:R-:W-:Y:S01]  /*5e50*/  MOV R13, R17 ;  /* 0x00000011000d7202 */ /* 0x000fe20000000f00 */
[----:B------:R-:W-:-:S07]  /*5e60*/  IMAD.MOV.U32 R19, RZ, RZ, R14 ;  /* 0x000000ffff137224 */ /* 0x000fce00078e000e */
[----:B------:R-:W-:Y:S05]  /*5e70*/  WARPSYNC.COLLECTIVE R10, `(.L_x_447) ;  /* 0x000000000a087348 */ /* 0x000fea0003c00000 */
[----:B------:R0:W1:Y:S02]  /*5e80*/  SHFL.BFLY P2, R14, R13, R12, R11 ;  /* 0x0c00000c0d0e7389 */ /* 0x000064000004000b */
[----:B01----:R-:W-:Y:S01]  /*5e90*/  ENDCOLLECTIVE ;  /* 0x000000000000791b */ /* 0x003fe20003800000 */
.L_x_447:
        /* <DEDUP_REMOVED lines=8> */
.L_x_448:
[----:B------:R-:W-:-:S05]  /*5f20*/  FADD.FTZ R18, R18, R17 ;  /* 0x0000001112127221 */ /* 0x000fca0000010000 */
[----:B------:R-:W-:Y:S02]  /*5f30*/  MOV R13, R18 ;  /* 0x00000012000d7202 */ /* 0x000fe40000000f00 */
[----:B------:R-:W-:-:S07]  /*5f40*/  MOV R4, R14 ;  /* 0x0000000e00047202 */ /* 0x000fce0000000f00 */
[----:B------:R-:W-:Y:S05]  /*5f50*/  WARPSYNC.COLLECTIVE R10, `(.L_x_449) ;  /* 0x000000000a087348 */ /* 0x000fea0003c00000 */
[----:B------:R0:W1:Y:S02]  /*5f60*/  SHFL.BFLY P2, R14, R13, R12, R11 ;  /* 0x0c00000c0d0e7389 */ /* 0x000064000004000b */
[----:B01----:R-:W-:Y:S01]  /*5f70*/  ENDCOLLECTIVE ;  /* 0x000000000000791b */ /* 0x003fe20003800000 */
.L_x_449:
[----:B------:R-:W-:-:S05]  /*5f80*/  FADD.FTZ R4, R19, R4 ;  /* 0x0000000413047221 */ /* 0x000fca0000010000 */
[----:B------:R-:W-:Y:S01]  /*5f90*/  MOV R13, R4 ;  /* 0x00000004000d7202 */ /* 0x000fe20000000f00 */
[----:B------:R-:W-:Y:S02]  /*5fa0*/  IMAD.MOV.U32 R12, RZ, RZ, 0x2 ;  /* 0x00000002ff0c7424 */ /* 0x000fe400078e00ff */
[----:B------:R-:W-:Y:S01]  /*5fb0*/  IMAD.MOV.U32 R17, RZ, RZ, R14 ;  /* 0x000000ffff117224 */ /* 0x000fe200078e000e */
[----:B------:R-:W-:-:S03]  /*5fc0*/  @!P0 LOP3.LUT R14, R3, R16, RZ, 0x3c, !PT ;  /* 0x00000010030e8212 */ /* 0x000fc600078e3cff */
[----:B------:R-:W-:Y:S01]  /*5fd0*/  FADD.FTZ R17, R18, R17 ;  /* 0x0000001112117221 */ /* 0x000fe20000010000 */
[----:B------:R-:W-:Y:S02]  /*5fe0*/  @!P0 LEA R2, R14, R21, 0x2 ;  /* 0x000000150e028211 */ /* 0x000fe400078e10ff */
[----:B------:R-:W-:-:S07]  /*5ff0*/  CS2R R20, SRZ ;  /* 0x0000000000147805 */ /* 0x000fce000001ff00 */
[----:B------:R-:W-:Y:S05]  /*6000*/  WARPSYNC.COLLECTIVE R10, `(.L_x_450) ;  /* 0x000000000a087348 */ /* 0x000fea0003c00000 */
[----:B------:R0:W1:Y:S02]  /*6010*/  SHFL.BFLY P2, R14, R13, R12, R11 ;  /* 0x0c00000c0d0e7389 */ /* 0x000064000004000b */
[----:B01----:R-:W-:Y:S01]  /*6020*/  ENDCOLLECTIVE ;  /* 0x000000000000791b */ /* 0x003fe20003800000 */
.L_x_450:
[----:B------:R0:W1:Y:S04]  /*6030*/  @!P0 LDS R22, [R2] ;  /* 0x0000000002168984 */ /* 0x0000680000000800 */
[----:B------:R0:W2:Y:S04]  /*6040*/  @!P0 LDS R23, [R2+0x500] ;  /* 0x0005000002178984 */ /* 0x0000a80000000800 */
[----:B------:R0:W3:Y:S01]  /*6050*/  @!P0 LDS R2, [R24+0x500] ;  /* 0x0005000018028984 */ /* 0x0000e20000000800 */
[----:B------:R-:W-:Y:S02]  /*6060*/  MOV R13, R17 ;  /* 0x00000011000d7202 */ /* 0x000fe40000000f00 */
[----:B------:R-:W-:-:S07]  /*6070*/  MOV R3, R14 ;  /* 0x0000000e00037202 */ /* 0x000fce0000000f00 */
[----:B0123--:R-:W-:Y:S05]  /*6080*/  WARPSYNC.COLLECTIVE R10, `(.L_x_451) ;  /* 0x000000000a087348 */ /* 0x00ffea0003c00000 */
[----:B------:R4:W0:Y:S02]  /*6090*/  SHFL.BFLY P2, R14, R13, R12, R11 ;  /* 0x0c00000c0d0e7389 */ /* 0x000824000004000b */
[----:B01234-:R-:W-:Y:S01]  /*60a0*/  ENDCOLLECTIVE ;  /* 0x000000000000791b */ /* 0x01ffe20003800000 */
.L_x_451:
[----:B------:R-:W-:Y:S01]  /*60b0*/  FADD.FTZ R16, R4, R3 ;  /* 0x0000000304107221 */ /* 0x000fe20000010000 */
[----:B------:R-:W-:Y:S01]  /*60c0*/  HFMA2.MMA R3, -RZ, RZ, 0, 0 ;  /* 0x00000000ff037435 */ /* 0x000fe200000001ff */
[----:B------:R-:W0:Y:S05]  /*60d0*/  LDC.64 R4, c[0x0][0x220] ;  /* 0x00008800ff047b82 */ /* 0x000e2a0000000a00 */
[----:B------:R-:W-:Y:S01]  /*60e0*/  @!P0 MOV R3, R25 ;  /* 0x0000001900038202 */ /* 0x000fe20000000f00 */
[----:B------:R-:W-:Y:S01]  /*60f0*/  HFMA2.MMA R12, -RZ, RZ, 0, 5.9604644775390625e-08 ;  /* 0x00000001ff0c7435 */ /* 0x000fe200000001ff */
[----:B------:R-:W-:Y:S01]  /*6100*/  MOV R13, R16 ;  /* 0x00000010000d7202 */ /* 0x000fe20000000f00 */
[----:B------:R-:W-:Y:S01]  /*6110*/  @!P0 IMAD.MOV.U32 R20, RZ, RZ, R22 ;  /* 0x000000ffff148224 */ /* 0x000fe200078e0016 */
[----:B------:R-:W-:-:S02]  /*6120*/  @!P0 MOV R21, R23 ;  /* 0x0000001700158202 */ /* 0x000fc40000000f00 */
[----:B------:R-:W-:-:S07]  /*6130*/  MOV R18, R14 ;  /* 0x0000000e00127202 */ /* 0x000fce0000000f00 */
[----:B0-----:R-:W-:Y:S05]  /*6140*/  WARPSYNC.COLLECTIVE R10, `(.L_x_452) ;  /* 0x000000000a087348 */ /* 0x001fea0003c00000 */
[----:B------:R1:W2:Y:S02]  /*6150*/  SHFL.BFLY P2, R14, R13, R12, R11 ;  /* 0x0c00000c0d0e7389 */ /* 0x0002a4000004000b */
[----:B012---:R-:W-:Y:S01]  /*6160*/  ENDCOLLECTIVE ;  /* 0x000000000000791b */ /* 0x007fe20003800000 */
.L_x_452:
[----:B------:R-:W-:Y:S01]  /*6170*/  @!P0 IMAD.MOV.U32 R26, RZ, RZ, R2 ;  /* 0x000000ffff1a8224 */ /* 0x000fe200078e0002 */
[----:B------:R-:W-:Y:S01]  /*6180*/  ISETP.NE.AND P0, PT, R56, RZ, PT ;  /* 0x000000ff3800720c */ /* 0x000fe20003f05270 */
[----:B------:R-:W-:-:S05]  /*6190*/  FADD.FTZ R17, R17, R18 ;  /* 0x0000001211117221 */ /* 0x000fca0000010000 */
[----:B------:R-:W-:Y:S01]  /*61a0*/  MOV R13, R17 ;  /* 0x00000011000d7202 */ /* 0x000fe20000000f00 */
[----:B------:R-:W-:-:S07]  /*61b0*/  IMAD.MOV.U32 R19, RZ, RZ, R14 ;  /* 0x000000ffff137224 */ /* 0x000fce00078e000e */
[----:B------:R-:W-:Y:S05]  /*61c0*/  WARPSYNC.COLLECTIVE R10, `(.L_x_453) ;  /* 0x000000000a087348 */ /* 0x000fea0003c00000 */
[----:B------:R0:W1:Y:S02]  /*61d0*/  SHFL.BFLY P2, R14, R13, R12, R11 ;  /* 0x0c00000c0d0e7389 */ /* 0x000064000004000b */
[----:B01----:R-:W-:Y:S01]  /*61e0*/  ENDCOLLECTIVE ;  /* 0x000000000000791b */ /* 0x003fe20003800000 */
.L_x_453:
[----:B------:R-:W-:Y:S01]  /*61f0*/  FADD.FTZ R16, R16, R19 ;  /* 0x0000001310107221 */ /* 0x000fe20000010000 */
[----:B------:R-:W-:Y:S01]  /*6200*/  MOV R13, R20 ;  /* 0x00000014000d7202 */ /* 0x000fe20000000f00 */
[----:B------:R-:W-:Y:S01]  /*6210*/  IMAD.MOV.U32 R12, RZ, RZ, 0x8 ;  /* 0x00000008ff0c7424 */ /* 0x000fe200078e00ff */
[----:B------:R-:W-:-:S07]  /*6220*/  MOV R18, R14 ;  /* 0x0000000e00127202 */ /* 0x000fce0000000f00 */
[----:B------:R-:W-:Y:S05]  /*6230*/  WARPSYNC.COLLECTIVE R10, `(.L_x_454) ;  /* 0x000000000a087348 */ /* 0x000fea0003c00000 */
[----:B------:R0:W1:Y:S02]  /*6240*/  SHFL.BFLY P2, R14, R13, R12, R11 ;  /* 0x0c00000c0d0e7389 */ /* 0x000064000004000b */
[----:B01----:R-:W-:Y:S01]  /*6250*/  ENDCOLLECTIVE ;  /* 0x000000000000791b */ /* 0x003fe20003800000 */
.L_x_454:
[----:B------:R-:W-:Y:S01]  /*6260*/  FADD.FTZ R17, R17, R18 ;  /* 0x0000001211117221 */ /* 0x000fe20000010000 */
[----:B------:R-:W-:Y:S02]  /*6270*/  MOV R13, R21 ;  /* 0x00000015000d7202 */ /* 0x000fe40000000f00 */
[----:B------:R-:W-:-:S07]  /*6280*/  MOV R23, R14 ;  /* 0x0000000e00177202 */ /* 0x000fce0000000f00 */
[----:B------:R-:W-:Y:S05]  /*6290*/  WARPSYNC.COLLECTIVE R10, `(.L_x_455) ;  /* 0x000000000a087348 */ /* 0x000fea0003c00000 */
[----:B------:R0:W1:Y:S02]  /*62a0*/  SHFL.BFLY P2, R14, R13, R12, R11 ;  /* 0x0c00000c0d0e7389 */ /* 0x000064000004000b */
[----:B01----:R-:W-:Y:S01]  /*62b0*/  ENDCOLLECTIVE ;  /* 0x000000000000791b */ /* 0x003fe20003800000 */
.L_x_455:
[----:B------:R-:W-:Y:S01]  /*62c0*/  FADD.FTZ R23, R23, R20 ;  /* 0x0000001417177221 */ /* 0x000fe20000010000 */
[----:B------:R-:W-:-:S04]  /*62d0*/  HFMA2.MMA R12, -RZ, RZ, 0, 2.384185791015625e-07 ;  /* 0x00000004ff0c7435 */ /* 0x000fc800000001ff */
[----:B------:R-:W-:Y:S02]  /*62e0*/  MOV R13, R23 ;  /* 0x00000017000d7202 */ /* 0x000fe40000000f00 */
[----:B------:R-:W-:-:S07]  /*62f0*/  MOV R22, R14 ;  /* 0x0000000e00167202 */ /* 0x000fce0000000f00 */
[----:B------:R-:W-:Y:S05]  /*6300*/  WARPSYNC.COLLECTIVE R10, `(.L_x_456) ;  /* 0x000000000a087348 */ /* 0x000fea0003c00000 */
[----:B------:R0:W1:Y:S02]  /*6310*/  SHFL.BFLY P2, R14, R13, R12, R11 ;  /* 0x0c00000c0d0e7389 */ /* 0x000064000004000b */
[----:B01----:R-:W-:Y:S01]  /*6320*/  ENDCOLLECTIVE ;  /* 0x000000000000791b */ /* 0x003fe20003800000 */
.L_x_456:
[----:B------:R-:W-:-:S04]  /*6330*/  FADD.FTZ R22, R22, R21 ;  /* 0x0000001516167221 */ /* 0x000fc80000010000 */
[----:B------:R-:W-:Y:S01]  /*6340*/  IMAD.MOV.U32 R13, RZ, RZ, R22 ;  /* 0x000000ffff0d7224 */ /* 0x000fe200078e0016 */
[----:B------:R-:W-:-:S07]  /*6350*/  MOV R20, R14 ;  /* 0x0000000e00147202 */ /* 0x000fce0000000f00 */
[----:B------:R-:W-:Y:S05]  /*6360*/  WARPSYNC.COLLECTIVE R10, `(.L_x_457) ;  /* 0x000000000a087348 */ /* 0x000fea0003c00000 */
[----:B------:R0:W1:Y:S02]  /*6370*/  SHFL.BFLY P2, R14, R13, R12, R11 ;  /* 0x0c00000c0d0e7389 */ /* 0x000064000004000b */
[----:B01----:R-:W-:Y:S01]  /*6380*/  ENDCOLLECTIVE ;  /* 0x000000000000791b */ /* 0x003fe20003800000 */
.L_x_457:
[----:B------:R-:W-:Y:S01]  /*6390*/  FADD.FTZ R20, R23, R20 ;  /* 0x0000001417147221 */ /* 0x000fe20000010000 */
[----:B------:R-:W-:-:S03]  /*63a0*/  HFMA2.MMA R12, -RZ, RZ, 0, 1.1920928955078125e-07 ;  /* 0x00000002ff0c7435 */ /* 0x000fc600000001ff */
[----:B------:R-:W-:Y:S01]  /*63b0*/  IMAD.MOV.U32 R13, RZ, RZ, R20 ;  /* 0x000000ffff0d7224 */ /* 0x000fe200078e0014 */
[----:B------:R-:W-:-:S07]  /*63c0*/  MOV R21, R14 ;  /* 0x0000000e00157202 */ /* 0x000fce0000000f00 */
[----:B------:R-:W-:Y:S05]  /*63d0*/  WARPSYNC.COLLECTIVE R10, `(.L_x_458) ;  /* 0x000000000a087348 */ /* 0x000fea0003c00000 */
[----:B------:R0:W1:Y:S02]  /*63e0*/  SHFL.BFLY P2, R14, R13, R12, R11 ;  /* 0x0c00000c0d0e7389 */ /* 0x000064000004000b */
[----:B01----:R-:W-:Y:S01]  /*63f0*/  ENDCOLLECTIVE ;  /* 0x000000000000791b */ /* 0x003fe20003800000 */
.L_x_458:
[----:B------:R-:W-:-:S05]  /*6400*/  FADD.FTZ R23, R22, R21 ;  /* 0x0000001516177221 */ /* 0x000fca0000010000 */
[----:B------:R-:W-:Y:S02]  /*6410*/  MOV R13, R23 ;  /* 0x00000017000d7202 */ /* 0x000fe40000000f00 */
[----:B------:R-:W-:-:S07]  /*6420*/  MOV R21, R14 ;  /* 0x0000000e00157202 */ /* 0x000fce0000000f00 */
[----:B------:R-:W-:Y:S05]  /*6430*/  WARPSYNC.COLLECTIVE R10, `(.L_x_459) ;  /* 0x000000000a087348 */ /* 0x000fea0003c00000 */
[----:B------:R0:W1:Y:S02]  /*6440*/  SHFL.BFLY P2, R14, R13, R12, R11 ;  /* 0x0c00000c0d0e7389 */ /* 0x000064000004000b */
[----:B01----:R-:W-:Y:S01]  /*6450*/  ENDCOLLECTIVE ;  /* 0x000000000000791b */ /* 0x003fe20003800000 */
.L_x_459:
[----:B------:R-:W-:-:S05]  /*6460*/  FADD.FTZ R21, R20, R21 ;  /* 0x0000001514157221 */ /* 0x000fca0000010000 */
[----:B------:R-:W-:Y:S01]  /*6470*/  MOV R13, R21 ;  /* 0x00000015000d7202 */ /* 0x000fe20000000f00 */
[----:B------:R-:W-:Y:S02]  /*6480*/  IMAD.MOV.U32 R12, RZ, RZ, 0x1 ;  /* 0x00000001ff0c7424 */ /* 0x000fe400078e00ff */
[----:B------:R-:W-:-:S07]  /*6490*/  IMAD.MOV.U32 R22, RZ, RZ, R14 ;  /* 0x000000ffff167224 */ /* 0x000fce00078e000e */
[----:B------:R-:W-:Y:S05]  /*64a0*/  WARPSYNC.COLLECTIVE R10, `(.L_x_460) ;  /* 0x000000000a087348 */ /* 0x000fea0003c00000 */
[----:B------:R0:W1:Y:S02]  /*64b0*/  SHFL.BFLY P2, R14, R13, R12, R11 ;  /* 0x0c00000c0d0e7389 */ /* 0x000064000004000b */
[----:B01----:R-:W-:Y:S01]  /*64c0*/  ENDCOLLECTIVE ;  /* 0x000000000000791b */ /* 0x003fe20003800000 */
.L_x_460:
[----:B------:R-:W-:-:S05]  /*64d0*/  FADD.FTZ R22, R23, R22 ;  /* 0x0000001617167221 */ /* 0x000fca0000010000 */
[----:B------:R-:W-:Y:S02]  /*64e0*/  MOV R13, R22 ;  /* 0x00000016000d7202 */ /* 0x000fe40000000f00 */
[----:B------:R-:W-:-:S07]  /*64f0*/  MOV R24, R14 ;  /* 0x0000000e00187202 */ /* 0x000fce0000000f00 */
[----:B------:R-:W-:Y:S05]  /*6500*/  WARPSYNC.COLLECTIVE R10, `(.L_x_461) ;  /* 0x000000000a087348 */ /* 0x000fea0003c00000 */
[----:B------:R0:W1:Y:S02]  /*6510*/  SHFL.BFLY P2, R14, R13, R12, R11 ;  /* 0x0c00000c0d0e7389 */ /* 0x000064000004000b */
[----:B01----:R-:W-:Y:S01]  /*6520*/  ENDCOLLECTIVE ;  /* 0x000000000000791b */ /* 0x003fe20003800000 */
.L_x_461:
[----:B------:R-:W-:Y:S01]  /*6530*/  FADD.FTZ R21, R21, R24 ;  /* 0x0000001815157221 */ /* 0x000fe20000010000 */
[----:B------:R-:W-:Y:S01]  /*6540*/  HFMA2.MMA R12, -RZ, RZ, 0, 4.76837158203125e-07 ;  /* 0x00000008ff0c7435 */ /* 0x000fe200000001ff */
[----:B------:R-:W-:Y:S01]  /*6550*/  IMAD.MOV.U32 R13, RZ, RZ, R3 ;  /* 0x000000ffff0d7224 */ /* 0x000fe200078e0003 */
[----:B------:R-:W-:-:S09]  /*6560*/  MOV R25, R14 ;  /* 0x0000000e00197202 */ /* 0x000fd20000000f00 */
[----:B------:R-:W-:Y:S05]  /*6570*/  WARPSYNC.COLLECTIVE R10, `(.L_x_462) ;  /* 0x000000000a087348 */ /* 0x000fea0003c00000 */
[----:B------:R0:W1:Y:S02]  /*6580*/  SHFL.BFLY P2, R14, R13, R12, R11 ;  /* 0x0c00000c0d0e7389 */ /* 0x000064000004000b */
[----:B01----:R-:W-:Y:S01]  /*6590*/  ENDCOLLECTIVE ;  /* 0x000000000000791b */ /* 0x003fe20003800000 */
.L_x_462:
[----:B------:R-:W-:Y:S01]  /*65a0*/  FADD.FTZ R22, R22, R25 ;  /* 0x0000001916167221 */ /* 0x000fe20000010000 */
[----:B------:R-:W-:Y:S02]  /*65b0*/  MOV R13, R26 ;  /* 0x0000001a000d7202 */ /* 0x000fe40000000f00 */
[----:B------:R-:W-:-:S07]  /*65c0*/  MOV R28, R14 ;  /* 0x0000000e001c7202 */ /* 0x000fce0000000f00 */
[----:B------:R-:W-:Y:S05]  /*65d0*/  WARPSYNC.COLLECTIVE R10, `(.L_x_463) ;  /* 0x000000000a087348 */ /* 0x000fea0003c00000 */
[----:B------:R0:W1:Y:S02]  /*65e0*/  SHFL.BFLY P2, R14, R13, R12, R11 ;  /* 0x0c00000c0d0e7389 */ /* 0x000064000004000b */
[----:B01----:R-:W-:Y:S01]  /*65f0*/  ENDCOLLECTIVE ;  /* 0x000000000000791b */ /* 0x003fe20003800000 */
.L_x_463:
        /* <DEDUP_REMOVED lines=8> */
.L_x_464:
[----:B------:R-:W-:-:S05]  /*6680*/  FADD.FTZ R27, R27, R26 ;  /* 0x0000001a1b1b7221 */ /* 0x000fca0000010000 */
[----:B------:R-:W-:Y:S02]  /*6690*/  MOV R13, R27 ;  /* 0x0000001b000d7202 */ /* 0x000fe40000000f00 */
[----:B------:R-:W-:-:S07]  /*66a0*/  MOV R29, R14 ;  /* 0x0000000e001d7202 */ /* 0x000fce0000000f00 */
[----:B------:R-:W-:Y:S05]  /*66b0*/  WARPSYNC.COLLECTIVE R10, `(.L_x_465) ;  /* 0x000000000a087348 */ /* 0x000fea0003c00000 */
[----:B------:R0:W1:Y:S02]  /*66c0*/  SHFL.BFLY P2, R14, R13, R12, R11 ;  /* 0x0c00000c0d0e7389 */ /* 0x000064000004000b */
[----:B01----:R-:W-:Y:S01]  /*66d0*/  ENDCOLLECTIVE ;  /* 0x000000000000791b */ /* 0x003fe20003800000 */
.L_x_465:
[----:B------:R-:W-:Y:S01]  /*66e0*/  FADD.FTZ R26, R28, R29 ;  /* 0x0000001d1c1a7221 */ /* 0x000fe20000010000 */
[----:B------:R-:W-:Y:S02]  /*66f0*/  FADD.FTZ R28, R8, R9 ;  /* 0x00000009081c7221 */ /* 0x000fe40000010000 */
[----:B------:R-:W0:Y:S03]  /*6700*/  @!P0 LDC.64 R8, c[0x0][0x218] ;  /* 0x00008600ff088b82 */ /* 0x000e260000000a00 */
[----:B------:R-:W-:Y:S01]  /*6710*/  @!P0 F2FP.BF16.F32.PACK_AB R28, RZ, R28 ;  /* 0x0000001cff1c823e */ /* 0x000fe200000010ff */
[----:B------:R-:W-:Y:S01]  /*6720*/  HFMA2.MMA R12, -RZ, RZ, 0, 1.1920928955078125e-07 ;  /* 0x00000002ff0c7435 */ /* 0x000fe200000001ff */
[----:B------:R-:W-:Y:S01]  /*6730*/  IMAD.MOV.U32 R13, RZ, RZ, R26 ;  /* 0x000000ffff0d7224 */ /* 0x000fe200078e001a */
[----:B------:R-:W-:-:S09]  /*6740*/  MOV R30, R14 ;  /* 0x0000000e001e7202 */ /* 0x000fd20000000f00 */
[----:B0-----:R-:W-:Y:S05]  /*6750*/  WARPSYNC.COLLECTIVE R10, `(.L_x_466) ;  /* 0x000000000a087348 */ /* 0x001fea0003c00000 */
[----:B------:R1:W2:Y:S02]  /*6760*/  SHFL.BFLY P2, R14, R13, R12, R11 ;  /* 0x0c00000c0d0e7389 */ /* 0x0002a4000004000b */
[----:B012---:R-:W-:Y:S01]  /*6770*/  ENDCOLLECTIVE ;  /* 0x000000000000791b */ /* 0x007fe20003800000 */
.L_x_466:
[----:B------:R-:W-:-:S04]  /*6780*/  FADD.FTZ R20, R27, R30 ;  /* 0x0000001e1b147221 */ /* 0x000fc80000010000 */
[----:B------:R-:W-:Y:S01]  /*6790*/  IMAD.MOV.U32 R13, RZ, RZ, R20 ;  /* 0x000000ffff0d7224 */ /* 0x000fe200078e0014 */
[----:B------:R-:W-:Y:S01]  /*67a0*/  MOV R29, R14 ;  /* 0x0000000e001d7202 */ /* 0x000fe20000000f00 */
[----:B------:R-:W-:Y:S01]  /*67b0*/  FADD.FTZ R14, R6, R15 ;  /* 0x0000000f060e7221 */ /* 0x000fe20000010000 */
[----:B------:R-:W-:Y:S02]  /*67c0*/  IADD3 R15, R7, R44, RZ ;  /* 0x0000002c070f7210 */ /* 0x000fe40007ffe0ff */
[----:B------:R-:W0:Y:S01]  /*67d0*/  @!P0 LDC.64 R6, c[0x0][0x218] ;  /* 0x00008600ff068b82 */ /* 0x000e220000000a00 */
[----:B------:R-:W-:Y:S01]  /*67e0*/  FADD.FTZ R26, R26, R29 ;  /* 0x0000001d1a1a7221 */ /* 0x000fe20000010000 */
[----:B------:R-:W-:Y:S01]  /*67f0*/  @!P0 F2FP.BF16.F32.PACK_AB R27, RZ, R14 ;  /* 0x0000000eff1b823e */ /* 0x000fe200000010ff */
[----:B------:R-:W-:-:S07]  /*6800*/  @!P0 IMAD.WIDE R2, R15, 0x2, R2 ;  /* 0x000000020f028825 */ /* 0x000fce00078e0202 */
[----:B0-----:R-:W-:Y:S05]  /*6810*/  WARPSYNC.COLLECTIVE R10, `(.L_x_467) ;  /* 0x000000000a087348 */ /* 0x001fea0003c00000 */
[----:B------:R1:W2:Y:S02]  /*6820*/  SHFL.BFLY P2, R14, R13, R12, R11 ;  /* 0x0c00000c0d0e7389 */ /* 0x0002a4000004000b */
[----:B012---:R-:W-:Y:S01]  /*6830*/  ENDCOLLECTIVE ;  /* 0x000000000000791b */ /* 0x007fe20003800000 */
.L_x_467:
[C---:B------:R-:W-:Y:S01]  /*6840*/  IMAD.WIDE R4, R15.reuse, 0x2, R4 ;  /* 0x000000020f047825 */ /* 0x040fe200078e0204 */
[----:B------:R0:W-:Y:S03]  /*6850*/  @!P0 STG.E.U16 desc[UR8][R2.64], R27 ;  /* 0x0000001b02008986 */ /* 0x0001e6000c101508 */
[----:B------:R-:W-:Y:S01]  /*6860*/  @!P0 IMAD.WIDE R8, R15, 0x2, R8 ;  /* 0x000000020f088825 */ /* 0x000fe200078e0208 */
[----:B------:R1:W-:Y:S01]  /*6870*/  @!P0 STG.E.U16 desc[UR8][R4.64], R28 ;  /* 0x0000001c04008986 */ /* 0x0003e2000c101508 */
[----:B------:R-:W-:Y:S01]  /*6880*/  @!P0 F2FP.BF16.F32.PACK_AB R10, RZ, R17 ;  /* 0x00000011ff0a823e */ /* 0x000fe200000010ff */
[----:B------:R-:W-:Y:S01]  /*6890*/  HFMA2.MMA R12, -RZ, RZ, 0, 5.9604644775390625e-08 ;  /* 0x00000001ff0c7435 */ /* 0x000fe200000001ff */
[----:B------:R-:W-:Y:S02]  /*68a0*/  @!P0 F2FP.BF16.F32.PACK_AB R11, RZ, R21 ;  /* 0x00000015ff0b823e */ /* 0x000fe400000010ff */
[----:B0-----:R-:W-:-:S02]  /*68b0*/  PRMT R2, R10, 0x7610, R2 ;  /* 0x000076100a027816 */ /* 0x001fc40000000002 */
[----:B------:R-:W-:Y:S01]  /*68c0*/  PRMT R18, R11, 0x7610, R18 ;  /* 0x000076100b127816 */ /* 0x000fe20000000012 */
[----:B------:R-:W-:Y:S01]  /*68d0*/  IMAD.MOV.U32 R11, RZ, RZ, 0x101f ;  /* 0x0000101fff0b7424 */ /* 0x000fe200078e00ff */
[----:B------:R-:W-:Y:S01]  /*68e0*/  MOV R13, R26 ;  /* 0x0000001a000d7202 */ /* 0x000fe20000000f00 */
[----:B------:R-:W-:Y:S01]  /*68f0*/  @!P0 IMAD.WIDE R6, R15, 0x2, R6 ;  /* 0x000000020f068825 */ /* 0x000fe200078e0206 */
[----:B------:R-:W-:Y:S02]  /*6900*/  MOV R10, 0xffff ;  /* 0x0000ffff000a7802 */ /* 0x000fe40000000f00 */
[----:B------:R-:W-:Y:S02]  /*6910*/  MOV R23, R14 ;  /* 0x0000000e00177202 */ /* 0x000fe40000000f00 */
[----:B-1----:R-:W-:-:S07]  /*6920*/  @!P0 F2FP.BF16.F32.PACK_AB R3, RZ, R16 ;  /* 0x00000010ff03823e */ /* 0x002fce00000010ff */
[----:B------:R-:W-:Y:S05]  /*6930*/  WARPSYNC.COLLECTIVE R10, `(.L_x_468) ;  /* 0x000000000a087348 */ /* 0x000fea0003c00000 */
[----:B------:R0:W1:Y:S02]  /*6940*/  SHFL.BFLY P2, R14, R13, R12, R11 ;  /* 0x0c00000c0d0e7389 */ /* 0x000064000004000b */
[----:B01----:R-:W-:Y:S01]  /*6950*/  ENDCOLLECTIVE ;  /* 0x000000000000791b */ /* 0x003fe20003800000 */
.L_x_468:
[----:B------:R-:W-:Y:S01]  /*6960*/  @!P0 F2FP.BF16.F32.PACK_AB R16, RZ, R22 ;  /* 0x00000016ff10823e */ /* 0x000fe200000010ff */
[----:B------:R-:W-:Y:S01]  /*6970*/  FADD.FTZ R20, R20, R23 ;  /* 0x0000001714147221 */ /* 0x000fe20000010000 */
[----:B------:R0:W-:Y:S04]  /*6980*/  @!P0 STG.E.U16 desc[UR8][R6.64+0x28], R3 ;  /* 0x0000280306008986 */ /* 0x0001e8000c101508 */
[----:B------:R0:W-:Y:S04]  /*6990*/  @!P0 STG.E.U16 desc[UR8][R4.64+0x28], R2 ;  /* 0x0000280204008986 */ /* 0x0001e8000c101508 */
[----:B------:R0:W-:Y:S01]  /*69a0*/  @!P0 STG.E.U16 desc[UR8][R8.64+0x50], R18 ;  /* 0x0000501208008986 */ /* 0x0001e2000c101508 */
[----:B------:R-:W-:-:S03]  /*69b0*/  MOV R13, R20 ;  /* 0x00000014000d7202 */ /* 0x000fc60000000f00 */
[----:B------:R0:W-:Y:S01]  /*69c0*/  @!P0 STG.E.U16 desc[UR8][R4.64+0x50], R16 ;  /* 0x0000501004008986 */ /* 0x0001e2000c101508 */
[----:B------:R-:W-:-:S07]  /*69d0*/  MOV R17, R14 ;  /* 0x0000000e00117202 */ /* 0x000fce0000000f00 */
[----:B0-----:R-:W-:Y:S05]  /*69e0*/  WARPSYNC.COLLECTIVE R10, `(.L_x_469) ;  /* 0x000000000a087348 */ /* 0x001fea0003c00000 */
[----:B------:R1:W2:Y:S02]  /*69f0*/  SHFL.BFLY P2, R14, R13, R12, R11 ;  /* 0x0c00000c0d0e7389 */ /* 0x0002a4000004000b */
[----:B012---:R-:W-:Y:S01]  /*6a00*/  ENDCOLLECTIVE ;  /* 0x000000000000791b */ /* 0x007fe20003800000 */
.L_x_469:
[----:B------:R-:W-:Y:S01]  /*6a10*/  FADD.FTZ R17, R26, R17 ;  /* 0x000000111a117221 */ /* 0x000fe20000010000 */
[----:B------:R-:W-:Y:S06]  /*6a20*/  BRA `(.L_x_470) ;  /* 0xffffffe000f07947 */ /* 0x000fec000383ffff */
.L_x_471:
        /* <DEDUP_REMOVED lines=13> */
.L_x_2445:


//--------------------- .text._ZN13group_norm_v218gn_bwd_cuda_kernelI13__nv_bfloat16Li320ELi3ELi16ELi160ELi64ELb1ELb1ELi8ELi320ELi320ELi4ELb1ELi40ELb0ELb0ELNS_15WgradSyncMethodE3ENS_16CompileConditionILi900EEEEEvPT_S6_S6_PKS5_S8_S8_S8_PKfflPfPj --------------------------
	.section	.text._ZN13group_norm_v218gn_bwd_cuda_kernelI13__nv_bfloat16Li320ELi3ELi16ELi160ELi64ELb1ELb1ELi8ELi320ELi320ELi4ELb1ELi40ELb0ELb0ELNS_15WgradSyncMethodE3ENS_16CompileConditionILi900EEEEEvPT_S6_S6_PKS5_S8_S8_S8_PKfflPfPj,"ax",@progbits
	.align	128
        .global         _ZN13group_norm_v218gn_bwd_cuda_kernelI13__nv_bfloat16Li320ELi3ELi16ELi160ELi64ELb1ELb1ELi8ELi320ELi320ELi4ELb1ELi40ELb0ELb0ELNS_15WgradSyncMethodE3ENS_16CompileConditionILi900EEEEEvPT_S6_S6_PKS5_S8_S8_S8_PKfflPfPj
        .type           _ZN13group_norm_v218gn_bwd_cuda_kernelI13__nv_bfloat16Li320ELi3ELi16ELi160ELi64ELb1ELb1ELi8ELi320ELi320ELi4ELb1ELi40ELb0ELb0ELNS_15WgradSyncMethodE3ENS_16CompileConditionILi900EEEEEvPT_S6_S6_PKS5_S8_S8_S8_PKfflPfPj,@function
        .size           _ZN13group_norm_v218gn_bwd_cuda_kernelI13__nv_bfloat16Li320ELi3ELi16ELi160ELi64ELb1ELb1ELi8ELi320ELi320ELi4ELb1ELi40ELb0ELb0ELNS_15WgradSyncMethodE3ENS_16CompileConditionILi900EEEEEvPT_S6_S6_PKS5_S8_S8_S8_PKfflPfPj,(.L_x_2446 - _ZN13group_norm_v218gn_bwd_cuda_kernelI13__nv_bfloat16Li320ELi3ELi16ELi160ELi64ELb1ELb1ELi8ELi320ELi320ELi4ELb1ELi40ELb0ELb0ELNS_15WgradSyncMethodE3ENS_16CompileConditionILi900EEEEEvPT_S6_S6_PKS5_S8_S8_S8_PKfflPfPj)
        .other          _ZN13group_norm_v218gn_bwd_cuda_kernelI13__nv_bfloat16Li320ELi3ELi16ELi160ELi64ELb1ELb1ELi8ELi320ELi320ELi4ELb1ELi40ELb0ELb0ELNS_15WgradSyncMethodE3ENS_16CompileConditionILi900EEEEEvPT_S6_S6_PKS5_S8_S8_S8_PKfflPfPj,@"STO_CUDA_ENTRY STV_DEFAULT"
_ZN13group_norm_v218gn_bwd_cuda_kernelI13__nv_bfloat16Li320ELi3ELi16ELi160ELi64ELb1ELb1ELi8ELi320ELi320ELi4ELb1ELi40ELb0ELb0ELNS_15WgradSyncMethodE3ENS_16CompileConditionILi900EEEEEvPT_S6_S6_PKS5_S8_S8_S8_PKfflPfPj:
.text._ZN13group_norm_v218gn_bwd_cuda_kernelI13__nv_bfloat16Li320ELi3ELi16ELi160ELi64ELb1ELb1ELi8ELi320ELi320ELi4ELb1ELi40ELb0ELb0ELNS_15WgradSyncMethodE3ENS_16CompileConditionILi900EEEEEvPT_S6_S6_PKS5_S8_S8_S8_PKfflPfPj:
[----:B------:R-:W-:Y:S08]  /*0000*/  LDC R1, c[0x0][0x28] ;  /* 0x00000a00ff017b82 */ /* 0x000ff00000000800 */
[----:B------:R-:W0:Y:S01]  /*0010*/  S2UR UR8, SR_CTAID.Y ;  /* 0x00000000000879c3 */ /* 0x000e220000002600 */
[----:B------:R-:W-:Y:S01]  /*0020*/  ULDC.64 UR10, c[0x0][0x258] ;  /* 0x00009600000a7ab9 */ /* 0x000fe20000000a00 */
[----:B------:R-:W-:Y:S01]  /*0030*/  ULDC.64 UR12, c[0x0][0x208] ;  /* 0x00008200000c7ab9 */ /* 0x000fe20000000a00 */
[----:B------:R-:W-:-:S02]  /*0040*/  USHF.L.U32 UR15, UR10, 0x3, URZ ;  /* 0x000000030a0f7899 */ /* 0x000fc4000800063f */
[----:B------:R-:W-:Y:S01]  /*0050*/  USHF.L.U64.HI UR10, UR10, 0x3, UR11 ;  /* 0x000000030a0a7899 */ /* 0x000fe2000801020b */
[----:B------:R-:W-:Y:S02]  /*0060*/  UMOV UR5, URZ ;  /* 0x0000003f00057c82 */ /* 0x000fe40008000000 */
[----:B------:R-:W1:Y:S01]  /*0070*/  S2UR UR14, SR_CTAID.X ;  /* 0x00000000000e79c3 */ /* 0x000e620000002500 */
[----:B0-----:R-:W-:Y:S02]  /*0080*/  UISETP.GT.U32.AND UP0, UPT, UR15, UR8, UPT ;  /* 0x000000080f00728c */ /* 0x001fe4000bf04070 */
[----:B------:R-:W-:Y:S02]  /*0090*/  UMOV UR9, UR8 ;  /* 0x0000000800097c82 */ /* 0x000fe40008000000 */
[----:B------:R-:W-:-:S06]  /*00a0*/  UISETP.GT.AND.EX UP0, UPT, UR10, URZ, UPT, UP0 ;  /* 0x0000003f0a00728c */ /* 0x000fcc000bf04300 */
[----:B------:R-:W-:-:S13]  /*00b0*/  PLOP3.LUT P0, PT, PT, PT, UP0, 0x80, 0x0 ;  /* 0x000000000000781c */ /* 0x000fda0003f0f008 */
[----:B-1----:R-:W-:Y:S05]  /*00c0*/  @P0 BRA `(.L_x_472) ;  /* 0x00000000006c0947 */ /* 0x002fea0003800000 */
[----:B------:R-:W0:Y:S01]  /*00d0*/  S2R R0, SR_TID.X ;  /* 0x0000000000007919 */ /* 0x000e220000002100 */
[----:B------:R-:W-:Y:S01]  /*00e0*/  BAR.SYNC.DEFER_BLOCKING 0x0 ;  /* 0x0000000000007b1d */ /* 0x000fe20000010000 */
[----:B0-----:R-:W-:-:S13]  /*00f0*/  ISETP.NE.AND P0, PT, R0, RZ, PT ;  /* 0x000000ff0000720c */ /* 0x001fda0003f05270 */
[----:B------:R-:W-:Y:S05]  /*0100*/  @P0 BRA `(.L_x_473) ;  /* 0x0000000000500947 */ /* 0x000fea0003800000 */
[----:B------:R-:W0:Y:S01]  /*0110*/  LDC.64 R2, c[0x0][0x268] ;  /* 0x00009a00ff027b82 */ /* 0x000e220000000a00 */
[----:B------:R-:W-:Y:S01]  /*0120*/  ULOP3.LUT UR4, UR8, 0x7, URZ, 0xc0, !UPT ;  /* 0x0000000708047892 */ /* 0x000fe2000f8ec03f */
[----:B------:R-:W-:Y:S01]  /*0130*/  IMAD.MOV.U32 R5, RZ, RZ, 0x7fffffd9 ;  /* 0x7fffffd9ff057424 */ /* 0x000fe200078e00ff */
[----:B------:R-:W-:Y:S02]  /*0140*/  USHF.R.U32.HI UR6, URZ, 0x3, UR9 ;  /* 0x000000033f067899 */ /* 0x000fe40008011609 */
[----:B------:R-:W-:-:S04]  /*0150*/  ULOP3.LUT UR4, UR4, 0x28, URZ, 0xfc, !UPT ;  /* 0x0000002804047892 */ /* 0x000fc8000f8efc3f */
[----:B------:R-:W-:Y:S02]  /*0160*/  IADD3 R0, RZ, -UR6, RZ ;  /* 0x80000006ff007c10 */ /* 0x000fe4000fffe0ff */
[----:B------:R-:W-:Y:S02]  /*0170*/  MOV R7, UR4 ;  /* 0x0000000400077c02 */ /* 0x000fe40008000f00 */
[----:B------:R-:W-:-:S04]  /*0180*/  ISETP.NE.AND P0, PT, R0, UR14, PT ;  /* 0x0000000e00007c0c */ /* 0x000fc8000bf05270 */
[----:B------:R-:W-:Y:S01]  /*0190*/  SEL R5, R5, 0x1, !P0 ;  /* 0x0000000105057807 */ /* 0x000fe20004000000 */
[----:B0-----:R-:W-:Y:S01]  /*01a0*/  IMAD.WIDE.U32 R2, R7, 0x4, R2 ;  /* 0x0000000407027825 */ /* 0x001fe200078e0002 */
[----:B------:R-:W-:Y:S06]  /*01b0*/  MEMBAR.ALL.GPU ;  /* 0x0000000000007992 */ /* 0x000fec000000a000 */
[----:B------:R-:W-:-:S00]  /*01c0*/  ERRBAR ;  /* 0x00000000000079ab */ /* 0x000fc00000000000 */
[----:B------:R-:W-:Y:S06]  /*01d0*/  CGAERRBAR ;  /* 0x00000000000075ab */ /* 0x000fec0000000000 */
[----:B------:R0:W5:Y:S02]  /*01e0*/  ATOM.E.ADD.STRONG.GPU PT, R5, desc[UR12][R2.64], R5 ;  /* 0x000000050205798a */ /* 0x00016400081ee1cc */
.L_x_474:
[----:B------:R-:W2:Y:S04]  /*01f0*/  LD.E.STRONG.GPU R0, desc[UR12][R2.64] ;  /* 0x0000000c02007980 */ /* 0x000ea8000c10f900 */
[----:B--2---:R-:W-:Y:S01]  /*0200*/  CCTL.IVALL ;  /* 0x00000000ff00798f */ /* 0x004fe20002000000 */
[----:B------:R-:W-:Y:S05]  /*0210*/  YIELD ;  /* 0x0000000000007946 */ /* 0x000fea0003800000 */
[----:B-----5:R-:W-:-:S04]  /*0220*/  LOP3.LUT R0, R0, R5, RZ, 0x3c, !PT ;  /* 0x0000000500007212 */ /* 0x020fc800078e3cff */
[----:B------:R-:W-:-:S13]  /*0230*/  ISETP.GT.AND P0, PT, R0, -0x1, PT ;  /* 0xffffffff0000780c */ /* 0x000fda0003f04270 */
[----:B------:R-:W-:Y:S05]  /*0240*/  @P0 BRA `(.L_x_474) ;  /* 0xfffffffc00e80947 */ /* 0x000fea000383ffff */
.L_x_473:
[----:B------:R-:W-:Y:S05]  /*0250*/  WARPSYNC.ALL ;  /* 0x0000000000007948 */ /* 0x000fea0003800000 */
[----:B------:R-:W-:Y:S06]  /*0260*/  BAR.SYNC.DEFER_BLOCKING 0x0 ;  /* 0x0000000000007b1d */ /* 0x000fec0000010000 */
[----:B------:R-:W-:Y:S05]  /*0270*/  BRA `(.L_x_475) ;  /* 0x0000002800e07947 */ /* 0x000fea0003800000 */
.L_x_472:
[----:B------:R-:W0:Y:S01]  /*0280*/  S2R R52, SR_TID.X ;  /* 0x0000000000347919 */ /* 0x000e220000002100 */
[----:B------:R-:W-:Y:S01]  /*0290*/  MOV R0, 0x400 ;  /* 0x0000040000007802 */ /* 0x000fe20000000f00 */
[----:B------:R-:W-:Y:S01]  /*02a0*/  USHF.L.U32 UR4, UR14, 0x3, URZ ;  /* 0x000000030e047899 */ /* 0x000fe2000800063f */
[----:B------:R-:W-:Y:S01]  /*02b0*/  CS2R R12, SRZ ;  /* 0x00000000000c7805 */ /* 0x000fe2000001ff00 */
[----:B------:R-:W1:Y:S01]  /*02c0*/  S2R R7, SR_CgaCtaId ;  /* 0x0000000000077919 */ /* 0x000e620000008800 */
[----:B------:R-:W-:Y:S01]  /*02d0*/  IADD3 R0, R0, 0x2800, RZ ;  /* 0x0000280000007810 */ /* 0x000fe20007ffe0ff */
[----:B------:R-:W-:Y:S01]  /*02e0*/  ULOP3.LUT UR4, UR4, 0x38, URZ, 0xc0, !UPT ;  /* 0x0000003804047892 */ /* 0x000fe2000f8ec03f */
[----:B------:R-:W-:Y:S02]  /*02f0*/  CS2R R14, SRZ ;  /* 0x00000000000e7805 */ /* 0x000fe4000001ff00 */
[----:B------:R-:W-:Y:S02]  /*0300*/  CS2R R16, SRZ ;  /* 0x0000000000107805 */ /* 0x000fe4000001ff00 */
[----:B------:R-:W-:-:S02]  /*0310*/  CS2R R18, SRZ ;  /* 0x0000000000127805 */ /* 0x000fc4000001ff00 */
[----:B0-----:R-:W-:Y:S01]  /*0320*/  SHF.R.S32.HI R5, RZ, 0x1f, R52 ;  /* 0x0000001fff057819 */ /* 0x001fe20000011434 */
[----:B------:R-:W-:-:S03]  /*0330*/  IMAD.WIDE.U32 R2, R52, -0x33333333, RZ ;  /* 0xcccccccd34027825 */ /* 0x000fc600078e00ff */
[----:B------:R-:W-:Y:S02]  /*0340*/  LEA.HI R4, R5, R52, RZ, 0x2 ;  /* 0x0000003405047211 */ /* 0x000fe400078f10ff */
[----:B-1----:R-:W-:Y:S02]  /*0350*/  LEA R50, R7, R0, 0x18 ;  /* 0x0000000007327211 */ /* 0x002fe400078ec0ff */
[----:B------:R-:W-:Y:S02]  /*0360*/  SHF.R.S32.HI R51, RZ, 0x2, R4 ;  /* 0x00000002ff337819 */ /* 0x000fe40000011404 */
[----:B------:R-:W-:Y:S02]  /*0370*/  SHF.R.U32.HI R21, RZ, 0x6, R3 ;  /* 0x00000006ff157819 */ /* 0x000fe40000011603 */
[C---:B------:R-:W-:Y:S01]  /*0380*/  IADD3 R6, R51.reuse, 0x50, RZ ;  /* 0x0000005033067810 */ /* 0x040fe20007ffe0ff */
[C---:B------:R-:W-:Y:S01]  /*0390*/  VIADD R2, R51.reuse, 0xa0 ;  /* 0x000000a033027836 */ /* 0x040fe20000000000 */
[----:B------:R-:W-:-:S02]  /*03a0*/  IADD3 R0, R51, 0xf0, RZ ;  /* 0x000000f033007810 */ /* 0x000fc40007ffe0ff */
[----:B------:R-:W-:Y:S02]  /*03b0*/  SHF.R.S32.HI R7, RZ, 0x1f, R6 ;  /* 0x0000001fff077819 */ /* 0x000fe40000011406 */
[----:B------:R-:W-:Y:S02]  /*03c0*/  SHF.R.S32.HI R9, RZ, 0x1f, R2 ;  /* 0x0000001fff097819 */ /* 0x000fe40000011402 */
[----:B------:R-:W-:Y:S02]  /*03d0*/  SHF.R.S32.HI R11, RZ, 0x1f, R0 ;  /* 0x0000001fff0b7819 */ /* 0x000fe40000011400 */
[----:B------:R-:W-:Y:S01]  /*03e0*/  LEA.HI R7, R7, R6, RZ, 0x2 ;  /* 0x0000000607077211 */ /* 0x000fe200078f10ff */
[----:B------:R-:W-:Y:S01]  /*03f0*/  VIADD R6, R21, UR4 ;  /* 0x0000000415067c36 */ /* 0x000fe20008000000 */
[----:B------:R-:W-:Y:S01]  /*0400*/  LEA.HI R9, R9, R2, RZ, 0x2 ;  /* 0x0000000209097211 */ /* 0x000fe200078f10ff */
[----:B------:R-:W-:Y:S01]  /*0410*/  UMOV UR4, URZ ;  /* 0x0000003f00047c82 */ /* 0x000fe20008000000 */
[----:B------:R-:W-:Y:S01]  /*0420*/  LEA.HI R5, R5, R52, RZ, 0x4 ;  /* 0x0000003405057211 */ /* 0x000fe200078f20ff */
[----:B------:R-:W-:Y:S01]  /*0430*/  IMAD R6, R6, 0xa00, RZ ;  /* 0x00000a0006067824 */ /* 0x000fe200078e02ff */
[----:B------:R-:W-:-:S02]  /*0440*/  LOP3.LUT R3, R4, 0xfffffffc, RZ, 0xc0, !PT ;  /* 0xfffffffc04037812 */ /* 0x000fc400078ec0ff */
[----:B------:R-:W-:Y:S02]  /*0450*/  LEA.HI R11, R11, R0, RZ, 0x2 ;  /* 0x000000000b0b7211 */ /* 0x000fe400078f10ff */
[----:B------:R-:W-:Y:S02]  /*0460*/  SHF.R.U32.HI R0, RZ, 0x4, R5 ;  /* 0x00000004ff007819 */ /* 0x000fe40000011605 */
[----:B------:R-:W-:Y:S02]  /*0470*/  IADD3 R3, -R3, R52, RZ ;  /* 0x0000003403037210 */ /* 0x000fe40007ffe1ff */
[----:B------:R-:W-:Y:S01]  /*0480*/  SHF.R.U32.HI R10, RZ, 0x2, R7 ;  /* 0x00000002ff0a7819 */ /* 0x000fe20000011607 */
[----:B------:R-:W-:Y:S01]  /*0490*/  IMAD R7, R21, -0x50, R52 ;  /* 0xffffffb015077824 */ /* 0x000fe200078e0234 */
[----:B------:R-:W-:Y:S02]  /*04a0*/  SHF.R.U32.HI R2, RZ, 0x2, R9 ;  /* 0x00000002ff027819 */ /* 0x000fe40000011609 */
[----:B------:R-:W-:-:S02]  /*04b0*/  SHF.R.U32.HI R8, RZ, 0x2, R11 ;  /* 0x00000002ff087819 */ /* 0x000fc4000001160b */
[C---:B------:R-:W-:Y:S02]  /*04c0*/  LOP3.LUT R11, R3.reuse, 0x3, R0, 0x78, !PT ;  /* 0x00000003030b7812 */ /* 0x040fe400078e7800 */
[C---:B------:R-:W-:Y:S02]  /*04d0*/  LOP3.LUT R10, R3.reuse, 0x3, R10, 0x78, !PT ;  /* 0x00000003030a7812 */ /* 0x040fe400078e780a */
[C---:B------:R-:W-:Y:S02]  /*04e0*/  LOP3.LUT R9, R3.reuse, 0x3, R2, 0x78, !PT ;  /* 0x0000000303097812 */ /* 0x040fe400078e7802 */
[----:B------:R-:W-:-:S07]  /*04f0*/  LOP3.LUT R8, R3, 0x3, R8, 0x78, !PT ;  /* 0x0000000303087812 */ /* 0x000fce00078e7808 */
.L_x_488:
[----:B------:R-:W-:Y:S01]  /*0500*/  ULOP3.LUT UR6, UR9, 0x7, URZ, 0xc0, !UPT ;  /* 0x0000000709067892 */ /* 0x000fe2000f8ec03f */
[----:B------:R-:W0:Y:S01]  /*0510*/  LDC.64 R26, c[0x0][0x238] ;  /* 0x00008e00ff1a7b82 */ /* 0x000e220000000a00 */
[----:B------:R-:W-:Y:S02]  /*0520*/  USHF.R.U64 UR11, UR9, 0x3, UR5 ;  /* 0x00000003090b7899 */ /* 0x000fe40008001205 */
[----:B------:R-:W-:Y:S02]  /*0530*/  UIMAD UR7, UR6, 0x140, URZ ;  /* 0x00000140060778a4 */ /* 0x000fe4000f8e023f */
[----:B------:R-:W-:Y:S02]  /*0540*/  USHF.R.U32.HI UR6, URZ, 0x3, UR5 ;  /* 0x000000033f067899 */ /* 0x000fe40008011605 */
[----:B------:R-:W-:Y:S01]  /*0550*/  MOV R21, UR11 ;  /* 0x0000000b00157c02 */ /* 0x000fe20008000f00 */
[----:B------:R-:W-:Y:S01]  /*0560*/  ULDC.64 UR16, c[0x0][0x248] ;  /* 0x0000920000107ab9 */ /* 0x000fe20000000a00 */
[----:B------:R-:W-:Y:S01]  /*0570*/  LEA R22, R7, UR7, 0x2 ;  /* 0x0000000707167c11 */ /* 0x000fe2000f8e10ff */
[----:B-1----:R-:W1:Y:S01]  /*0580*/  LDC.64 R24, c[0x0][0x240] ;  /* 0x00009000ff187b82 */ /* 0x002e620000000a00 */
[----:B------:R-:W-:Y:S01]  /*0590*/  MOV R4, UR6 ;  /* 0x0000000600047c02 */ /* 0x000fe20008000f00 */
[----:B------:R-:W-:Y:S01]  /*05a0*/  UIMAD UR6, UR6, 0x28000, URZ ;  /* 0x00028000060678a4 */ /* 0x000fe2000f8e023f */
[----:B------:R-:W-:Y:S01]  /*05b0*/  SHF.R.S32.HI R23, RZ, 0x1f, R22 ;  /* 0x0000001fff177819 */ /* 0x000fe20000011416 */
[----:B------:R-:W-:Y:S01]  /*05c0*/  IMAD.WIDE.U32 R2, R22, -0x33333333, RZ ;  /* 0xcccccccd16027825 */ /* 0x000fe200078e00ff */
[----:B------:R-:W-:-:S04]  /*05d0*/  ULDC.64 UR18, c[0x0][0x228] ;  /* 0x00008a0000127ab9 */ /* 0x000fc80000000a00 */
[----:B------:R-:W-:Y:S01]  /*05e0*/  SHF.R.U32.HI R5, RZ, 0x7, R3 ;  /* 0x00000007ff057819 */ /* 0x000fe20000011603 */
[----:B------:R-:W-:-:S03]  /*05f0*/  IMAD.WIDE.U32 R2, R21, 0x28000, R22 ;  /* 0x0002800015027825 */ /* 0x000fc600078e0016 */
[----:B------:R-:W-:Y:S01]  /*0600*/  LEA R0, P0, R21, R5, 0x4 ;  /* 0x0000000515007211 */ /* 0x000fe200078020ff */
[----:B------:R-:W-:Y:S01]  /*0610*/  VIADD R28, R3, UR6 ;  /* 0x00000006031c7c36 */ /* 0x000fe20008000000 */
[----:B------:R-:W-:Y:S01]  /*0620*/  IADD3 R3, P1, R6, R2, RZ ;  /* 0x0000000206037210 */ /* 0x000fe20007f3e0ff */
[----:B0-----:R-:W-:Y:S01]  /*0630*/  IMAD.WIDE R26, R22, 0x2, R26 ;  /* 0x00000002161a7825 */ /* 0x001fe200078e021a */
[----:B------:R-:W-:Y:S01]  /*0640*/  LEA.HI.X R21, R21, RZ, R4, 0x4, P0 ;  /* 0x000000ff15157211 */ /* 0x000fe200000f2404 */
[----:B------:R-:W-:Y:S01]  /*0650*/  ULDC UR6, c[0x0][0x250] ;  /* 0x0000940000067ab9 */ /* 0x000fe20000000800 */
[C---:B------:R-:W-:Y:S02]  /*0660*/  LEA R32, P0, R0.reuse, UR16, 0x3 ;  /* 0x0000001000207c11 */ /* 0x040fe4000f8018ff */
[----:B------:R-:W-:Y:S02]  /*0670*/  SHF.L.U32 R4, R3, 0x1, RZ ;  /* 0x0000000103047819 */ /* 0x000fe400000006ff */
[----:B------:R-:W-:Y:S01]  /*0680*/  LEA.HI.X R33, R0, UR17, R21, 0x3, P0 ;  /* 0x0000001100217c11 */ /* 0x000fe200080f1c15 */
[----:B------:R-:W-:Y:S01]  /*0690*/  ULDC.64 UR16, c[0x0][0x230] ;  /* 0x00008c0000107ab9 */ /* 0x000fe20000000a00 */
[----:B------:R-:W-:-:S04]  /*06a0*/  IADD3.X R0, RZ, R28, RZ, P1, !PT ;  /* 0x0000001cff007210 */ /* 0x000fc80000ffe4ff */
[----:B------:R-:W2:Y:S01]  /*06b0*/  LDG.E.64.CONSTANT R32, desc[UR12][R32.64] ;  /* 0x0000000c20207981 */ /* 0x000ea2000c1e9b00 */
[----:B------:R-:W-:Y:S02]  /*06c0*/  SHF.L.U64.HI R3, R3, 0x1, R0 ;  /* 0x0000000103037819 */ /* 0x000fe40000010200 */
[----:B------:R-:W-:-:S04]  /*06d0*/  IADD3 R20, P0, R4, UR16, RZ ;  /* 0x0000001004147c10 */ /* 0x000fc8000ff1e0ff */
[----:B------:R-:W-:Y:S01]  /*06e0*/  IADD3.X R21, R3, UR17, RZ, P0, !PT ;  /* 0x0000001103157c10 */ /* 0x000fe200087fe4ff */
[----:B-1----:R-:W-:Y:S02]  /*06f0*/  IMAD.WIDE R24, R22, 0x2, R24 ;  /* 0x0000000216187825 */ /* 0x002fe400078e0218 */
[----:B------:R-:W3:Y:S04]  /*0700*/  LDG.E.64.CONSTANT R22, desc[UR12][R26.64] ;  /* 0x0000000c1a167981 */ /* 0x000ee8000c1e9b00 */
[----:B------:R-:W4:Y:S04]  /*0710*/  LDG.E.64.CONSTANT R20, desc[UR12][R20.64] ;  /* 0x0000000c14147981 */ /* 0x000f28000c1e9b00 */
[----:B------:R-:W5:Y:S01]  /*0720*/  LDG.E.64.CONSTANT R24, desc[UR12][R24.64] ;  /* 0x0000000c18187981 */ /* 0x000f62000c1e9b00 */
[----:B------:R-:W-:Y:S01]  /*0730*/  VIADD R29, R6, 0x2800 ;  /* 0x00002800061d7836 */ /* 0x000fe20000000000 */
[----:B------:R-:W-:-:S04]  /*0740*/  IADD3 R36, P0, R4, UR18, RZ ;  /* 0x0000001204247c10 */ /* 0x000fc8000ff1e0ff */
[----:B------:R-:W-:-:S04]  /*0750*/  IADD3 R29, P1, R29, R2, RZ ;  /* 0x000000021d1d7210 */ /* 0x000fc80007f3e0ff */
[----:B------:R-:W-:Y:S02]  /*0760*/  IADD3.X R0, RZ, R28, RZ, P1, !PT ;  /* 0x0000001cff007210 */ /* 0x000fe40000ffe4ff */
[----:B------:R-:W-:Y:S02]  /*0770*/  SHF.L.U32 R2, R29, 0x1, RZ ;  /* 0x000000011d027819 */ /* 0x000fe400000006ff */
[----:B------:R-:W-:Y:S02]  /*0780*/  IADD3.X R37, R3, UR19, RZ, P0, !PT ;  /* 0x0000001303257c10 */ /* 0x000fe400087fe4ff */
[----:B------:R-:W-:Y:S02]  /*0790*/  SHF.L.U64.HI R0, R29, 0x1, R0 ;  /* 0x000000011d007819 */ /* 0x000fe40000010200 */
[----:B------:R-:W-:Y:S01]  /*07a0*/  IADD3 R28, P0, R2, UR16, RZ ;  /* 0x00000010021c7c10 */ /* 0x000fe2000ff1e0ff */
[----:B------:R0:W3:Y:S03]  /*07b0*/  LDG.E.64.CONSTANT R26, desc[UR12][R36.64] ;  /* 0x0000000c241a7981 */ /* 0x0000e6000c1e9b00 */
[----:B------:R-:W-:-:S06]  /*07c0*/  IADD3.X R29, R0, UR17, RZ, P0, !PT ;  /* 0x00000011001d7c10 */ /* 0x000fcc00087fe4ff */
[----:B------:R-:W3:Y:S01]  /*07d0*/  LDG.E.64.CONSTANT R28, desc[UR12][R28.64] ;  /* 0x0000000c1c1c7981 */ /* 0x000ee2000c1e9b00 */
[----:B------:R-:W-:-:S04]  /*07e0*/  IADD3 R30, P0, R2, UR18, RZ ;  /* 0x00000012021e7c10 */ /* 0x000fc8000ff1e0ff */
[----:B------:R-:W-:-:S06]  /*07f0*/  IADD3.X R31, R0, UR19, RZ, P0, !PT ;  /* 0x00000013001f7c10 */ /* 0x000fcc00087fe4ff */
[----:B------:R-:W3:Y:S01]  /*0800*/  LDG.E.64.CONSTANT R30, desc[UR12][R30.64] ;  /* 0x0000000c1e1e7981 */ /* 0x000ee2000c1e9b00 */
[----:B--2---:R-:W-:-:S06]  /*0810*/  FADD.FTZ R33, R33, UR6 ;  /* 0x0000000621217e21 */ /* 0x004fcc0008010000 */
[----:B------:R-:W1:Y:S01]  /*0820*/  MUFU.RSQ R33, R33 ;  /* 0x0000002100217308 */ /* 0x000e620000001400 */
[----:B----4-:R-:W-:-:S04]  /*0830*/  IMAD.U32 R35, R20, 0x10000, RZ ;  /* 0x0001000014237824 */ /* 0x010fc800078e00ff */
[----:B------:R-:W-:Y:S01]  /*0840*/  FADD.FTZ R38, -R32, R35 ;  /* 0x0000002320267221 */ /* 0x000fe20000010100 */
[----:B------:R-:W-:Y:S01]  /*0850*/  SHF.L.U32 R35, R21, 0x10, RZ ;  /* 0x0000001015237819 */ /* 0x000fe200000006ff */
[----:B-----5:R-:W-:Y:S01]  /*0860*/  IMAD.U32 R45, R24, 0x10000, RZ ;  /* 0x00010000182d7824 */ /* 0x020fe200078e00ff */
[----:B---3--:R-:W-:Y:S01]  /*0870*/  SHF.L.U32 R34, R22, 0x10, RZ ;  /* 0x0000001016227819 */ /* 0x008fe200000006ff */
[----:B-1----:R-:W-:Y:S01]  /*0880*/  FMUL.FTZ R38, R33, R38 ;  /* 0x0000002621267220 */ /* 0x002fe20000410000 */
[----:B0-----:R-:W-:Y:S01]  /*0890*/  PRMT R36, R20, 0x7632, R36 ;  /* 0x0000763214247816 */ /* 0x001fe20000000024 */
[----:B------:R-:W-:Y:S01]  /*08a0*/  FADD.FTZ R46, -R32, R35 ;  /* 0x00000023202e7221 */ /* 0x000fe20000010100 */
[----:B------:R-:W-:Y:S01]  /*08b0*/  SHF.L.U32 R44, R23, 0x10, RZ ;  /* 0x00000010172c7819 */ /* 0x000fe200000006ff */
[----:B------:R-:W-:Y:S01]  /*08c0*/  FFMA.FTZ R35, R38, R34, R45 ;  /* 0x0000002226237223 */ /* 0x000fe2000001002d */
[----:B------:R-:W-:Y:S01]  /*08d0*/  SHF.L.U32 R49, R25, 0x10, RZ ;  /* 0x0000001019317819 */ /* 0x000fe200000006ff */
[----:B------:R-:W-:-:S02]  /*08e0*/  IMAD.U32 R37, R36, 0x10000, RZ ;  /* 0x0001000024257824 */ /* 0x000fc400078e00ff */
[----:B------:R-:W-:Y:S01]  /*08f0*/  FMUL.FTZ R46, R33, R46 ;  /* 0x0000002e212e7220 */ /* 0x000fe20000410000 */
[----:B------:R-:W-:Y:S01]  /*0900*/  PRMT R39, R21, 0x7632, R39 ;  /* 0x0000763215277816 */ /* 0x000fe20000000027 */
[----:B------:R-:W-:Y:S01]  /*0910*/  FMUL.FTZ R48, R35, -1.4426950216293334961 ;  /* 0xbfb8aa3b23307820 */ /* 0x000fe20000410000 */
[----:B------:R-:W-:Y:S01]  /*0920*/  PRMT R41, R22, 0x7632, R41 ;  /* 0x0000763216297816 */ /* 0x000fe20000000029 */
[----:B------:R-:W-:Y:S01]  /*0930*/  FADD.FTZ R40, -R32, R37 ;  /* 0x0000002520287221 */ /* 0x000fe20000010100 */
[----:B------:R-:W-:Y:S01]  /*0940*/  PRMT R54, R24, 0x7632, R54 ;  /* 0x0000763218367816 */ /* 0x000fe20000000036 */
[----:B------:R-:W-:Y:S01]  /*0950*/  FFMA.FTZ R36, R46, R44, R49 ;  /* 0x0000002c2e247223 */ /* 0x000fe20000010031 */
[----:B------:R-:W-:Y:S01]  /*0960*/  IMAD.U32 R37, R39, 0x10000, RZ ;  /* 0x0001000027257824 */ /* 0x000fe200078e00ff */
[----:B------:R-:W-:Y:S01]  /*0970*/  SHF.L.U32 R41, R41, 0x10, RZ ;  /* 0x0000001029297819 */ /* 0x000fe200000006ff */
[----:B------:R-:W0:Y:S01]  /*0980*/  MUFU.EX2 R48, R48 ;  /* 0x0000003000307308 */ /* 0x000e220000000800 */
[----:B------:R-:W-:Y:S01]  /*0990*/  SHF.L.U32 R54, R54, 0x10, RZ ;  /* 0x0000001036367819 */ /* 0x000fe200000006ff */
[----:B------:R-:W-:Y:S01]  /*09a0*/  FMUL.FTZ R55, R36, -1.4426950216293334961 ;  /* 0xbfb8aa3b24377820 */ /* 0x000fe20000410000 */
[----:B------:R-:W-:Y:S01]  /*09b0*/  PRMT R42, R23, 0x7632, R42 ;  /* 0x00007632172a7816 */ /* 0x000fe2000000002a */
[----:B------:R-:W-:Y:S01]  /*09c0*/  FMUL.FTZ R43, R33, R40 ;  /* 0x00000028212b7220 */ /* 0x000fe20000410000 */
[----:B------:R-:W-:Y:S01]  /*09d0*/  PRMT R47, R25, 0x7632, R47 ;  /* 0x00007632192f7816 */ /* 0x000fe2000000002f */
[----:B------:R-:W-:Y:S01]  /*09e0*/  FADD.FTZ R56, -R32, R37 ;  /* 0x0000002520387221 */ /* 0x000fe20000010100 */
[----:B------:R-:W-:Y:S01]  /*09f0*/  SHF.L.U32 R42, R42, 0x10, RZ ;  /* 0x000000102a2a7819 */ /* 0x000fe200000006ff */
[----:B------:R-:W-:Y:S01]  /*0a00*/  FFMA.FTZ R40, R43, R41, R54 ;  /* 0x000000292b287223 */ /* 0x000fe20000010036 */
[----:B------:R-:W-:Y:S01]  /*0a10*/  SHF.L.U32 R47, R47, 0x10, RZ ;  /* 0x000000102f2f7819 */ /* 0x000fe200000006ff */
[----:B------:R-:W-:Y:S01]  /*0a20*/  FMUL.FTZ R37, R33, R56 ;  /* 0x0000003821257220 */ /* 0x000fe20000410000 */
[----:B------:R-:W1:Y:S01]  /*0a30*/  MUFU.EX2 R55, R55 ;  /* 0x0000003700377308 */ /* 0x000e620000000800 */
[----:B------:R-:W-:-:S02]  /*0a40*/  FMUL.FTZ R57, R40, -1.4426950216293334961 ;  /* 0xbfb8aa3b28397820 */ /* 0x000fc40000410000 */
[----:B------:R-:W-:-:S04]  /*0a50*/  FFMA.FTZ R39, R37, R42, R47 ;  /* 0x0000002a25277223 */ /* 0x000fc8000001002f */
[----:B------:R-:W-:Y:S01]  /*0a60*/  FMUL.FTZ R59, R39, -1.4426950216293334961 ;  /* 0xbfb8aa3b273b7820 */ /* 0x000fe20000410000 */
[----:B------:R-:W2:Y:S01]  /*0a70*/  MUFU.EX2 R57, R57 ;  /* 0x0000003900397308 */ /* 0x000ea20000000800 */
[----:B0-----:R-:W-:-:S07]  /*0a80*/  FADD.FTZ R53, R48, 1 ;  /* 0x3f80000030357421 */ /* 0x001fce0000010000 */
[----:B------:R-:W0:Y:S01]  /*0a90*/  MUFU.EX2 R56, R59 ;  /* 0x0000003b00387308 */ /* 0x000e220000000800 */
[----:B-1----:R-:W-:-:S07]  /*0aa0*/  FADD.FTZ R48, R55, 1 ;  /* 0x3f80000037307421 */ /* 0x002fce0000010000 */
[----:B------:R-:W1:Y:S01]  /*0ab0*/  MUFU.RCP R53, R53 ;  /* 0x0000003500357308 */ /* 0x000e620000001000 */
[----:B--2---:R-:W-:-:S07]  /*0ac0*/  FADD.FTZ R55, R57, 1 ;  /* 0x3f80000039377421 */ /* 0x004fce0000010000 */
[----:B------:R-:W2:Y:S01]  /*0ad0*/  MUFU.RCP R48, R48 ;  /* 0x0000003000307308 */ /* 0x000ea20000001000 */
[----:B0-----:R-:W-:-:S07]  /*0ae0*/  FADD.FTZ R56, R56, 1 ;  /* 0x3f80000038387421 */ /* 0x001fce0000010000 */
[----:B------:R-:W0:Y:S01]  /*0af0*/  MUFU.RCP R55, R55 ;  /* 0x0000003700377308 */ /* 0x000e220000001000 */
[----:B-1----:R-:W-:-:S07]  /*0b00*/  FADD.FTZ R58, -R53, 1 ;  /* 0x3f800000353a7421 */ /* 0x002fce0000010100 */
[----:B------:R-:W1:Y:S01]  /*0b10*/  MUFU.RCP R56, R56 ;  /* 0x0000003800387308 */ /* 0x000e620000001000 */
[----:B------:R-:W-:Y:S01]  /*0b20*/  FFMA.FTZ R58, R35, R58, 1 ;  /* 0x3f800000233a7423 */ /* 0x000fe2000001003a */
[----:B--2---:R-:W-:-:S04]  /*0b30*/  FADD.FTZ R35, -R48, 1 ;  /* 0x3f80000030237421 */ /* 0x004fc80000010100 */
[----:B------:R-:W-:Y:S01]  /*0b40*/  FFMA.FTZ R57, R36, R35, 1 ;  /* 0x3f80000024397423 */ /* 0x000fe20000010023 */
[----:B------:R-:W-:-:S03]  /*0b50*/  FMUL.FTZ R35, R53, R58 ;  /* 0x0000003a35237220 */ /* 0x000fc60000410000 */
[----:B------:R-:W-:Y:S01]  /*0b60*/  FMUL.FTZ R53, R48, R57 ;  /* 0x0000003930357220 */ /* 0x000fe20000410000 */
[----:B0-----:R-:W-:-:S04]  /*0b70*/  FADD.FTZ R57, -R55, 1 ;  /* 0x3f80000037397421 */ /* 0x001fc80000010100 */
[----:B------:R-:W-:Y:S01]  /*0b80*/  FFMA.FTZ R40, R40, R57, 1 ;  /* 0x3f80000028287423 */ /* 0x000fe20000010039 */
[----:B-1----:R-:W-:-:S04]  /*0b90*/  FADD.FTZ R36, -R56, 1 ;  /* 0x3f80000038247421 */ /* 0x002fc80000010100 */
[----:B------:R-:W-:Y:S01]  /*0ba0*/  FFMA.FTZ R57, R39, R36, 1 ;  /* 0x3f80000027397423 */ /* 0x000fe20000010024 */
[----:B------:R-:W-:Y:S01]  /*0bb0*/  FMUL.FTZ R39, R55, R40 ;  /* 0x0000002837277220 */ /* 0x000fe20000410000 */
[C---:B------:R-:W-:Y:S01]  /*0bc0*/  IMAD.U32 R40, R26.reuse, 0x10000, RZ ;  /* 0x000100001a287824 */ /* 0x040fe200078e00ff */
[----:B------:R-:W-:Y:S01]  /*0bd0*/  PRMT R36, R26, 0x7632, R36 ;  /* 0x000076321a247816 */ /* 0x000fe20000000024 */
[----:B------:R-:W-:Y:S01]  /*0be0*/  FMUL.FTZ R56, R56, R57 ;  /* 0x0000003938387220 */ /* 0x000fe20000410000 */
[----:B------:R-:W-:Y:S01]  /*0bf0*/  IMAD.U32 R57, R28, 0x10000, RZ ;  /* 0x000100001c397824 */ /* 0x000fe200078e00ff */
[----:B------:R-:W-:Y:S01]  /*0c00*/  SHF.L.U32 R48, R27, 0x10, RZ ;  /* 0x000000101b307819 */ /* 0x000fe200000006ff */
[----:B------:R-:W-:Y:S01]  /*0c10*/  FMUL.FTZ R55, R40, R35 ;  /* 0x0000002328377220 */ /* 0x000fe20000410000 */
[----:B------:R-:W-:Y:S01]  /*0c20*/  SHF.L.U32 R36, R36, 0x10, RZ ;  /* 0x0000001024247819 */ /* 0x000fe200000006ff */
[----:B------:R-:W-:Y:S02]  /*0c30*/  FADD.FTZ R40, -R32, R57 ;  /* 0x0000003920287221 */ /* 0x000fe40000010100 */
[----:B------:R-:W-:Y:S01]  /*0c40*/  FMUL.FTZ R53, R48, R53 ;  /* 0x0000003530357220 */ /* 0x000fe20000410000 */
[----:B------:R-:W-:Y:S01]  /*0c50*/  FMUL.FTZ R35, R34, R55 ;  /* 0x0000003722237220 */ /* 0x000fe20000410000 */
[----:B------:R-:W-:Y:S01]  /*0c60*/  PRMT R48, R28, 0x7632, R48 ;  /* 0x000076321c307816 */ /* 0x000fe20000000030 */
[----:B------:R-:W-:Y:S01]  /*0c70*/  FMUL.FTZ R36, R36, R39 ;  /* 0x0000002724247220 */ /* 0x000fe20000410000 */
[----:B------:R-:W-:Y:S01]  /*0c80*/  FMUL.FTZ R40, R33, R40 ;  /* 0x0000002821287220 */ /* 0x000fe20000410000 */
[C---:B------:R-:W-:Y:S01]  /*0c90*/  FFMA.FTZ R39, R38.reuse, R55, R12 ;  /* 0x0000003726277223 */ /* 0x040fe2000001000c */
[----:B------:R-:W-:Y:S01]  /*0ca0*/  FFMA.FTZ R38, R38, R35, RZ ;  /* 0x0000002326267223 */ /* 0x000fe200000100ff */
[----:B------:R-:W-:Y:S01]  /*0cb0*/  SHF.L.U32 R35, R48, 0x10, RZ ;  /* 0x0000001030237819 */ /* 0x000fe200000006ff */
[----:B------:R-:W-:Y:S01]  /*0cc0*/  FFMA.FTZ R48, R34, R40, R45 ;  /* 0x0000002822307223 */ /* 0x000fe2000001002d */
[----:B------:R-:W-:-:S03]  /*0cd0*/  FMUL.FTZ R12, R41, R36 ;  /* 0x00000024290c7220 */ /* 0x000fc60000410000 */
[----:B------:R-:W-:Y:S01]  /*0ce0*/  FMUL.FTZ R58, R48, -1.4426950216293334961 ;  /* 0xbfb8aa3b303a7820 */ /* 0x000fe20000410000 */
[----:B------:R-:W-:Y:S01]  /*0cf0*/  FFMA.FTZ R57, R43, R12, R38 ;  /* 0x0000000c2b397223 */ /* 0x000fe20000010026 */
[----:B------:R-:W-:Y:S02]  /*0d00*/  FADD.FTZ R38, -R32, R35 ;  /* 0x0000002320267221 */ /* 0x000fe40000010100 */
[----:B------:R-:W0:Y:S02]  /*0d10*/  MUFU.EX2 R45, R58 ;  /* 0x0000003a002d7308 */ /* 0x000e240000000800 */
[----:B------:R-:W-:Y:S01]  /*0d20*/  FMUL.FTZ R38, R33, R38 ;  /* 0x0000002621267220 */ /* 0x000fe20000410000 */
[----:B------:R-:W-:-:S03]  /*0d30*/  FMUL.FTZ R12, R44, R53 ;  /* 0x000000352c0c7220 */ /* 0x000fc60000410000 */
[----:B------:R-:W-:Y:S01]  /*0d40*/  FFMA.FTZ R35, R41, R38, R54 ;  /* 0x0000002629237223 */ /* 0x000fe20000010036 */
[C---:B------:R-:W-:Y:S01]  /*0d50*/  FFMA.FTZ R12, R46.reuse, R12, R57 ;  /* 0x0000000c2e0c7223 */ /* 0x040fe20000010039 */
[----:B------:R-:W-:Y:S02]  /*0d60*/  PRMT R59, R27, 0x7632, R59 ;  /* 0x000076321b3b7816 */ /* 0x000fe4000000003b */
[----:B------:R-:W-:Y:S01]  /*0d70*/  FMUL.FTZ R57, R35, -1.4426950216293334961 ;  /* 0xbfb8aa3b23397820 */ /* 0x000fe20000410000 */
[----:B------:R-:W-:Y:S01]  /*0d80*/  FFMA.FTZ R16, R46, R53, R16 ;  /* 0x000000352e107223 */ /* 0x000fe20000010010 */
[----:B------:R-:W-:Y:S01]  /*0d90*/  SHF.L.U32 R59, R59, 0x10, RZ ;  /* 0x000000103b3b7819 */ /* 0x000fe200000006ff */
[----:B------:R-:W-:Y:S01]  /*0da0*/  FADD.FTZ R46, R55, R13 ;  /* 0x0000000d372e7221 */ /* 0x000fe20000010000 */
[----:B------:R-:W-:Y:S02]  /*0db0*/  IMAD.U32 R13, R29, 0x10000, RZ ;  /* 0x000100001d0d7824 */ /* 0x000fe400078e00ff */
[----:B------:R-:W1:Y:S01]  /*0dc0*/  MUFU.EX2 R57, R57 ;  /* 0x0000003900397308 */ /* 0x000e620000000800 */
[----:B0-----:R-:W-:Y:S01]  /*0dd0*/  FADD.FTZ R54, R45, 1 ;  /* 0x3f8000002d367421 */ /* 0x001fe20000010000 */
[----:B------:R-:W-:Y:S01]  /*0de0*/  FFMA.FTZ R58, R34, R55, RZ ;  /* 0x00000037223a7223 */ /* 0x000fe200000100ff */
[----:B------:R-:W-:Y:S01]  /*0df0*/  FMUL.FTZ R45, R59, R56 ;  /* 0x000000383b2d7220 */ /* 0x000fe20000410000 */
[----:B------:R-:W-:-:S02]  /*0e00*/  FADD.FTZ R56, -R32, R13 ;  /* 0x0000000d20387221 */ /* 0x000fc40000010100 */
[----:B------:R-:W-:Y:S02]  /*0e10*/  FFMA.FTZ R13, R41, R36, R58 ;  /* 0x00000024290d7223 */ /* 0x000fe4000001003a */
[----:B------:R-:W0:Y:S01]  /*0e20*/  MUFU.RCP R54, R54 ;  /* 0x0000003600367308 */ /* 0x000e220000001000 */
[----:B------:R-:W-:Y:S01]  /*0e30*/  FADD.FTZ R17, R53, R17 ;  /* 0x0000001135117221 */ /* 0x000fe20000010000 */
[----:B------:R-:W-:Y:S01]  /*0e40*/  FFMA.FTZ R13, R44, R53, R13 ;  /* 0x000000352c0d7223 */ /* 0x000fe2000001000d */
[----:B------:R-:W-:Y:S01]  /*0e50*/  FMUL.FTZ R53, R33, R56 ;  /* 0x0000003821357220 */ /* 0x000fe20000410000 */
[----:B------:R-:W-:-:S03]  /*0e60*/  PRMT R59, R29, 0x7632, R59 ;  /* 0x000076321d3b7816 */ /* 0x000fc6000000003b */
[----:B------:R-:W-:Y:S01]  /*0e70*/  FFMA.FTZ R49, R44, R53, R49 ;  /* 0x000000352c317223 */ /* 0x000fe20000010031 */
[----:B-1----:R-:W-:Y:S01]  /*0e80*/  FADD.FTZ R55, R57, 1 ;  /* 0x3f80000039377421 */ /* 0x002fe20000010000 */
[----:B------:R-:W-:Y:S02]  /*0e90*/  SHF.L.U32 R57, R59, 0x10, RZ ;  /* 0x000000103b397819 */ /* 0x000fe400000006ff */
[----:B------:R-:W-:-:S03]  /*0ea0*/  FMUL.FTZ R60, R49, -1.4426950216293334961 ;  /* 0xbfb8aa3b313c7820 */ /* 0x000fc60000410000 */
[----:B------:R-:W-:Y:S01]  /*0eb0*/  FADD.FTZ R56, -R32, R57 ;  /* 0x0000003920387221 */ /* 0x000fe20000010100 */
[----:B0-----:R-:W-:Y:S02]  /*0ec0*/  FADD.FTZ R59, -R54, 1 ;  /* 0x3f800000363b7421 */ /* 0x001fe40000010100 */
[----:B------:R-:W0:Y:S02]  /*0ed0*/  MUFU.EX2 R60, R60 ;  /* 0x0000003c003c7308 */ /* 0x000e240000000800 */
[----:B------:R-:W-:Y:S01]  /*0ee0*/  FFMA.FTZ R59, R48, R59, 1 ;  /* 0x3f800000303b7423 */ /* 0x000fe2000001003b */
[----:B------:R-:W-:-:S04]  /*0ef0*/  FMUL.FTZ R48, R33, R56 ;  /* 0x0000003821307220 */ /* 0x000fc80000410000 */
[----:B------:R-:W-:-:S04]  /*0f00*/  FFMA.FTZ R57, R42, R48, R47 ;  /* 0x000000302a397223 */ /* 0x000fc8000001002f */
[----:B------:R-:W-:Y:S01]  /*0f10*/  FMUL.FTZ R61, R57, -1.4426950216293334961 ;  /* 0xbfb8aa3b393d7820 */ /* 0x000fe20000410000 */
[----:B------:R-:W1:Y:S01]  /*0f20*/  MUFU.RCP R55, R55 ;  /* 0x0000003700377308 */ /* 0x000e620000001000 */
[----:B0-----:R-:W-:-:S07]  /*0f30*/  FADD.FTZ R56, R60, 1 ;  /* 0x3f8000003c387421 */ /* 0x001fce0000010000 */
[----:B------:R-:W0:Y:S08]  /*0f40*/  MUFU.EX2 R61, R61 ;  /* 0x0000003d003d7308 */ /* 0x000e300000000800 */
[----:B------:R-:W2:Y:S01]  /*0f50*/  MUFU.RCP R56, R56 ;  /* 0x0000003800387308 */ /* 0x000ea20000001000 */
[----:B-1----:R-:W-:-:S04]  /*0f60*/  FADD.FTZ R58, -R55, 1 ;  /* 0x3f800000373a7421 */ /* 0x002fc80000010100 */
[----:B------:R-:W-:Y:S01]  /*0f70*/  FFMA.FTZ R58, R35, R58, 1 ;  /* 0x3f800000233a7423 */ /* 0x000fe2000001003a */
[----:B0-----:R-:W-:Y:S01]  /*0f80*/  FADD.FTZ R47, R61, 1 ;  /* 0x3f8000003d2f7421 */ /* 0x001fe20000010000 */
[----:B------:R-:W-:Y:S02]  /*0f90*/  FMUL.FTZ R35, R54, R59 ;  /* 0x0000003b36237220 */ /* 0x000fe40000410000 */
[----:B------:R-:W-:-:S03]  /*0fa0*/  FMUL.FTZ R54, R55, R58 ;  /* 0x0000003a37367220 */ /* 0x000fc60000410000 */
[----:B------:R-:W0:Y:S01]  /*0fb0*/  MUFU.RCP R47, R47 ;  /* 0x0000002f002f7308 */ /* 0x000e220000001000 */
[----:B--2---:R-:W-:-:S04]  /*0fc0*/  FADD.FTZ R58, -R56, 1 ;  /* 0x3f800000383a7421 */ /* 0x004fc80000010100 */
[----:B------:R-:W-:Y:S01]  /*0fd0*/  FFMA.FTZ R55, R49, R58, 1 ;  /* 0x3f80000031377423 */ /* 0x000fe2000001003a */
[----:B------:R-:W-:-:S03]  /*0fe0*/  PRMT R49, R30, 0x7632, R49 ;  /* 0x000076321e317816 */ /* 0x000fc60000000031 */
[----:B------:R-:W-:Y:S01]  /*0ff0*/  FMUL.FTZ R55, R56, R55 ;  /* 0x0000003738377220 */ /* 0x000fe20000410000 */
[----:B------:R-:W-:Y:S02]  /*1000*/  SHF.L.U32 R49, R49, 0x10, RZ ;  /* 0x0000001031317819 */ /* 0x000fe400000006ff */
[----:B------:R-:W-:Y:S01]  /*1010*/  SHF.L.U32 R56, R30, 0x10, RZ ;  /* 0x000000101e387819 */ /* 0x000fe200000006ff */
[----:B------:R-:W-:Y:S02]  /*1020*/  FFMA.FTZ R13, R42, R45, R13 ;  /* 0x0000002d2a0d7223 */ /* 0x000fe4000001000d */
[----:B------:R-:W-:Y:S01]  /*1030*/  FMUL.FTZ R54, R49, R54 ;  /* 0x0000003631367220 */ /* 0x000fe20000410000 */
[----:B0-----:R-:W-:Y:S01]  /*1040*/  FADD.FTZ R58, -R47, 1 ;  /* 0x3f8000002f3a7421 */ /* 0x001fe20000010100 */
[----:B------:R-:W-:Y:S01]  /*1050*/  FMUL.FTZ R49, R56, R35 ;  /* 0x0000002338317220 */ /* 0x000fe20000410000 */
[----:B------:R-:W-:Y:S01]  /*1060*/  FMUL.FTZ R35, R42, R45 ;  /* 0x0000002d2a237220 */ /* 0x000fe20000410000 */
[----:B------:R-:W-:Y:S01]  /*1070*/  UIADD3 UR6, UP0, UR9, 0x28, URZ ;  /* 0x0000002809067890 */ /* 0x000fe2000ff1e03f */
[----:B------:R-:W-:Y:S01]  /*1080*/  FFMA.FTZ R58, R57, R58, 1 ;  /* 0x3f800000393a7423 */ /* 0x000fe2000001003a */
[----:B------:R-:W-:Y:S01]  /*1090*/  FFMA.FTZ R56, R34, R49, R13 ;  /* 0x0000003122387223 */ /* 0x000fe2000001000d */
[----:B------:R-:W-:Y:S01]  /*10a0*/  FFMA.FTZ R35, R37, R35, R12 ;  /* 0x0000002325237223 */ /* 0x000fe2000001000c */
[----:B------:R-:W-:-:S04]  /*10b0*/  IMAD.WIDE.U32 R12, R52, -0x33333333, RZ ;  /* 0xcccccccd340c7825 */ /* 0x000fc800078e00ff */
[----:B------:R-:W-:Y:S01]  /*10c0*/  FMUL.FTZ R58, R47, R58 ;  /* 0x0000003a2f3a7220 */ /* 0x000fe20000410000 */
[C---:B------:R-:W-:Y:S01]  /*10d0*/  SHF.L.U32 R12, R31.reuse, 0x10, RZ ;  /* 0x000000101f0c7819 */ /* 0x040fe200000006ff */
[----:B------:R-:W-:Y:S01]  /*10e0*/  FMUL.FTZ R34, R34, R49 ;  /* 0x0000003122227220 */ /* 0x000fe20000410000 */
[----:B------:R-:W-:Y:S01]  /*10f0*/  PRMT R47, R31, 0x7632, R47 ;  /* 0x000076321f2f7816 */ /* 0x000fe2000000002f */
[----:B------:R-:W-:Y:S01]  /*1100*/  UIADD3.X UR11, URZ, UR5, URZ, UP0, !UPT ;  /* 0x000000053f0b7290 */ /* 0x000fe200087fe43f */
[----:B------:R-:W-:Y:S01]  /*1110*/  SHF.R.U32.HI R57, RZ, 0x6, R13 ;  /* 0x00000006ff397819 */ /* 0x000fe2000001160d */
[----:B------:R-:W-:Y:S01]  /*1120*/  UISETP.GE.U32.AND UP0, UPT, UR6, UR15, UPT ;  /* 0x0000000f0600728c */ /* 0x000fe2000bf06070 */
[C---:B------:R-:W-:Y:S01]  /*1130*/  FFMA.FTZ R13, R41.reuse, R54, R56 ;  /* 0x00000036290d7223 */ /* 0x040fe20000010038 */
[----:B------:R-:W-:Y:S01]  /*1140*/  FFMA.FTZ R35, R40, R34, R35 ;  /* 0x0000002228237223 */ /* 0x000fe20000010023 */
[----:B------:R-:W-:Y:S01]  /*1150*/  FMUL.FTZ R41, R41, R54 ;  /* 0x0000003629297220 */ /* 0x000fe20000410000 */
[----:B------:R-:W-:Y:S01]  /*1160*/  FMUL.FTZ R55, R12, R55 ;  /* 0x000000370c377220 */ /* 0x000fe20000410000 */
[----:B------:R-:W-:Y:S01]  /*1170*/  IMAD.U32 R47, R47, 0x10000, RZ ;  /* 0x000100002f2f7824 */ /* 0x000fe200078e00ff */
[----:B------:R-:W-:Y:S01]  /*1180*/  UISETP.GE.AND.EX UP0, UPT, UR11, UR10, UPT, UP0 ;  /* 0x0000000a0b00728c */ /* 0x000fe2000bf06300 */
[----:B------:R-:W-:Y:S01]  /*1190*/  FFMA.FTZ R12, R38, R41, R35 ;  /* 0x00000029260c7223 */ /* 0x000fe20000010023 */
[----:B------:R-:W-:Y:S01]  /*11a0*/  FMUL.FTZ R34, R44, R55 ;  /* 0x000000372c227220 */ /* 0x000fe20000410000 */
[----:B------:R-:W-:Y:S01]  /*11b0*/  FMUL.FTZ R47, R47, R58 ;  /* 0x0000003a2f2f7220 */ /* 0x000fe20000410000 */
[----:B------:R-:W-:-:S02]  /*11c0*/  IMAD R56, R7, 0x28, R50 ;  /* 0x0000002807387824 */ /* 0x000fc400078e0232 */
[----:B------:R-:W-:Y:S01]  /*11d0*/  PLOP3.LUT P1, PT, PT, PT, UP0, 0x80, 0x0 ;  /* 0x000000000000781c */ /* 0x000fe20003f2f008 */
[----:B------:R-:W-:Y:S01]  /*11e0*/  FFMA.FTZ R35, R53, R34, R12 ;  /* 0x0000002235237223 */ /* 0x000fe2000001000c */
[----:B------:R-:W-:Y:S01]  /*11f0*/  FFMA.FTZ R13, R44, R55, R13 ;  /* 0x000000372c0d7223 */ /* 0x000fe2000001000d */
[CC--:B------:R-:W-:Y:S01]  /*1200*/  FMUL.FTZ R12, R42.reuse, R47.reuse ;  /* 0x0000002f2a0c7220 */ /* 0x0c0fe20000410000 */
[----:B------:R-:W-:Y:S02]  /*1210*/  IMAD R41, R57, 0x8, R56 ;  /* 0x0000000839297824 */ /* 0x000fe400078e0238 */
[----:B------:R-:W-:Y:S01]  /*1220*/  FFMA.FTZ R34, R42, R47, R13 ;  /* 0x0000002f2a227223 */ /* 0x000fe2000001000d */
[----:B------:R-:W-:Y:S01]  /*1230*/  FFMA.FTZ R35, R48, R12, R35 ;  /* 0x0000000c30237223 */ /* 0x000fe20000010023 */
[----:B------:R-:W-:Y:S01]  /*1240*/  FFMA.FTZ R43, R43, R36, R14 ;  /* 0x000000242b2b7223 */ /* 0x000fe2000001000e */
[----:B------:R-:W-:Y:S01]  /*1250*/  FADD.FTZ R15, R36, R15 ;  /* 0x0000000f240f7221 */ /* 0x000fe20000010000 */
[----:B------:R-:W-:Y:S01]  /*1260*/  FFMA.FTZ R37, R37, R45, R18 ;  /* 0x0000002d25257223 */ /* 0x000fe20000010012 */
[----:B------:R-:W-:Y:S01]  /*1270*/  FADD.FTZ R36, R45, R19 ;  /* 0x000000132d247221 */ /* 0x000fe20000010000 */
[----:B------:R0:W-:Y:S01]  /*1280*/  STS.64 [R41], R34 ;  /* 0x0000002229007388 */ /* 0x0001e20000000a00 */
[----:B------:R-:W-:Y:S01]  /*1290*/  FFMA.FTZ R16, R53, R55, R16 ;  /* 0x0000003735107223 */ /* 0x000fe20000010010 */
[----:B------:R-:W-:Y:S01]  /*12a0*/  HFMA2.MMA R53, -RZ, RZ, 0, 0 ;  /* 0x00000000ff357435 */ /* 0x000fe200000001ff */
[----:B------:R-:W-:Y:S01]  /*12b0*/  FFMA.FTZ R14, R38, R54, R43 ;  /* 0x00000036260e7223 */ /* 0x000fe2000001002b */
[----:B------:R-:W-:Y:S01]  /*12c0*/  FADD.FTZ R15, R15, R54 ;  /* 0x000000360f0f7221 */ /* 0x000fe20000010000 */
[----:B------:R-:W-:Y:S01]  /*12d0*/  FFMA.FTZ R12, R40, R49, R39 ;  /* 0x00000031280c7223 */ /* 0x000fe20000010027 */
[----:B------:R-:W-:Y:S01]  /*12e0*/  FADD.FTZ R13, R46, R49 ;  /* 0x000000312e0d7221 */ /* 0x000fe20000010000 */
[----:B------:R-:W-:Y:S01]  /*12f0*/  FADD.FTZ R17, R17, R55 ;  /* 0x0000003711117221 */ /* 0x000fe20000010000 */
[----:B------:R-:W-:Y:S01]  /*1300*/  BAR.SYNC.DEFER_BLOCKING 0x0 ;  /* 0x0000000000007b1d */ /* 0x000fe20000010000 */
[----:B------:R-:W-:Y:S01]  /*1310*/  ISETP.GT.U32.AND P0, PT, R52, 0x7, PT ;  /* 0x000000073400780c */ /* 0x000fe20003f04070 */
[----:B------:R-:W-:Y:S01]  /*1320*/  FFMA.FTZ R18, R48, R47, R37 ;  /* 0x0000002f30127223 */ /* 0x000fe20000010025 */
[----:B------:R-:W-:Y:S01]  /*1330*/  FADD.FTZ R19, R36, R47 ;  /* 0x0000002f24137221 */ /* 0x000fe20000010000 */
[----:B------:R-:W-:-:S02]  /*1340*/  MOV R54, RZ ;  /* 0x000000ff00367202 */ /* 0x000fc40000000f00 */
[----:B0-----:R-:W-:Y:S08]  /*1350*/  @!P1 BRA `(.L_x_476) ;  /* 0x0000000000b09947 */ /* 0x001ff00003800000 */
[----:B------:R-:W0:Y:S01]  /*1360*/  S2UR UR11, SR_CgaCtaId ;  /* 0x00000000000b79c3 */ /* 0x000e220000008800 */
[----:B------:R-:W-:Y:S01]  /*1370*/  UMOV UR6, 0x400 ;  /* 0x0000040000067882 */ /* 0x000fe20000000000 */
[----:B------:R-:W-:-:S05]  /*1380*/  IMAD.SHL.U32 R34, R52, 0x2, RZ ;  /* 0x0000000234227824 */ /* 0x000fca00078e00ff */
[----:B------:R-:W-:-:S04]  /*1390*/  LOP3.LUT R35, R34, 0x18, RZ, 0xc0, !PT ;  /* 0x0000001822237812 */ /* 0x000fc800078ec0ff */
[C---:B------:R-:W-:Y:S02]  /*13a0*/  LOP3.LUT R37, R35.reuse, 0x8, RZ, 0x3c, !PT ;  /* 0x0000000823257812 */ /* 0x040fe400078e3cff */
[C---:B------:R-:W-:Y:S02]  /*13b0*/  LOP3.LUT R39, R35.reuse, 0x10, RZ, 0x3c, !PT ;  /* 0x0000001023277812 */ /* 0x040fe400078e3cff */
[----:B------:R-:W-:Y:S01]  /*13c0*/  LOP3.LUT R41, R35, 0x18, RZ, 0x3c, !PT ;  /* 0x0000001823297812 */ /* 0x000fe200078e3cff */
[----:B0-----:R-:W-:-:S06]  /*13d0*/  ULEA UR6, UR11, UR6, 0x18 ;  /* 0x000000060b067291 */ /* 0x001fcc000f8ec03f */
[----:B------:R-:W-:Y:S02]  /*13e0*/  LEA R34, R52, UR6, 0x5 ;  /* 0x0000000634227c11 */ /* 0x000fe4000f8e28ff */
[----:B------:R-:W-:Y:S01]  /*13f0*/  LEA R43, R51, UR6, 0x5 ;  /* 0x00000006332b7c11 */ /* 0x000fe2000f8e28ff */
[----:B------:R-:W-:Y:S01]  /*1400*/  ULOP3.LUT UR6, UR8, 0x7ffffff8, URZ, 0xc0, !UPT ;  /* 0x7ffffff808067892 */ /* 0x000fe2000f8ec03f */
[C---:B------:R-:W-:Y:S01]  /*1410*/  IADD3 R38, R34.reuse, R35, RZ ;  /* 0x0000002322267210 */ /* 0x040fe20007ffe0ff */
[C---:B------:R-:W-:Y:S01]  /*1420*/  IMAD.IADD R42, R34.reuse, 0x1, R39 ;  /* 0x00000001222a7824 */ /* 0x040fe200078e0227 */
[----:B------:R-:W-:Y:S01]  /*1430*/  IADD3 R40, R34, R37, RZ ;  /* 0x0000002522287210 */ /* 0x000fe20007ffe0ff */
[----:B------:R-:W-:Y:S01]  /*1440*/  IMAD R36, R10, 0x8, R43 ;  /* 0x000000080a247824 */ /* 0x000fe200078e022b */
[----:B------:R-:W-:Y:S01]  /*1450*/  IADD3 R44, R34, R41, RZ ;  /* 0x00000029222c7210 */ /* 0x000fe20007ffe0ff */
[----:B------:R-:W-:Y:S01]  /*1460*/  STS.64 [R38], R12 ;  /* 0x0000000c26007388 */ /* 0x000fe20000000a00 */
[-C--:B------:R-:W-:Y:S01]  /*1470*/  LEA R34, R11, R43.reuse, 0x3 ;  /* 0x0000002b0b227211 */ /* 0x080fe200078e18ff */
[----:B------:R-:W-:Y:S01]  /*1480*/  ULOP3.LUT UR6, UR6, 0x7, UR14, 0xf8, !UPT ;  /* 0x0000000706067892 */ /* 0x000fe2000f8ef80e */
[-C--:B------:R-:W-:Y:S01]  /*1490*/  LEA R39, R9, R43.reuse, 0x3 ;  /* 0x0000002b09277211 */ /* 0x080fe200078e18ff */
[----:B------:R-:W-:Y:S01]  /*14a0*/  STS.64 [R40], R14 ;  /* 0x0000000e28007388 */ /* 0x000fe20000000a00 */
[----:B------:R-:W-:-:S03]  /*14b0*/  LEA R41, R8, R43, 0x3 ;  /* 0x0000002b08297211 */ /* 0x000fc600078e18ff */
[----:B------:R0:W-:Y:S01]  /*14c0*/  STS.64 [R42], R16 ;  /* 0x000000102a007388 */ /* 0x0001e20000000a00 */
[----:B------:R-:W-:-:S03]  /*14d0*/  IMAD.U32 R45, RZ, RZ, UR6 ;  /* 0x00000006ff2d7e24 */ /* 0x000fc6000f8e00ff */
[----:B------:R-:W-:Y:S01]  /*14e0*/  STS.64 [R44], R18 ;  /* 0x000000122c007388 */ /* 0x000fe20000000a00 */
[----:B------:R-:W-:Y:S01]  /*14f0*/  IMAD R45, R45, 0xa00, R52 ;  /* 0x00000a002d2d7824 */ /* 0x000fe200078e0234 */
[----:B------:R-:W-:Y:S04]  /*1500*/  BAR.SYNC.DEFER_BLOCKING 0x0 ;  /* 0x0000000000007b1d */ /* 0x000fe80000010000 */
[----:B------:R-:W-:-:S04]  /*1510*/  IADD3 R45, R45, UR7, RZ ;  /* 0x000000072d2d7c10 */ /* 0x000fc8000fffe0ff */
[----:B0-----:R-:W0:Y:S01]  /*1520*/  LDC.64 R42, c[0x0][0x260] ;  /* 0x00009800ff2a7b82 */ /* 0x001e220000000a00 */
[----:B------:R-:W-:Y:S01]  /*1530*/  SHF.L.U32 R45, R45, 0x1, RZ ;  /* 0x000000012d2d7819 */ /* 0x000fe200000006ff */
        /* <DEDUP_REMOVED lines=14> */
.L_x_476:
[----:B------:R-:W-:Y:S04]  /*1620*/  BSSY B0, `(.L_x_477) ;  /* 0x0000056000007945 */ /* 0x000fe80003800000 */
[----:B------:R-:W-:Y:S05]  /*1630*/  @P0 BRA `(.L_x_478) ;  /* 0x0000000400500947 */ /* 0x000fea0003800000 */
[----:B------:R-:W-:Y:S01]  /*1640*/  USHF.L.U32 UR6, UR9, 0x1, URZ ;  /* 0x0000000109067899 */ /* 0x000fe2000800063f */
[----:B------:R-:W-:Y:S01]  /*1650*/  IMAD.MOV.U32 R35, RZ, RZ, 0xa0 ;  /* 0x000000a0ff237424 */ /* 0x000fe200078e00ff */
[----:B------:R-:W-:Y:S01]  /*1660*/  HFMA2.MMA R54, -RZ, RZ, 0, 0 ;  /* 0x00000000ff367435 */ /* 0x000fe200000001ff */
[----:B------:R-:W-:Y:S01]  /*1670*/  LOP3.LUT R55, R52, 0x3, RZ, 0xc0, !PT ;  /* 0x0000000334377812 */ /* 0x000fe200078ec0ff */
[----:B------:R-:W-:Y:S01]  /*1680*/  ULOP3.LUT UR6, UR6, 0xe, URZ, 0xc0, !UPT ;  /* 0x0000000e06067892 */ /* 0x000fe2000f8ec03f */
[----:B------:R-:W-:Y:S01]  /*1690*/  MOV R57, RZ ;  /* 0x000000ff00397202 */ /* 0x000fe20000000f00 */
[----:B------:R-:W-:-:S04]  /*16a0*/  IMAD.MOV.U32 R53, RZ, RZ, RZ ;  /* 0x000000ffff357224 */ /* 0x000fc800078e00ff */
[----:B------:R-:W-:-:S05]  /*16b0*/  LEA.HI R56, R52, UR6, RZ, 0x1e ;  /* 0x0000000634387c11 */ /* 0x000fca000f8ff0ff */
[----:B------:R-:W-:-:S07]  /*16c0*/  IMAD R56, R56, R35, -UR7 ;  /* 0x8000000738387e24 */ /* 0x000fce000f8e0223 */
.L_x_479:
[----:B------:R-:W-:Y:S02]  /*16d0*/  IADD3 R35, R56, R57, RZ ;  /* 0x0000003938237210 */ /* 0x000fe40007ffe0ff */
[----:B------:R-:W-:Y:S02]  /*16e0*/  IADD3 R57, R57, 0x20, RZ ;  /* 0x0000002039397810 */ /* 0x000fe40007ffe0ff */
[C---:B------:R-:W-:Y:S01]  /*16f0*/  IADD3 R34, R35.reuse, 0x4, RZ ;  /* 0x0000000423227810 */ /* 0x040fe20007ffe0ff */
[C---:B------:R-:W-:Y:S01]  /*1700*/  VIADD R36, R35.reuse, 0x8 ;  /* 0x0000000823247836 */ /* 0x040fe20000000000 */
[C---:B------:R-:W-:Y:S01]  /*1710*/  IADD3 R38, R35.reuse, 0xc, RZ ;  /* 0x0000000c23267810 */ /* 0x040fe20007ffe0ff */
[----:B0-----:R-:W-:Y:S01]  /*1720*/  VIADD R43, R35, 0x14 ;  /* 0x00000014232b7836 */ /* 0x001fe20000000000 */
[----:B------:R-:W-:Y:S02]  /*1730*/  SHF.R.S32.HI R37, RZ, 0x1f, R34 ;  /* 0x0000001fff257819 */ /* 0x000fe40000011422 */
[----:B------:R-:W-:-:S02]  /*1740*/  SHF.R.S32.HI R39, RZ, 0x1f, R36 ;  /* 0x0000001fff277819 */ /* 0x000fc40000011424 */
[----:B------:R-:W-:Y:S02]  /*1750*/  LEA.HI R40, R37, R34, RZ, 0x2 ;  /* 0x0000002225287211 */ /* 0x000fe400078f10ff */
[----:B------:R-:W-:Y:S02]  /*1760*/  LEA.HI R37, R39, R36, RZ, 0x2 ;  /* 0x0000002427257211 */ /* 0x000fe400078f10ff */
[----:B------:R-:W-:Y:S02]  /*1770*/  SHF.R.S32.HI R41, RZ, 0x1f, R38 ;  /* 0x0000001fff297819 */ /* 0x000fe40000011426 */
[----:B------:R-:W-:Y:S02]  /*1780*/  IADD3 R39, R35, 0x10, RZ ;  /* 0x0000001023277810 */ /* 0x000fe40007ffe0ff */
[----:B------:R-:W-:Y:S02]  /*1790*/  SHF.R.S32.HI R36, RZ, 0x1f, R35 ;  /* 0x0000001fff247819 */ /* 0x000fe40000011423 */
[----:B------:R-:W-:-:S02]  /*17a0*/  LEA.HI R34, R41, R38, RZ, 0x2 ;  /* 0x0000002629227211 */ /* 0x000fc400078f10ff */
[----:B------:R-:W-:Y:S02]  /*17b0*/  SHF.R.S32.HI R42, RZ, 0x1f, R39 ;  /* 0x0000001fff2a7819 */ /* 0x000fe40000011427 */
[----:B------:R-:W-:Y:S02]  /*17c0*/  LEA.HI R38, R36, R35, RZ, 0x2 ;  /* 0x0000002324267211 */ /* 0x000fe400078f10ff */
[----:B------:R-:W-:Y:S02]  /*17d0*/  SHF.R.S32.HI R44, RZ, 0x1f, R43 ;  /* 0x0000001fff2c7819 */ /* 0x000fe4000001142b */
[----:B------:R-:W-:Y:S02]  /*17e0*/  IADD3 R41, R35, 0x18, RZ ;  /* 0x0000001823297810 */ /* 0x000fe40007ffe0ff */
[----:B------:R-:W-:Y:S02]  /*17f0*/  LEA.HI R36, R42, R39, RZ, 0x2 ;  /* 0x000000272a247211 */ /* 0x000fe400078f10ff */
[----:B------:R-:W-:-:S02]  /*1800*/  SHF.R.S32.HI R39, RZ, 0x2, R38 ;  /* 0x00000002ff277819 */ /* 0x000fc40000011426 */
[----:B------:R-:W-:Y:S02]  /*1810*/  LEA.HI R38, R44, R43, RZ, 0x2 ;  /* 0x0000002b2c267211 */ /* 0x000fe400078f10ff */
[----:B------:R-:W-:Y:S01]  /*1820*/  IADD3 R43, R35, 0x1c, RZ ;  /* 0x0000001c232b7810 */ /* 0x000fe20007ffe0ff */
[----:B------:R-:W-:Y:S01]  /*1830*/  IMAD R42, R39, 0x28, R50 ;  /* 0x00000028272a7824 */ /* 0x000fe200078e0232 */
[----:B------:R-:W-:Y:S02]  /*1840*/  SHF.R.S32.HI R44, RZ, 0x1f, R41 ;  /* 0x0000001fff2c7819 */ /* 0x000fe40000011429 */
[----:B------:R-:W-:Y:S02]  /*1850*/  SHF.R.S32.HI R35, RZ, 0x2, R40 ;  /* 0x00000002ff237819 */ /* 0x000fe40000011428 */
[----:B------:R-:W-:Y:S02]  /*1860*/  LEA.HI R40, R44, R41, RZ, 0x2 ;  /* 0x000000292c287211 */ /* 0x000fe400078f10ff */
[----:B------:R-:W-:Y:S01]  /*1870*/  SHF.R.S32.HI R46, RZ, 0x1f, R43 ;  /* 0x0000001fff2e7819 */ /* 0x000fe2000001142b */
[----:B------:R-:W-:Y:S01]  /*1880*/  IMAD R44, R35, 0x28, R50 ;  /* 0x00000028232c7824 */ /* 0x000fe200078e0232 */
[----:B------:R-:W-:Y:S01]  /*1890*/  SHF.R.S32.HI R37, RZ, 0x2, R37 ;  /* 0x00000002ff257819 */ /* 0x000fe20000011425 */
[----:B------:R-:W-:Y:S01]  /*18a0*/  IMAD R35, R55, 0x8, R42 ;  /* 0x0000000837237824 */ /* 0x000fe200078e022a */
[----:B------:R-:W-:-:S02]  /*18b0*/  LEA.HI R42, R46, R43, RZ, 0x2 ;  /* 0x0000002b2e2a7211 */ /* 0x000fc400078f10ff */
[----:B------:R-:W-:Y:S01]  /*18c0*/  SHF.R.S32.HI R39, RZ, 0x2, R34 ;  /* 0x00000002ff277819 */ /* 0x000fe20000011422 */
[----:B------:R-:W-:Y:S01]  /*18d0*/  IMAD R46, R37, 0x28, R50 ;  /* 0x00000028252e7824 */ /* 0x000fe200078e0232 */
[----:B------:R-:W-:Y:S01]  /*18e0*/  LEA R37, R55, R44, 0x3 ;  /* 0x0000002c37257211 */ /* 0x000fe200078e18ff */
[----:B------:R-:W0:Y:S01]  /*18f0*/  LDS.64 R34, [R35] ;  /* 0x0000000023227984 */ /* 0x000e220000000a00 */
[----:B------:R-:W-:Y:S01]  /*1900*/  SHF.R.S32.HI R41, RZ, 0x2, R36 ;  /* 0x00000002ff297819 */ /* 0x000fe20000011424 */
[----:B------:R-:W-:Y:S01]  /*1910*/  IMAD R44, R39, 0x28, R50 ;  /* 0x00000028272c7824 */ /* 0x000fe200078e0232 */
[----:B------:R-:W-:Y:S02]  /*1920*/  LEA R39, R55, R46, 0x3 ;  /* 0x0000002e37277211 */ /* 0x000fe400078e18ff */
        /* <DEDUP_REMOVED lines=11> */
[C---:B------:R-:W-:Y:S01]  /*19e0*/  LEA R44, R55.reuse, R44, 0x3 ;  /* 0x0000002c372c7211 */ /* 0x040fe200078e18ff */
[----:B------:R-:W-:Y:S01]  /*19f0*/  IMAD R46, R55, 0x8, R46 ;  /* 0x00000008372e7824 */ /* 0x000fe200078e022e */
[----:B------:R-:W-:Y:S01]  /*1a00*/  ISETP.GE.U32.AND P0, PT, R57, 0xa0, PT ;  /* 0x000000a03900780c */ /* 0x000fe20003f06070 */
[----:B------:R-:W4:Y:S01]  /*1a10*/  LDS.64 R42, [R43] ;  /* 0x000000002b2a7984 */ /* 0x000f220000000a00 */
[----:B------:R-:W-:-:S03]  /*1a20*/  IMAD R48, R47, 0x28, R50 ;  /* 0x000000282f307824 */ /* 0x000fc600078e0232 */
[----:B------:R-:W5:Y:S02]  /*1a30*/  LDS.64 R44, [R44] ;  /* 0x000000002c2c7984 */ /* 0x000f640000000a00 */
[----:B------:R-:W-:Y:S02]  /*1a40*/  LEA R48, R55, R48, 0x3 ;  /* 0x0000003037307211 */ /* 0x000fe400078e18ff */
        /* <DEDUP_REMOVED lines=19> */
.L_x_478:
[----:B------:R-:W-:Y:S05]  /*1b80*/  BSYNC B0 ;  /* 0x0000000000007941 */ /* 0x000fea0003800000 */
.L_x_477:
[----:B------:R-:W1:Y:S01]  /*1b90*/  SHFL.BFLY PT, R34, R53, 0x2, 0x1f ;  /* 0x0c401f0035227f89 */ /* 0x000e6200000e0000 */
[----:B------:R-:W-:Y:S01]  /*1ba0*/  LOP3.LUT P0, RZ, R52, 0xfffffffb, RZ, 0xc0, !PT ;  /* 0xfffffffb34ff7812 */ /* 0x000fe2000780c0ff */
[----:B------:R-:W-:Y:S02]  /*1bb0*/  BSSY B0, `(.L_x_480) ;  /* 0x0000015000007945 */ /* 0x000fe40003800000 */
[----:B------:R-:W2:Y:S01]  /*1bc0*/  SHFL.BFLY PT, R35, R54, 0x2, 0x1f ;  /* 0x0c401f0036237f89 */ /* 0x000ea200000e0000 */
[----:B-1----:R-:W-:Y:S01]  /*1bd0*/  FADD.FTZ R36, R34, R53 ;  /* 0x0000003522247221 */ /* 0x002fe20000010000 */
[----:B--2---:R-:W-:-:S04]  /*1be0*/  FADD.FTZ R37, R35, R54 ;  /* 0x0000003623257221 */ /* 0x004fc80000010000 */
[----:B------:R-:W1:Y:S04]  /*1bf0*/  SHFL.BFLY PT, R35, R36, 0x1, 0x1f ;  /* 0x0c201f0024237f89 */ /* 0x000e6800000e0000 */
[----:B------:R-:W2:Y:S01]  /*1c00*/  SHFL.BFLY PT, R38, R37, 0x1, 0x1f ;  /* 0x0c201f0025267f89 */ /* 0x000ea200000e0000 */
[----:B-1----:R-:W-:Y:S01]  /*1c10*/  FADD.FTZ R34, R36, R35 ;  /* 0x0000002324227221 */ /* 0x002fe20000010000 */
[----:B--2---:R-:W-:Y:S01]  /*1c20*/  FADD.FTZ R35, R37, R38 ;  /* 0x0000002625237221 */ /* 0x004fe20000010000 */
[----:B------:R-:W-:Y:S06]  /*1c30*/  @P0 BRA `(.L_x_481) ;  /* 0x0000000000300947 */ /* 0x000fec0003800000 */
[----:B------:R-:W1:Y:S01]  /*1c40*/  LDC.64 R36, c[0x0][0x260] ;  /* 0x00009800ff247b82 */ /* 0x000e620000000a00 */
[----:B------:R-:W-:Y:S01]  /*1c50*/  SHF.R.U32.HI R38, RZ, 0x2, R52 ;  /* 0x00000002ff267819 */ /* 0x000fe20000011634 */
[----:B------:R-:W-:Y:S01]  /*1c60*/  ULDC UR6, c[0x0][0x10] ;  /* 0x0000040000067ab9 */ /* 0x000fe20000000800 */
[----:B------:R-:W-:Y:S01]  /*1c70*/  IMAD.U32 R39, RZ, RZ, UR14 ;  /* 0x0000000eff277e24 */ /* 0x000fe2000f8e00ff */
[----:B------:R-:W-:Y:S01]  /*1c80*/  UIMAD UR6, UR6, UR4, UR8 ;  /* 0x00000004060672a4 */ /* 0x000fe2000f8e0208 */
[----:B------:R-:W-:-:S04]  /*1c90*/  SHF.L.U32 R38, R38, 0x3, RZ ;  /* 0x0000000326267819 */ /* 0x000fc800000006ff */
[----:B------:R-:W-:Y:S02]  /*1ca0*/  LOP3.LUT R38, R38, 0xfffffff8, R39, 0xe2, !PT ;  /* 0xfffffff826267812 */ /* 0x000fe400078ee227 */
[----:B------:R-:W-:-:S05]  /*1cb0*/  MOV R39, UR6 ;  /* 0x0000000600277c02 */ /* 0x000fca0008000f00 */
[----:B------:R-:W-:-:S05]  /*1cc0*/  IMAD R38, R39, 0x10, R38 ;  /* 0x0000001027267824 */ /* 0x000fca00078e0226 */
[----:B------:R-:W-:-:S05]  /*1cd0*/  SHF.L.U32 R39, R38, 0x1, RZ ;  /* 0x0000000126277819 */ /* 0x000fca00000006ff */
[----:B-1----:R-:W-:-:S05]  /*1ce0*/  IMAD.WIDE.U32 R36, R39, 0x4, R36 ;  /* 0x0000000427247825 */ /* 0x002fca00078e0024 */
[----:B------:R1:W-:Y:S02]  /*1cf0*/  STG.E.64 desc[UR12][R36.64], R34 ;  /* 0x0000002224007986 */ /* 0x0003e4000c101b0c */
.L_x_481:
[----:B------:R-:W-:Y:S05]  /*1d00*/  BSYNC B0 ;  /* 0x0000000000007941 */ /* 0x000fea0003800000 */
.L_x_480:
[----:B------:R-:W-:Y:S01]  /*1d10*/  UIADD3 UR6, UP0, UR9, 0x28, URZ ;  /* 0x0000002809067890 */ /* 0x000fe2000ff1e03f */
[----:B------:R-:W-:Y:S02]  /*1d20*/  PRMT R47, R22, 0x7632, R47 ;  /* 0x00007632162f7816 */ /* 0x000fe4000000002f */
[----:B-1----:R-:W-:Y:S01]  /*1d30*/  PRMT R34, R23, 0x7632, R34 ;  /* 0x0000763217227816 */ /* 0x002fe20000000022 */
[----:B------:R-:W-:Y:S01]  /*1d40*/  UIADD3.X UR7, URZ, UR5, URZ, UP0, !UPT ;  /* 0x000000053f077290 */ /* 0x000fe200087fe43f */
[----:B------:R-:W-:Y:S01]  /*1d50*/  PRMT R46, R24, 0x7632, R46 ;  /* 0x00007632182e7816 */ /* 0x000fe2000000002e */
[----:B------:R-:W-:Y:S01]  /*1d60*/  UISETP.GE.U32.AND UP0, UPT, UR6, UR15, UPT ;  /* 0x0000000f0600728c */ /* 0x000fe2000bf06070 */
[----:B------:R-:W-:Y:S02]  /*1d70*/  PRMT R35, R25, 0x7632, R35 ;  /* 0x0000763219237816 */ /* 0x000fe40000000023 */
[----:B------:R-:W-:Y:S01]  /*1d80*/  PRMT R45, R20, 0x7632, R45 ;  /* 0x00007632142d7816 */ /* 0x000fe2000000002d */
[----:B------:R-:W-:Y:S01]  /*1d90*/  UISETP.GE.AND.EX UP0, UPT, UR7, UR10, UPT, UP0 ;  /* 0x0000000a0700728c */ /* 0x000fe2000bf06300 */
[----:B------:R-:W-:-:S02]  /*1da0*/  PRMT R36, R21, 0x7632, R36 ;  /* 0x0000763215247816 */ /* 0x000fc40000000024 */
[----:B------:R-:W-:Y:S02]  /*1db0*/  PRMT R37, R26, 0x7632, R37 ;  /* 0x000076321a257816 */ /* 0x000fe40000000025 */
[----:B0-----:R-:W-:Y:S02]  /*1dc0*/  PRMT R40, R27, 0x7632, R40 ;  /* 0x000076321b287816 */ /* 0x001fe40000000028 */
[----:B------:R-:W-:Y:S02]  /*1dd0*/  PLOP3.LUT P0, PT, PT, PT, UP0, 0x80, 0x0 ;  /* 0x000000000000781c */ /* 0x000fe40003f0f008 */
[----:B------:R-:W-:Y:S02]  /*1de0*/  PRMT R41, R28, 0x7632, R41 ;  /* 0x000076321c297816 */ /* 0x000fe40000000029 */
[----:B------:R-:W-:Y:S02]  /*1df0*/  PRMT R42, R29, 0x7632, R42 ;  /* 0x000076321d2a7816 */ /* 0x000fe4000000002a */
[----:B------:R-:W-:-:S02]  /*1e00*/  PRMT R43, R30, 0x7632, R43 ;  /* 0x000076321e2b7816 */ /* 0x000fc4000000002b */
[----:B------:R-:W-:-:S05]  /*1e10*/  PRMT R44, R31, 0x7632, R44 ;  /* 0x000076321f2c7816 */ /* 0x000fca000000002c */
[----:B------:R-:W-:Y:S05]  /*1e20*/  @P0 BRA `(.L_x_482) ;  /* 0x0000000000580947 */ /* 0x000fea0003800000 */
[----:B------:R-:W-:Y:S01]  /*1e30*/  BAR.SYNC.DEFER_BLOCKING 0x0 ;  /* 0x0000000000007b1d */ /* 0x000fe20000010000 */
[----:B------:R-:W-:-:S13]  /*1e40*/  ISETP.NE.AND P0, PT, R52, RZ, PT ;  /* 0x000000ff3400720c */ /* 0x000fda0003f05270 */
[----:B------:R-:W-:Y:S05]  /*1e50*/  @P0 BRA `(.L_x_483) ;  /* 0x0000000000400947 */ /* 0x000fea0003800000 */
[----:B------:R-:W0:Y:S01]  /*1e60*/  LDC.64 R38, c[0x0][0x268] ;  /* 0x00009a00ff267b82 */ /* 0x000e220000000a00 */
[----:B------:R-:W-:Y:S01]  /*1e70*/  IMAD.MOV.U32 R49, RZ, RZ, 0x7ffffff9 ;  /* 0x7ffffff9ff317424 */ /* 0x000fe200078e00ff */
[----:B------:R-:W-:Y:S02]  /*1e80*/  MOV R53, UR8 ;  /* 0x0000000800357c02 */ /* 0x000fe40008000f00 */
[----:B------:R-:W-:-:S04]  /*1e90*/  ISETP.NE.AND P0, PT, RZ, UR14, PT ;  /* 0x0000000eff007c0c */ /* 0x000fc8000bf05270 */
[----:B------:R-:W-:Y:S01]  /*1ea0*/  SEL R49, R49, 0x1, !P0 ;  /* 0x0000000131317807 */ /* 0x000fe20004000000 */
[----:B0-----:R-:W-:Y:S01]  /*1eb0*/  IMAD.WIDE.U32 R38, R53, 0x4, R38 ;  /* 0x0000000435267825 */ /* 0x001fe200078e0026 */
[----:B------:R-:W-:Y:S06]  /*1ec0*/  MEMBAR.ALL.GPU ;  /* 0x0000000000007992 */ /* 0x000fec000000a000 */
[----:B------:R-:W-:-:S00]  /*1ed0*/  ERRBAR ;  /* 0x00000000000079ab */ /* 0x000fc00000000000 */
[----:B------:R-:W-:Y:S06]  /*1ee0*/  CGAERRBAR ;  /* 0x00000000000075ab */ /* 0x000fec0000000000 */
[----:B------:R0:W5:Y:S02]  /*1ef0*/  ATOM.E.ADD.STRONG.GPU PT, R49, desc[UR12][R38.64], R49 ;  /* 0x000000312631798a */ /* 0x00016400081ee1cc */
.L_x_484:
[----:B------:R-:W2:Y:S04]  /*1f00*/  LD.E.STRONG.GPU R48, desc[UR12][R38.64] ;  /* 0x0000000c26307980 */ /* 0x000ea8000c10f900 */
[----:B--2---:R-:W-:Y:S01]  /*1f10*/  CCTL.IVALL ;  /* 0x00000000ff00798f */ /* 0x004fe20002000000 */
[----:B------:R-:W-:Y:S05]  /*1f20*/  YIELD ;  /* 0x0000000000007946 */ /* 0x000fea0003800000 */
[----:B-----5:R-:W-:-:S04]  /*1f30*/  LOP3.LUT R48, R48, R49, RZ, 0x3c, !PT ;  /* 0x0000003130307212 */ /* 0x020fc800078e3cff */
[----:B------:R-:W-:-:S13]  /*1f40*/  ISETP.GT.AND P0, PT, R48, -0x1, PT ;  /* 0xffffffff3000780c */ /* 0x000fda0003f04270 */
[----:B------:R-:W-:Y:S05]  /*1f50*/  @P0 BRA `(.L_x_484) ;  /* 0xfffffffc00e80947 */ /* 0x000fea000383ffff */
.L_x_483:
[----:B------:R-:W-:Y:S05]  /*1f60*/  WARPSYNC.ALL ;  /* 0x0000000000007948 */ /* 0x000fea0003800000 */
[----:B------:R-:W-:Y:S06]  /*1f70*/  BAR.SYNC.DEFER_BLOCKING 0x0 ;  /* 0x0000000000007b1d */ /* 0x000fec0000010000 */
[----:B------:R-:W-:Y:S05]  /*1f80*/  BRA `(.L_x_485) ;  /* 0x0000000000647947 */ /* 0x000fea0003800000 */
.L_x_482:
[----:B------:R-:W-:Y:S01]  /*1f90*/  BAR.SYNC.DEFER_BLOCKING 0x0 ;  /* 0x0000000000007b1d */ /* 0x000fe20000010000 */
[----:B------:R-:W-:-:S13]  /*1fa0*/  ISETP.NE.AND P0, PT, R52, RZ, PT ;  /* 0x000000ff3400720c */ /* 0x000fda0003f05270 */
        /* <DEDUP_REMOVED lines=15> */
.L_x_487:
[----:B------:R-:W2:Y:S04]  /*20a0*/  LD.E.STRONG.GPU R48, desc[UR12][R38.64] ;  /* 0x0000000c26307980 */ /* 0x000ea8000c10f900 */
[----:B--2---:R-:W-:Y:S01]  /*20b0*/  CCTL.IVALL ;  /* 0x00000000ff00798f */ /* 0x004fe20002000000 */
[----:B------:R-:W-:Y:S05]  /*20c0*/  YIELD ;  /* 0x0000000000007946 */ /* 0x000fea0003800000 */
[----:B-----5:R-:W-:-:S04]  /*20d0*/  LOP3.LUT R48, R48, R49, RZ, 0x3c, !PT ;  /* 0x0000003130307212 */ /* 0x020fc800078e3cff */
[----:B------:R-:W-:-:S13]  /*20e0*/  ISETP.GT.AND P0, PT, R48, -0x1, PT ;  /* 0xffffffff3000780c */ /* 0x000fda0003f04270 */
[----:B------:R-:W-:Y:S05]  /*20f0*/  @P0 BRA `(.L_x_487) ;  /* 0xfffffffc00e80947 */ /* 0x000fea000383ffff */
.L_x_486:
[----:B------:R-:W-:Y:S05]  /*2100*/  WARPSYNC.ALL ;  /* 0x0000000000007948 */ /* 0x000fea0003800000 */
[----:B------:R-:W-:Y:S06]  /*2110*/  BAR.SYNC.DEFER_BLOCKING 0x0 ;  /* 0x0000000000007b1d */ /* 0x000fec0000010000 */
.L_x_485:
[----:B------:R-:W-:Y:S02]  /*2120*/  ISETP.GT.U32.AND P0, PT, R52, 0xf, PT ;  /* 0x0000000f3400780c */ /* 0x000fe40003f04070 */
[----:B------:R-:W-:Y:S02]  /*2130*/  MOV R49, UR4 ;  /* 0x0000000400317c02 */ /* 0x000fe40008000f00 */
[----:B------:R-:W-:Y:S02]  /*2140*/  SHF.L.U32 R57, R20, 0x10, RZ ;  /* 0x0000001014397819 */ /* 0x000fe400000006ff */
[----:B------:R-:W-:Y:S01]  /*2150*/  SHF.L.U32 R24, R24, 0x10, RZ ;  /* 0x0000001018187819 */ /* 0x000fe200000006ff */
[----:B------:R-:W1:Y:S01]  /*2160*/  S2UR UR11, SR_CgaCtaId ;  /* 0x00000000000b79c3 */ /* 0x000e620000008800 */
[----:B------:R-:W-:Y:S02]  /*2170*/  SHF.L.U32 R45, R45, 0x10, RZ ;  /* 0x000000102d2d7819 */ /* 0x000fe400000006ff */
[----:B------:R-:W-:Y:S01]  /*2180*/  SHF.L.U32 R47, R47, 0x10, RZ ;  /* 0x000000102f2f7819 */ /* 0x000fe200000006ff */
[----:B------:R-:W-:Y:S01]  /*2190*/  UMOV UR5, 0x400 ;  /* 0x0000040000057882 */ /* 0x000fe20000000000 */
[----:B------:R-:W-:Y:S01]  /*21a0*/  SHF.L.U32 R21, R21, 0x10, RZ ;  /* 0x0000001015157819 */ /* 0x000fe200000006ff */
[----:B------:R-:W-:Y:S01]  /*21b0*/  IMAD.U32 R59, R28, 0x10000, RZ ;  /* 0x000100001c3b7824 */ /* 0x000fe200078e00ff */
[----:B------:R-:W-:Y:S01]  /*21c0*/  @!P0 LOP3.LUT R53, R52, 0x7, RZ, 0xc0, !PT ;  /* 0x0000000734358812 */ /* 0x000fe200078ec0ff */
[----:B------:R-:W2:Y:S01]  /*21d0*/  @!P0 LDC R48, c[0x0][0x10] ;  /* 0x00000400ff308b82 */ /* 0x000ea20000000800 */
[----:B------:R-:W-:-:S02]  /*21e0*/  SHF.L.U32 R41, R41, 0x10, RZ ;  /* 0x0000001029297819 */ /* 0x000fc400000006ff */
[----:B------:R-:W-:Y:S01]  /*21f0*/  SHF.L.U32 R23, R23, 0x10, RZ ;  /* 0x0000001017177819 */ /* 0x000fe200000006ff */
[----:B------:R-:W-:Y:S01]  /*2200*/  USHF.L.U32 UR9, UR9, 0x1, URZ ;  /* 0x0000000109097899 */ /* 0x000fe2000800063f */
[----:B------:R-:W-:Y:S02]  /*2210*/  SHF.L.U32 R37, R37, 0x10, RZ ;  /* 0x0000001025257819 */ /* 0x000fe400000006ff */
[----:B------:R-:W-:Y:S01]  /*2220*/  SHF.L.U32 R27, R27, 0x10, RZ ;  /* 0x000000101b1b7819 */ /* 0x000fe200000006ff */
[----:B0-----:R-:W0:Y:S01]  /*2230*/  @!P0 LDC.64 R38, c[0x0][0x260] ;  /* 0x00009800ff268b82 */ /* 0x001e220000000a00 */
[----:B------:R-:W-:Y:S01]  /*2240*/  SHF.L.U32 R40, R40, 0x10, RZ ;  /* 0x0000001028287819 */ /* 0x000fe200000006ff */
[----:B------:R-:W-:Y:S01]  /*2250*/  IMAD.U32 R30, R30, 0x10000, RZ ;  /* 0x000100001e1e7824 */ /* 0x000fe200078e00ff */
[----:B------:R-:W-:Y:S01]  /*2260*/  SHF.L.U32 R44, R44, 0x10, RZ ;  /* 0x000000102c2c7819 */ /* 0x000fe200000006ff */
[----:B------:R-:W-:Y:S01]  /*2270*/  ULDC.64 UR16, c[0x0][0x210] ;  /* 0x0000840000107ab9 */ /* 0x000fe20000000a00 */
[----:B--2---:R-:W-:Y:S01]  /*2280*/  @!P0 IMAD R48, R48, R49, UR8 ;  /* 0x0000000830308e24 */ /* 0x004fe2000f8e0231 */
[----:B------:R-:W-:-:S04]  /*2290*/  @!P0 LOP3.LUT R49, R52, 0x7ffffff8, RZ, 0xc0, !PT ;  /* 0x7ffffff834318812 */ /* 0x000fc800078ec0ff */
[----:B------:R-:W-:-:S05]  /*22a0*/  @!P0 LEA R48, R48, R49, 0x4 ;  /* 0x0000003130308211 */ /* 0x000fca00078e20ff */
[----:B------:R-:W-:-:S05]  /*22b0*/  @!P0 IMAD.IADD R48, R48, 0x1, R53 ;  /* 0x0000000130308824 */ /* 0x000fca00078e0235 */
[----:B------:R-:W-:-:S05]  /*22c0*/  @!P0 SHF.L.U32 R49, R48, 0x1, RZ ;  /* 0x0000000130318819 */ /* 0x000fca00000006ff */
[----:B0-----:R-:W-:-:S06]  /*22d0*/  @!P0 IMAD.WIDE.U32 R38, R49, 0x4, R38 ;  /* 0x0000000431268825 */ /* 0x001fcc00078e0026 */
[----:B------:R-:W2:Y:S01]  /*22e0*/  @!P0 LDG.E.64 R38, desc[UR12][R38.64] ;  /* 0x0000000c26268981 */ /* 0x000ea2000c1e1b00 */
[----:B------:R-:W-:Y:S01]  /*22f0*/  CS2R R48, SRZ ;  /* 0x0000000000307805 */ /* 0x000fe2000001ff00 */
[C---:B------:R-:W-:Y:S01]  /*2300*/  FADD.FTZ R20, -R32.reuse, R57 ;  /* 0x0000003920147221 */ /* 0x040fe20000010100 */
[----:B------:R-:W-:Y:S01]  /*2310*/  UIADD3 UR5, UR5, 0x3480, URZ ;  /* 0x0000348005057890 */ /* 0x000fe2000fffe03f */
[----:B------:R-:W-:Y:S01]  /*2320*/  SHF.L.U32 R57, R29, 0x10, RZ ;  /* 0x000000101d397819 */ /* 0x000fe200000006ff */
[----:B------:R-:W-:Y:S01]  /*2330*/  FADD.FTZ R60, -R32, R59 ;  /* 0x0000003b203c7221 */ /* 0x000fe20000010100 */
[----:B------:R-:W-:Y:S01]  /*2340*/  SHF.L.U32 R29, R36, 0x10, RZ ;  /* 0x00000010241d7819 */ /* 0x000fe200000006ff */
[----:B-1----:R-:W-:Y:S01]  /*2350*/  ULEA UR5, UR11, UR5, 0x18 ;  /* 0x000000050b057291 */ /* 0x002fe2000f8ec03f */
[C---:B------:R-:W-:Y:S01]  /*2360*/  FADD.FTZ R36, -R32.reuse, R41 ;  /* 0x0000002920247221 */ /* 0x040fe20000010100 */
[----:B------:R-:W-:Y:S02]  /*2370*/  ULOP3.LUT UR9, UR9, 0xe, URZ, 0xc0, !UPT ;  /* 0x0000000e09097892 */ /* 0x000fe4000f8ec03f */
[----:B------:R-:W-:Y:S01]  /*2380*/  FADD.FTZ R28, -R32, R29 ;  /* 0x0000001d201c7221 */ /* 0x000fe20000010100 */
[----:B------:R-:W-:Y:S01]  /*2390*/  FMUL.FTZ R36, R33, R36 ;  /* 0x0000002421247220 */ /* 0x000fe20000410000 */
[----:B------:R-:W-:-:S02]  /*23a0*/  UISETP.GE.U32.AND UP0, UPT, UR6, UR15, UPT ;  /* 0x0000000f0600728c */ /* 0x000fc4000bf06070 */
[----:B------:R-:W-:Y:S01]  /*23b0*/  FMUL.FTZ R28, R33, R28 ;  /* 0x0000001c211c7220 */ /* 0x000fe20000410000 */
[----:B------:R-:W-:Y:S01]  /*23c0*/  IADD3 R5, R5, -UR9, RZ ;  /* 0x8000000905057c10 */ /* 0x000fe2000fffe0ff */
[----:B------:R-:W-:Y:S02]  /*23d0*/  UISETP.GE.AND.EX UP0, UPT, UR7, UR10, UPT, UP0 ;  /* 0x0000000a0700728c */ /* 0x000fe4000bf06300 */
[----:B------:R-:W-:Y:S01]  /*23e0*/  ULOP3.LUT UR4, UR4, 0x1, URZ, 0x3c, !UPT ;  /* 0x0000000104047892 */ /* 0x000fe2000f8e3c3f */
[----:B------:R-:W-:Y:S01]  /*23f0*/  UMOV UR9, UR6 ;  /* 0x0000000600097c82 */ /* 0x000fe20008000000 */
[----:B--2---:R-:W-:Y:S01]  /*2400*/  @!P0 FADD.FTZ R49, RZ, R38 ;  /* 0x00000026ff318221 */ /* 0x004fe20000010000 */
[----:B------:R-:W-:Y:S01]  /*2410*/  @!P0 FADD.FTZ R48, RZ, R39 ;  /* 0x00000027ff308221 */ /* 0x000fe20000010000 */
[----:B------:R-:W-:-:S03]  /*2420*/  LOP3.LUT P0, RZ, R52, 0xfffffff7, RZ, 0xc0, !PT ;  /* 0xfffffff734ff7812 */ /* 0x000fc6000780c0ff */
[----:B------:R-:W0:Y:S04]  /*2430*/  SHFL.BFLY PT, R54, R49, 0x4, 0x1f ;  /* 0x0c801f0031367f89 */ /* 0x000e2800000e0000 */
[----:B------:R-:W1:Y:S01]  /*2440*/  SHFL.BFLY PT, R53, R48, 0x4, 0x1f ;  /* 0x0c801f0030357f89 */ /* 0x000e6200000e0000 */
[----:B0-----:R-:W-:Y:S01]  /*2450*/  FADD.FTZ R54, R54, R49 ;  /* 0x0000003136367221 */ /* 0x001fe20000010000 */
[----:B------:R-:W-:Y:S02]  /*2460*/  IMAD.U32 R49, R22, 0x10000, RZ ;  /* 0x0001000016317824 */ /* 0x000fe400078e00ff */
[----:B------:R-:W-:Y:S01]  /*2470*/  FMUL.FTZ R22, R33, R20 ;  /* 0x0000001421167220 */ /* 0x000fe20000410000 */
[----:B-1----:R-:W-:Y:S01]  /*2480*/  FADD.FTZ R53, R53, R48 ;  /* 0x0000003035357221 */ /* 0x002fe20000010000 */
[----:B------:R-:W0:Y:S02]  /*2490*/  SHFL.BFLY PT, R55, R54, 0x2, 0x1f ;  /* 0x0c401f0036377f89 */ /* 0x000e2400000e0000 */
[----:B------:R-:W-:Y:S01]  /*24a0*/  FFMA.FTZ R20, R22, R49, R24 ;  /* 0x0000003116147223 */ /* 0x000fe20000010018 */
[----:B------:R-:W-:Y:S01]  /*24b0*/  IMAD.U32 R48, R46, 0x10000, RZ ;  /* 0x000100002e307824 */ /* 0x000fe200078e00ff */
[----:B------:R-:W1:Y:S01]  /*24c0*/  SHFL.BFLY PT, R56, R53, 0x2, 0x1f ;  /* 0x0c401f0035387f89 */ /* 0x000e6200000e0000 */
[----:B0-----:R-:W-:Y:S01]  /*24d0*/  FADD.FTZ R55, R54, R55 ;  /* 0x0000003736377221 */ /* 0x001fe20000010000 */
[----:B------:R-:W-:Y:S01]  /*24e0*/  FADD.FTZ R54, -R32, R45 ;  /* 0x0000002d20367221 */ /* 0x000fe20000010100 */
[----:B-1----:R-:W-:Y:S01]  /*24f0*/  FADD.FTZ R38, R53, R56 ;  /* 0x0000003835267221 */ /* 0x002fe20000010000 */
[----:B------:R-:W-:-:S02]  /*2500*/  FMUL.FTZ R53, R20, -1.4426950216293334961 ;  /* 0xbfb8aa3b14357820 */ /* 0x000fc40000410000 */
[----:B------:R-:W0:Y:S01]  /*2510*/  SHFL.BFLY PT, R58, R55, 0x1, 0x1f ;  /* 0x0c201f00373a7f89 */ /* 0x000e2200000e0000 */
[----:B------:R-:W-:Y:S01]  /*2520*/  FMUL.FTZ R46, R33, R54 ;  /* 0x00000036212e7220 */ /* 0x000fe20000410000 */
[----:B------:R-:W-:Y:S01]  /*2530*/  SHF.L.U32 R56, R25, 0x10, RZ ;  /* 0x0000001019387819 */ /* 0x000fe200000006ff */
[----:B------:R-:W-:Y:S01]  /*2540*/  FADD.FTZ R54, -R32, R21 ;  /* 0x0000001520367221 */ /* 0x000fe20000010100 */
[----:B------:R-:W1:Y:S01]  /*2550*/  SHFL.BFLY PT, R39, R38, 0x1, 0x1f ;  /* 0x0c201f0026277f89 */ /* 0x000e6200000e0000 */
[----:B------:R-:W2:Y:S01]  /*2560*/  MUFU.EX2 R53, R53 ;  /* 0x0000003500357308 */ /* 0x000ea20000000800 */
[----:B------:R-:W-:Y:S01]  /*2570*/  FFMA.FTZ R45, R46, R47, R48 ;  /* 0x0000002f2e2d7223 */ /* 0x000fe20000010030 */
[----:B------:R-:W-:Y:S01]  /*2580*/  SHF.L.U32 R25, R34, 0x10, RZ ;  /* 0x0000001022197819 */ /* 0x000fe200000006ff */
[----:B------:R-:W-:Y:S01]  /*2590*/  IMAD.U32 R34, R35, 0x10000, RZ ;  /* 0x0001000023227824 */ /* 0x000fe200078e00ff */
[----:B------:R-:W-:Y:S01]  /*25a0*/  SHF.L.U32 R35, R42, 0x10, RZ ;  /* 0x000000102a237819 */ /* 0x000fe200000006ff */
[----:B------:R-:W-:Y:S01]  /*25b0*/  FMUL.FTZ R54, R33, R54 ;  /* 0x0000003621367220 */ /* 0x000fe20000410000 */
[----:B------:R-:W-:-:S03]  /*25c0*/  FADD.FTZ R42, -R32, R57 ;  /* 0x00000039202a7221 */ /* 0x000fc60000010100 */
[----:B------:R-:W-:-:S04]  /*25d0*/  FFMA.FTZ R21, R54, R23, R56 ;  /* 0x0000001736157223 */ /* 0x000fc80000010038 */
[----:B------:R-:W-:Y:S01]  /*25e0*/  FMUL.FTZ R61, R21, -1.4426950216293334961 ;  /* 0xbfb8aa3b153d7820 */ /* 0x000fe20000410000 */
[----:B--2---:R-:W-:-:S03]  /*25f0*/  FADD.FTZ R53, R53, 1 ;  /* 0x3f80000035357421 */ /* 0x004fc60000010000 */
[----:B------:R-:W2:Y:S01]  /*2600*/  MUFU.EX2 R29, R61 ;  /* 0x0000003d001d7308 */ /* 0x000ea20000000800 */
[----:B0-----:R-:W-:Y:S01]  /*2610*/  FADD.FTZ R55, R55, R58 ;  /* 0x0000003a37377221 */ /* 0x001fe20000010000 */
[----:B------:R-:W-:Y:S01]  /*2620*/  @!P0 LOP3.LUT R58, R52, 0xfffffff8, RZ, 0xc0, !PT ;  /* 0xfffffff8343a8812 */ /* 0x000fe200078ec0ff */
[----:B-1----:R-:W-:Y:S02]  /*2630*/  FADD.FTZ R39, R38, R39 ;  /* 0x0000002726277221 */ /* 0x002fe40000010000 */
[----:B------:R-:W-:Y:S01]  /*2640*/  @!P0 FMUL.FTZ R38, R55, 9.7656251455191522837e-05 ;  /* 0x38cccccd37268820 */ /* 0x000fe20000410000 */
[----:B------:R-:W-:Y:S02]  /*2650*/  FMUL.FTZ R55, R45, -1.4426950216293334961 ;  /* 0xbfb8aa3b2d377820 */ /* 0x000fe40000410000 */
[----:B------:R-:W0:Y:S01]  /*2660*/  MUFU.RCP R53, R53 ;  /* 0x0000003500357308 */ /* 0x000e220000001000 */
[----:B------:R-:W-:-:S05]  /*2670*/  @!P0 FMUL.FTZ R39, R39, 9.7656251455191522837e-05 ;  /* 0x38cccccd27278820 */ /* 0x000fca0000410000 */
[----:B------:R1:W-:Y:S01]  /*2680*/  @!P0 STS.64 [R58+UR5], R38 ;  /* 0x000000263a008988 */ /* 0x0003e20008000a05 */
[----:B------:R-:W-:Y:S01]  /*2690*/  BAR.SYNC.DEFER_BLOCKING 0x0 ;  /* 0x0000000000007b1d */ /* 0x000fe20000010000 */
[----:B--2---:R-:W-:Y:S01]  /*26a0*/  FADD.FTZ R29, R29, 1 ;  /* 0x3f8000001d1d7421 */ /* 0x004fe20000010000 */
[----:B------:R-:W-:-:S04]  /*26b0*/  IADD3 R4, P0, R4, UR16, RZ ;  /* 0x0000001004047c10 */ /* 0x000fc8000ff1e0ff */
[----:B------:R-:W2:Y:S01]  /*26c0*/  MUFU.EX2 R55, R55 ;  /* 0x0000003700377308 */ /* 0x000ea20000000800 */
[----:B-1----:R-:W-:Y:S01]  /*26d0*/  FADD.FTZ R58, -R32, R35 ;  /* 0x00000023203a7221 */ /* 0x002fe20000010100 */
[----:B0-----:R-:W-:Y:S01]  /*26e0*/  FADD.FTZ R39, -R53, 1 ;  /* 0x3f80000035277421 */ /* 0x001fe20000010100 */
[----:B------:R-:W-:Y:S01]  /*26f0*/  FMUL.FTZ R32, R33, R60 ;  /* 0x0000003c21207220 */ /* 0x000fe20000410000 */
[----:B------:R-:W-:Y:S02]  /*2700*/  FFMA.FTZ R35, R28, R25, R34 ;  /* 0x000000191c237223 */ /* 0x000fe40000010022 */
[----:B------:R-:W-:Y:S01]  /*2710*/  FFMA.FTZ R41, R20, R39, 1 ;  /* 0x3f80000014297423 */ /* 0x000fe20000010027 */
[----:B------:R-:W-:Y:S01]  /*2720*/  FFMA.FTZ R39, R49, R32, R24 ;  /* 0x0000002031277223 */ /* 0x000fe20000010018 */
[----:B------:R-:W-:Y:S01]  /*2730*/  FMUL.FTZ R20, R35, -1.4426950216293334961 ;  /* 0xbfb8aa3b23147820 */ /* 0x000fe20000410000 */
[----:B------:R-:W0:Y:S01]  /*2740*/  MUFU.RCP R29, R29 ;  /* 0x0000001d001d7308 */ /* 0x000e220000001000 */
[----:B------:R-:W-:Y:S01]  /*2750*/  FMUL.FTZ R24, R53, R41 ;  /* 0x0000002935187220 */ /* 0x000fe20000410000 */
[----:B------:R-:W-:Y:S01]  /*2760*/  FMUL.FTZ R53, R39, -1.4426950216293334961 ;  /* 0xbfb8aa3b27357820 */ /* 0x000fe20000410000 */
[----:B------:R-:W-:Y:S01]  /*2770*/  FFMA.FTZ R41, R47, R36, R48 ;  /* 0x000000242f297223 */ /* 0x000fe20000010030 */
[C---:B------:R-:W-:Y:S01]  /*2780*/  FMUL.FTZ R48, R33.reuse, R42 ;  /* 0x0000002a21307220 */ /* 0x040fe20000410000 */
[----:B------:R-:W-:Y:S01]  /*2790*/  FMUL.FTZ R42, R33, R58 ;  /* 0x0000003a212a7220 */ /* 0x000fe20000410000 */
[----:B--2---:R-:W-:Y:S01]  /*27a0*/  FADD.FTZ R38, R55, 1 ;  /* 0x3f80000037267421 */ /* 0x004fe20000010000 */
[----:B------:R-:W-:Y:S01]  /*27b0*/  FMUL.FTZ R55, R41, -1.4426950216293334961 ;  /* 0xbfb8aa3b29377820 */ /* 0x000fe20000410000 */
[----:B------:R-:W1:Y:S01]  /*27c0*/  MUFU.EX2 R53, R53 ;  /* 0x0000003500357308 */ /* 0x000e620000000800 */
[----:B------:R-:W-:Y:S01]  /*27d0*/  FFMA.FTZ R56, R23, R48, R56 ;  /* 0x0000003017387223 */ /* 0x000fe20000010038 */
[----:B------:R-:W-:-:S04]  /*27e0*/  FFMA.FTZ R34, R25, R42, R34 ;  /* 0x0000002a19227223 */ /* 0x000fc80000010022 */
[----:B------:R-:W-:Y:S02]  /*27f0*/  FMUL.FTZ R57, R34, -1.4426950216293334961 ;  /* 0xbfb8aa3b22397820 */ /* 0x000fe40000410000 */
[----:B------:R-:W2:Y:S01]  /*2800*/  MUFU.RCP R38, R38 ;  /* 0x0000002600267308 */ /* 0x000ea20000001000 */
[----:B0-----:R-:W-:-:S04]  /*2810*/  FADD.FTZ R60, -R29, 1 ;  /* 0x3f8000001d3c7421 */ /* 0x001fc80000010100 */
[----:B------:R-:W-:-:S03]  /*2820*/  FFMA.FTZ R60, R21, R60, 1 ;  /* 0x3f800000153c7423 */ /* 0x000fc6000001003c */
[----:B------:R-:W0:Y:S01]  /*2830*/  MUFU.EX2 R20, R20 ;  /* 0x0000001400147308 */ /* 0x000e220000000800 */
[----:B-1----:R-:W-:Y:S01]  /*2840*/  FADD.FTZ R53, R53, 1 ;  /* 0x3f80000035357421 */ /* 0x002fe20000010000 */
[----:B------:R-:W-:-:S04]  /*2850*/  FMUL.FTZ R60, R29, R60 ;  /* 0x0000003c1d3c7220 */ /* 0x000fc80000410000 */
[----:B------:R-:W-:Y:S02]  /*2860*/  FMUL.FTZ R60, R27, R60 ;  /* 0x0000003c1b3c7220 */ /* 0x000fe40000410000 */
[----:B------:R-:W1:Y:S01]  /*2870*/  MUFU.EX2 R55, R55 ;  /* 0x0000003700377308 */ /* 0x000e620000000800 */
[----:B--2---:R-:W-:-:S04]  /*2880*/  FADD.FTZ R58, -R38, 1 ;  /* 0x3f800000263a7421 */ /* 0x004fc80000010100 */
[----:B------:R-:W-:Y:S01]  /*2890*/  FFMA.FTZ R59, R45, R58, 1 ;  /* 0x3f8000002d3b7423 */ /* 0x000fe2000001003a */
[----:B------:R-:W-:Y:S02]  /*28a0*/  FMUL.FTZ R45, R56, -1.4426950216293334961 ;  /* 0xbfb8aa3b382d7820 */ /* 0x000fe40000410000 */
[----:B------:R-:W2:Y:S01]  /*28b0*/  MUFU.RCP R53, R53 ;  /* 0x0000003500357308 */ /* 0x000ea20000001000 */
[----:B0-----:R-:W-:Y:S01]  /*28c0*/  FADD.FTZ R20, R20, 1 ;  /* 0x3f80000014147421 */ /* 0x001fe20000010000 */
[----:B------:R-:W-:-:S04]  /*28d0*/  FMUL.FTZ R38, R38, R59 ;  /* 0x0000003b26267220 */ /* 0x000fc80000410000 */
[----:B------:R-:W-:Y:S02]  /*28e0*/  FMUL.FTZ R38, R37, R38 ;  /* 0x0000002625267220 */ /* 0x000fe40000410000 */
[----:B------:R2:W0:Y:S01]  /*28f0*/  MUFU.RCP R58, R20 ;  /* 0x00000014003a7308 */ /* 0x0004220000001000 */
[----:B-1----:R-:W-:-:S07]  /*2900*/  FADD.FTZ R55, R55, 1 ;  /* 0x3f80000037377421 */ /* 0x002fce0000010000 */
[----:B------:R-:W1:Y:S01]  /*2910*/  MUFU.EX2 R45, R45 ;  /* 0x0000002d002d7308 */ /* 0x000e620000000800 */
[----:B--2---:R-:W-:-:S07]  /*2920*/  FADD.FTZ R20, -R53, 1 ;  /* 0x3f80000035147421 */ /* 0x004fce0000010100 */
[----:B------:R-:W2:Y:S01]  /*2930*/  MUFU.RCP R55, R55 ;  /* 0x0000003700377308 */ /* 0x000ea20000001000 */
[----:B0-----:R-:W-:-:S04]  /*2940*/  FADD.FTZ R21, -R58, 1 ;  /* 0x3f8000003a157421 */ /* 0x001fc80000010100 */
[----:B------:R-:W-:-:S03]  /*2950*/  FFMA.FTZ R35, R35, R21, 1 ;  /* 0x3f80000023237423 */ /* 0x000fc60000010015 */
[----:B------:R-:W0:Y:S01]  /*2960*/  MUFU.EX2 R57, R57 ;  /* 0x0000003900397308 */ /* 0x000e220000000800 */
[----:B-1----:R-:W-:Y:S01]  /*2970*/  FADD.FTZ R59, R45, 1 ;  /* 0x3f8000002d3b7421 */ /* 0x002fe20000010000 */
[----:B------:R-:W-:Y:S01]  /*2980*/  FFMA.FTZ R45, R39, R20, 1 ;  /* 0x3f800000272d7423 */ /* 0x000fe20000010014 */
[----:B------:R-:W-:Y:S01]  /*2990*/  LEA R20, R5, UR5, 0x3 ;  /* 0x0000000505147c11 */ /* 0x000fe2000f8e18ff */
[----:B------:R-:W-:Y:S01]  /*29a0*/  FMUL.FTZ R35, R58, R35 ;  /* 0x000000233a237220 */ /* 0x000fe20000410000 */
[----:B------:R-:W-:Y:S01]  /*29b0*/  UMOV UR5, UR7 ;  /* 0x0000000700057c82 */ /* 0x000fe20008000000 */
[----:B------:R-:W-:Y:S02]  /*29c0*/  FMUL.FTZ R45, R53, R45 ;  /* 0x0000002d352d7220 */ /* 0x000fe40000410000 */
[----:B------:R-:W1:Y:S01]  /*29d0*/  MUFU.RCP R39, R59 ;  /* 0x0000003b00277308 */ /* 0x000e620000001000 */
[----:B--2---:R-:W-:Y:S01]  /*29e0*/  FADD.FTZ R21, -R55, 1 ;  /* 0x3f80000037157421 */ /* 0x004fe20000010100 */
[----:B------:R-:W-:Y:S01]  /*29f0*/  FMUL.FTZ R35, R40, R35 ;  /* 0x0000002328237220 */ /* 0x000fe20000410000 */
[----:B------:R-:W-:-:S02]  /*2a00*/  FMUL.FTZ R45, R30, R45 ;  /* 0x0000002d1e2d7220 */ /* 0x000fc40000410000 */
[----:B------:R-:W-:Y:S02]  /*2a10*/  FFMA.FTZ R41, R41, R21, 1 ;  /* 0x3f80000029297423 */ /* 0x000fe40000010015 */
[----:B------:R-:W2:Y:S01]  /*2a20*/  LDS.64 R20, [R20] ;  /* 0x0000000014147984 */ /* 0x000ea20000000a00 */
[----:B0-----:R-:W-:Y:S01]  /*2a30*/  FADD.FTZ R57, R57, 1 ;  /* 0x3f80000039397421 */ /* 0x001fe20000010000 */
[----:B------:R-:W-:-:S03]  /*2a40*/  FMUL.FTZ R41, R55, R41 ;  /* 0x0000002937297220 */ /* 0x000fc60000410000 */
[----:B------:R-:W0:Y:S01]  /*2a50*/  MUFU.RCP R5, R57 ;  /* 0x0000003900057308 */ /* 0x000e220000001000 */
[----:B-1----:R-:W-:-:S04]  /*2a60*/  FADD.FTZ R53, -R39, 1 ;  /* 0x3f80000027357421 */ /* 0x002fc80000010100 */
[----:B------:R-:W-:-:S04]  /*2a70*/  FFMA.FTZ R56, R56, R53, 1 ;  /* 0x3f80000038387423 */ /* 0x000fc80000010035 */
[----:B------:R-:W-:Y:S01]  /*2a80*/  FMUL.FTZ R39, R39, R56 ;  /* 0x0000003827277220 */ /* 0x000fe20000410000 */
[----:B0-----:R-:W-:-:S04]  /*2a90*/  FADD.FTZ R29, -R5, 1 ;  /* 0x3f800000051d7421 */ /* 0x001fc80000010100 */
[----:B------:R-:W-:Y:S01]  /*2aa0*/  FFMA.FTZ R34, R34, R29, 1 ;  /* 0x3f80000022227423 */ /* 0x000fe2000001001d */
[----:B------:R-:W-:Y:S01]  /*2ab0*/  IMAD.U32 R29, R26, 0x10000, RZ ;  /* 0x000100001a1d7824 */ /* 0x000fe200078e00ff */
[----:B------:R-:W-:Y:S02]  /*2ac0*/  SHF.L.U32 R26, R43, 0x10, RZ ;  /* 0x000000102b1a7819 */ /* 0x000fe400000006ff */
[----:B------:R-:W-:Y:S01]  /*2ad0*/  FMUL.FTZ R5, R5, R34 ;  /* 0x0000002205057220 */ /* 0x000fe20000410000 */
[----:B------:R-:W-:Y:S01]  /*2ae0*/  FMUL.FTZ R24, R29, R24 ;  /* 0x000000181d187220 */ /* 0x000fe20000410000 */
[----:B------:R-:W-:Y:S01]  /*2af0*/  SHF.L.U32 R34, R31, 0x10, RZ ;  /* 0x000000101f227819 */ /* 0x000fe200000006ff */
[----:B------:R-:W-:Y:S01]  /*2b00*/  FMUL.FTZ R41, R26, R41 ;  /* 0x000000291a297220 */ /* 0x000fe20000410000 */
[----:B------:R-:W-:-:S03]  /*2b10*/  FMUL.FTZ R31, R44, R5 ;  /* 0x000000052c1f7220 */ /* 0x000fc60000410000 */
[----:B------:R-:W-:Y:S01]  /*2b20*/  FMUL.FTZ R29, R34, R39 ;  /* 0x00000027221d7220 */ /* 0x000fe20000410000 */
[--C-:B--2---:R-:W-:Y:S01]  /*2b30*/  FFMA.FTZ R5, R49, R24, -R20.reuse ;  /* 0x0000001831057223 */ /* 0x104fe20000010814 */
        /* <DEDUP_REMOVED lines=21> */
[----:B------:R-:W-:Y:S01]  /*2c90*/  IADD3.X R5, R3, UR17, RZ, P0, !PT ;  /* 0x0000001103057c10 */ /* 0x000fe200087fe4ff */
[----:B------:R-:W-:Y:S01]  /*2ca0*/  FMUL.FTZ R3, R33, R36 ;  /* 0x0000002421037220 */ /* 0x000fe20000410000 */
[----:B------:R-:W-:Y:S01]  /*2cb0*/  F2FP.BF16.F32.PACK_AB R54, R23, R54 ;  /* 0x000000361736723e */ /* 0x000fe200000010ff */
[C---:B------:R-:W-:Y:S01]  /*2cc0*/  FMUL.FTZ R48, R33.reuse, R48 ;  /* 0x0000003021307220 */ /* 0x040fe20000410000 */
[----:B------:R-:W-:Y:S01]  /*2cd0*/  FMUL.FTZ R33, R33, R20 ;  /* 0x0000001421217220 */ /* 0x000fe20000410000 */
[----:B------:R-:W-:Y:S01]  /*2ce0*/  PRMT R20, R22, 0x7632, R20 ;  /* 0x0000763216147816 */ /* 0x000fe20000000014 */
[----:B------:R-:W-:Y:S01]  /*2cf0*/  STG.E.U16 desc[UR12][R4.64], R22 ;  /* 0x0000001604007986 */ /* 0x000fe2000c10150c */
[----:B------:R-:W-:-:S02]  /*2d00*/  PRMT R21, R54, 0x7632, R21 ;  /* 0x0000763236157816 */ /* 0x000fc40000000015 */
[----:B------:R-:W-:Y:S01]  /*2d10*/  IADD3 R2, P0, R2, UR16, RZ ;  /* 0x0000001002027c10 */ /* 0x000fe2000ff1e0ff */
[----:B------:R-:W-:Y:S01]  /*2d20*/  STG.E.U16 desc[UR12][R4.64+0x2], R20 ;  /* 0x0000021404007986 */ /* 0x000fe2000c10150c */
[----:B------:R-:W-:Y:S02]  /*2d30*/  F2FP.BF16.F32.PACK_AB R32, R3, R32 ;  /* 0x000000200320723e */ /* 0x000fe400000010ff */
[----:B------:R-:W-:Y:S01]  /*2d40*/  F2FP.BF16.F32.PACK_AB R48, R33, R48 ;  /* 0x000000302130723e */ /* 0x000fe200000010ff */
[----:B------:R-:W-:Y:S01]  /*2d50*/  STG.E.U16 desc[UR12][R4.64+0x4], R54 ;  /* 0x0000043604007986 */ /* 0x000fe2000c10150c */
[----:B------:R-:W-:Y:S02]  /*2d60*/  IADD3.X R3, R0, UR17, RZ, P0, !PT ;  /* 0x0000001100037c10 */ /* 0x000fe400087fe4ff */
[----:B------:R-:W-:Y:S01]  /*2d70*/  PRMT R0, R32, 0x7632, R0 ;  /* 0x0000763220007816 */ /* 0x000fe20000000000 */
[----:B------:R0:W-:Y:S01]  /*2d80*/  STG.E.U16 desc[UR12][R4.64+0x6], R21 ;  /* 0x0000061504007986 */ /* 0x0001e2000c10150c */
[----:B------:R-:W-:-:S03]  /*2d90*/  PLOP3.LUT P0, PT, PT, PT, UP0, 0x80, 0x0 ;  /* 0x000000000000781c */ /* 0x000fc60003f0f008 */
[----:B------:R1:W-:Y:S04]  /*2da0*/  STG.E.U16 desc[UR12][R2.64], R32 ;  /* 0x0000002002007986 */ /* 0x0003e8000c10150c */
[----:B------:R1:W-:Y:S01]  /*2db0*/  STG.E.U16 desc[UR12][R2.64+0x2], R0 ;  /* 0x0000020002007986 */ /* 0x0003e2000c10150c */
[----:B0-----:R-:W-:-:S03]  /*2dc0*/  PRMT R5, R48, 0x7632, R5 ;  /* 0x0000763230057816 */ /* 0x001fc60000000005 */
[----:B------:R1:W-:Y:S04]  /*2dd0*/  STG.E.U16 desc[UR12][R2.64+0x4], R48 ;  /* 0x0000043002007986 */ /* 0x0003e8000c10150c */
[----:B------:R1:W-:Y:S01]  /*2de0*/  STG.E.U16 desc[UR12][R2.64+0x6], R5 ;  /* 0x0000060502007986 */ /* 0x0003e2000c10150c */
[----:B------:R-:W-:Y:S05]  /*2df0*/  @!P0 BRA `(.L_x_488) ;  /* 0xffffffd400c08947 */ /* 0x000fea000383ffff */
.L_x_475:
[----:B------:R-:W-:Y:S02]  /*2e00*/  ULOP3.LUT UR11, UR8, 0x7, URZ, 0xc0, !UPT ;  /* 0x00000007080b7892 */ /* 0x000fe4000f8ec03f */
[----:B------:R-:W-:Y:S02]  /*2e10*/  ULOP3.LUT UR7, UR8, 0x7fffff8, URZ, 0xc0, !UPT ;  /* 0x07fffff808077892 */ /* 0x000fe4000f8ec03f */
[----:B------:R-:W-:Y:S02]  /*2e20*/  UIMAD UR6, UR11, 0x140, URZ ;  /* 0x000001400b0678a4 */ /* 0x000fe4000f8e023f */
[----:B------:R-:W-:-:S04]  /*2e30*/  UIADD3 UR7, UR7, UR14, URZ ;  /* 0x0000000e07077290 */ /* 0x000fc8000fffe03f */
[----:B------:R-:W-:Y:S02]  /*2e40*/  ULEA UR7, UR7, UR6, 0x5 ;  /* 0x0000000607077291 */ /* 0x000fe4000f8e283f */
[----:B------:R-:W-:-:S04]  /*2e50*/  UIADD3 UR6, UR6, 0x140, URZ ;  /* 0x0000014006067890 */ /* 0x000fc8000fffe03f */
[----:B------:R-:W-:-:S06]  /*2e60*/  UISETP.GE.AND UP0, UPT, UR7, UR6, UPT ;  /* 0x000000060700728c */ /* 0x000fcc000bf06270 */
[----:B------:R-:W-:-:S13]  /*2e70*/  PLOP3.LUT P0, PT, PT, PT, UP0, 0x80, 0x0 ;  /* 0x000000000000781c */ /* 0x000fda0003f0f008 */
[----:B------:R-:W-:Y:S05]  /*2e80*/  @P0 EXIT ;  /* 0x000000000000094d */ /* 0x000fea0003800000 */
[----:B------:R-:W2:Y:S01]  /*2e90*/  LDC.64 R16, c[0x0][0x258] ;  /* 0x00009600ff107b82 */ /* 0x000ea20000000a00 */
[----:B-1----:R-:W0:Y:S01]  /*2ea0*/  S2R R0, SR_TID.X ;  /* 0x0000000000007919 */ /* 0x002e220000002100 */
[----:B------:R-:W-:Y:S01]  /*2eb0*/  MOV R15, 0xffffffff ;  /* 0xffffffff000f7802 */ /* 0x000fe20000000f00 */
[----:B------:R-:W-:Y:S01]  /*2ec0*/  HFMA2.MMA R10, -RZ, RZ, 0, 1.1920928955078125e-06 ;  /* 0x00000014ff0a7435 */ /* 0x000fe200000001ff */
[----:B--2---:R-:W-:Y:S02]  /*2ed0*/  LOP3.LUT R4, RZ, R16, RZ, 0x33, !PT ;  /* 0x00000010ff047212 */ /* 0x004fe400078e33ff */
[----:B------:R-:W-:Y:S02]  /*2ee0*/  LOP3.LUT R5, RZ, R17, RZ, 0x33, !PT ;  /* 0x00000011ff057212 */ /* 0x000fe400078e33ff */
[----:B------:R-:W-:-:S04]  /*2ef0*/  ISETP.GT.U32.AND P0, PT, R4, -0x6, PT ;  /* 0xfffffffa0400780c */ /* 0x000fc80003f04070 */
[C---:B------:R-:W-:Y:S02]  /*2f00*/  ISETP.GT.AND.EX P0, PT, R5.reuse, -0x1, PT, P0 ;  /* 0xffffffff0500780c */ /* 0x040fe40003f04300 */
[----:B0-----:R-:W-:Y:S02]  /*2f10*/  SHF.R.U32.HI R2, RZ, 0x5, R0 ;  /* 0x00000005ff027819 */ /* 0x001fe40000011600 */
[----:B------:R-:W-:Y:S02]  /*2f20*/  SEL R4, R4, 0xfffffffa, P0 ;  /* 0xfffffffa04047807 */ /* 0x000fe40000000000 */
[----:B------:R-:W-:-:S03]  /*2f30*/  SEL R5, R5, 0xffffffff, P0 ;  /* 0xffffffff05057807 */ /* 0x000fc60000000000 */
[C---:B------:R-:W-:Y:S01]  /*2f40*/  IMAD.SHL.U32 R3, R4.reuse, 0x8, RZ ;  /* 0x0000000804037824 */ /* 0x040fe200078e00ff */
[----:B------:R-:W-:Y:S02]  /*2f50*/  SHF.L.U64.HI R4, R4, 0x3, R5 ;  /* 0x0000000304047819 */ /* 0x000fe40000010205 */
[----:B------:R-:W-:Y:S02]  /*2f60*/  SHF.R.U32.HI R5, RZ, 0x4, R0 ;  /* 0x00000004ff057819 */ /* 0x000fe40000011600 */
[----:B------:R-:W-:Y:S02]  /*2f70*/  IADD3 R11, P0, P1, -R3, -0x9, -R2 ;  /* 0xfffffff7030b7810 */ /* 0x000fe4000791e902 */
[----:B------:R-:W-:Y:S02]  /*2f80*/  VIADDMNMX.U32 R10, R5, R10, 0x20, !PT ;  /* 0x00000020050a7446 */ /* 0x000fe4000780000a */
[----:B------:R-:W-:Y:S02]  /*2f90*/  IADD3.X R15, ~R4, -0x1, R15, P0, P1 ;  /* 0xffffffff040f7810 */ /* 0x000fe400007e250f */
[----:B------:R-:W-:-:S03]  /*2fa0*/  LOP3.LUT R13, RZ, R5, RZ, 0x33, !PT ;  /* 0x00000005ff0d7212 */ /* 0x000fc600078e33ff */
[----:B------:R-:W-:-:S04]  /*2fb0*/  IMAD.WIDE.U32 R6, R15, -0x33333333, RZ ;  /* 0xcccccccd0f067825 */ /* 0x000fc800078e00ff */
[----:B------:R-:W-:-:S04]  /*2fc0*/  IMAD.WIDE.U32 R8, P0, R11, -0x33333334, R6 ;  /* 0xcccccccc0b087825 */ /* 0x000fc80007800006 */
[----:B------:R-:W-:Y:S01]  /*2fd0*/  IMAD.WIDE.U32 R6, R11, -0x33333333, RZ ;  /* 0xcccccccd0b067825 */ /* 0x000fe200078e00ff */
[----:B------:R-:W-:Y:S02]  /*2fe0*/  IADD3.X R11, RZ, RZ, RZ, P0, !PT ;  /* 0x000000ffff0b7210 */ /* 0x000fe400007fe4ff */
[----:B------:R-:W-:Y:S01]  /*2ff0*/  ISETP.LT.U32.AND P0, PT, R16, 0x5, PT ;  /* 0x000000051000780c */ /* 0x000fe20003f01070 */
[----:B------:R-:W-:Y:S01]  /*3000*/  IMAD.IADD R6, R10, 0x1, R13 ;  /* 0x000000010a067824 */ /* 0x000fe200078e020d */
[----:B------:R-:W-:Y:S02]  /*3010*/  IADD3 RZ, P1, R7, R8, RZ ;  /* 0x0000000807ff7210 */ /* 0x000fe40007f3e0ff */
[----:B------:R-:W-:Y:S01]  /*3020*/  MOV R10, R9 ;  /* 0x00000009000a7202 */ /* 0x000fe20000000f00 */
[----:B------:R-:W-:Y:S01]  /*3030*/  IMAD.WIDE.U32 R8, R6, -0x33333333, RZ ;  /* 0xcccccccd06087825 */ /* 0x000fe200078e00ff */
[----:B------:R-:W-:Y:S02]  /*3040*/  ISETP.LT.AND.EX P0, PT, R17, RZ, PT, P0 ;  /* 0x000000ff1100720c */ /* 0x000fe40003f01300 */
[----:B------:R-:W-:Y:S01]  /*3050*/  MOV R7, UR7 ;  /* 0x0000000700077c02 */ /* 0x000fe20008000f00 */
[----:B------:R-:W-:Y:S01]  /*3060*/  IMAD.WIDE.U32.X R10, R15, -0x33333334, R10, P1 ;  /* 0xcccccccc0f0a7825 */ /* 0x000fe200008e040a */
[----:B------:R-:W-:-:S02]  /*3070*/  SEL R49, R16, 0x5, P0 ;  /* 0x0000000510317807 */ /* 0x000fc40000000000 */
[----:B------:R-:W-:Y:S02]  /*3080*/  LEA.HI R48, R9, 0x1, RZ, 0x1c ;  /* 0x0000000109307811 */ /* 0x000fe400078fe0ff */
[----:B------:R-:W-:Y:S02]  /*3090*/  SHF.R.U64 R50, R10, 0x3, R11 ;  /* 0x000000030a327819 */ /* 0x000fe4000000120b */
[----:B------:R-:W-:Y:S02]  /*30a0*/  SEL R16, R17, RZ, P0 ;  /* 0x000000ff11107207 */ /* 0x000fe40000000000 */
[C---:B------:R-:W-:Y:S02]  /*30b0*/  IADD3 R9, P1, R2.reuse, 0x14, RZ ;  /* 0x0000001402097810 */ /* 0x040fe40007f3e0ff */
[C---:B------:R-:W-:Y:S02]  /*30c0*/  IADD3 R8, P0, R2.reuse, 0xa, RZ ;  /* 0x0000000a02087810 */ /* 0x040fe40007f1e0ff */
[----:B------:R-:W-:Y:S01]  /*30d0*/  IADD3 R10, P2, R2, 0x1e, RZ ;  /* 0x0000001e020a7810 */ /* 0x000fe20007f5e0ff */
[----:B------:R-:W-:Y:S01]  /*30e0*/  IMAD.X R13, RZ, RZ, RZ, P1 ;  /* 0x000000ffff0d7224 */ /* 0x000fe200008e06ff */
[----:B------:R-:W-:-:S02]  /*30f0*/  IADD3 R50, R50, 0x1, RZ ;  /* 0x0000000132327810 */ /* 0x000fc40007ffe0ff */
[C---:B------:R-:W-:Y:S02]  /*3100*/  SHF.L.U64.HI R15, R49.reuse, 0x3, R16 ;  /* 0x00000003310f7819 */ /* 0x040fe40000010210 */
[----:B------:R-:W-:Y:S02]  /*3110*/  LOP3.LUT R11, R0, 0xf, RZ, 0xc0, !PT ;  /* 0x0000000f000b7812 */ /* 0x000fe400078ec0ff */
[----:B------:R-:W-:Y:S02]  /*3120*/  IADD3.X R12, RZ, RZ, RZ, P0, !PT ;  /* 0x000000ffff0c7210 */ /* 0x000fe400007fe4ff */
[----:B------:R-:W-:Y:S02]  /*3130*/  IADD3.X R14, RZ, RZ, RZ, P2, !PT ;  /* 0x000000ffff0e7210 */ /* 0x000fe400017fe4ff */
[----:B------:R-:W-:Y:S02]  /*3140*/  SHF.L.U32 R49, R49, 0x3, RZ ;  /* 0x0000000331317819 */ /* 0x000fe400000006ff */
[----:B------:R-:W-:-:S02]  /*3150*/  LOP3.LUT R48, R48, 0x3, RZ, 0xc0, !PT ;  /* 0x0000000330307812 */ /* 0x000fc400078ec0ff */
[----:B------:R-:W-:-:S07]  /*3160*/  LOP3.LUT R50, R50, 0x3, RZ, 0xc0, !PT ;  /* 0x0000000332327812 */ /* 0x000fce00078ec0ff */
.L_x_505:
[----:B------:R-:W-:Y:S01]  /*3170*/  ISETP.GT.U32.AND P0, PT, R49, R2, PT ;  /* 0x000000023100720c */ /* 0x000fe20003f04070 */
[----:B------:R-:W-:Y:S01]  /*3180*/  BSSY B0, `(.L_x_489) ;  /* 0x00000ae000007945 */ /* 0x000fe20003800000 */
[----:B0-----:R-:W-:Y:S01]  /*3190*/  IMAD.MOV.U32 R51, RZ, RZ, RZ ;  /* 0x000000ffff337224 */ /* 0x001fe200078e00ff */
[----:B------:R-:W-:Y:S02]  /*31a0*/  MOV R56, RZ ;  /* 0x000000ff00387202 */ /* 0x000fe40000000f00 */
[----:B------:R-:W-:-:S13]  /*31b0*/  ISETP.GT.AND.EX P0, PT, R15, RZ, PT, P0 ;  /* 0x000000ff0f00720c */ /* 0x000fda0003f04300 */
[----:B-123--:R-:W-:Y:S05]  /*31c0*/  @!P0 BRA `(.L_x_490) ;  /* 0x0000000800a48947 */ /* 0x00efea0003800000 */
[----:B------:R-:W-:Y:S01]  /*31d0*/  ISETP.NE.U32.AND P1, PT, R50, RZ, PT ;  /* 0x000000ff3200720c */ /* 0x000fe20003f25070 */
[----:B------:R-:W-:Y:S01]  /*31e0*/  BSSY B1, `(.L_x_491) ;  /* 0x0000027000017945 */ /* 0x000fe20003800000 */
[--C-:B------:R-:W-:Y:S01]  /*31f0*/  IADD3 R16, P2, P3, -R3, -0x9, -R2.reuse ;  /* 0xfffffff703107810 */ /* 0x100fe20007b5e902 */
[----:B------:R-:W-:Y:S01]  /*3200*/  HFMA2.MMA R56, -RZ, RZ, 0, 0 ;  /* 0x00000000ff387435 */ /* 0x000fe200000001ff */
[----:B------:R-:W-:Y:S01]  /*3210*/  ISETP.NE.AND.EX P1, PT, RZ, RZ, PT, P1 ;  /* 0x000000ffff00720c */ /* 0x000fe20003f25310 */
[----:B------:R-:W-:Y:S01]  /*3220*/  HFMA2.MMA R51, -RZ, RZ, 0, 0 ;  /* 0x00000000ff337435 */ /* 0x000fe200000001ff */
[----:B------:R-:W-:Y:S01]  /*3230*/  MOV R17, 0xffffffff ;  /* 0xffffffff00117802 */ /* 0x000fe20000000f00 */
[----:B------:R-:W-:Y:S01]  /*3240*/  IMAD.MOV.U32 R54, RZ, RZ, R2 ;  /* 0x000000ffff367224 */ /* 0x000fe200078e0002 */
[----:B------:R-:W-:Y:S02]  /*3250*/  ISETP.GE.U32.AND P0, PT, R16, 0x1e, PT ;  /* 0x0000001e1000780c */ /* 0x000fe40003f06070 */
[----:B------:R-:W-:-:S02]  /*3260*/  LOP3.LUT R16, R0, 0x1f, RZ, 0xc0, !PT ;  /* 0x0000001f00107812 */ /* 0x000fc400078ec0ff */
[----:B------:R-:W-:Y:S02]  /*3270*/  IADD3.X R17, ~R4, -0x1, R17, P2, P3 ;  /* 0xffffffff04117810 */ /* 0x000fe400017e6511 */
[----:B------:R-:W-:Y:S02]  /*3280*/  IADD3 R16, P2, R16, R7, RZ ;  /* 0x0000000710107210 */ /* 0x000fe40007f5e0ff */
[----:B------:R-:W-:Y:S02]  /*3290*/  ISETP.GE.U32.AND.EX P0, PT, R17, RZ, PT, P0 ;  /* 0x000000ff1100720c */ /* 0x000fe40003f06100 */
        /* <DEDUP_REMOVED lines=19> */
[----:B------:R-:W-:Y:S02]  /*33d0*/  MOV R54, R9 ;  /* 0x0000000900367202 */ /* 0x000fe40000000f00 */
[----:B------:R-:W-:Y:S01]  /*33e0*/  MOV R52, R13 ;  /* 0x0000000d00347202 */ /* 0x000fe20000000f00 */
[----:B------:R-:W-:Y:S01]  /*33f0*/  @P1 IMAD.MOV.U32 R52, RZ, RZ, R14 ;  /* 0x000000ffff341224 */ /* 0x000fe200078e000e */
[----:B------:R-:W-:Y:S01]  /*3400*/  @P1 MOV R54, R10 ;  /* 0x0000000a00361202 */ /* 0x000fe20000000f00 */
[----:B--2---:R-:W-:Y:S01]  /*3410*/  FADD.FTZ R51, R51, R20 ;  /* 0x0000001433337221 */ /* 0x004fe20000010000 */
[----:B------:R-:W-:-:S03]  /*3420*/  FADD.FTZ R56, R56, R21 ;  /* 0x0000001538387221 */ /* 0x000fc60000010000 */
[----:B---3--:R-:W-:Y:S01]  /*3430*/  @P1 FADD.FTZ R51, R51, R22 ;  /* 0x0000001633331221 */ /* 0x008fe20000010000 */
[----:B------:R-:W-:-:S07]  /*3440*/  @P1 FADD.FTZ R56, R56, R23 ;  /* 0x0000001738381221 */ /* 0x000fce0000010000 */
.L_x_492:
[----:B------:R-:W-:Y:S05]  /*3450*/  BSYNC B1 ;  /* 0x0000000000017941 */ /* 0x000fea0003800000 */
.L_x_491:
[----:B------:R-:W-:Y:S05]  /*3460*/  @!P0 BRA `(.L_x_490) ;  /* 0x0000000400fc8947 */ /* 0x000fea0003800000 */
[----:B------:R-:W-:Y:S01]  /*3470*/  IADD3 R18, P2, -R54, R49, RZ ;  /* 0x0000003136127210 */ /* 0x000fe20007f5e1ff */
[----:B------:R-:W-:Y:S01]  /*3480*/  IMAD R19, R52, 0x1400, RZ ;  /* 0x0000140034137824 */ /* 0x000fe200078e02ff */
[C---:B------:R-:W-:Y:S01]  /*3490*/  SHF.L.U64.HI R17, R16.reuse, 0x1, R17 ;  /* 0x0000000110117819 */ /* 0x040fe20000010211 */
[----:B------:R-:W-:Y:S01]  /*34a0*/  ULDC.64 UR4, c[0x0][0x260] ;  /* 0x0000980000047ab9 */ /* 0x000fe20000000a00 */
[----:B------:R-:W-:Y:S01]  /*34b0*/  SHF.L.U32 R16, R16, 0x1, RZ ;  /* 0x0000000110107819 */ /* 0x000fe200000006ff */
[----:B------:R-:W-:Y:S01]  /*34c0*/  BSSY B1, `(.L_x_493) ;  /* 0x0000046000017945 */ /* 0x000fe20003800000 */
[----:B------:R-:W-:Y:S02]  /*34d0*/  ISETP.GT.U32.AND P1, PT, R18, 0x78, PT ;  /* 0x000000781200780c */ /* 0x000fe40003f24070 */
[----:B------:R-:W-:Y:S01]  /*34e0*/  IADD3.X R18, ~R52, R15, RZ, P2, !PT ;  /* 0x0000000f34127210 */ /* 0x000fe200017fe5ff */
[----:B------:R-:W-:-:S03]  /*34f0*/  IMAD.WIDE.U32 R16, R54, 0x1400, R16 ;  /* 0x0000140036107825 */ /* 0x000fc600078e0010 */
[----:B------:R-:W-:Y:S02]  /*3500*/  ISETP.GT.AND.EX P1, PT, R18, RZ, PT, P1 ;  /* 0x000000ff1200720c */ /* 0x000fe40003f24310 */
[----:B------:R-:W-:Y:S02]  /*3510*/  IADD3 R17, R17, R19, RZ ;  /* 0x0000001311117210 */ /* 0x000fe40007ffe0ff */
[----:B------:R-:W-:-:S04]  /*3520*/  LEA R58, P0, R16, UR4, 0x2 ;  /* 0x00000004103a7c11 */ /* 0x000fc8000f8010ff */
[----:B------:R-:W-:Y:S02]  /*3530*/  LEA.HI.X R16, R16, UR5, R17, 0x2, P0 ;  /* 0x0000000510107c11 */ /* 0x000fe400080f1411 */
[----:B------:R-:W-:-:S05]  /*3540*/  IADD3 R58, P0, R58, 0x66800, RZ ;  /* 0x000668003a3a7810 */ /* 0x000fca0007f1e0ff */
[----:B------:R-:W-:Y:S01]  /*3550*/  IMAD.X R59, RZ, RZ, R16, P0 ;  /* 0x000000ffff3b7224 */ /* 0x000fe200000e0610 */
[----:B------:R-:W-:Y:S01]  /*3560*/  PLOP3.LUT P0, PT, PT, PT, PT, 0x80, 0x0 ;  /* 0x000000000000781c */ /* 0x000fe20003f0f070 */
[----:B------:R-:W-:-:S12]  /*3570*/  @!P1 BRA `(.L_x_494) ;  /* 0x0000000000e89947 */ /* 0x000fd80003800000 */
[----:B------:R-:W-:Y:S02]  /*3580*/  IADD3 R55, P1, R49, -0x78, RZ ;  /* 0xffffff8831377810 */ /* 0x000fe40007f3e0ff */
[----:B------:R-:W-:Y:S02]  /*3590*/  PLOP3.LUT P0, PT, PT, PT, PT, 0x8, 0x0 ;  /* 0x000000000000781c */ /* 0x000fe40003f0e170 */
[----:B------:R-:W-:-:S11]  /*35a0*/  IADD3.X R53, R15, -0x1, RZ, P1, !PT ;  /* 0xffffffff0f357810 */ /* 0x000fd60000ffe4ff */
.L_x_495:
        /* <DEDUP_REMOVED lines=55> */
.L_x_494:
[----:B------:R-:W-:Y:S05]  /*3920*/  BSYNC B1 ;  /* 0x0000000000017941 */ /* 0x000fea0003800000 */
.L_x_493:
        /* <DEDUP_REMOVED lines=15> */
[----:B------:R-:W-:Y:S02]  /*3a20*/  PLOP3.LUT P0, PT, PT, PT, PT, 0x8, 0x0 ;  /* 0x000000000000781c */ /* 0x000fe40003f0e170 */
[----:B------:R-:W-:Y:S02]  /*3a30*/  IADD3.X R52, RZ, R52, RZ, P2, !PT ;  /* 0x00000034ff347210 */ /* 0x000fe400017fe4ff */
[----:B0-----:R-:W-:-:S05]  /*3a40*/  IADD3 R58, P1, R58, 0x190000, RZ ;  /* 0x001900003a3a7810 */ /* 0x001fca0007f3e0ff */
        /* <DEDUP_REMOVED lines=17> */
.L_x_497:
[----:B------:R-:W-:Y:S05]  /*3b60*/  BSYNC B1 ;  /* 0x0000000000017941 */ /* 0x000fea0003800000 */
.L_x_496:
        /* <DEDUP_REMOVED lines=15> */
.L_x_490:
[----:B------:R-:W-:Y:S05]  /*3c60*/  BSYNC B0 ;  /* 0x0000000000007941 */ /* 0x000fea0003800000 */
.L_x_489:
        /* <DEDUP_REMOVED lines=14> */
[----:B0-----:R-:W-:-:S11]  /*3d50*/  IMAD.MOV.U32 R16, RZ, RZ, R5 ;  /* 0x000000ffff107224 */ /* 0x001fd600078e0005 */
        /* <DEDUP_REMOVED lines=35> */
.L_x_514:
        /* <DEDUP_REMOVED lines=26> */
[----:B------:R-:W-:Y:S02]  /*4130*/  MOV R26, 0xffff ;  /* 0x0000ffff001a7802 */ /* 0x000fe40000000f00 */
[----:B------:R-:W-:Y:S01]  /*4140*/  MOV R28, 0xffff ;  /* 0x0000ffff001c7802 */ /* 0x000fe20000000f00 */
[----:B-1----:R-:W1:Y:S01]  /*4150*/  SHFL.BFLY PT, R23, R16, 0x8, 0x101f ;  /* 0x0d101f0010177f89 */ /* 0x002e6200000e0000 */
[----:B------:R-:W-:Y:S02]  /*4160*/  MOV R31, 0xffff ;  /* 0x0000ffff001f7802 */ /* 0x000fe40000000f00 */
[----:B------:R-:W-:Y:S01]  /*4170*/  MOV R30, 0xffff ;  /* 0x0000ffff001e7802 */ /* 0x000fe20000000f00 */
[----:B0-2---:R-:W0:Y:S01]  /*4180*/  SHFL.BFLY PT, R22, R17, 0x8, 0x101f ;  /* 0x0d101f0011167f89 */ /* 0x005e2200000e0000 */
[----:B------:R-:W-:Y:S01]  /*4190*/  MOV R34, 0xffff ;  /* 0x0000ffff00227802 */ /* 0x000fe20000000f00 */
        /* <DEDUP_REMOVED lines=14> */
.L_x_524:
        /* <DEDUP_REMOVED lines=9> */
[C---:B-1----:R-:W-:Y:S01]  /*4310*/  @!P0 SHF.L.U32 R17, R11.reuse, 0x1, RZ ;  /* 0x000000010b118819 */ /* 0x042fe200000006ff */
[----:B------:R-:W-:Y:S01]  /*4320*/  UMOV UR5, 0xffff ;  /* 0x0000ffff00057882 */ /* 0x000fe20000000000 */
        /* <DEDUP_REMOVED lines=30> */
.L_x_534:
[----:B--2---:R-:W-:Y:S01]  /*4510*/  FADD.FTZ R17, R16, R32 ;  /* 0x0000002010117221 */ /* 0x004fe20000010000 */
[----:B------:R-:W-:-:S04]  /*4520*/  @!P1 F2FP.BF16.F32.PACK_AB R16, RZ, R26 ;  /* 0x0000001aff10923e */ /* 0x000fc800000010ff */
[----:B------:R-:W-:Y:S02]  /*4530*/  PRMT R22, R16, 0x7610, R22 ;  /* 0x0000761010167816 */ /* 0x000fe40000000016 */
[----:B------:R-:W-:Y:S02]  /*4540*/  @!P1 F2FP.BF16.F32.PACK_AB R17, RZ, R17 ;  /* 0x00000011ff11923e */ /* 0x000fe400000010ff */
[----:B------:R-:W-:Y:S01]  /*4550*/  LEA.HI R16, R0, 0x3c, RZ, 0x1c ;  /* 0x0000003c00107811 */ /* 0x000fe200078fe0ff */
[----:B------:R2:W-:Y:S04]  /*4560*/  @!P1 STG.E.U16 desc[UR12][R18.64+0x50], R22 ;  /* 0x0000501612009986 */ /* 0x0005e8000c10150c */
[----:B------:R2:W-:Y:S02]  /*4570*/  @!P1 STG.E.U16 desc[UR12][R20.64+0x50], R17 ;  /* 0x0000501114009986 */ /* 0x0005e4000c10150c */
.L_x_500:
[----:B------:R-:W-:Y:S05]  /*4580*/  BSYNC B0 ;  /* 0x0000000000007941 */ /* 0x000fea0003800000 */
.L_x_499:
[----:B------:R-:W-:-:S13]  /*4590*/  ISETP.GE.U32.AND P0, PT, R6, 0x3c, PT ;  /* 0x0000003c0600780c */ /* 0x000fda0003f06070 */
[----:B------:R-:W-:Y:S05]  /*45a0*/  @!P0 BRA `(.L_x_498) ;  /* 0x0000000800988947 */ /* 0x000fea0003800000 */
[----:B------:R-:W-:Y:S01]  /*45b0*/  ISETP.GT.U32.AND P0, PT, R11, 0x9, PT ;  /* 0x000000090b00780c */ /* 0x000fe20003f04070 */
[----:B012---:R-:W-:Y:S01]  /*45c0*/  IMAD.MOV.U32 R18, RZ, RZ, RZ ;  /* 0x000000ffff127224 */ /* 0x007fe200078e00ff */
[----:B------:R-:W-:-:S11]  /*45d0*/  UMOV UR5, 0xffff ;  /* 0x0000ffff00057882 */ /* 0x000fd60000000000 */
[C---:B------:R-:W-:Y:S02]  /*45e0*/  @!P0 SHF.L.U32 R17, R11.reuse, 0x1, RZ ;  /* 0x000000010b118819 */ /* 0x040fe400000006ff */
[----:B------:R-:W-:Y:S02]  /*45f0*/  @!P0 LEA R20, R11, UR4, 0x7 ;  /* 0x000000040b148c11 */ /* 0x000fe4000f8e38ff */
[----:B------:R-:W-:-:S04]  /*4600*/  @!P0 LOP3.LUT R17, R16, R17, RZ, 0x3c, !PT ;  /* 0x0000001110118212 */ /* 0x000fc800078e3cff */
[----:B------:R-:W-:Y:S01]  /*4610*/  @!P0 LEA R19, R17, R20, 0x2 ;  /* 0x0000001411138211 */ /* 0x000fe200078e10ff */
[----:B------:R-:W-:-:S04]  /*4620*/  HFMA2.MMA R17, -RZ, RZ, 0, 0 ;  /* 0x00000000ff117435 */ /* 0x000fc800000001ff */
[----:B------:R0:W1:Y:S06]  /*4630*/  @!P0 LDS R18, [R19] ;  /* 0x0000000013128984 */ /* 0x00006c0000000800 */
[----:B------:R0:W2:Y:S01]  /*4640*/  @!P0 LDS R17, [R19+0x500] ;  /* 0x0005000013118984 */ /* 0x0000a20000000800 */
[----:B------:R-:W-:Y:S05]  /*4650*/  BRA.DIV UR5, `(.L_x_504) ;  /* 0x0000001605307947 */ /* 0x000fea000b800000 */
[C---:B------:R-:W-:Y:S01]  /*4660*/  @!P0 VIADD R21, R16.reuse, 0x14 ;  /* 0x0000001410158836 */ /* 0x040fe20000000000 */
[C---:B------:R-:W-:Y:S01]  /*4670*/  @!P0 SHF.L.U32 R22, R11.reuse, 0x1, RZ ;  /* 0x000000010b168819 */ /* 0x040fe200000006ff */
[----:B------:R-:W-:Y:S01]  /*4680*/  IMAD.MOV.U32 R34, RZ, RZ, RZ ;  /* 0x000000ffff227224 */ /* 0x000fe200078e00ff */
[----:B------:R-:W-:Y:S01]  /*4690*/  @!P0 SHF.L.U32 R26, R11, 0x1, RZ ;  /* 0x000000010b1a8819 */ /* 0x000fe200000006ff */
[----:B------:R-:W-:Y:S01]  /*46a0*/  IMAD.MOV.U32 R40, RZ, RZ, 0xffff ;  /* 0x0000ffffff287424 */ /* 0x000fe200078e00ff */
[----:B------:R-:W-:Y:S01]  /*46b0*/  @!P0 IADD3 R23, R16, 0x28, RZ ;  /* 0x0000002810178810 */ /* 0x000fe20007ffe0ff */
[----:B------:R-:W-:Y:S01]  /*46c0*/  IMAD.MOV.U32 R28, RZ, RZ, 0xffff ;  /* 0x0000ffffff1c7424 */ /* 0x000fe200078e00ff */
[----:B------:R-:W-:Y:S01]  /*46d0*/  @!P0 LOP3.LUT R21, R21, R22, RZ, 0x3c, !PT ;  /* 0x0000001615158212 */ /* 0x000fe200078e3cff */
[----:B------:R-:W-:Y:S01]  /*46e0*/  IMAD.MOV.U32 R30, RZ, RZ, 0xffff ;  /* 0x0000ffffff1e7424 */ /* 0x000fe200078e00ff */
[----:B------:R-:W-:Y:S01]  /*46f0*/  @!P0 LEA R24, R11, UR4, 0x7 ;  /* 0x000000040b188c11 */ /* 0x000fe2000f8e38ff */
[----:B------:R-:W-:Y:S01]  /*4700*/  IMAD.MOV.U32 R42, RZ, RZ, 0xffff ;  /* 0x0000ffffff2a7424 */ /* 0x000fe200078e00ff */
[----:B------:R-:W-:-:S02]  /*4710*/  @!P0 LOP3.LUT R23, R23, R26, RZ, 0x3c, !PT ;  /* 0x0000001a17178212 */ /* 0x000fc400078e3cff */
[----:B------:R-:W-:Y:S02]  /*4720*/  @!P0 LEA R32, R11, UR4, 0x7 ;  /* 0x000000040b208c11 */ /* 0x000fe4000f8e38ff */
[----:B------:R-:W-:Y:S02]  /*4730*/  @!P0 LEA R21, R21, R24, 0x2 ;  /* 0x0000001815158211 */ /* 0x000fe400078e10ff */
[----:B------:R-:W-:Y:S01]  /*4740*/  @!P0 IADD3 R25, R16, 0x3c, RZ ;  /* 0x0000003c10198810 */ /* 0x000fe20007ffe0ff */
[----:B------:R-:W-:Y:S01]  /*4750*/  @!P0 IMAD R24, R23, 0x4, R32 ;  /* 0x0000000417188824 */ /* 0x000fe200078e0220 */
[----:B------:R-:W-:Y:S01]  /*4760*/  MOV R29, 0xffff ;  /* 0x0000ffff001d7802 */ /* 0x000fe20000000f00 */
[----:B------:R-:W3:Y:S01]  /*4770*/  @!P0 LDS R22, [R21] ;  /* 0x0000000015168984 */ /* 0x000ee20000000800 */
[----:B------:R-:W-:Y:S02]  /*4780*/  @!P0 LOP3.LUT R25, R25, R26, RZ, 0x3c, !PT ;  /* 0x0000001a19198212 */ /* 0x000fe400078e3cff */
[----:B------:R-:W-:Y:S01]  /*4790*/  MOV R26, RZ ;  /* 0x000000ff001a7202 */ /* 0x000fe20000000f00 */
[----:B------:R-:W-:Y:S01]  /*47a0*/  @!P0 LDS R39, [R24+0x500] ;  /* 0x0005000018278984 */ /* 0x000fe20000000800 */
[----:B------:R-:W-:-:S02]  /*47b0*/  @!P0 LEA R41, R25, R32, 0x2 ;  /* 0x0000002019298211 */ /* 0x000fc400078e10ff */
[----:B------:R-:W-:Y:S01]  /*47c0*/  MOV R25, RZ ;  /* 0x000000ff00197202 */ /* 0x000fe20000000f00 */
[----:B------:R-:W-:Y:S01]  /*47d0*/  @!P0 LDS R27, [R24] ;  /* 0x00000000181b8984 */ /* 0x000fe20000000800 */
[----:B------:R-:W-:Y:S02]  /*47e0*/  MOV R32, 0xffff ;  /* 0x0000ffff00207802 */ /* 0x000fe40000000f00 */
[----:B------:R-:W-:Y:S01]  /*47f0*/  MOV R36, RZ ;  /* 0x000000ff00247202 */ /* 0x000fe20000000f00 */
[----:B------:R4:W-:Y:S01]  /*4800*/  @!P0 LDS R23, [R21+0x500] ;  /* 0x0005000015178984 */ /* 0x0009e20000000800 */
[----:B------:R-:W-:Y:S02]  /*4810*/  MOV R37, 0xffff ;  /* 0x0000ffff00257802 */ /* 0x000fe40000000f00 */
[----:B------:R-:W-:Y:S01]  /*4820*/  MOV R31, 0xffff ;  /* 0x0000ffff001f7802 */ /* 0x000fe20000000f00 */
[----:B01----:R-:W0:Y:S01]  /*4830*/  SHFL.BFLY PT, R19, R18, 0x8, 0x101f ;  /* 0x0d101f0012137f89 */ /* 0x003e2200000e0000 */
[----:B------:R-:W-:-:S02]  /*4840*/  MOV R45, 0xffff ;  /* 0x0000ffff002d7802 */ /* 0x000fc40000000f00 */
[----:B------:R-:W-:Y:S01]  /*4850*/  IADD3 R43, R16, R7, RZ ;  /* 0x00000007102b7210 */ /* 0x000fe20007ffe0ff */
[----:B--2---:R-:W1:Y:S01]  /*4860*/  SHFL.BFLY PT, R32, R17, 0x8, 0x101f ;  /* 0x0d101f0011207f89 */ /* 0x004e6200000e0000 */
[----:B----4-:R-:W-:-:S03]  /*4870*/  MOV R21, RZ ;  /* 0x000000ff00157202 */ /* 0x010fc60000000f00 */
[----:B------:R-:W2:Y:S01]  /*4880*/  @!P0 LDS R24, [R41] ;  /* 0x0000000029188984 */ /* 0x000ea20000000800 */
[----:B---3--:R-:W-:Y:S02]  /*4890*/  @!P0 IMAD.MOV.U32 R34, RZ, RZ, R22 ;  /* 0x000000ffff228224 */ /* 0x008fe400078e0016 */
[----:B0-----:R-:W-:Y:S01]  /*48a0*/  FADD.FTZ R19, R19, R18 ;  /* 0x0000001213137221 */ /* 0x001fe20000010000 */
[----:B------:R0:W-:Y:S01]  /*48b0*/  @!P0 LDS R22, [R41+0x500] ;  /* 0x0005000029168984 */ /* 0x0001e20000000800 */
[----:B------:R-:W-:Y:S01]  /*48c0*/  @!P0 MOV R25, R39 ;  /* 0x0000002700198202 */ /* 0x000fe20000000f00 */
[----:B-1----:R-:W-:Y:S02]  /*48d0*/  FADD.FTZ R18, R32, R17 ;  /* 0x0000001120127221 */ /* 0x002fe40000010000 */
[----:B------:R-:W1:Y:S01]  /*48e0*/  SHFL.BFLY PT, R33, R34, 0x8, 0x101f ;  /* 0x0d101f0022217f89 */ /* 0x000e6200000e0000 */
[----:B------:R-:W-:-:S03]  /*48f0*/  @!P0 MOV R26, R27 ;  /* 0x0000001b001a8202 */ /* 0x000fc60000000f00 */
[----:B------:R-:W3:Y:S01]  /*4900*/  SHFL.BFLY PT, R40, R25, 0x8, 0x101f ;  /* 0x0d101f0019287f89 */ /* 0x000ee200000e0000 */
[----:B0-----:R-:W-:Y:S02]  /*4910*/  MOV R41, 0xffff ;  /* 0x0000ffff00297802 */ /* 0x001fe40000000f00 */
[----:B------:R-:W-:Y:S01]  /*4920*/  @!P0 MOV R36, R23 ;  /* 0x0000001700248202 */ /* 0x000fe20000000f00 */
[----:B------:R-:W0:Y:S01]  /*4930*/  SHFL.BFLY PT, R27, R26, 0x8, 0x101f ;  /* 0x0d101f001a1b7f89 */ /* 0x000e2200000e0000 */
[----:B------:R-:W-:-:S03]  /*4940*/  MOV R23, RZ ;  /* 0x000000ff00177202 */ /* 0x000fc60000000f00 */
[----:B------:R-:W4:Y:S04]  /*4950*/  SHFL.BFLY PT, R35, R36, 0x8, 0x101f ;  /* 0x0d101f0024237f89 */ /* 0x000f2800000e0000 */
[----:B------:R-:W5:Y:S01]  /*4960*/  SHFL.BFLY PT, R20, R19, 0x4, 0x101f ;  /* 0x0c901f0013147f89 */ /* 0x000f6200000e0000 */
[----:B--2---:R-:W-:Y:S02]  /*4970*/  @!P0 MOV R23, R24 ;  /* 0x0000001800178202 */ /* 0x004fe40000000f00 */
[----:B------:R-:W-:-:S03]  /*4980*/  MOV R24, 0xffff ;  /* 0x0000ffff00187802 */ /* 0x000fc60000000f00 */
[----:B------:R-:W2:Y:S01]  /*4990*/  SHFL.BFLY PT, R44, R23, 0x8, 0x101f ;  /* 0x0d101f00172c7f89 */ /* 0x000ea200000e0000 */
[----:B-1----:R-:W-:Y:S01]  /*49a0*/  FADD.FTZ R33, R33, R34 ;  /* 0x0000002221217221 */ /* 0x002fe20000010000 */
[----:B---3--:R-:W-:Y:S01]  /*49b0*/  FADD.FTZ R34, R40, R25 ;  /* 0x0000001928227221 */ /* 0x008fe20000010000 */
[----:B------:R-:W-:Y:S01]  /*49c0*/  MOV R25, 0xffff ;  /* 0x0000ffff00197802 */ /* 0x000fe20000000f00 */
[----:B0-----:R-:W-:Y:S01]  /*49d0*/  FADD.FTZ R27, R27, R26 ;  /* 0x0000001a1b1b7221 */ /* 0x001fe20000010000 */
[----:B------:R-:W-:Y:S01]  /*49e0*/  MOV R26, 0xffff ;  /* 0x0000ffff001a7802 */ /* 0x000fe20000000f00 */
[----:B------:R-:W0:Y:S01]  /*49f0*/  SHFL.BFLY PT, R32, R18, 0x4, 0x101f ;  /* 0x0c901f0012207f89 */ /* 0x000e2200000e0000 */
[----:B------:R-:W-:Y:S01]  /*4a00*/  @!P0 IMAD.MOV.U32 R21, RZ, RZ, R22 ;  /* 0x000000ffff158224 */ /* 0x000fe200078e0016 */
[----:B------:R-:W-:Y:S01]  /*4a10*/  MOV R22, 0xffff ;  /* 0x0000ffff00167802 */ /* 0x000fe20000000f00 */
[----:B----4-:R-:W-:Y:S01]  /*4a20*/  FADD.FTZ R35, R35, R36 ;  /* 0x0000002423237221 */ /* 0x010fe20000010000 */
[----:B------:R-:W1:Y:S01]  /*4a30*/  SHFL.BFLY PT, R40, R27, 0x4, 0x101f ;  /* 0x0c901f001b287f89 */ /* 0x000e6200000e0000 */
[----:B-----5:R-:W-:Y:S01]  /*4a40*/  FADD.FTZ R20, R19, R20 ;  /* 0x0000001413147221 */ /* 0x020fe20000010000 */
[----:B------:R-:W-:-:S02]  /*4a50*/  ISETP.NE.AND P0, PT, R11, RZ, PT ;  /* 0x000000ff0b00720c */ /* 0x000fc40003f05270 */
[----:B------:R-:W3:Y:S01]  /*4a60*/  SHFL.BFLY PT, R22, R33, 0x4, 0x101f ;  /* 0x0c901f0021167f89 */ /* 0x000ee200000e0000 */
[----:B------:R-:W-:-:S03]  /*4a70*/  MOV R36, 0xffff ;  /* 0x0000ffff00247802 */ /* 0x000fc60000000f00 */
[----:B------:R-:W4:Y:S01]  /*4a80*/  SHFL.BFLY PT, R24, R21, 0x8, 0x101f ;  /* 0x0d101f0015187f89 */ /* 0x000f2200000e0000 */
[----:B--2---:R-:W-:Y:S01]  /*4a90*/  FADD.FTZ R44, R44, R23 ;  /* 0x000000172c2c7221 */ /* 0x004fe20000010000 */
[----:B------:R-:W-:Y:S02]  /*4aa0*/  MOV R23, 0xffff ;  /* 0x0000ffff00177802 */ /* 0x000fe40000000f00 */
[----:B------:R-:W2:Y:S04]  /*4ab0*/  SHFL.BFLY PT, R38, R35, 0x4, 0x101f ;  /* 0x0c901f0023267f89 */ /* 0x000ea800000e0000 */
[----:B------:R-:W5:Y:S01]  /*4ac0*/  SHFL.BFLY PT, R39, R34, 0x4, 0x101f ;  /* 0x0c901f0022277f89 */ /* 0x000f6200000e0000 */
[----:B0-----:R-:W-:Y:S01]  /*4ad0*/  FADD.FTZ R17, R18, R32 ;  /* 0x0000002012117221 */ /* 0x001fe20000010000 */
[----:B------:R-:W-:-:S02]  /*4ae0*/  MOV R32, 0xffff ;  /* 0x0000ffff00207802 */ /* 0x000fc40000000f00 */
[----:B------:R-:W0:Y:S01]  /*4af0*/  SHFL.BFLY PT, R19, R20, 0x2, 0x101f ;  /* 0x0c501f0014137f89 */ /* 0x000e2200000e0000 */
[----:B-1----:R-:W-:-:S03]  /*4b00*/  FADD.FTZ R40, R27, R40 ;  /* 0x000000281b287221 */ /* 0x002fc60000010000 */
[----:B------:R-:W1:Y:S01]  /*4b10*/  SHFL.BFLY PT, R23, R44, 0x4, 0x101f ;  /* 0x0c901f002c177f89 */ /* 0x000e6200000e0000 */
[----:B---3--:R-:W-:-:S03]  /*4b20*/  FADD.FTZ R37, R33, R22 ;  /* 0x0000001621257221 */ /* 0x008fc60000010000 */
[----:B------:R-:W3:Y:S01]  /*4b30*/  SHFL.BFLY PT, R32, R17, 0x2, 0x101f ;  /* 0x0c501f0011207f89 */ /* 0x000ee200000e0000 */
[----:B------:R-:W-:Y:S02]  /*4b40*/  IMAD.MOV.U32 R22, RZ, RZ, 0xffff ;  /* 0x0000ffffff167424 */ /* 0x000fe400078e00ff */
[----:B----4-:R-:W-:Y:S01]  /*4b50*/  FADD.FTZ R33, R24, R21 ;  /* 0x0000001518217221 */ /* 0x010fe20000010000 */
[----:B------:R-:W-:Y:S01]  /*4b60*/  MOV R21, 0xffff ;  /* 0x0000ffff00157802 */ /* 0x000fe20000000f00 */
[----:B------:R-:W4:Y:S01]  /*4b70*/  SHFL.BFLY PT, R25, R40, 0x2, 0x101f ;  /* 0x0c501f0028197f89 */ /* 0x000f2200000e0000 */
[----:B--2---:R-:W-:Y:S01]  /*4b80*/  FADD.FTZ R38, R35, R38 ;  /* 0x0000002623267221 */ /* 0x004fe20000010000 */
[----:B------:R-:W-:Y:S02]  /*4b90*/  MOV R35, 0xffff ;  /* 0x0000ffff00237802 */ /* 0x000fe40000000f00 */
[----:B------:R-:W2:Y:S01]  /*4ba0*/  SHFL.BFLY PT, R22, R37, 0x2, 0x101f ;  /* 0x0c501f0025167f89 */ /* 0x000ea200000e0000 */
[----:B-----5:R-:W-:Y:S01]  /*4bb0*/  FADD.FTZ R39, R34, R39 ;  /* 0x0000002722277221 */ /* 0x020fe20000010000 */
[----:B------:R-:W-:-:S02]  /*4bc0*/  MOV R34, 0xffff ;  /* 0x0000ffff00227802 */ /* 0x000fc40000000f00 */
[----:B------:R-:W5:Y:S01]  /*4bd0*/  SHFL.BFLY PT, R21, R38, 0x2, 0x101f ;  /* 0x0c501f0026157f89 */ /* 0x000f6200000e0000 */
[----:B0-----:R-:W-:Y:S01]  /*4be0*/  FADD.FTZ R19, R20, R19 ;  /* 0x0000001314137221 */ /* 0x001fe20000010000 */
[----:B------:R-:W-:Y:S02]  /*4bf0*/  MOV R20, 0xffff ;  /* 0x0000ffff00147802 */ /* 0x000fe40000000f00 */
[----:B------:R-:W0:Y:S01]  /*4c00*/  SHFL.BFLY PT, R26, R39, 0x2, 0x101f ;  /* 0x0c501f00271a7f89 */ /* 0x000e2200000e0000 */
[----:B-1----:R-:W-:-:S03]  /*4c10*/  FADD.FTZ R44, R44, R23 ;  /* 0x000000172c2c7221 */ /* 0x002fc60000010000 */
[----:B------:R-:W1:Y:S01]  /*4c20*/  SHFL.BFLY PT, R34, R33, 0x4, 0x101f ;  /* 0x0c901f0021227f89 */ /* 0x000e6200000e0000 */
[----:B---3--:R-:W-:Y:S01]  /*4c30*/  FADD.FTZ R18, R17, R32 ;  /* 0x0000002011127221 */ /* 0x008fe20000010000 */
[----:B------:R-:W-:Y:S02]  /*4c40*/  IMAD.MOV.U32 R17, RZ, RZ, 0xffff ;  /* 0x0000ffffff117424 */ /* 0x000fe400078e00ff */
[----:B------:R-:W3:Y:S01]  /*4c50*/  SHFL.BFLY PT, R20, R19, 0x1, 0x101f ;  /* 0x0c301f0013147f89 */ /* 0x000ee200000e0000 */
[----:B----4-:R-:W-:-:S03]  /*4c60*/  FADD.FTZ R40, R40, R25 ;  /* 0x0000001928287221 */ /* 0x010fc60000010000 */
[----:B------:R-:W4:Y:S01]  /*4c70*/  SHFL.BFLY PT, R45, R44, 0x2, 0x101f ;  /* 0x0c501f002c2d7f89 */ /* 0x000f2200000e0000 */
[----:B------:R-:W4:Y:S01]  /*4c80*/  @!P0 LDC.64 R24, c[0x0][0x220] ;  /* 0x00008800ff188b82 */ /* 0x000f220000000a00 */
[----:B--2---:R-:W-:Y:S02]  /*4c90*/  FADD.FTZ R37, R37, R22 ;  /* 0x0000001625257221 */ /* 0x004fe40000010000 */
[----:B------:R-:W2:Y:S01]  /*4ca0*/  SHFL.BFLY PT, R17, R18, 0x1, 0x101f ;  /* 0x0c301f0012117f89 */ /* 0x000ea200000e0000 */
[----:B-----5:R-:W-:-:S03]  /*4cb0*/  FADD.FTZ R38, R38, R21 ;  /* 0x0000001526267221 */ /* 0x020fc60000010000 */
[----:B------:R-:W5:Y:S01]  /*4cc0*/  SHFL.BFLY PT, R36, R37, 0x1, 0x101f ;  /* 0x0c301f0025247f89 */ /* 0x000f6200000e0000 */
[----:B------:R-:W5:Y:S01]  /*4cd0*/  @!P0 LDC.64 R22, c[0x0][0x218] ;  /* 0x00008600ff168b82 */ /* 0x000f620000000a00 */
[----:B0-----:R-:W-:Y:S02]  /*4ce0*/  FADD.FTZ R39, R39, R26 ;  /* 0x0000001a27277221 */ /* 0x001fe40000010000 */
[----:B------:R-:W0:Y:S01]  /*4cf0*/  SHFL.BFLY PT, R35, R38, 0x1, 0x101f ;  /* 0x0c301f0026237f89 */ /* 0x000e2200000e0000 */
[----:B-1----:R-:W-:-:S04]  /*4d00*/  FADD.FTZ R33, R33, R34 ;  /* 0x0000002221217221 */ /* 0x002fc80000010000 */
[----:B------:R-:W1:Y:S01]  /*4d10*/  @!P0 LDC.64 R26, c[0x0][0x218] ;  /* 0x00008600ff1a8b82 */ /* 0x000e620000000a00 */
[----:B------:R-:W-:Y:S01]  /*4d20*/  MOV R34, 0xffff ;  /* 0x0000ffff00227802 */ /* 0x000fe20000000f00 */
[----:B------:R-:W1:Y:S01]  /*4d30*/  SHFL.BFLY PT, R41, R40, 0x1, 0x101f ;  /* 0x0c301f0028297f89 */ /* 0x000e6200000e0000 */
[----:B---3--:R-:W-:-:S03]  /*4d40*/  FADD.FTZ R19, R19, R20 ;  /* 0x0000001413137221 */ /* 0x008fc60000010000 */
[----:B------:R-:W3:Y:S01]  /*4d50*/  SHFL.BFLY PT, R42, R39, 0x1, 0x101f ;  /* 0x0c301f00272a7f89 */ /* 0x000ee200000e0000 */
[----:B----4-:R-:W-:Y:S01]  /*4d60*/  FADD.FTZ R44, R44, R45 ;  /* 0x0000002d2c2c7221 */ /* 0x010fe20000010000 */
[----:B------:R-:W-:Y:S01]  /*4d70*/  @!P0 F2FP.BF16.F32.PACK_AB R32, RZ, R19 ;  /* 0x00000013ff20823e */ /* 0x000fe200000010ff */
[----:B------:R-:W4:Y:S01]  /*4d80*/  @!P0 LDC.64 R20, c[0x0][0x220] ;  /* 0x00008800ff148b82 */ /* 0x000f220000000a00 */
[----:B------:R-:W4:Y:S01]  /*4d90*/  SHFL.BFLY PT, R34, R33, 0x2, 0x101f ;  /* 0x0c501f0021227f89 */ /* 0x000f2200000e0000 */
[----:B--2---:R-:W-:Y:S01]  /*4da0*/  FADD.FTZ R46, R18, R17 ;  /* 0x00000011122e7221 */ /* 0x004fe20000010000 */
[----:B------:R-:W-:-:S04]  /*4db0*/  @!P0 IMAD.WIDE R24, R43, 0x2, R24 ;  /* 0x000000022b188825 */ /* 0x000fc800078e0218 */
[----:B-----5:R-:W-:Y:S01]  /*4dc0*/  FADD.FTZ R36, R37, R36 ;  /* 0x0000002425247221 */ /* 0x020fe20000010000 */
[----:B------:R-:W-:Y:S01]  /*4dd0*/  @!P0 F2FP.BF16.F32.PACK_AB R46, RZ, R46 ;  /* 0x0000002eff2e823e */ /* 0x000fe200000010ff */
[----:B------:R-:W2:Y:S01]  /*4de0*/  @!P0 LDC.64 R18, c[0x0][0x218] ;  /* 0x00008600ff128b82 */ /* 0x000ea20000000a00 */
[----:B------:R-:W-:Y:S02]  /*4df0*/  IMAD.MOV.U32 R37, RZ, RZ, 0xffff ;  /* 0x0000ffffff257424 */ /* 0x000fe400078e00ff */
[----:B0-----:R-:W-:Y:S01]  /*4e00*/  FADD.FTZ R35, R38, R35 ;  /* 0x0000002326237221 */ /* 0x001fe20000010000 */
[----:B------:R-:W-:-:S03]  /*4e10*/  @!P0 IMAD.WIDE R22, R43, 0x2, R22 ;  /* 0x000000022b168825 */ /* 0x000fc600078e0216 */
[----:B------:R-:W0:Y:S01]  /*4e20*/  SHFL.BFLY PT, R37, R44, 0x1, 0x101f ;  /* 0x0c301f002c257f89 */ /* 0x000e2200000e0000 */
[----:B------:R-:W5:Y:S01]  /*4e30*/  @!P0 LDC.64 R16, c[0x0][0x220] ;  /* 0x00008800ff108b82 */ /* 0x000f620000000a00 */
[----:B-1----:R-:W-:-:S04]  /*4e40*/  @!P0 IMAD.WIDE R26, R43, 0x2, R26 ;  /* 0x000000022b1a8825 */ /* 0x002fc800078e021a */
[----:B------:R-:W-:Y:S01]  /*4e50*/  FADD.FTZ R40, R40, R41 ;  /* 0x0000002928287221 */ /* 0x000fe20000010000 */
[----:B---3--:R-:W-:Y:S01]  /*4e60*/  FADD.FTZ R39, R39, R42 ;  /* 0x0000002a27277221 */ /* 0x008fe20000010000 */
[----:B------:R1:W-:Y:S03]  /*4e70*/  @!P0 STG.E.U16 desc[UR12][R26.64], R32 ;  /* 0x000000201a008986 */ /* 0x0003e6000c10150c */
[----:B------:R-:W-:Y:S01]  /*4e80*/  @!P0 F2FP.BF16.F32.PACK_AB R28, RZ, R40 ;  /* 0x00000028ff1c823e */ /* 0x000fe200000010ff */
[----:B----4-:R-:W-:-:S04]  /*4e90*/  @!P0 IMAD.WIDE R20, R43, 0x2, R20 ;  /* 0x000000022b148825 */ /* 0x010fc800078e0214 */
[----:B------:R-:W-:Y:S01]  /*4ea0*/  FADD.FTZ R33, R33, R34 ;  /* 0x0000002221217221 */ /* 0x000fe20000010000 */
[----:B------:R3:W-:Y:S01]  /*4eb0*/  @!P0 STG.E.U16 desc[UR12][R24.64], R46 ;  /* 0x0000002e18008986 */ /* 0x0007e2000c10150c */
[C---:B--2---:R-:W-:Y:S01]  /*4ec0*/  @!P0 IMAD.WIDE R18, R43.reuse, 0x2, R18 ;  /* 0x000000022b128825 */ /* 0x044fe200078e0212 */
[----:B-1----:R-:W-:Y:S02]  /*4ed0*/  @!P0 F2FP.BF16.F32.PACK_AB R27, RZ, R35 ;  /* 0x00000023ff1b823e */ /* 0x002fe400000010ff */
[----:B------:R-:W-:Y:S02]  /*4ee0*/  MOV R32, 0xffff ;  /* 0x0000ffff00207802 */ /* 0x000fe40000000f00 */
[----:B---3--:R-:W-:Y:S01]  /*4ef0*/  @!P0 F2FP.BF16.F32.PACK_AB R25, RZ, R36 ;  /* 0x00000024ff19823e */ /* 0x008fe200000010ff */
[----:B0-----:R-:W-:Y:S01]  /*4f00*/  FADD.FTZ R37, R44, R37 ;  /* 0x000000252c257221 */ /* 0x001fe20000010000 */
[----:B------:R-:W-:Y:S01]  /*4f10*/  @!P0 F2FP.BF16.F32.PACK_AB R35, RZ, R39 ;  /* 0x00000027ff23823e */ /* 0x000fe200000010ff */
[----:B-----5:R-:W-:Y:S01]  /*4f20*/  @!P0 IMAD.WIDE R16, R43, 0x2, R16 ;  /* 0x000000022b108825 */ /* 0x020fe200078e0210 */
[----:B------:R0:W1:Y:S04]  /*4f30*/  SHFL.BFLY PT, R32, R33, 0x1, 0x101f ;  /* 0x0c301f0021207f89 */ /* 0x00006800000e0000 */
[----:B------:R0:W-:Y:S04]  /*4f40*/  @!P0 STG.E.U16 desc[UR12][R22.64+0x28], R25 ;  /* 0x0000281916008986 */ /* 0x0001e8000c10150c */
[----:B------:R0:W-:Y:S04]  /*4f50*/  @!P0 STG.E.U16 desc[UR12][R20.64+0x28], R27 ;  /* 0x0000281b14008986 */ /* 0x0001e8000c10150c */
[----:B------:R0:W-:Y:S04]  /*4f60*/  @!P0 STG.E.U16 desc[UR12][R18.64+0x50], R28 ;  /* 0x0000501c12008986 */ /* 0x0001e8000c10150c */
[----:B------:R0:W-:Y:S02]  /*4f70*/  @!P0 STG.E.U16 desc[UR12][R16.64+0x50], R35 ;  /* 0x0000502310008986 */ /* 0x0001e4000c10150c */
.L_x_568:
[----:B0-----:R-:W0:Y:S01]  /*4f80*/  @!P0 LDC.64 R16, c[0x0][0x218] ;  /* 0x00008600ff108b82 */ /* 0x001e220000000a00 */
[----:B-1----:R-:W-:Y:S01]  /*4f90*/  FADD.FTZ R21, R33, R32 ;  /* 0x0000002021157221 */ /* 0x002fe20000010000 */
[----:B------:R-:W-:-:S04]  /*4fa0*/  @!P0 F2FP.BF16.F32.PACK_AB R20, RZ, R37 ;  /* 0x00000025ff14823e */ /* 0x000fc800000010ff */
[----:B------:R-:W-:Y:S02]  /*4fb0*/  @!P0 F2FP.BF16.F32.PACK_AB R21, RZ, R21 ;  /* 0x00000015ff15823e */ /* 0x000fe400000010ff */
[----:B------:R-:W1:Y:S01]  /*4fc0*/  @!P0 LDC.64 R18, c[0x0][0x220] ;  /* 0x00008800ff128b82 */ /* 0x000e620000000a00 */
[----:B0-----:R-:W-:-:S05]  /*4fd0*/  @!P0 IMAD.WIDE R16, R43, 0x2, R16 ;  /* 0x000000022b108825 */ /* 0x001fca00078e0210 */
[----:B------:R3:W-:Y:S01]  /*4fe0*/  @!P0 STG.E.U16 desc[UR12][R16.64+0x78], R20 ;  /* 0x0000781410008986 */ /* 0x0007e2000c10150c */
[----:B-1----:R-:W-:-:S05]  /*4ff0*/  @!P0 IMAD.WIDE R18, R43, 0x2, R18 ;  /* 0x000000022b128825 */ /* 0x002fca00078e0212 */
[----:B------:R3:W-:Y:S02]  /*5000*/  @!P0 STG.E.U16 desc[UR12][R18.64+0x78], R21 ;  /* 0x0000781512008986 */ /* 0x0007e4000c10150c */
.L_x_498:
[----:B------:R-:W-:Y:S05]  /*5010*/  WARPSYNC.ALL ;  /* 0x0000000000007948 */ /* 0x000fea0003800000 */
[----:B------:R-:W-:Y:S01]  /*5020*/  UMOV UR4, 0x140 ;  /* 0x0000014000047882 */ /* 0x000fe20000000000 */
[----:B------:R-:W-:Y:S01]  /*5030*/  IADD3 R7, R7, 0x500, RZ ;  /* 0x0000050007077810 */ /* 0x000fe20007ffe0ff */
[----:B------:R-:W-:Y:S01]  /*5040*/  UIMAD UR4, UR11, UR4, 0x140 ;  /* 0x000001400b0474a4 */ /* 0x000fe2000f8e0204 */
[----:B------:R-:W-:Y:S05]  /*5050*/  BAR.SYNC.DEFER_BLOCKING 0x0 ;  /* 0x0000000000007b1d */ /* 0x000fea0000010000 */
[----:B------:R-:W-:-:S13]  /*5060*/  ISETP.GE.AND P0, PT, R7, UR4, PT ;  /* 0x0000000407007c0c */ /* 0x000fda000bf06270 */
[----:B------:R-:W-:Y:S05]  /*5070*/  @!P0 BRA `(.L_x_505) ;  /* 0xffffffe0003c8947 */ /* 0x000fea000383ffff */
[----:B------:R-:W-:Y:S05]  /*5080*/  EXIT ;  /* 0x000000000000794d */ /* 0x000fea0003800000 */
.L_x_501:
[----:B------:R-:W-:Y:S01]  /*5090*/  HFMA2.MMA R29, -RZ, RZ, 0, 0.000503063201904296875 ;  /* 0x0000101fff1d7435 */ /* 0x000fe200000001ff */
[----:B-1----:R-:W-:Y:S01]  /*50a0*/  MOV R31, R16 ;  /* 0x00000010001f7202 */ /* 0x002fe20000000f00 */
[----:B------:R-:W-:Y:S01]  /*50b0*/  IMAD.MOV.U32 R30, RZ, RZ, 0x8 ;  /* 0x00000008ff1e7424 */ /* 0x000fe200078e00ff */
[----:B------:R-:W-:-:S08]  /*50c0*/  MOV R28, 0xffff ;  /* 0x0000ffff001c7802 */ /* 0x000fd00000000f00 */
[----:B0-2---:R-:W-:Y:S05]  /*50d0*/  WARPSYNC.COLLECTIVE R28, `(.L_x_506) ;  /* 0x000000001c087348 */ /* 0x005fea0003c00000 */
[----:B------:R1:W3:Y:S02]  /*50e0*/  SHFL.BFLY P2, R32, R31, R30, R29 ;  /* 0x0c00001e1f207389 */ /* 0x0002e4000004001d */
[----:B0123--:R-:W-:Y:S01]  /*50f0*/  ENDCOLLECTIVE ;  /* 0x000000000000791b */ /* 0x00ffe20003800000 */
.L_x_506:
[----:B------:R-:W-:Y:S01]  /*5100*/  IMAD.MOV.U32 R31, RZ, RZ, R17 ;  /* 0x000000ffff1f7224 */ /* 0x000fe200078e0011 */
[----:B------:R-:W-:-:S07]  /*5110*/  MOV R19, R32 ;  /* 0x0000002000137202 */ /* 0x000fce0000000f00 */
[----:B------:R-:W-:Y:S05]  /*5120*/  WARPSYNC.COLLECTIVE R28, `(.L_x_507) ;  /* 0x000000001c087348 */ /* 0x000fea0003c00000 */
[----:B------:R0:W1:Y:S02]  /*5130*/  SHFL.BFLY P2, R32, R31, R30, R29 ;  /* 0x0c00001e1f207389 */ /* 0x000064000004001d */
[----:B01----:R-:W-:Y:S01]  /*5140*/  ENDCOLLECTIVE ;  /* 0x000000000000791b */ /* 0x003fe20003800000 */
.L_x_507:
[----:B------:R-:W-:Y:S01]  /*5150*/  FADD.FTZ R19, R19, R16 ;  /* 0x0000001013137221 */ /* 0x000fe20000010000 */
[----:B------:R-:W-:-:S04]  /*5160*/  HFMA2.MMA R30, -RZ, RZ, 0, 2.384185791015625e-07 ;  /* 0x00000004ff1e7435 */ /* 0x000fc800000001ff */
[----:B------:R-:W-:Y:S02]  /*5170*/  MOV R31, R19 ;  /* 0x00000013001f7202 */ /* 0x000fe40000000f00 */
[----:B------:R-:W-:-:S07]  /*5180*/  MOV R18, R32 ;  /* 0x0000002000127202 */ /* 0x000fce0000000f00 */
[----:B------:R-:W-:Y:S05]  /*5190*/  WARPSYNC.COLLECTIVE R28, `(.L_x_508) ;  /* 0x000000001c087348 */ /* 0x000fea0003c00000 */
[----:B------:R0:W1:Y:S02]  /*51a0*/  SHFL.BFLY P2, R32, R31, R30, R29 ;  /* 0x0c00001e1f207389 */ /* 0x000064000004001d */
[----:B01----:R-:W-:Y:S01]  /*51b0*/  ENDCOLLECTIVE ;  /* 0x000000000000791b */ /* 0x003fe20003800000 */
.L_x_508:
[----:B------:R-:W-:-:S05]  /*51c0*/  FADD.FTZ R18, R18, R17 ;  /* 0x0000001112127221 */ /* 0x000fca0000010000 */
[----:B------:R-:W-:Y:S01]  /*51d0*/  MOV R31, R18 ;  /* 0x00000012001f7202 */ /* 0x000fe20000000f00 */
[----:B------:R-:W-:-:S07]  /*51e0*/  IMAD.MOV.U32 R20, RZ, RZ, R32 ;  /* 0x000000ffff147224 */ /* 0x000fce00078e0020 */
[----:B------:R-:W-:Y:S05]  /*51f0*/  WARPSYNC.COLLECTIVE R28, `(.L_x_509) ;  /* 0x000000001c087348 */ /* 0x000fea0003c00000 */
[----:B------:R0:W1:Y:S02]  /*5200*/  SHFL.BFLY P2, R32, R31, R30, R29 ;  /* 0x0c00001e1f207389 */ /* 0x000064000004001d */
[----:B01----:R-:W-:Y:S01]  /*5210*/  ENDCOLLECTIVE ;  /* 0x000000000000791b */ /* 0x003fe20003800000 */
.L_x_509:
[----:B------:R-:W-:-:S05]  /*5220*/  FADD.FTZ R20, R19, R20 ;  /* 0x0000001413147221 */ /* 0x000fca0000010000 */
[----:B------:R-:W-:Y:S01]  /*5230*/  MOV R31, R20 ;  /* 0x00000014001f7202 */ /* 0x000fe20000000f00 */
[----:B------:R-:W-:Y:S01]  /*5240*/  IMAD.MOV.U32 R30, RZ, RZ, 0x2 ;  /* 0x00000002ff1e7424 */ /* 0x000fe200078e00ff */
[----:B------:R-:W-:-:S07]  /*5250*/  MOV R21, R32 ;  /* 0x0000002000157202 */ /* 0x000fce0000000f00 */
[----:B------:R-:W-:Y:S05]  /*5260*/  WARPSYNC.COLLECTIVE R28, `(.L_x_510) ;  /* 0x000000001c087348 */ /* 0x000fea0003c00000 */
[----:B------:R0:W1:Y:S02]  /*5270*/  SHFL.BFLY P2, R32, R31, R30, R29 ;  /* 0x0c00001e1f207389 */ /* 0x000064000004001d */
[----:B01----:R-:W-:Y:S01]  /*5280*/  ENDCOLLECTIVE ;  /* 0x000000000000791b */ /* 0x003fe20003800000 */
.L_x_510:
[----:B------:R-:W-:-:S05]  /*5290*/  FADD.FTZ R21, R18, R21 ;  /* 0x0000001512157221 */ /* 0x000fca0000010000 */
[----:B------:R-:W-:Y:S02]  /*52a0*/  MOV R31, R21 ;  /* 0x00000015001f7202 */ /* 0x000fe40000000f00 */
[----:B------:R-:W-:-:S07]  /*52b0*/  MOV R23, R32 ;  /* 0x0000002000177202 */ /* 0x000fce0000000f00 */
[----:B------:R-:W-:Y:S05]  /*52c0*/  WARPSYNC.COLLECTIVE R28, `(.L_x_511) ;  /* 0x000000001c087348 */ /* 0x000fea0003c00000 */
[----:B------:R0:W1:Y:S02]  /*52d0*/  SHFL.BFLY P2, R32, R31, R30, R29 ;  /* 0x0c00001e1f207389 */ /* 0x000064000004001d */
[----:B01----:R-:W-:Y:S01]  /*52e0*/  ENDCOLLECTIVE ;  /* 0x000000000000791b */ /* 0x003fe20003800000 */
.L_x_511:
[----:B------:R-:W-:Y:S01]  /*52f0*/  FADD.FTZ R23, R20, R23 ;  /* 0x0000001714177221 */ /* 0x000fe20000010000 */
[----:B------:R-:W-:-:S03]  /*5300*/  HFMA2.MMA R30, -RZ, RZ, 0, 5.9604644775390625e-08 ;  /* 0x00000001ff1e7435 */ /* 0x000fc600000001ff */
[----:B------:R-:W-:Y:S01]  /*5310*/  IMAD.MOV.U32 R31, RZ, RZ, R23 ;  /* 0x000000ffff1f7224 */ /* 0x000fe200078e0017 */
[----:B------:R-:W-:-:S07]  /*5320*/  MOV R16, R32 ;  /* 0x0000002000107202 */ /* 0x000fce0000000f00 */
[----:B------:R-:W-:Y:S05]  /*5330*/  WARPSYNC.COLLECTIVE R28, `(.L_x_512) ;  /* 0x000000001c087348 */ /* 0x000fea0003c00000 */
[----:B------:R0:W1:Y:S02]  /*5340*/  SHFL.BFLY P2, R32, R31, R30, R29 ;  /* 0x0c00001e1f207389 */ /* 0x000064000004001d */
[----:B01----:R-:W-:Y:S01]  /*5350*/  ENDCOLLECTIVE ;  /* 0x000000000000791b */ /* 0x003fe20003800000 */
.L_x_512:
[----:B------:R-:W-:-:S05]  /*5360*/  FADD.FTZ R16, R21, R16 ;  /* 0x0000001015107221 */ /* 0x000fca0000010000 */
[----:B------:R-:W-:Y:S02]  /*5370*/  MOV R31, R16 ;  /* 0x00000010001f7202 */ /* 0x000fe40000000f00 */
[----:B------:R-:W-:-:S07]  /*5380*/  MOV R22, R32 ;  /* 0x0000002000167202 */ /* 0x000fce0000000f00 */
[----:B------:R-:W-:Y:S05]  /*5390*/  WARPSYNC.COLLECTIVE R28, `(.L_x_513) ;  /* 0x000000001c087348 */ /* 0x000fea0003c00000 */
[----:B------:R0:W1:Y:S02]  /*53a0*/  SHFL.BFLY P2, R32, R31, R30, R29 ;  /* 0x0c00001e1f207389 */ /* 0x000064000004001d */
[----:B01----:R-:W-:Y:S01]  /*53b0*/  ENDCOLLECTIVE ;  /* 0x000000000000791b */ /* 0x003fe20003800000 */
.L_x_513:
[----:B------:R-:W-:Y:S01]  /*53c0*/  FADD.FTZ R22, R23, R22 ;  /* 0x0000001617167221 */ /* 0x000fe20000010000 */
[----:B------:R-:W-:Y:S06]  /*53d0*/  BRA `(.L_x_514) ;  /* 0xffffffe800ec7947 */ /* 0x000fec000383ffff */
.L_x_502:
[----:B------:R-:W-:Y:S01]  /*53e0*/  HFMA2.MMA R30, -RZ, RZ, 0, 4.76837158203125e-07 ;  /* 0x00000008ff1e7435 */ /* 0x000fe200000001ff */
[----:B------:R-:W-:Y:S01]  /*53f0*/  BSSY B1, `(.L_x_515) ;  /* 0x0000007000017945 */ /* 0x000fe20003800000 */
[----:B-1----:R-:W-:Y:S01]  /*5400*/  IMAD.MOV.U32 R31, RZ, RZ, R16 ;  /* 0x000000ffff1f7224 */ /* 0x002fe200078e0010 */
[----:B------:R-:W-:Y:S02]  /*5410*/  MOV R29, 0x101f ;  /* 0x0000101f001d7802 */ /* 0x000fe40000000f00 */
[----:B------:R-:W-:-:S07]  /*5420*/  MOV R28, 0xffff ;  /* 0x0000ffff001c7802 */ /* 0x000fce0000000f00 */
[----:B0-2---:R-:W-:Y:S05]  /*5430*/  WARPSYNC.COLLECTIVE R28, `(.L_x_516) ;  /* 0x000000001c087348 */ /* 0x005fea0003c00000 */
[----:B------:R1:W3:Y:S02]  /*5440*/  SHFL.BFLY P2, R32, R31, R30, R29 ;  /* 0x0c00001e1f207389 */ /* 0x0002e4000004001d */
[----:B0123--:R-:W-:Y:S01]  /*5450*/  ENDCOLLECTIVE ;  /* 0x000000000000791b */ /* 0x00ffe20003800000 */
.L_x_516:
[----:B------:R-:W-:Y:S05]  /*5460*/  BSYNC B1 ;  /* 0x0000000000017941 */ /* 0x000fea0003800000 */
.L_x_515:
[----:B------:R-:W-:Y:S01]  /*5470*/  HFMA2.MMA R30, -RZ, RZ, 0, 4.76837158203125e-07 ;  /* 0x00000008ff1e7435 */ /* 0x000fe200000001ff */
[----:B------:R-:W-:Y:S01]  /*5480*/  MOV R31, R17 ;  /* 0x00000011001f7202 */ /* 0x000fe20000000f00 */
[----:B------:R-:W-:Y:S01]  /*5490*/  IMAD.MOV.U32 R28, RZ, RZ, 0xffff ;  /* 0x0000ffffff1c7424 */ /* 0x000fe200078e00ff */
[----:B------:R-:W-:Y:S01]  /*54a0*/  MOV R29, 0x101f ;  /* 0x0000101f001d7802 */ /* 0x000fe20000000f00 */
[----:B------:R-:W-:-:S07]  /*54b0*/  IMAD.MOV.U32 R23, RZ, RZ, R32 ;  /* 0x000000ffff177224 */ /* 0x000fce00078e0020 */
[----:B------:R-:W-:Y:S05]  /*54c0*/  WARPSYNC.COLLECTIVE R28, `(.L_x_517) ;  /* 0x000000001c087348 */ /* 0x000fea0003c00000 */
[----:B------:R0:W1:Y:S02]  /*54d0*/  SHFL.BFLY P2, R32, R31, R30, R29 ;  /* 0x0c00001e1f207389 */ /* 0x000064000004001d */
[----:B01----:R-:W-:Y:S01]  /*54e0*/  ENDCOLLECTIVE ;  /* 0x000000000000791b */ /* 0x003fe20003800000 */
.L_x_517:
[----:B------:R-:W-:Y:S01]  /*54f0*/  FADD.FTZ R23, R23, R16 ;  /* 0x0000001017177221 */ /* 0x000fe20000010000 */
[----:B------:R-:W-:-:S04]  /*5500*/  HFMA2.MMA R30, -RZ, RZ, 0, 2.384185791015625e-07 ;  /* 0x00000004ff1e7435 */ /* 0x000fc800000001ff */
[----:B------:R-:W-:Y:S02]  /*5510*/  MOV R31, R23 ;  /* 0x00000017001f7202 */ /* 0x000fe40000000f00 */
[----:B------:R-:W-:-:S07]  /*5520*/  MOV R22, R32 ;  /* 0x0000002000167202 */ /* 0x000fce0000000f00 */
[----:B------:R-:W-:Y:S05]  /*5530*/  WARPSYNC.COLLECTIVE R28, `(.L_x_518) ;  /* 0x000000001c087348 */ /* 0x000fea0003c00000 */
[----:B------:R0:W1:Y:S02]  /*5540*/  SHFL.BFLY P2, R32, R31, R30, R29 ;  /* 0x0c00001e1f207389 */ /* 0x000064000004001d */
[----:B01----:R-:W-:Y:S01]  /*5550*/  ENDCOLLECTIVE ;  /* 0x000000000000791b */ /* 0x003fe20003800000 */
.L_x_518:
[----:B------:R-:W-:-:S05]  /*5560*/  FADD.FTZ R22, R22, R17 ;  /* 0x0000001116167221 */ /* 0x000fca0000010000 */
[----:B------:R-:W-:Y:S01]  /*5570*/  MOV R31, R22 ;  /* 0x00000016001f7202 */ /* 0x000fe20000000f00 */
[----:B------:R-:W-:-:S07]  /*5580*/  IMAD.MOV.U32 R24, RZ, RZ, R32 ;  /* 0x000000ffff187224 */ /* 0x000fce00078e0020 */
[----:B------:R-:W-:Y:S05]  /*5590*/  WARPSYNC.COLLECTIVE R28, `(.L_x_519) ;  /* 0x000000001c087348 */ /* 0x000fea0003c00000 */
[----:B------:R0:W1:Y:S02]  /*55a0*/  SHFL.BFLY P2, R32, R31, R30, R29 ;  /* 0x0c00001e1f207389 */ /* 0x000064000004001d */
[----:B01----:R-:W-:Y:S01]  /*55b0*/  ENDCOLLECTIVE ;  /* 0x000000000000791b */ /* 0x003fe20003800000 */
.L_x_519:
[----:B------:R-:W-:-:S05]  /*55c0*/  FADD.FTZ R24, R23, R24 ;  /* 0x0000001817187221 */ /* 0x000fca0000010000 */
[----:B------:R-:W-:Y:S01]  /*55d0*/  MOV R31, R24 ;  /* 0x00000018001f7202 */ /* 0x000fe20000000f00 */
[----:B------:R-:W-:Y:S01]  /*55e0*/  IMAD.MOV.U32 R30, RZ, RZ, 0x2 ;  /* 0x00000002ff1e7424 */ /* 0x000fe200078e00ff */
[----:B------:R-:W-:-:S07]  /*55f0*/  MOV R25, R32 ;  /* 0x0000002000197202 */ /* 0x000fce0000000f00 */
[----:B------:R-:W-:Y:S05]  /*5600*/  WARPSYNC.COLLECTIVE R28, `(.L_x_520) ;  /* 0x000000001c087348 */ /* 0x000fea0003c00000 */
[----:B------:R0:W1:Y:S02]  /*5610*/  SHFL.BFLY P2, R32, R31, R30, R29 ;  /* 0x0c00001e1f207389 */ /* 0x000064000004001d */
[----:B01----:R-:W-:Y:S01]  /*5620*/  ENDCOLLECTIVE ;  /* 0x000000000000791b */ /* 0x003fe20003800000 */
.L_x_520:
[----:B------:R-:W-:-:S05]  /*5630*/  FADD.FTZ R25, R22, R25 ;  /* 0x0000001916197221 */ /* 0x000fca0000010000 */
[----:B------:R-:W-:Y:S02]  /*5640*/  MOV R31, R25 ;  /* 0x00000019001f7202 */ /* 0x000fe40000000f00 */
[----:B------:R-:W-:-:S07]  /*5650*/  MOV R27, R32 ;  /* 0x00000020001b7202 */ /* 0x000fce0000000f00 */
[----:B------:R-:W-:Y:S05]  /*5660*/  WARPSYNC.COLLECTIVE R28, `(.L_x_521) ;  /* 0x000000001c087348 */ /* 0x000fea0003c00000 */
[----:B------:R0:W1:Y:S02]  /*5670*/  SHFL.BFLY P2, R32, R31, R30, R29 ;  /* 0x0c00001e1f207389 */ /* 0x000064000004001d */
[----:B01----:R-:W-:Y:S01]  /*5680*/  ENDCOLLECTIVE ;  /* 0x000000000000791b */ /* 0x003fe20003800000 */
.L_x_521:
[----:B------:R-:W-:Y:S01]  /*5690*/  FADD.FTZ R27, R24, R27 ;  /* 0x0000001b181b7221 */ /* 0x000fe20000010000 */
[----:B------:R-:W-:-:S03]  /*56a0*/  HFMA2.MMA R30, -RZ, RZ, 0, 5.9604644775390625e-08 ;  /* 0x00000001ff1e7435 */ /* 0x000fc600000001ff */
[----:B------:R-:W-:Y:S01]  /*56b0*/  IMAD.MOV.U32 R31, RZ, RZ, R27 ;  /* 0x000000ffff1f7224 */ /* 0x000fe200078e001b */
[----:B------:R-:W-:-:S07]  /*56c0*/  MOV R16, R32 ;  /* 0x0000002000107202 */ /* 0x000fce0000000f00 */
[----:B------:R-:W-:Y:S05]  /*56d0*/  WARPSYNC.COLLECTIVE R28, `(.L_x_522) ;  /* 0x000000001c087348 */ /* 0x000fea0003c00000 */
[----:B------:R0:W1:Y:S02]  /*56e0*/  SHFL.BFLY P2, R32, R31, R30, R29 ;  /* 0x0c00001e1f207389 */ /* 0x000064000004001d */
[----:B01----:R-:W-:Y:S01]  /*56f0*/  ENDCOLLECTIVE ;  /* 0x000000000000791b */ /* 0x003fe20003800000 */
.L_x_522:
[----:B------:R-:W-:-:S05]  /*5700*/  FADD.FTZ R16, R25, R16 ;  /* 0x0000001019107221 */ /* 0x000fca0000010000 */
[----:B------:R-:W-:Y:S02]  /*5710*/  MOV R31, R16 ;  /* 0x00000010001f7202 */ /* 0x000fe40000000f00 */
[----:B------:R-:W-:-:S07]  /*5720*/  MOV R26, R32 ;  /* 0x00000020001a7202 */ /* 0x000fce0000000f00 */
[----:B------:R-:W-:Y:S05]  /*5730*/  WARPSYNC.COLLECTIVE R28, `(.L_x_523) ;  /* 0x000000001c087348 */ /* 0x000fea0003c00000 */
[----:B------:R0:W1:Y:S02]  /*5740*/  SHFL.BFLY P2, R32, R31, R30, R29 ;  /* 0x0c00001e1f207389 */ /* 0x000064000004001d */
[----:B01----:R-:W-:Y:S01]  /*5750*/  ENDCOLLECTIVE ;  /* 0x000000000000791b */ /* 0x003fe20003800000 */
.L_x_523:
[----:B------:R-:W-:Y:S01]  /*5760*/  FADD.FTZ R26, R27, R26 ;  /* 0x0000001a1b1a7221 */ /* 0x000fe20000010000 */
[----:B------:R-:W-:Y:S06]  /*5770*/  BRA `(.L_x_524) ;  /* 0xffffffe800c07947 */ /* 0x000fec000383ffff */
.L_x_503:
        /* <DEDUP_REMOVED lines=8> */
.L_x_526:
[----:B------:R-:W-:Y:S05]  /*5800*/  BSYNC B1 ;  /* 0x0000000000017941 */ /* 0x000fea0003800000 */
.L_x_525:
        /* <DEDUP_REMOVED lines=8> */
.L_x_527:
[----:B------:R-:W-:Y:S01]  /*5890*/  FADD.FTZ R23, R23, R16 ;  /* 0x0000001017177221 */ /* 0x000fe20000010000 */
[----:B------:R-:W-:-:S04]  /*58a0*/  HFMA2.MMA R30, -RZ, RZ, 0, 2.384185791015625e-07 ;  /* 0x00000004ff1e7435 */ /* 0x000fc800000001ff */
[----:B------:R-:W-:Y:S02]  /*58b0*/  MOV R31, R23 ;  /* 0x00000017001f7202 */ /* 0x000fe40000000f00 */
[----:B------:R-:W-:-:S07]  /*58c0*/  MOV R22, R32 ;  /* 0x0000002000167202 */ /* 0x000fce0000000f00 */
[----:B------:R-:W-:Y:S05]  /*58d0*/  WARPSYNC.COLLECTIVE R28, `(.L_x_528) ;  /* 0x000000001c087348 */ /* 0x000fea0003c00000 */
[----:B------:R0:W1:Y:S02]  /*58e0*/  SHFL.BFLY P2, R32, R31, R30, R29 ;  /* 0x0c00001e1f207389 */ /* 0x000064000004001d */
[----:B01----:R-:W-:Y:S01]  /*58f0*/  ENDCOLLECTIVE ;  /* 0x000000000000791b */ /* 0x003fe20003800000 */
.L_x_528:
[----:B------:R-:W-:-:S05]  /*5900*/  FADD.FTZ R22, R22, R17 ;  /* 0x0000001116167221 */ /* 0x000fca0000010000 */
[----:B------:R-:W-:Y:S01]  /*5910*/  MOV R31, R22 ;  /* 0x00000016001f7202 */ /* 0x000fe20000000f00 */
[----:B------:R-:W-:-:S07]  /*5920*/  IMAD.MOV.U32 R24, RZ, RZ, R32 ;  /* 0x000000ffff187224 */ /* 0x000fce00078e0020 */
[----:B------:R-:W-:Y:S05]  /*5930*/  WARPSYNC.COLLECTIVE R28, `(.L_x_529) ;  /* 0x000000001c087348 */ /* 0x000fea0003c00000 */
[----:B------:R0:W1:Y:S02]  /*5940*/  SHFL.BFLY P2, R32, R31, R30, R29 ;  /* 0x0c00001e1f207389 */ /* 0x000064000004001d */
[----:B01----:R-:W-:Y:S01]  /*5950*/  ENDCOLLECTIVE ;  /* 0x000000000000791b */ /* 0x003fe20003800000 */
.L_x_529:
[----:B------:R-:W-:-:S05]  /*5960*/  FADD.FTZ R24, R23, R24 ;  /* 0x0000001817187221 */ /* 0x000fca0000010000 */
[----:B------:R-:W-:Y:S01]  /*5970*/  MOV R31, R24 ;  /* 0x00000018001f7202 */ /* 0x000fe20000000f00 */
[----:B------:R-:W-:Y:S01]  /*5980*/  IMAD.MOV.U32 R30, RZ, RZ, 0x2 ;  /* 0x00000002ff1e7424 */ /* 0x000fe200078e00ff */
[----:B------:R-:W-:-:S07]  /*5990*/  MOV R25, R32 ;  /* 0x0000002000197202 */ /* 0x000fce0000000f00 */
[----:B------:R-:W-:Y:S05]  /*59a0*/  WARPSYNC.COLLECTIVE R28, `(.L_x_530) ;  /* 0x000000001c087348 */ /* 0x000fea0003c00000 */
[----:B------:R0:W1:Y:S02]  /*59b0*/  SHFL.BFLY P2, R32, R31, R30, R29 ;  /* 0x0c00001e1f207389 */ /* 0x000064000004001d */
[----:B01----:R-:W-:Y:S01]  /*59c0*/  ENDCOLLECTIVE ;  /* 0x000000000000791b */ /* 0x003fe20003800000 */
.L_x_530:
[----:B------:R-:W-:-:S05]  /*59d0*/  FADD.FTZ R25, R22, R25 ;  /* 0x0000001916197221 */ /* 0x000fca0000010000 */
[----:B------:R-:W-:Y:S02]  /*59e0*/  MOV R31, R25 ;  /* 0x00000019001f7202 */ /* 0x000fe40000000f00 */
[----:B------:R-:W-:-:S07]  /*59f0*/  MOV R27, R32 ;  /* 0x00000020001b7202 */ /* 0x000fce0000000f00 */
[----:B------:R-:W-:Y:S05]  /*5a00*/  WARPSYNC.COLLECTIVE R28, `(.L_x_531) ;  /* 0x000000001c087348 */ /* 0x000fea0003c00000 */
[----:B------:R0:W1:Y:S02]  /*5a10*/  SHFL.BFLY P2, R32, R31, R30, R29 ;  /* 0x0c00001e1f207389 */ /* 0x000064000004001d */
[----:B01----:R-:W-:Y:S01]  /*5a20*/  ENDCOLLECTIVE ;  /* 0x000000000000791b */ /* 0x003fe20003800000 */
.L_x_531:
[----:B------:R-:W-:Y:S01]  /*5a30*/  FADD.FTZ R27, R24, R27 ;  /* 0x0000001b181b7221 */ /* 0x000fe20000010000 */
[----:B------:R-:W-:-:S03]  /*5a40*/  HFMA2.MMA R30, -RZ, RZ, 0, 5.9604644775390625e-08 ;  /* 0x00000001ff1e7435 */ /* 0x000fc600000001ff */
[----:B------:R-:W-:Y:S01]  /*5a50*/  IMAD.MOV.U32 R31, RZ, RZ, R27 ;  /* 0x000000ffff1f7224 */ /* 0x000fe200078e001b */
[----:B------:R-:W-:-:S07]  /*5a60*/  MOV R16, R32 ;  /* 0x0000002000107202 */ /* 0x000fce0000000f00 */
[----:B------:R-:W-:Y:S05]  /*5a70*/  WARPSYNC.COLLECTIVE R28, `(.L_x_532) ;  /* 0x000000001c087348 */ /* 0x000fea0003c00000 */
[----:B------:R0:W1:Y:S02]  /*5a80*/  SHFL.BFLY P2, R32, R31, R30, R29 ;  /* 0x0c00001e1f207389 */ /* 0x000064000004001d */
[----:B01----:R-:W-:Y:S01]  /*5a90*/  ENDCOLLECTIVE ;  /* 0x000000000000791b */ /* 0x003fe20003800000 */
.L_x_532:
[----:B------:R-:W-:-:S05]  /*5aa0*/  FADD.FTZ R16, R25, R16 ;  /* 0x0000001019107221 */ /* 0x000fca0000010000 */
[----:B------:R-:W-:Y:S02]  /*5ab0*/  MOV R31, R16 ;  /* 0x00000010001f7202 */ /* 0x000fe40000000f00 */
[----:B------:R-:W-:-:S07]  /*5ac0*/  MOV R26, R32 ;  /* 0x00000020001a7202 */ /* 0x000fce0000000f00 */
[----:B------:R-:W-:Y:S05]  /*5ad0*/  WARPSYNC.COLLECTIVE R28, `(.L_x_533) ;  /* 0x000000001c087348 */ /* 0x000fea0003c00000 */
[----:B------:R0:W1:Y:S02]  /*5ae0*/  SHFL.BFLY P2, R32, R31, R30, R29 ;  /* 0x0c00001e1f207389 */ /* 0x000064000004001d */
[----:B01----:R-:W-:Y:S01]  /*5af0*/  ENDCOLLECTIVE ;  /* 0x000000000000791b */ /* 0x003fe20003800000 */
.L_x_533:
[----:B------:R-:W-:Y:S01]  /*5b00*/  FADD.FTZ R26, R27, R26 ;  /* 0x0000001a1b1a7221 */ /* 0x000fe20000010000 */
[----:B------:R-:W-:Y:S06]  /*5b10*/  BRA `(.L_x_534) ;  /* 0xffffffe8007c7947 */ /* 0x000fec000383ffff */
.L_x_504:
[----:B------:R-:W-:Y:S01]  /*5b20*/  BSSY B0, `(.L_x_535) ;  /* 0x0000008000007945 */ /* 0x000fe20003800000 */
[----:B-1----:R-:W-:Y:S01]  /*5b30*/  IMAD.MOV.U32 R31, RZ, RZ, R18 ;  /* 0x000000ffff1f7224 */ /* 0x002fe200078e0012 */
[----:B------:R-:W-:Y:S02]  /*5b40*/  MOV R30, 0x8 ;  /* 0x00000008001e7802 */ /* 0x000fe40000000f00 */
[----:B------:R-:W-:Y:S02]  /*5b50*/  MOV R29, 0x101f ;  /* 0x0000101f001d7802 */ /* 0x000fe40000000f00 */
[----:B------:R-:W-:-:S07]  /*5b60*/  MOV R28, 0xffff ;  /* 0x0000ffff001c7802 */ /* 0x000fce0000000f00 */
[----:B0-2---:R-:W-:Y:S05]  /*5b70*/  WARPSYNC.COLLECTIVE R28, `(.L_x_536) ;  /* 0x000000001c087348 */ /* 0x005fea0003c00000 */
[----:B------:R1:W3:Y:S02]  /*5b80*/  SHFL.BFLY P2, R32, R31, R30, R29 ;  /* 0x0c00001e1f207389 */ /* 0x0002e4000004001d */
[----:B0123--:R-:W-:Y:S01]  /*5b90*/  ENDCOLLECTIVE ;  /* 0x000000000000791b */ /* 0x00ffe20003800000 */
.L_x_536:
[----:B------:R-:W-:Y:S05]  /*5ba0*/  BSYNC B0 ;  /* 0x0000000000007941 */ /* 0x000fea0003800000 */
.L_x_535:
[----:B------:R-:W-:Y:S01]  /*5bb0*/  HFMA2.MMA R30, -RZ, RZ, 0, 4.76837158203125e-07 ;  /* 0x00000008ff1e7435 */ /* 0x000fe200000001ff */
[----:B------:R-:W-:Y:S01]  /*5bc0*/  MOV R31, R17 ;  /* 0x00000011001f7202 */ /* 0x000fe20000000f00 */
[----:B------:R-:W-:Y:S01]  /*5bd0*/  IMAD.MOV.U32 R28, RZ, RZ, 0xffff ;  /* 0x0000ffffff1c7424 */ /* 0x000fe200078e00ff */
[----:B------:R-:W-:Y:S01]  /*5be0*/  MOV R29, 0x101f ;  /* 0x0000101f001d7802 */ /* 0x000fe20000000f00 */
[----:B------:R-:W-:Y:S01]  /*5bf0*/  IMAD.MOV.U32 R19, RZ, RZ, R32 ;  /* 0x000000ffff137224 */ /* 0x000fe200078e0020 */
[----:B------:R-:W-:Y:S01]  /*5c00*/  @!P0 SHF.L.U32 R22, R11, 0x1, RZ ;  /* 0x000000010b168819 */ /* 0x000fe200000006ff */
[----:B------:R-:W-:Y:S01]  /*5c10*/  IMAD.MOV.U32 R34, RZ, RZ, RZ ;  /* 0x000000ffff227224 */ /* 0x000fe200078e00ff */
[----:B------:R-:W-:-:S07]  /*5c20*/  @!P0 IADD3 R21, R16, 0x14, RZ ;  /* 0x0000001410158810 */ /* 0x000fce0007ffe0ff */
[----:B------:R-:W-:Y:S05]  /*5c30*/  WARPSYNC.COLLECTIVE R28, `(.L_x_537) ;  /* 0x000000001c087348 */ /* 0x000fea0003c00000 */
[----:B------:R0:W1:Y:S02]  /*5c40*/  SHFL.BFLY P2, R32, R31, R30, R29 ;  /* 0x0c00001e1f207389 */ /* 0x000064000004001d */
[----:B01----:R-:W-:Y:S01]  /*5c50*/  ENDCOLLECTIVE ;  /* 0x000000000000791b */ /* 0x003fe20003800000 */
.L_x_537:
[----:B------:R-:W-:Y:S01]  /*5c60*/  FADD.FTZ R19, R19, R18 ;  /* 0x0000001213137221 */ /* 0x000fe20000010000 */
[----:B------:R-:W-:Y:S01]  /*5c70*/  @!P0 LEA R24, R11, UR4, 0x7 ;  /* 0x000000040b188c11 */ /* 0x000fe2000f8e38ff */
[----:B------:R-:W-:Y:S01]  /*5c80*/  HFMA2.MMA R36, -RZ, RZ, 0, 0 ;  /* 0x00000000ff247435 */ /* 0x000fe200000001ff */
[----:B------:R-:W-:Y:S01]  /*5c90*/  @!P0 LOP3.LUT R21, R21, R22, RZ, 0x3c, !PT ;  /* 0x0000001615158212 */ /* 0x000fe200078e3cff */
[----:B------:R-:W-:Y:S01]  /*5ca0*/  IMAD.MOV.U32 R25, RZ, RZ, RZ ;  /* 0x000000ffff197224 */ /* 0x000fe200078e00ff */
[----:B------:R-:W-:Y:S01]  /*5cb0*/  @!P0 SHF.L.U32 R26, R11, 0x1, RZ ;  /* 0x000000010b1a8819 */ /* 0x000fe200000006ff */
[----:B------:R-:W-:Y:S01]  /*5cc0*/  IMAD.IADD R43, R16, 0x1, R7 ;  /* 0x00000001102b7824 */ /* 0x000fe200078e0207 */
[----:B------:R-:W-:-:S05]  /*5cd0*/  @!P0 LEA R21, R21, R24, 0x2 ;  /* 0x0000001815158211 */ /* 0x000fca00078e10ff */
[----:B------:R0:W1:Y:S01]  /*5ce0*/  @!P0 LDS R22, [R21] ;  /* 0x0000000015168984 */ /* 0x0000620000000800 */
[----:B------:R-:W-:Y:S01]  /*5cf0*/  HFMA2.MMA R30, -RZ, RZ, 0, 2.384185791015625e-07 ;  /* 0x00000004ff1e7435 */ /* 0x000fe200000001ff */
[----:B------:R-:W-:Y:S02]  /*5d00*/  MOV R31, R19 ;  /* 0x00000013001f7202 */ /* 0x000fe40000000f00 */
[----:B------:R0:W2:Y:S01]  /*5d10*/  @!P0 LDS R23, [R21+0x500] ;  /* 0x0005000015178984 */ /* 0x0000a20000000800 */
[----:B------:R-:W-:-:S07]  /*5d20*/  FADD.FTZ R18, R32, R17 ;  /* 0x0000001120127221 */ /* 0x000fce0000010000 */
[----:B012---:R-:W-:Y:S05]  /*5d30*/  WARPSYNC.COLLECTIVE R28, `(.L_x_538) ;  /* 0x000000001c087348 */ /* 0x007fea0003c00000 */
[----:B------:R3:W4:Y:S02]  /*5d40*/  SHFL.BFLY P2, R32, R31, R30, R29 ;  /* 0x0c00001e1f207389 */ /* 0x000724000004001d */
[----:B01234-:R-:W-:Y:S01]  /*5d50*/  ENDCOLLECTIVE ;  /* 0x000000000000791b */ /* 0x01ffe20003800000 */
.L_x_538:
[----:B------:R-:W-:Y:S01]  /*5d60*/  MOV R31, R18 ;  /* 0x00000012001f7202 */ /* 0x000fe20000000f00 */
[----:B------:R-:W-:-:S07]  /*5d70*/  IMAD.MOV.U32 R20, RZ, RZ, R32 ;  /* 0x000000ffff147224 */ /* 0x000fce00078e0020 */
[----:B------:R-:W-:Y:S05]  /*5d80*/  WARPSYNC.COLLECTIVE R28, `(.L_x_539) ;  /* 0x000000001c087348 */ /* 0x000fea0003c00000 */
[----:B------:R0:W1:Y:S02]  /*5d90*/  SHFL.BFLY P2, R32, R31, R30, R29 ;  /* 0x0c00001e1f207389 */ /* 0x000064000004001d */
[----:B01----:R-:W-:Y:S01]  /*5da0*/  ENDCOLLECTIVE ;  /* 0x000000000000791b */ /* 0x003fe20003800000 */
.L_x_539:
[----:B------:R-:W-:Y:S01]  /*5db0*/  @!P0 MOV R34, R22 ;  /* 0x0000001600228202 */ /* 0x000fe20000000f00 */
[----:B------:R-:W-:Y:S01]  /*5dc0*/  FADD.FTZ R20, R19, R20 ;  /* 0x0000001413147221 */ /* 0x000fe20000010000 */
[----:B------:R-:W-:Y:S01]  /*5dd0*/  @!P0 MOV R36, R23 ;  /* 0x0000001700248202 */ /* 0x000fe20000000f00 */
[----:B------:R-:W-:-:S05]  /*5de0*/  @!P0 VIADD R23, R16, 0x28 ;  /* 0x0000002810178836 */ /* 0x000fca0000000000 */
[----:B------:R-:W-:Y:S01]  /*5df0*/  @!P0 LOP3.LUT R23, R23, R26, RZ, 0x3c, !PT ;  /* 0x0000001a17178212 */ /* 0x000fe200078e3cff */
[----:B------:R-:W-:Y:S02]  /*5e00*/  HFMA2.MMA R26, -RZ, RZ, 0, 0 ;  /* 0x00000000ff1a7435 */ /* 0x000fe400000001ff */
[----:B------:R-:W-:Y:S01]  /*5e10*/  HFMA2.MMA R30, -RZ, RZ, 0, 1.1920928955078125e-07 ;  /* 0x00000002ff1e7435 */ /* 0x000fe200000001ff */
[----:B------:R-:W-:Y:S02]  /*5e20*/  IMAD.MOV.U32 R31, RZ, RZ, R20 ;  /* 0x000000ffff1f7224 */ /* 0x000fe400078e0014 */
[----:B------:R-:W-:-:S08]  /*5e30*/  FADD.FTZ R17, R18, R32 ;  /* 0x0000002012117221 */ /* 0x000fd00000010000 */
[----:B------:R-:W-:Y:S05]  /*5e40*/  WARPSYNC.COLLECTIVE R28, `(.L_x_540) ;  /* 0x000000001c087348 */ /* 0x000fea0003c00000 */
[----:B------:R0:W1:Y:S02]  /*5e50*/  SHFL.BFLY P2, R32, R31, R30, R29 ;  /* 0x0c00001e1f207389 */ /* 0x000064000004001d */
[----:B01----:R-:W-:Y:S01]  /*5e60*/  ENDCOLLECTIVE ;  /* 0x000000000000791b */ /* 0x003fe20003800000 */
.L_x_540:
[----:B------:R-:W-:Y:S02]  /*5e70*/  MOV R31, R17 ;  /* 0x00000011001f7202 */ /* 0x000fe40000000f00 */
[----:B------:R-:W-:-:S07]  /*5e80*/  MOV R19, R32 ;  /* 0x0000002000137202 */ /* 0x000fce0000000f00 */
[----:B------:R-:W-:Y:S05]  /*5e90*/  WARPSYNC.COLLECTIVE R28, `(.L_x_541) ;  /* 0x000000001c087348 */ /* 0x000fea0003c00000 */
[----:B------:R0:W1:Y:S02]  /*5ea0*/  SHFL.BFLY P2, R32, R31, R30, R29 ;  /* 0x0c00001e1f207389 */ /* 0x000064000004001d */
[----:B01----:R-:W-:Y:S01]  /*5eb0*/  ENDCOLLECTIVE ;  /* 0x000000000000791b */ /* 0x003fe20003800000 */
.L_x_541:
[----:B------:R-:W-:Y:S01]  /*5ec0*/  FADD.FTZ R19, R20, R19 ;  /* 0x0000001314137221 */ /* 0x000fe20000010000 */
[----:B------:R-:W-:-:S03]  /*5ed0*/  HFMA2.MMA R30, -RZ, RZ, 0, 5.9604644775390625e-08 ;  /* 0x00000001ff1e7435 */ /* 0x000fc600000001ff */
[----:B------:R-:W-:Y:S02]  /*5ee0*/  IMAD.MOV.U32 R31, RZ, RZ, R19 ;  /* 0x000000ffff1f7224 */ /* 0x000fe400078e0013 */
[----:B------:R-:W-:-:S07]  /*5ef0*/  FADD.FTZ R18, R17, R32 ;  /* 0x0000002011127221 */ /* 0x000fce0000010000 */
[----:B------:R-:W-:Y:S05]  /*5f00*/  WARPSYNC.COLLECTIVE R28, `(.L_x_542) ;  /* 0x000000001c087348 */ /* 0x000fea0003c00000 */
[----:B------:R0:W1:Y:S02]  /*5f10*/  SHFL.BFLY P2, R32, R31, R30, R29 ;  /* 0x0c00001e1f207389 */ /* 0x000064000004001d */
[----:B01----:R-:W-:Y:S01]  /*5f20*/  ENDCOLLECTIVE ;  /* 0x000000000000791b */ /* 0x003fe20003800000 */
.L_x_542:
[----:B------:R-:W-:Y:S02]  /*5f30*/  MOV R31, R18 ;  /* 0x00000012001f7202 */ /* 0x000fe40000000f00 */
[----:B------:R-:W-:-:S07]  /*5f40*/  MOV R20, R32 ;  /* 0x0000002000147202 */ /* 0x000fce0000000f00 */
[----:B------:R-:W-:Y:S05]  /*5f50*/  WARPSYNC.COLLECTIVE R28, `(.L_x_543) ;  /* 0x000000001c087348 */ /* 0x000fea0003c00000 */
[----:B------:R0:W1:Y:S02]  /*5f60*/  SHFL.BFLY P2, R32, R31, R30, R29 ;  /* 0x0c00001e1f207389 */ /* 0x000064000004001d */
[----:B01----:R-:W-:Y:S01]  /*5f70*/  ENDCOLLECTIVE ;  /* 0x000000000000791b */ /* 0x003fe20003800000 */
.L_x_543:
[----:B------:R-:W-:Y:S01]  /*5f80*/  FADD.FTZ R19, R19, R20 ;  /* 0x0000001413137221 */ /* 0x000fe20000010000 */
[----:B------:R-:W-:Y:S01]  /*5f90*/  HFMA2.MMA R30, -RZ, RZ, 0, 4.76837158203125e-07 ;  /* 0x00000008ff1e7435 */ /* 0x000fe200000001ff */
[----:B------:R-:W-:Y:S01]  /*5fa0*/  MOV R31, R34 ;  /* 0x00000022001f7202 */ /* 0x000fe20000000f00 */
[----:B------:R-:W-:-:S09]  /*5fb0*/  IMAD.MOV.U32 R17, RZ, RZ, R32 ;  /* 0x000000ffff117224 */ /* 0x000fd200078e0020 */
[----:B------:R-:W-:Y:S05]  /*5fc0*/  WARPSYNC.COLLECTIVE R28, `(.L_x_544) ;  /* 0x000000001c087348 */ /* 0x000fea0003c00000 */
[----:B------:R0:W1:Y:S02]  /*5fd0*/  SHFL.BFLY P2, R32, R31, R30, R29 ;  /* 0x0c00001e1f207389 */ /* 0x000064000004001d */
[----:B01----:R-:W-:Y:S01]  /*5fe0*/  ENDCOLLECTIVE ;  /* 0x000000000000791b */ /* 0x003fe20003800000 */
.L_x_544:
[----:B------:R-:W-:Y:S01]  /*5ff0*/  FADD.FTZ R46, R18, R17 ;  /* 0x00000011122e7221 */ /* 0x000fe20000010000 */
[----:B------:R-:W-:Y:S01]  /*6000*/  IMAD.MOV.U32 R31, RZ, RZ, R36 ;  /* 0x000000ffff1f7224 */ /* 0x000fe200078e0024 */
[----:B------:R-:W-:-:S07]  /*6010*/  MOV R33, R32 ;  /* 0x0000002000217202 */ /* 0x000fce0000000f00 */
[----:B------:R-:W-:Y:S05]  /*6020*/  WARPSYNC.COLLECTIVE R28, `(.L_x_545) ;  /* 0x000000001c087348 */ /* 0x000fea0003c00000 */
[----:B------:R0:W1:Y:S02]  /*6030*/  SHFL.BFLY P2, R32, R31, R30, R29 ;  /* 0x0c00001e1f207389 */ /* 0x000064000004001d */
[----:B01----:R-:W-:Y:S01]  /*6040*/  ENDCOLLECTIVE ;  /* 0x000000000000791b */ /* 0x003fe20003800000 */
.L_x_545:
[----:B------:R-:W-:-:S05]  /*6050*/  FADD.FTZ R33, R33, R34 ;  /* 0x0000002221217221 */ /* 0x000fca0000010000 */
[----:B------:R-:W-:Y:S01]  /*6060*/  MOV R31, R33 ;  /* 0x00000021001f7202 */ /* 0x000fe20000000f00 */
[----:B------:R-:W-:Y:S01]  /*6070*/  IMAD.MOV.U32 R30, RZ, RZ, 0x4 ;  /* 0x00000004ff1e7424 */ /* 0x000fe200078e00ff */
[----:B------:R-:W-:-:S07]  /*6080*/  MOV R35, R32 ;  /* 0x0000002000237202 */ /* 0x000fce0000000f00 */
[----:B------:R-:W-:Y:S05]  /*6090*/  WARPSYNC.COLLECTIVE R28, `(.L_x_546) ;  /* 0x000000001c087348 */ /* 0x000fea0003c00000 */
[----:B------:R0:W1:Y:S02]  /*60a0*/  SHFL.BFLY P2, R32, R31, R30, R29 ;  /* 0x0c00001e1f207389 */ /* 0x000064000004001d */
[----:B01----:R-:W-:Y:S01]  /*60b0*/  ENDCOLLECTIVE ;  /* 0x000000000000791b */ /* 0x003fe20003800000 */
.L_x_546:
[----:B------:R-:W-:-:S05]  /*60c0*/  FADD.FTZ R35, R35, R36 ;  /* 0x0000002423237221 */ /* 0x000fca0000010000 */
[----:B------:R-:W-:Y:S02]  /*60d0*/  MOV R31, R35 ;  /* 0x00000023001f7202 */ /* 0x000fe40000000f00 */
[----:B------:R-:W-:-:S07]  /*60e0*/  MOV R22, R32 ;  /* 0x0000002000167202 */ /* 0x000fce0000000f00 */
[----:B------:R-:W-:Y:S05]  /*60f0*/  WARPSYNC.COLLECTIVE R28, `(.L_x_547) ;  /* 0x000000001c087348 */ /* 0x000fea0003c00000 */
[----:B------:R0:W1:Y:S02]  /*6100*/  SHFL.BFLY P2, R32, R31, R30, R29 ;  /* 0x0c00001e1f207389 */ /* 0x000064000004001d */
[----:B01----:R-:W-:Y:S01]  /*6110*/  ENDCOLLECTIVE ;  /* 0x000000000000791b */ /* 0x003fe20003800000 */
.L_x_547:
[----:B------:R-:W-:Y:S01]  /*6120*/  FADD.FTZ R37, R33, R22 ;  /* 0x0000001621257221 */ /* 0x000fe20000010000 */
[----:B------:R-:W-:-:S04]  /*6130*/  HFMA2.MMA R30, -RZ, RZ, 0, 1.1920928955078125e-07 ;  /* 0x00000002ff1e7435 */ /* 0x000fc800000001ff */
[----:B------:R-:W-:Y:S02]  /*6140*/  MOV R31, R37 ;  /* 0x00000025001f7202 */ /* 0x000fe40000000f00 */
[----:B------:R-:W-:Y:S02]  /*6150*/  MOV R38, R32 ;  /* 0x0000002000267202 */ /* 0x000fe40000000f00 */
[----:B------:R-:W-:-:S03]  /*6160*/  @!P0 LEA R32, R11, UR4, 0x7 ;  /* 0x000000040b208c11 */ /* 0x000fc6000f8e38ff */
[----:B------:R-:W-:Y:S01]  /*6170*/  FADD.FTZ R38, R35, R38 ;  /* 0x0000002623267221 */ /* 0x000fe20000010000 */
[----:B------:R-:W-:Y:S01]  /*6180*/  @!P0 LEA R24, R23, R32, 0x2 ;  /* 0x0000002017188211 */ /* 0x000fe200078e10ff */
[----:B------:R-:W-:-:S11]  /*6190*/  HFMA2.MMA R23, -RZ, RZ, 0, 0 ;  /* 0x00000000ff177435 */ /* 0x000fd600000001ff */
[----:B------:R-:W-:Y:S05]  /*61a0*/  WARPSYNC.COLLECTIVE R28, `(.L_x_548) ;  /* 0x000000001c087348 */ /* 0x000fea0003c00000 */
[----:B------:R0:W1:Y:S02]  /*61b0*/  SHFL.BFLY P2, R32, R31, R30, R29 ;  /* 0x0c00001e1f207389 */ /* 0x000064000004001d */
[----:B01----:R-:W-:Y:S01]  /*61c0*/  ENDCOLLECTIVE ;  /* 0x000000000000791b */ /* 0x003fe20003800000 */
.L_x_548:
[----:B------:R0:W1:Y:S04]  /*61d0*/  @!P0 LDS R27, [R24] ;  /* 0x00000000181b8984 */ /* 0x0000680000000800 */
[----:B------:R0:W2:Y:S01]  /*61e0*/  @!P0 LDS R39, [R24+0x500] ;  /* 0x0005000018278984 */ /* 0x0000a20000000800 */
[----:B------:R-:W-:Y:S01]  /*61f0*/  MOV R31, R38 ;  /* 0x00000026001f7202 */ /* 0x000fe20000000f00 */
[----:B------:R-:W-:-:S07]  /*6200*/  IMAD.MOV.U32 R22, RZ, RZ, R32 ;  /* 0x000000ffff167224 */ /* 0x000fce00078e0020 */
[----:B012---:R-:W-:Y:S05]  /*6210*/  WARPSYNC.COLLECTIVE R28, `(.L_x_549) ;  /* 0x000000001c087348 */ /* 0x007fea0003c00000 */
[----:B------:R3:W4:Y:S02]  /*6220*/  SHFL.BFLY P2, R32, R31, R30, R29 ;  /* 0x0c00001e1f207389 */ /* 0x000724000004001d */
[----:B01234-:R-:W-:Y:S01]  /*6230*/  ENDCOLLECTIVE ;  /* 0x000000000000791b */ /* 0x01ffe20003800000 */
.L_x_549:
[----:B------:R-:W-:-:S05]  /*6240*/  FADD.FTZ R37, R37, R22 ;  /* 0x0000001625257221 */ /* 0x000fca0000010000 */
[----:B------:R-:W-:Y:S01]  /*6250*/  MOV R31, R37 ;  /* 0x00000025001f7202 */ /* 0x000fe20000000f00 */
[----:B------:R-:W-:Y:S01]  /*6260*/  IMAD.MOV.U32 R30, RZ, RZ, 0x1 ;  /* 0x00000001ff1e7424 */ /* 0x000fe200078e00ff */
[----:B------:R-:W-:Y:S02]  /*6270*/  @!P0 MOV R26, R27 ;  /* 0x0000001b001a8202 */ /* 0x000fe40000000f00 */
[----:B------:R-:W-:Y:S02]  /*6280*/  @!P0 MOV R25, R39 ;  /* 0x0000002700198202 */ /* 0x000fe40000000f00 */
[----:B------:R-:W-:-:S07]  /*6290*/  MOV R21, R32 ;  /* 0x0000002000157202 */ /* 0x000fce0000000f00 */
[----:B------:R-:W-:Y:S05]  /*62a0*/  WARPSYNC.COLLECTIVE R28, `(.L_x_550) ;  /* 0x000000001c087348 */ /* 0x000fea0003c00000 */
[----:B------:R0:W1:Y:S02]  /*62b0*/  SHFL.BFLY P2, R32, R31, R30, R29 ;  /* 0x0c00001e1f207389 */ /* 0x000064000004001d */
[----:B01----:R-:W-:Y:S01]  /*62c0*/  ENDCOLLECTIVE ;  /* 0x000000000000791b */ /* 0x003fe20003800000 */
.L_x_550:
[----:B------:R-:W-:Y:S01]  /*62d0*/  FADD.FTZ R38, R38, R21 ;  /* 0x0000001526267221 */ /* 0x000fe20000010000 */
[----:B------:R-:W-:-:S04]  /*62e0*/  IMAD.MOV.U32 R21, RZ, RZ, RZ ;  /* 0x000000ffff157224 */ /* 0x000fc800078e00ff */
[----:B------:R-:W-:Y:S02]  /*62f0*/  MOV R31, R38 ;  /* 0x00000026001f7202 */ /* 0x000fe40000000f00 */
[----:B------:R-:W-:-:S07]  /*6300*/  MOV R36, R32 ;  /* 0x0000002000247202 */ /* 0x000fce0000000f00 */
[----:B------:R-:W-:Y:S05]  /*6310*/  WARPSYNC.COLLECTIVE R28, `(.L_x_551) ;  /* 0x000000001c087348 */ /* 0x000fea0003c00000 */
[----:B------:R0:W1:Y:S02]  /*6320*/  SHFL.BFLY P2, R32, R31, R30, R29 ;  /* 0x0c00001e1f207389 */ /* 0x000064000004001d */
[----:B01----:R-:W-:Y:S01]  /*6330*/  ENDCOLLECTIVE ;  /* 0x000000000000791b */ /* 0x003fe20003800000 */
.L_x_551:
[----:B------:R-:W-:Y:S01]  /*6340*/  FADD.FTZ R36, R37, R36 ;  /* 0x0000002425247221 */ /* 0x000fe20000010000 */
[----:B------:R-:W-:Y:S01]  /*6350*/  HFMA2.MMA R30, -RZ, RZ, 0, 4.76837158203125e-07 ;  /* 0x00000008ff1e7435 */ /* 0x000fe200000001ff */
[----:B------:R-:W-:Y:S01]  /*6360*/  IMAD.MOV.U32 R31, RZ, RZ, R26 ;  /* 0x000000ffff1f7224 */ /* 0x000fe200078e001a */
[----:B------:R-:W-:-:S09]  /*6370*/  MOV R35, R32 ;  /* 0x0000002000237202 */ /* 0x000fd20000000f00 */
[----:B------:R-:W-:Y:S05]  /*6380*/  WARPSYNC.COLLECTIVE R28, `(.L_x_552) ;  /* 0x000000001c087348 */ /* 0x000fea0003c00000 */
[----:B------:R0:W1:Y:S02]  /*6390*/  SHFL.BFLY P2, R32, R31, R30, R29 ;  /* 0x0c00001e1f207389 */ /* 0x000064000004001d */
[----:B01----:R-:W-:Y:S01]  /*63a0*/  ENDCOLLECTIVE ;  /* 0x000000000000791b */ /* 0x003fe20003800000 */
.L_x_552:
[----:B------:R-:W-:Y:S01]  /*63b0*/  FADD.FTZ R35, R38, R35 ;  /* 0x0000002326237221 */ /* 0x000fe20000010000 */
[----:B------:R-:W-:Y:S02]  /*63c0*/  MOV R31, R25 ;  /* 0x00000019001f7202 */ /* 0x000fe40000000f00 */
[----:B------:R-:W-:-:S07]  /*63d0*/  MOV R27, R32 ;  /* 0x00000020001b7202 */ /* 0x000fce0000000f00 */
[----:B------:R-:W-:Y:S05]  /*63e0*/  WARPSYNC.COLLECTIVE R28, `(.L_x_553) ;  /* 0x000000001c087348 */ /* 0x000fea0003c00000 */
[----:B------:R0:W1:Y:S02]  /*63f0*/  SHFL.BFLY P2, R32, R31, R30, R29 ;  /* 0x0c00001e1f207389 */ /* 0x000064000004001d */
[----:B01----:R-:W-:Y:S01]  /*6400*/  ENDCOLLECTIVE ;  /* 0x000000000000791b */ /* 0x003fe20003800000 */
.L_x_553:
[----:B------:R-:W-:Y:S01]  /*6410*/  FADD.FTZ R27, R27, R26 ;  /* 0x0000001a1b1b7221 */ /* 0x000fe20000010000 */
[----:B------:R-:W-:Y:S01]  /*6420*/  @!P0 SHF.L.U32 R26, R11, 0x1, RZ ;  /* 0x000000010b1a8819 */ /* 0x000fe200000006ff */
[----:B------:R-:W-:-:S03]  /*6430*/  HFMA2.MMA R30, -RZ, RZ, 0, 2.384185791015625e-07 ;  /* 0x00000004ff1e7435 */ /* 0x000fc600000001ff */
[----:B------:R-:W-:Y:S01]  /*6440*/  MOV R31, R27 ;  /* 0x0000001b001f7202 */ /* 0x000fe20000000f00 */
[----:B------:R-:W-:-:S07]  /*6450*/  IMAD.MOV.U32 R40, RZ, RZ, R32 ;  /* 0x000000ffff287224 */ /* 0x000fce00078e0020 */
[----:B------:R-:W-:Y:S05]  /*6460*/  WARPSYNC.COLLECTIVE R28, `(.L_x_554) ;  /* 0x000000001c087348 */ /* 0x000fea0003c00000 */
[----:B------:R0:W1:Y:S02]  /*6470*/  SHFL.BFLY P2, R32, R31, R30, R29 ;  /* 0x0c00001e1f207389 */ /* 0x000064000004001d */
[----:B01----:R-:W-:Y:S01]  /*6480*/  ENDCOLLECTIVE ;  /* 0x000000000000791b */ /* 0x003fe20003800000 */
.L_x_554:
[----:B------:R-:W-:Y:S01]  /*6490*/  FADD.FTZ R34, R40, R25 ;  /* 0x0000001928227221 */ /* 0x000fe20000010000 */
[----:B------:R-:W-:-:S04]  /*64a0*/  @!P0 IADD3 R25, R16, 0x3c, RZ ;  /* 0x0000003c10198810 */ /* 0x000fc80007ffe0ff */
[----:B------:R-:W-:Y:S02]  /*64b0*/  @!P0 LOP3.LUT R25, R25, R26, RZ, 0x3c, !PT ;  /* 0x0000001a19198212 */ /* 0x000fe400078e3cff */
[----:B------:R-:W-:Y:S01]  /*64c0*/  MOV R31, R34 ;  /* 0x00000022001f7202 */ /* 0x000fe20000000f00 */
[----:B------:R-:W-:-:S07]  /*64d0*/  IMAD.MOV.U32 R40, RZ, RZ, R32 ;  /* 0x000000ffff287224 */ /* 0x000fce00078e0020 */
[----:B------:R-:W-:Y:S05]  /*64e0*/  WARPSYNC.COLLECTIVE R28, `(.L_x_555) ;  /* 0x000000001c087348 */ /* 0x000fea0003c00000 */
[----:B------:R0:W1:Y:S02]  /*64f0*/  SHFL.BFLY P2, R32, R31, R30, R29 ;  /* 0x0c00001e1f207389 */ /* 0x000064000004001d */
[----:B01----:R-:W-:Y:S01]  /*6500*/  ENDCOLLECTIVE ;  /* 0x000000000000791b */ /* 0x003fe20003800000 */
.L_x_555:
        /* <DEDUP_REMOVED lines=10> */
.L_x_556:
[----:B------:R0:W1:Y:S04]  /*65b0*/  @!P0 LDS R24, [R41] ;  /* 0x0000000029188984 */ /* 0x0000680000000800 */
[----:B------:R0:W2:Y:S01]  /*65c0*/  @!P0 LDS R22, [R41+0x500] ;  /* 0x0005000029168984 */ /* 0x0000a20000000800 */
[----:B------:R-:W-:Y:S01]  /*65d0*/  IMAD.MOV.U32 R31, RZ, RZ, R39 ;  /* 0x000000ffff1f7224 */ /* 0x000fe200078e0027 */
[----:B------:R-:W-:-:S07]  /*65e0*/  MOV R25, R32 ;  /* 0x0000002000197202 */ /* 0x000fce0000000f00 */
[----:B012---:R-:W-:Y:S05]  /*65f0*/  WARPSYNC.COLLECTIVE R28, `(.L_x_557) ;  /* 0x000000001c087348 */ /* 0x007fea0003c00000 */
[----:B------:R3:W4:Y:S02]  /*6600*/  SHFL.BFLY P2, R32, R31, R30, R29 ;  /* 0x0c00001e1f207389 */ /* 0x000724000004001d */
[----:B01234-:R-:W-:Y:S01]  /*6610*/  ENDCOLLECTIVE ;  /* 0x000000000000791b */ /* 0x01ffe20003800000 */
.L_x_557:
[----:B------:R-:W-:Y:S01]  /*6620*/  FADD.FTZ R40, R40, R25 ;  /* 0x0000001928287221 */ /* 0x000fe20000010000 */
[----:B------:R-:W-:-:S04]  /*6630*/  HFMA2.MMA R30, -RZ, RZ, 0, 5.9604644775390625e-08 ;  /* 0x00000001ff1e7435 */ /* 0x000fc800000001ff */
[----:B------:R-:W-:Y:S02]  /*6640*/  MOV R31, R40 ;  /* 0x00000028001f7202 */ /* 0x000fe40000000f00 */
[----:B------:R-:W-:Y:S02]  /*6650*/  @!P0 MOV R23, R24 ;  /* 0x0000001800178202 */ /* 0x000fe40000000f00 */
[----:B------:R-:W-:Y:S02]  /*6660*/  @!P0 MOV R21, R22 ;  /* 0x0000001600158202 */ /* 0x000fe40000000f00 */
[----:B------:R-:W-:-:S07]  /*6670*/  MOV R26, R32 ;  /* 0x00000020001a7202 */ /* 0x000fce0000000f00 */
[----:B------:R-:W-:Y:S05]  /*6680*/  WARPSYNC.COLLECTIVE R28, `(.L_x_558) ;  /* 0x000000001c087348 */ /* 0x000fea0003c00000 */
[----:B------:R0:W1:Y:S02]  /*6690*/  SHFL.BFLY P2, R32, R31, R30, R29 ;  /* 0x0c00001e1f207389 */ /* 0x000064000004001d */
[----:B01----:R-:W-:Y:S01]  /*66a0*/  ENDCOLLECTIVE ;  /* 0x000000000000791b */ /* 0x003fe20003800000 */
.L_x_558:
        /* <DEDUP_REMOVED lines=10> */
.L_x_559:
[----:B------:R-:W-:Y:S01]  /*6750*/  FADD.FTZ R40, R40, R41 ;  /* 0x0000002928287221 */ /* 0x000fe20000010000 */
[C---:B------:R-:W-:Y:S01]  /*6760*/  @!P0 IMAD.WIDE R26, R43.reuse, 0x2, R26 ;  /* 0x000000022b1a8825 */ /* 0x040fe200078e021a */
[----:B------:R-:W-:Y:S01]  /*6770*/  HFMA2.MMA R30, -RZ, RZ, 0, 4.76837158203125e-07 ;  /* 0x00000008ff1e7435 */ /* 0x000fe200000001ff */
[----:B------:R-:W-:Y:S02]  /*6780*/  MOV R31, R23 ;  /* 0x00000017001f7202 */ /* 0x000fe40000000f00 */
[----:B------:R-:W-:Y:S01]  /*6790*/  @!P0 IMAD.WIDE R16, R43, 0x2, R16 ;  /* 0x000000022b108825 */ /* 0x000fe200078e0210 */
[----:B------:R-:W-:-:S07]  /*67a0*/  MOV R42, R32 ;  /* 0x00000020002a7202 */ /* 0x000fce0000000f00 */
[----:B------:R-:W-:Y:S05]  /*67b0*/  WARPSYNC.COLLECTIVE R28, `(.L_x_560) ;  /* 0x000000001c087348 */ /* 0x000fea0003c00000 */
[----:B------:R0:W1:Y:S02]  /*67c0*/  SHFL.BFLY P2, R32, R31, R30, R29 ;  /* 0x0c00001e1f207389 */ /* 0x000064000004001d */
[----:B01----:R-:W-:Y:S01]  /*67d0*/  ENDCOLLECTIVE ;  /* 0x000000000000791b */ /* 0x003fe20003800000 */
.L_x_560:
[----:B------:R-:W-:Y:S01]  /*67e0*/  FADD.FTZ R39, R39, R42 ;  /* 0x0000002a27277221 */ /* 0x000fe20000010000 */
[----:B------:R-:W-:Y:S01]  /*67f0*/  MOV R31, R21 ;  /* 0x00000015001f7202 */ /* 0x000fe20000000f00 */
[----:B------:R-:W-:-:S07]  /*6800*/  IMAD.MOV.U32 R44, RZ, RZ, R32 ;  /* 0x000000ffff2c7224 */ /* 0x000fce00078e0020 */
[----:B------:R-:W-:Y:S05]  /*6810*/  WARPSYNC.COLLECTIVE R28, `(.L_x_561) ;  /* 0x000000001c087348 */ /* 0x000fea0003c00000 */
[----:B------:R0:W1:Y:S02]  /*6820*/  SHFL.BFLY P2, R32, R31, R30, R29 ;  /* 0x0c00001e1f207389 */ /* 0x000064000004001d */
[----:B01----:R-:W-:Y:S01]  /*6830*/  ENDCOLLECTIVE ;  /* 0x000000000000791b */ /* 0x003fe20003800000 */
.L_x_561:
[----:B------:R-:W-:Y:S01]  /*6840*/  FADD.FTZ R44, R44, R23 ;  /* 0x000000172c2c7221 */ /* 0x000fe20000010000 */
[----:B------:R-:W-:-:S03]  /*6850*/  HFMA2.MMA R30, -RZ, RZ, 0, 2.384185791015625e-07 ;  /* 0x00000004ff1e7435 */ /* 0x000fc600000001ff */
[----:B------:R-:W-:Y:S01]  /*6860*/  IMAD.MOV.U32 R31, RZ, RZ, R44 ;  /* 0x000000ffff1f7224 */ /* 0x000fe200078e002c */
[----:B------:R-:W-:-:S07]  /*6870*/  MOV R24, R32 ;  /* 0x0000002000187202 */ /* 0x000fce0000000f00 */
[----:B------:R-:W-:Y:S05]  /*6880*/  WARPSYNC.COLLECTIVE R28, `(.L_x_562) ;  /* 0x000000001c087348 */ /* 0x000fea0003c00000 */
[----:B------:R0:W1:Y:S02]  /*6890*/  SHFL.BFLY P2, R32, R31, R30, R29 ;  /* 0x0c00001e1f207389 */ /* 0x000064000004001d */
[----:B01----:R-:W-:Y:S01]  /*68a0*/  ENDCOLLECTIVE ;  /* 0x000000000000791b */ /* 0x003fe20003800000 */
.L_x_562:
        /* <DEDUP_REMOVED lines=8> */
.L_x_563:
        /* <DEDUP_REMOVED lines=10> */
.L_x_564:
[----:B------:R-:W-:Y:S01]  /*69d0*/  FADD.FTZ R33, R33, R34 ;  /* 0x0000002221217221 */ /* 0x000fe20000010000 */
[----:B------:R-:W-:-:S04]  /*69e0*/  @!P0 IMAD.WIDE R22, R43, 0x2, R22 ;  /* 0x000000022b168825 */ /* 0x000fc800078e0216 */
[----:B------:R-:W-:Y:S02]  /*69f0*/  MOV R31, R33 ;  /* 0x00000021001f7202 */ /* 0x000fe40000000f00 */
[----:B------:R-:W-:Y:S02]  /*6a00*/  MOV R45, R32 ;  /* 0x00000020002d7202 */ /* 0x000fe40000000f00 */
[----:B------:R-:W-:Y:S02]  /*6a10*/  @!P0 F2FP.BF16.F32.PACK_AB R32, RZ, R19 ;  /* 0x00000013ff20823e */ /* 0x000fe400000010ff */
[----:B------:R-:W0:Y:S01]  /*6a20*/  @!P0 LDC.64 R18, c[0x0][0x218] ;  /* 0x00008600ff128b82 */ /* 0x000e220000000a00 */
[----:B------:R-:W-:Y:S01]  /*6a30*/  FADD.FTZ R44, R44, R45 ;  /* 0x0000002d2c2c7221 */ /* 0x000fe20000010000 */
[----:B------:R-:W-:-:S07]  /*6a40*/  PRMT R47, R32, 0x7610, R47 ;  /* 0x00007610202f7816 */ /* 0x000fce000000002f */
[----:B0-----:R-:W-:Y:S05]  /*6a50*/  WARPSYNC.COLLECTIVE R28, `(.L_x_565) ;  /* 0x000000001c087348 */ /* 0x001fea0003c00000 */
[----:B------:R1:W2:Y:S02]  /*6a60*/  SHFL.BFLY P2, R32, R31, R30, R29 ;  /* 0x0c00001e1f207389 */ /* 0x0002a4000004001d */
[----:B012---:R-:W-:Y:S01]  /*6a70*/  ENDCOLLECTIVE ;  /* 0x000000000000791b */ /* 0x007fe20003800000 */
.L_x_565:
[----:B------:R0:W-:Y:S04]  /*6a80*/  @!P0 STG.E.U16 desc[UR12][R26.64], R47 ;  /* 0x0000002f1a008986 */ /* 0x0001e8000c10150c */
[----:B------:R1:W-:Y:S01]  /*6a90*/  @!P0 STG.E.U16 desc[UR12][R24.64], R46 ;  /* 0x0000002e18008986 */ /* 0x0003e2000c10150c */
[----:B------:R-:W-:Y:S01]  /*6aa0*/  @!P0 F2FP.BF16.F32.PACK_AB R28, RZ, R40 ;  /* 0x00000028ff1c823e */ /* 0x000fe200000010ff */
[----:B------:R-:W-:Y:S01]  /*6ab0*/  IMAD.MOV.U32 R30, RZ, RZ, 0x1 ;  /* 0x00000001ff1e7424 */ /* 0x000fe200078e00ff */
[----:B------:R-:W-:Y:S02]  /*6ac0*/  MOV R31, R44 ;  /* 0x0000002c001f7202 */ /* 0x000fe40000000f00 */
[----:B0-----:R-:W-:Y:S02]  /*6ad0*/  @!P0 F2FP.BF16.F32.PACK_AB R27, RZ, R35 ;  /* 0x00000023ff1b823e */ /* 0x001fe400000010ff */
[----:B-1----:R-:W-:Y:S01]  /*6ae0*/  PRMT R24, R28, 0x7610, R24 ;  /* 0x000076101c187816 */ /* 0x002fe20000000018 */
[----:B------:R-:W-:Y:S01]  /*6af0*/  @!P0 IMAD.WIDE R18, R43, 0x2, R18 ;  /* 0x000000022b128825 */ /* 0x000fe200078e0212 */
[----:B------:R-:W-:-:S02]  /*6b00*/  MOV R28, 0xffff ;  /* 0x0000ffff001c7802 */ /* 0x000fc40000000f00 */
[----:B------:R-:W-:Y:S02]  /*6b10*/  MOV R34, R32 ;  /* 0x0000002000227202 */ /* 0x000fe40000000f00 */
[----:B------:R-:W-:-:S07]  /*6b20*/  @!P0 F2FP.BF16.F32.PACK_AB R25, RZ, R36 ;  /* 0x00000024ff19823e */ /* 0x000fce00000010ff */
[----:B------:R-:W-:Y:S05]  /*6b30*/  WARPSYNC.COLLECTIVE R28, `(.L_x_566) ;  /* 0x000000001c087348 */ /* 0x000fea0003c00000 */
[----:B------:R0:W1:Y:S02]  /*6b40*/  SHFL.BFLY P2, R32, R31, R30, R29 ;  /* 0x0c00001e1f207389 */ /* 0x000064000004001d */
[----:B01----:R-:W-:Y:S01]  /*6b50*/  ENDCOLLECTIVE ;  /* 0x000000000000791b */ /* 0x003fe20003800000 */
.L_x_566:
        /* <DEDUP_REMOVED lines=11> */
.L_x_567:
[----:B------:R-:W-:Y:S01]  /*6c10*/  FADD.FTZ R37, R44, R37 ;  /* 0x000000252c257221 */ /* 0x000fe20000010000 */
[----:B------:R-:W-:Y:S06]  /*6c20*/  BRA `(.L_x_568) ;  /* 0xffffffe000d47947 */ /* 0x000fec000383ffff */
.L_x_569:
        /* <DEDUP_REMOVED lines=13> */
.L_x_2446:


//--------------------- .text._ZN13group_norm_v218gn_bwd_cuda_kernelI13__nv_bfloat16Li320ELi1ELi16ELi160ELi64ELb1ELb1ELi16ELi320ELi320ELi4ELb1ELi32ELb0ELb0ELNS_15WgradSyncMethodE3ENS_16CompileConditionILi900EEEEEvPT_S6_S6_PKS5_S8_S8_S8_PKfflPfPj --------------------------
	.section	.text._ZN13group_norm_v218gn_bwd_cuda_kernelI13__nv_bfloat16Li320ELi1ELi16ELi160ELi64ELb1ELb1ELi16ELi320ELi320ELi4ELb1ELi32ELb0ELb0ELNS_15WgradSyncMethodE3ENS_16CompileConditionILi900EEEEEvPT_S6_S6_PKS5_S8_S8_S8_PKfflPfPj,"ax",@progbits
	.align	128
        .global         _ZN13group_norm_v218gn_bwd_cuda_kernelI13__nv_bfloat16Li320ELi1ELi16ELi160ELi64ELb1ELb1ELi16ELi320ELi320ELi4ELb1ELi32ELb0ELb0ELNS_15WgradSyncMethodE3ENS_16CompileConditionILi900EEEEEvPT_S6_S6_PKS5_S8_S8_S8_PKfflPfPj
        .type           _ZN13group_norm_v218gn_bwd_cuda_kernelI13__nv_bfloat16Li320ELi1ELi16ELi160ELi64ELb1ELb1ELi16ELi320ELi320ELi4ELb1ELi32ELb0ELb0ELNS_15WgradSyncMethodE3ENS_16CompileConditionILi900EEEEEvPT_S6_S6_PKS5_S8_S8_S8_PKfflPfPj,@function
        .size           _ZN13group_norm_v218gn_bwd_cuda_kernelI13__nv_bfloat16Li320ELi1ELi16ELi160ELi64ELb1ELb1ELi16ELi320ELi320ELi4ELb1ELi32ELb0ELb0ELNS_15WgradSyncMethodE3ENS_16CompileConditionILi900EEEEEvPT_S6_S6_PKS5_S8_S8_S8_PKfflPfPj,(.L_x_2447 - _ZN13group_norm_v218gn_bwd_cuda_kernelI13__nv_bfloat16Li320ELi1ELi16ELi160ELi64ELb1ELb1ELi16ELi320ELi320ELi4ELb1ELi32ELb0ELb0ELNS_15WgradSyncMethodE3ENS_16CompileConditionILi900EEEEEvPT_S6_S6_PKS5_S8_S8_S8_PKfflPfPj)
        .other          _ZN13group_norm_v218gn_bwd_cuda_kernelI13__nv_bfloat16Li320ELi1ELi16ELi160ELi64ELb1ELb1ELi16ELi320ELi320ELi4ELb1ELi32ELb0ELb0ELNS_15WgradSyncMethodE3ENS_16CompileConditionILi900EEEEEvPT_S6_S6_PKS5_S8_S8_S8_PKfflPfPj,@"STO_CUDA_ENTRY STV_DEFAULT"
_ZN13group_norm_v218gn_bwd_cuda_kernelI13__nv_bfloat16Li320ELi1ELi16ELi160ELi64ELb1ELb1ELi16ELi320ELi320ELi4ELb1ELi32ELb0ELb0ELNS_15WgradSyncMethodE3ENS_16CompileConditionILi900EEEEEvPT_S6_S6_PKS5_S8_S8_S8_PKfflPfPj:
.text._ZN13group_norm_v218gn_bwd_cuda_kernelI13__nv_bfloat16Li320ELi1ELi16ELi160ELi64ELb1ELb1ELi16ELi320ELi320ELi4ELb1ELi32ELb0ELb0ELNS_15WgradSyncMethodE3ENS_16CompileConditionILi900EEEEEvPT_S6_S6_PKS5_S8_S8_S8_PKfflPfPj:
        /* <DEDUP_REMOVED lines=9> */
[----:B0-----:R-:W-:Y:S02]  /*0090*/  ISETP.LT.U32.AND P0, PT, R38, UR11, PT ;  /* 0x0000000b26007c0c */ /* 0x001fe4000bf01070 */
[----:B------:R-:W-:Y:S02]  /*00a0*/  MOV R80, R38 ;  /* 0x0000002600507202 */ /* 0x000fe40000000f00 */
[----:B------:R-:W-:Y:S02]  /*00b0*/  ISETP.GT.AND.EX P0, PT, R0, RZ, PT, P0 ;  /* 0x000000ff0000720c */ /* 0x000fe40003f04300 */
[----:B------:R-:W-:-:S11]  /*00c0*/  LOP3.LUT R0, R38, 0x7, RZ, 0xc0, !PT ;  /* 0x0000000726007812 */ /* 0x000fd600078ec0ff */
        /* <DEDUP_REMOVED lines=17> */
.L_x_572:
[----:B------:R-:W2:Y:S04]  /*01e0*/  LD.E.STRONG.GPU R0, desc[UR8][R2.64] ;  /* 0x0000000802007980 */ /* 0x000ea8000c10f900 */
[----:B--2---:R-:W-:Y:S01]  /*01f0*/  CCTL.IVALL ;  /* 0x00000000ff00798f */ /* 0x004fe20002000000 */
[----:B------:R-:W-:Y:S05]  /*0200*/  YIELD ;  /* 0x0000000000007946 */ /* 0x000fea0003800000 */
[----:B-----5:R-:W-:-:S04]  /*0210*/  LOP3.LUT R0, R0, R5, RZ, 0x3c, !PT ;  /* 0x0000000500007212 */ /* 0x020fc800078e3cff */
[----:B------:R-:W-:-:S13]  /*0220*/  ISETP.GT.AND P0, PT, R0, -0x1, PT ;  /* 0xffffffff0000780c */ /* 0x000fda0003f04270 */
[----:B------:R-:W-:Y:S05]  /*0230*/  @P0 BRA `(.L_x_572) ;  /* 0xfffffffc00e80947 */ /* 0x000fea000383ffff */
.L_x_571:
[----:B------:R-:W-:Y:S05]  /*0240*/  WARPSYNC.ALL ;  /* 0x0000000000007948 */ /* 0x000fea0003800000 */
[----:B------:R-:W-:Y:S06]  /*0250*/  BAR.SYNC.DEFER_BLOCKING 0x0 ;  /* 0x0000000000007b1d */ /* 0x000fec0000010000 */
[----:B------:R-:W-:Y:S05]  /*0260*/  BRA `(.L_x_573) ;  /* 0x0000003c009c7947 */ /* 0x000fea0003800000 */
.L_x_570:
[----:B------:R-:W0:Y:S01]  /*0270*/  S2R R41, SR_TID.X ;  /* 0x0000000000297919 */ /* 0x000e220000002100 */
[----:B------:R-:W-:Y:S01]  /*0280*/  MOV R42, 0x400 ;  /* 0x00000400002a7802 */ /* 0x000fe20000000f00 */
[----:B------:R-:W1:Y:S01]  /*0290*/  LDC.64 R22, c[0x0][0x268] ;  /* 0x00009a00ff167b82 */ /* 0x000e620000000a00 */
[----:B------:R-:W-:Y:S01]  /*02a0*/  SHF.R.U32.HI R12, RZ, 0x3, R80 ;  /* 0x00000003ff0c7819 */ /* 0x000fe20000011650 */
[----:B------:R-:W2:Y:S01]  /*02b0*/  S2R R5, SR_CgaCtaId ;  /* 0x0000000000057919 */ /* 0x000ea20000008800 */
[----:B------:R-:W-:Y:S01]  /*02c0*/  IADD3 R43, R42, 0x2800, RZ ;  /* 0x000028002a2b7810 */ /* 0x000fe20007ffe0ff */
[----:B------:R-:W-:Y:S01]  /*02d0*/  UMOV UR4, URZ ;  /* 0x0000003f00047c82 */ /* 0x000fe20008000000 */
[----:B------:R-:W-:Y:S02]  /*02e0*/  IADD3 R6, -R12, RZ, RZ ;  /* 0x000000ff0c067210 */ /* 0x000fe40007ffe1ff */
[----:B------:R-:W-:Y:S01]  /*02f0*/  MOV R57, 0x7ffffff1 ;  /* 0x7ffffff100397802 */ /* 0x000fe20000000f00 */
[----:B------:R-:W3:Y:S01]  /*0300*/  LDC.64 R20, c[0x0][0x268] ;  /* 0x00009a00ff147b82 */ /* 0x000ee20000000a00 */
[----:B------:R-:W-:-:S04]  /*0310*/  ISETP.NE.AND P1, PT, R39, R6, PT ;  /* 0x000000062700720c */ /* 0x000fc80003f25270 */
[----:B------:R-:W-:Y:S02]  /*0320*/  SEL R57, R57, 0x1, !P1 ;  /* 0x0000000139397807 */ /* 0x000fe40004800000 */
[----:B-1----:R-:W-:-:S04]  /*0330*/  LEA R22, P0, R80, R22, 0x2 ;  /* 0x0000001650167211 */ /* 0x002fc800078010ff */
[----:B------:R-:W-:Y:S02]  /*0340*/  LEA.HI.X R23, R80, R23, R70, 0x2, P0 ;  /* 0x0000001750177211 */ /* 0x000fe400000f1446 */
[----:B0-----:R-:W-:Y:S01]  /*0350*/  SHF.R.S32.HI R4, RZ, 0x1f, R41 ;  /* 0x0000001fff047819 */ /* 0x001fe20000011429 */
[C---:B------:R-:W-:Y:S01]  /*0360*/  IMAD.WIDE.U32 R2, R41.reuse, -0x33333333, RZ ;  /* 0xcccccccd29027825 */ /* 0x040fe200078e00ff */
[----:B------:R-:W-:Y:S02]  /*0370*/  SHF.L.U32 R104, R41, 0x1, RZ ;  /* 0x0000000129687819 */ /* 0x000fe400000006ff */
[----:B--2---:R-:W-:Y:S01]  /*0380*/  LEA R42, R5, R42, 0x18 ;  /* 0x0000002a052a7211 */ /* 0x004fe200078ec0ff */
[----:B------:R-:W-:Y:S01]  /*0390*/  IMAD.SHL.U32 R2, R39, 0x10, RZ ;  /* 0x0000001027027824 */ /* 0x000fe200078e00ff */
[----:B------:R-:W-:Y:S02]  /*03a0*/  LEA R43, R5, R43, 0x18 ;  /* 0x0000002b052b7211 */ /* 0x000fe400078ec0ff */
[----:B------:R-:W-:-:S02]  /*03b0*/  LEA.HI R5, R4, R41, RZ, 0x2 ;  /* 0x0000002904057211 */ /* 0x000fc400078f10ff */
[----:B------:R-:W-:Y:S02]  /*03c0*/  SHF.R.U32.HI R11, RZ, 0x6, R3 ;  /* 0x00000006ff0b7819 */ /* 0x000fe40000011603 */
[----:B------:R-:W-:Y:S02]  /*03d0*/  SHF.R.S32.HI R45, RZ, 0x2, R5 ;  /* 0x00000002ff2d7819 */ /* 0x000fe40000011405 */
[----:B------:R-:W-:Y:S01]  /*03e0*/  LOP3.LUT R2, R2, 0x30, RZ, 0xc0, !PT ;  /* 0x0000003002027812 */ /* 0x000fe200078ec0ff */
[----:B------:R-:W-:Y:S01]  /*03f0*/  IMAD R44, R11, -0x50, R41 ;  /* 0xffffffb00b2c7824 */ /* 0x000fe200078e0229 */
[C---:B------:R-:W-:Y:S02]  /*0400*/  IADD3 R3, R45.reuse, 0x50, RZ ;  /* 0x000000502d037810 */ /* 0x040fe40007ffe0ff */
[----:B------:R-:W-:Y:S01]  /*0410*/  IADD3 R9, R45, 0xf0, RZ ;  /* 0x000000f02d097810 */ /* 0x000fe20007ffe0ff */
[----:B------:R-:W-:Y:S01]  /*0420*/  IMAD R46, R44, 0x28, R43 ;  /* 0x000000282c2e7824 */ /* 0x000fe200078e022b */
[----:B------:R-:W-:-:S02]  /*0430*/  SHF.R.S32.HI R6, RZ, 0x1f, R3 ;  /* 0x0000001fff067819 */ /* 0x000fc40000011403 */
[----:B------:R-:W-:Y:S02]  /*0440*/  IADD3 R7, R45, 0xa0, RZ ;  /* 0x000000a02d077810 */ /* 0x000fe40007ffe0ff */
[----:B------:R-:W-:Y:S02]  /*0450*/  LEA.HI R6, R6, R3, RZ, 0x2 ;  /* 0x0000000306067211 */ /* 0x000fe400078f10ff */
[----:B------:R-:W-:Y:S02]  /*0460*/  LEA.HI R3, R4, R41, RZ, 0x4 ;  /* 0x0000002904037211 */ /* 0x000fe400078f20ff */
[----:B------:R-:W-:Y:S02]  /*0470*/  LOP3.LUT R4, R5, 0xfffffffc, RZ, 0xc0, !PT ;  /* 0xfffffffc05047812 */ /* 0x000fe400078ec0ff */
[----:B------:R-:W-:Y:S02]  /*0480*/  SHF.R.S32.HI R10, RZ, 0x1f, R9 ;  /* 0x0000001fff0a7819 */ /* 0x000fe40000011409 */
[----:B------:R-:W-:-:S02]  /*0490*/  SHF.R.U32.HI R3, RZ, 0x4, R3 ;  /* 0x00000004ff037819 */ /* 0x000fc40000011603 */
[----:B------:R-:W-:Y:S02]  /*04a0*/  IADD3 R4, -R4, R41, RZ ;  /* 0x0000002904047210 */ /* 0x000fe40007ffe1ff */
[----:B------:R-:W-:Y:S02]  /*04b0*/  SHF.R.S32.HI R8, RZ, 0x1f, R7 ;  /* 0x0000001fff087819 */ /* 0x000fe40000011407 */
[----:B------:R-:W-:Y:S02]  /*04c0*/  LEA.HI R10, R10, R9, RZ, 0x2 ;  /* 0x000000090a0a7211 */ /* 0x000fe400078f10ff */
[----:B------:R-:W-:Y:S01]  /*04d0*/  LOP3.LUT R47, R4, 0x3, R3, 0x78, !PT ;  /* 0x00000003042f7812 */ /* 0x000fe200078e7803 */
[----:B------:R-:W-:Y:S01]  /*04e0*/  IMAD.SHL.U32 R3, R12, 0x4, RZ ;  /* 0x000000040c037824 */ /* 0x000fe200078e00ff */
[----:B------:R-:W-:Y:S02]  /*04f0*/  LOP3.LUT R9, R0, 0x20, RZ, 0xfc, !PT ;  /* 0x0000002000097812 */ /* 0x000fe400078efcff */
[----:B------:R-:W-:-:S02]  /*0500*/  LEA.HI R8, R8, R7, RZ, 0x2 ;  /* 0x0000000708087211 */ /* 0x000fc400078f10ff */
[----:B------:R-:W-:Y:S01]  /*0510*/  LOP3.LUT R0, R39, 0x3, RZ, 0xc0, !PT ;  /* 0x0000000327007812 */ /* 0x000fe200078ec0ff */
[----:B---3--:R-:W-:Y:S01]  /*0520*/  IMAD.WIDE.U32 R20, R9, 0x4, R20 ;  /* 0x0000000409147825 */ /* 0x008fe200078e0014 */
[----:B------:R-:W-:Y:S02]  /*0530*/  LOP3.LUT R55, R104, 0x18, RZ, 0xc0, !PT ;  /* 0x0000001868377812 */ /* 0x000fe400078ec0ff */
[----:B------:R-:W-:Y:S02]  /*0540*/  IADD3 R2, R2, R11, RZ ;  /* 0x0000000b02027210 */ /* 0x000fe40007ffe0ff */
[----:B------:R-:W-:Y:S02]  /*0550*/  SHF.R.U32.HI R5, RZ, 0x2, R6 ;  /* 0x00000002ff057819 */ /* 0x000fe40000011606 */
[----:B------:R-:W-:Y:S02]  /*0560*/  SHF.R.U32.HI R49, RZ, 0x2, R8 ;  /* 0x00000002ff317819 */ /* 0x000fe40000011608 */
[----:B------:R-:W-:-:S02]  /*0570*/  CS2R R8, SRZ ;  /* 0x0000000000087805 */ /* 0x000fc4000001ff00 */
[----:B------:R-:W-:Y:S01]  /*0580*/  SHF.R.U32.HI R7, RZ, 0x2, R10 ;  /* 0x00000002ff077819 */ /* 0x000fe2000001160a */
[----:B------:R-:W-:Y:S01]  /*0590*/  IMAD R60, R2, 0xa00, RZ ;  /* 0x00000a00023c7824 */ /* 0x000fe200078e02ff */
[----:B------:R-:W-:Y:S02]  /*05a0*/  LOP3.LUT R56, R3, 0xfffffffc, R0, 0xe2, !PT ;  /* 0xfffffffc03387812 */ /* 0x000fe400078ee200 */
[----:B------:R-:W-:Y:S02]  /*05b0*/  LEA R54, R41, R42, 0x5 ;  /* 0x0000002a29367211 */ /* 0x000fe400078e28ff */
[----:B------:R-:W-:Y:S01]  /*05c0*/  LOP3.LUT R13, R104, 0x18, RZ, 0xc, !PT ;  /* 0x00000018680d7812 */ /* 0x000fe200078e0cff */
[----:B------:R-:W-:Y:S01]  /*05d0*/  IMAD R56, R56, 0xa00, R41 ;  /* 0x00000a0038387824 */ /* 0x000fe200078e0229 */
[----:B------:R-:W-:Y:S02]  /*05e0*/  LOP3.LUT R3, R55, 0x10, RZ, 0x3c, !PT ;  /* 0x0000001037037812 */ /* 0x000fe400078e3cff */
[----:B------:R-:W-:-:S02]  /*05f0*/  LEA R46, R11, R46, 0x3 ;  /* 0x0000002e0b2e7211 */ /* 0x000fc400078e18ff */
[----:B------:R-:W-:Y:S02]  /*0600*/  CS2R R10, SRZ ;  /* 0x00000000000a7805 */ /* 0x000fe4000001ff00 */
[C---:B------:R-:W-:Y:S02]  /*0610*/  LOP3.LUT R48, R4.reuse, 0x3, R5, 0x78, !PT ;  /* 0x0000000304307812 */ /* 0x040fe400078e7805 */
[C---:B------:R-:W-:Y:S02]  /*0620*/  LOP3.LUT R49, R4.reuse, 0x3, R49, 0x78, !PT ;  /* 0x0000000304317812 */ /* 0x040fe400078e7831 */
[----:B------:R-:W-:Y:S02]  /*0630*/  LOP3.LUT R50, R4, 0x3, R7, 0x78, !PT ;  /* 0x0000000304327812 */ /* 0x000fe400078e7807 */
[----:B------:R-:W-:Y:S02]  /*0640*/  CS2R R4, SRZ ;  /* 0x0000000000047805 */ /* 0x000fe4000001ff00 */
[----:B------:R-:W-:-:S02]  /*0650*/  CS2R R6, SRZ ;  /* 0x0000000000067805 */ /* 0x000fc4000001ff00 */
[----:B------:R-:W-:Y:S02]  /*0660*/  LOP3.LUT R51, R0, 0x7ffffffc, R41, 0xf8, !PT ;  /* 0x7ffffffc00337812 */ /* 0x000fe400078ef829 */
[C---:B------:R-:W-:Y:S02]  /*0670*/  LOP3.LUT R52, R41.reuse, 0x3, RZ, 0xc0, !PT ;  /* 0x0000000329347812 */ /* 0x040fe400078ec0ff */
[----:B------:R-:W-:Y:S02]  /*0680*/  LOP3.LUT R53, R41, 0x7ffffffc, RZ, 0xc0, !PT ;  /* 0x7ffffffc29357812 */ /* 0x000fe400078ec0ff */
[C---:B------:R-:W-:Y:S02]  /*0690*/  IADD3 R58, R54.reuse, R13, RZ ;  /* 0x0000000d363a7210 */ /* 0x040fe40007ffe0ff */
[C---:B------:R-:W-:Y:S02]  /*06a0*/  IADD3 R59, R54.reuse, R55, RZ ;  /* 0x00000037363b7210 */ /* 0x040fe40007ffe0ff */
[----:B------:R-:W-:-:S07]  /*06b0*/  IADD3 R40, R54, R3, RZ ;  /* 0x0000000336287210 */ /* 0x000fce0007ffe0ff */
.L_x_584:
[C---:B-1----:R-:W-:Y:S01]  /*06c0*/  LOP3.LUT R3, R80.reuse, 0x7, RZ, 0xc0, !PT ;  /* 0x0000000750037812 */ /* 0x042fe200078ec0ff */
[----:B------:R-:W-:Y:S01]  /*06d0*/  ULDC.64 UR12, c[0x0][0x248] ;  /* 0x00009200000c7ab9 */ /* 0x000fe20000000a00 */
[--C-:B------:R-:W-:Y:S01]  /*06e0*/  SHF.R.U64 R17, R80, 0x3, R70.reuse ;  /* 0x0000000350117819 */ /* 0x100fe20000001246 */
[----:B0-----:R-:W0:Y:S01]  /*06f0*/  LDC.64 R26, c[0x0][0x238] ;  /* 0x00008e00ff1a7b82 */ /* 0x001e220000000a00 */
[----:B------:R-:W-:Y:S01]  /*0700*/  SHF.R.U32.HI R2, RZ, 0x3, R70 ;  /* 0x00000003ff027819 */ /* 0x000fe20000011646 */
[----:B------:R-:W-:Y:S01]  /*0710*/  IMAD R3, R3, 0x140, RZ ;  /* 0x0000014003037824 */ /* 0x000fe200078e02ff */
[----:B------:R-:W-:-:S03]  /*0720*/  ULDC UR5, c[0x0][0x250] ;  /* 0x0000940000057ab9 */ /* 0x000fc60000000800 */
[----:B------:R-:W-:Y:S01]  /*0730*/  IMAD R19, R2, 0x28000, RZ ;  /* 0x0002800002137824 */ /* 0x000fe200078e02ff */
[----:B------:R-:W-:Y:S01]  /*0740*/  LEA R30, R44, R3, 0x2 ;  /* 0x000000032c1e7211 */ /* 0x000fe200078e10ff */
[----:B------:R-:W1:Y:S03]  /*0750*/  LDC.64 R14, c[0x0][0x240] ;  /* 0x00009000ff0e7b82 */ /* 0x000e660000000a00 */
[----:B------:R-:W-:Y:S01]  /*0760*/  SHF.R.S32.HI R31, RZ, 0x1f, R30 ;  /* 0x0000001fff1f7819 */ /* 0x000fe2000001141e */
[----:B------:R-:W-:-:S05]  /*0770*/  IMAD.WIDE.U32 R12, R30, -0x33333333, RZ ;  /* 0xcccccccd1e0c7825 */ /* 0x000fca00078e00ff */
[----:B------:R-:W-:Y:S01]  /*0780*/  SHF.R.U32.HI R79, RZ, 0x7, R13 ;  /* 0x00000007ff4f7819 */ /* 0x000fe2000001160d */
[----:B------:R-:W-:-:S03]  /*0790*/  IMAD.WIDE.U32 R12, R17, 0x28000, R30 ;  /* 0x00028000110c7825 */ /* 0x000fc600078e001e */
[----:B------:R-:W-:Y:S02]  /*07a0*/  LEA R0, P0, R17, R79, 0x4 ;  /* 0x0000004f11007211 */ /* 0x000fe400078020ff */
[----:B------:R-:W-:Y:S02]  /*07b0*/  IADD3 R64, R13, R19, RZ ;  /* 0x000000130d407210 */ /* 0x000fe40007ffe0ff */
[----:B------:R-:W-:Y:S02]  /*07c0*/  LEA.HI.X R17, R17, RZ, R2, 0x4, P0 ;  /* 0x000000ff11117211 */ /* 0x000fe400000f2402 */
[----:B------:R-:W-:Y:S02]  /*07d0*/  LEA R24, P0, R0, UR12, 0x3 ;  /* 0x0000000c00187c11 */ /* 0x000fe4000f8018ff */
[----:B------:R-:W-:Y:S02]  /*07e0*/  IADD3 R65, P1, R60, R12, RZ ;  /* 0x0000000c3c417210 */ /* 0x000fe40007f3e0ff */
[----:B------:R-:W-:Y:S01]  /*07f0*/  LEA.HI.X R25, R0, UR13, R17, 0x3, P0 ;  /* 0x0000000d00197c11 */ /* 0x000fe200080f1c11 */
[----:B------:R-:W-:Y:S01]  /*0800*/  ULDC.64 UR12, c[0x0][0x230] ;  /* 0x00008c00000c7ab9 */ /* 0x000fe20000000a00 */
[----:B------:R-:W-:Y:S01]  /*0810*/  SHF.L.U32 R62, R65, 0x1, RZ ;  /* 0x00000001413e7819 */ /* 0x000fe200000006ff */
[----:B------:R-:W-:-:S03]  /*0820*/  IMAD.X R0, RZ, RZ, R64, P1 ;  /* 0x000000ffff007224 */ /* 0x000fc600008e0640 */
[----:B------:R-:W2:Y:S01]  /*0830*/  LDG.E.64.CONSTANT R24, desc[UR8][R24.64] ;  /* 0x0000000818187981 */ /* 0x000ea2000c1e9b00 */
[----:B------:R-:W-:Y:S01]  /*0840*/  IADD3 R28, P0, R62, UR12, RZ ;  /* 0x0000000c3e1c7c10 */ /* 0x000fe2000ff1e0ff */
[----:B0-----:R-:W-:Y:S01]  /*0850*/  IMAD.WIDE R26, R30, 0x2, R26 ;  /* 0x000000021e1a7825 */ /* 0x001fe200078e021a */
[----:B------:R-:W-:-:S03]  /*0860*/  SHF.L.U64.HI R65, R65, 0x1, R0 ;  /* 0x0000000141417819 */ /* 0x000fc60000010200 */
[----:B-1----:R-:W-:Y:S01]  /*0870*/  IMAD.WIDE R30, R30, 0x2, R14 ;  /* 0x000000021e1e7825 */ /* 0x002fe200078e020e */
[----:B------:R-:W-:Y:S01]  /*0880*/  IADD3.X R29, R65, UR13, RZ, P0, !PT ;  /* 0x0000000d411d7c10 */ /* 0x000fe200087fe4ff */
[----:B------:R-:W3:Y:S04]  /*0890*/  LDG.E.64.CONSTANT R26, desc[UR8][R26.64] ;  /* 0x000000081a1a7981 */ /* 0x000ee8000c1e9b00 */
[----:B------:R-:W4:Y:S04]  /*08a0*/  LDG.E.64.CONSTANT R30, desc[UR8][R30.64] ;  /* 0x000000081e1e7981 */ /* 0x000f28000c1e9b00 */
[----:B------:R-:W5:Y:S01]  /*08b0*/  LDG.E.64.CONSTANT R28, desc[UR8][R28.64] ;  /* 0x000000081c1c7981 */ /* 0x000f62000c1e9b00 */
[----:B------:R-:W-:-:S04]  /*08c0*/  IADD3 R13, R60, 0x2800, RZ ;  /* 0x000028003c0d7810 */ /* 0x000fc80007ffe0ff */
[----:B------:R-:W-:-:S04]  /*08d0*/  IADD3 R13, P0, R13, R12, RZ ;  /* 0x0000000c0d0d7210 */ /* 0x000fc80007f1e0ff */
[----:B------:R-:W-:Y:S02]  /*08e0*/  IADD3.X R0, RZ, R64, RZ, P0, !PT ;  /* 0x00000040ff007210 */ /* 0x000fe400007fe4ff */
[C---:B------:R-:W-:Y:S02]  /*08f0*/  SHF.L.U32 R68, R13.reuse, 0x1, RZ ;  /* 0x000000010d447819 */ /* 0x040fe400000006ff */
[----:B------:R-:W-:Y:S02]  /*0900*/  SHF.L.U64.HI R63, R13, 0x1, R0 ;  /* 0x000000010d3f7819 */ /* 0x000fe40000010200 */
[----:B------:R-:W-:-:S04]  /*0910*/  IADD3 R13, R60, 0x5000, RZ ;  /* 0x000050003c0d7810 */ /* 0x000fc80007ffe0ff */
[----:B------:R-:W-:Y:S02]  /*0920*/  IADD3 R13, P1, R13, R12, RZ ;  /* 0x0000000c0d0d7210 */ /* 0x000fe40007f3e0ff */
[----:B------:R-:W-:Y:S02]  /*0930*/  IADD3 R32, P0, R68, UR12, RZ ;  /* 0x0000000c44207c10 */ /* 0x000fe4000ff1e0ff */
[----:B------:R-:W-:Y:S02]  /*0940*/  IADD3.X R0, RZ, R64, RZ, P1, !PT ;  /* 0x00000040ff007210 */ /* 0x000fe40000ffe4ff */
[----:B------:R-:W-:Y:S02]  /*0950*/  SHF.L.U32 R67, R13, 0x1, RZ ;  /* 0x000000010d437819 */ /* 0x000fe400000006ff */
[----:B------:R-:W-:Y:S02]  /*0960*/  IADD3.X R33, R63, UR13, RZ, P0, !PT ;  /* 0x0000000d3f217c10 */ /* 0x000fe400087fe4ff */
[----:B------:R-:W-:Y:S01]  /*0970*/  SHF.L.U64.HI R61, R13, 0x1, R0 ;  /* 0x000000010d3d7819 */ /* 0x000fe20000010200 */
[----:B------:R-:W-:Y:S01]  /*0980*/  VIADD R13, R60, 0x7800 ;  /* 0x000078003c0d7836 */ /* 0x000fe20000000000 */
[----:B------:R-:W-:-:S02]  /*0990*/  IADD3 R34, P0, R67, UR12, RZ ;  /* 0x0000000c43227c10 */ /* 0x000fc4000ff1e0ff */
[----:B------:R-:W4:Y:S02]  /*09a0*/  LDG.E.64.CONSTANT R32, desc[UR8][R32.64] ;  /* 0x0000000820207981 */ /* 0x000f24000c1e9b00 */
[----:B------:R-:W-:Y:S02]  /*09b0*/  IADD3.X R35, R61, UR13, RZ, P0, !PT ;  /* 0x0000000d3d237c10 */ /* 0x000fe400087fe4ff */
[----:B------:R-:W-:-:S04]  /*09c0*/  IADD3 R13, P0, R13, R12, RZ ;  /* 0x0000000c0d0d7210 */ /* 0x000fc80007f1e0ff */
[----:B------:R-:W-:Y:S01]  /*09d0*/  IADD3.X R64, RZ, R64, RZ, P0, !PT ;  /* 0x00000040ff407210 */ /* 0x000fe200007fe4ff */
[----:B------:R-:W4:Y:S01]  /*09e0*/  LDG.E.64.CONSTANT R34, desc[UR8][R34.64] ;  /* 0x0000000822227981 */ /* 0x000f22000c1e9b00 */
[C---:B------:R-:W-:Y:S02]  /*09f0*/  SHF.L.U32 R66, R13.reuse, 0x1, RZ ;  /* 0x000000010d427819 */ /* 0x040fe400000006ff */
[----:B------:R-:W-:Y:S02]  /*0a00*/  SHF.L.U64.HI R64, R13, 0x1, R64 ;  /* 0x000000010d407819 */ /* 0x000fe40000010240 */
[----:B------:R-:W-:-:S04]  /*0a10*/  IADD3 R36, P0, R66, UR12, RZ ;  /* 0x0000000c42247c10 */ /* 0x000fc8000ff1e0ff */
[----:B------:R-:W-:Y:S01]  /*0a20*/  IADD3.X R37, R64, UR13, RZ, P0, !PT ;  /* 0x0000000d40257c10 */ /* 0x000fe200087fe4ff */
[----:B------:R-:W-:Y:S02]  /*0a30*/  ULDC.64 UR12, c[0x0][0x228] ;  /* 0x00008a00000c7ab9 */ /* 0x000fe40000000a00 */
[----:B------:R-:W-:-:S03]  /*0a40*/  IADD3 R12, P0, R62, UR12, RZ ;  /* 0x0000000c3e0c7c10 */ /* 0x000fc6000ff1e0ff */
[----:B------:R-:W4:Y:S01]  /*0a50*/  LDG.E.64.CONSTANT R36, desc[UR8][R36.64] ;  /* 0x0000000824247981 */ /* 0x000f22000c1e9b00 */
[----:B------:R-:W-:-:S06]  /*0a60*/  IADD3.X R13, R65, UR13, RZ, P0, !PT ;  /* 0x0000000d410d7c10 */ /* 0x000fcc00087fe4ff */
[----:B------:R-:W4:Y:S01]  /*0a70*/  LDG.E.64.CONSTANT R12, desc[UR8][R12.64] ;  /* 0x000000080c0c7981 */ /* 0x000f22000c1e9b00 */
[----:B------:R-:W-:-:S04]  /*0a80*/  IADD3 R14, P0, R68, UR12, RZ ;  /* 0x0000000c440e7c10 */ /* 0x000fc8000ff1e0ff */
        /* <DEDUP_REMOVED lines=8> */
[----:B------:R-:W-:-:S04]  /*0b10*/  IADD3 R85, P1, R80, 0x20, RZ ;  /* 0x0000002050557810 */ /* 0x000fc80007f3e0ff */
[----:B------:R-:W-:Y:S02]  /*0b20*/  ISETP.GE.U32.AND P0, PT, R85, UR11, PT ;  /* 0x0000000b55007c0c */ /* 0x000fe4000bf06070 */
[----:B------:R-:W-:-:S04]  /*0b30*/  IADD3.X R87, RZ, R70, RZ, P1, !PT ;  /* 0x00000046ff577210 */ /* 0x000fc80000ffe4ff */
[----:B------:R-:W-:Y:S01]  /*0b40*/  ISETP.GE.AND.EX P0, PT, R87, UR7, PT, P0 ;  /* 0x0000000757007c0c */ /* 0x000fe2000bf06300 */
[----:B--2---:R-:W-:-:S04]  /*0b50*/  FADD.FTZ R25, R25, UR5 ;  /* 0x0000000519197e21 */ /* 0x004fc80008010000 */
[----:B------:R-:W0:Y:S01]  /*0b60*/  MUFU.RSQ R69, R25 ;  /* 0x0000001900457308 */ /* 0x000e220000001400 */
[----:B-----5:R-:W-:-:S05]  /*0b70*/  SHF.L.U32 R71, R28, 0x10, RZ ;  /* 0x000000101c477819 */ /* 0x020fca00000006ff */
[----:B------:R-:W-:Y:S01]  /*0b80*/  FADD.FTZ R2, -R24, R71 ;  /* 0x0000004718027221 */ /* 0x000fe20000010100 */
[----:B------:R-:W-:Y:S01]  /*0b90*/  IMAD.U32 R71, R29, 0x10000, RZ ;  /* 0x000100001d477824 */ /* 0x000fe200078e00ff */
[----:B---3--:R-:W-:Y:S02]  /*0ba0*/  SHF.L.U32 R0, R26, 0x10, RZ ;  /* 0x000000101a007819 */ /* 0x008fe400000006ff */
[----:B0-----:R-:W-:Y:S01]  /*0bb0*/  FMUL.FTZ R91, R69, R2 ;  /* 0x00000002455b7220 */ /* 0x001fe20000410000 */
[----:B------:R-:W-:Y:S01]  /*0bc0*/  PRMT R2, R28, 0x7632, R2 ;  /* 0x000076321c027816 */ /* 0x000fe20000000002 */
[----:B------:R-:W-:Y:S01]  /*0bd0*/  FADD.FTZ R74, -R24, R71 ;  /* 0x00000047184a7221 */ /* 0x000fe20000010100 */
[----:B----4-:R-:W-:Y:S02]  /*0be0*/  SHF.L.U32 R73, R30, 0x10, RZ ;  /* 0x000000101e497819 */ /* 0x010fe400000006ff */
[----:B------:R-:W-:Y:S01]  /*0bf0*/  SHF.L.U32 R77, R27, 0x10, RZ ;  /* 0x000000101b4d7819 */ /* 0x000fe200000006ff */
[----:B------:R-:W-:Y:S01]  /*0c00*/  FMUL.FTZ R97, R69, R74 ;  /* 0x0000004a45617220 */ /* 0x000fe20000410000 */
[----:B------:R-:W-:-:S02]  /*0c10*/  SHF.L.U32 R96, R31, 0x10, RZ ;  /* 0x000000101f607819 */ /* 0x000fc400000006ff */
[----:B------:R-:W-:Y:S01]  /*0c20*/  SHF.L.U32 R83, R2, 0x10, RZ ;  /* 0x0000001002537819 */ /* 0x000fe200000006ff */
[----:B------:R-:W-:Y:S01]  /*0c30*/  FFMA.FTZ R71, R91, R0, R73 ;  /* 0x000000005b477223 */ /* 0x000fe20000010049 */
[----:B------:R-:W-:Y:S01]  /*0c40*/  PRMT R25, R29, 0x7632, R25 ;  /* 0x000076321d197816 */ /* 0x000fe20000000019 */
[----:B------:R-:W-:Y:S01]  /*0c50*/  FFMA.FTZ R78, R97, R77, R96 ;  /* 0x0000004d614e7223 */ /* 0x000fe20000010060 */
[----:B------:R-:W-:Y:S01]  /*0c60*/  PRMT R81, R26, 0x7632, R81 ;  /* 0x000076321a517816 */ /* 0x000fe20000000051 */
[----:B------:R-:W-:Y:S01]  /*0c70*/  FADD.FTZ R74, -R24, R83 ;  /* 0x00000053184a7221 */ /* 0x000fe20000010100 */
[----:B------:R-:W-:Y:S01]  /*0c80*/  PRMT R92, R30, 0x7632, R92 ;  /* 0x000076321e5c7816 */ /* 0x000fe2000000005c */
[----:B------:R-:W-:Y:S01]  /*0c90*/  FMUL.FTZ R2, R71, -1.4426950216293334961 ;  /* 0xbfb8aa3b47027820 */ /* 0x000fe20000410000 */
[----:B------:R-:W-:Y:S01]  /*0ca0*/  SHF.L.U32 R25, R25, 0x10, RZ ;  /* 0x0000001019197819 */ /* 0x000fe200000006ff */
[----:B------:R-:W-:Y:S01]  /*0cb0*/  FMUL.FTZ R95, R69, R74 ;  /* 0x0000004a455f7220 */ /* 0x000fe20000410000 */
[----:B------:R-:W-:Y:S01]  /*0cc0*/  SHF.L.U32 R81, R81, 0x10, RZ ;  /* 0x0000001051517819 */ /* 0x000fe200000006ff */
[----:B------:R-:W-:Y:S01]  /*0cd0*/  FMUL.FTZ R76, R78, -1.4426950216293334961 ;  /* 0xbfb8aa3b4e4c7820 */ /* 0x000fe20000410000 */
[----:B------:R-:W-:Y:S01]  /*0ce0*/  SHF.L.U32 R92, R92, 0x10, RZ ;  /* 0x000000105c5c7819 */ /* 0x000fe200000006ff */
[----:B------:R-:W0:Y:S01]  /*0cf0*/  MUFU.EX2 R2, R2 ;  /* 0x0000000200027308 */ /* 0x000e220000000800 */
[----:B------:R-:W-:-:S03]  /*0d00*/  FADD.FTZ R74, -R24, R25 ;  /* 0x00000019184a7221 */ /* 0x000fc60000010100 */
[----:B------:R-:W-:Y:S01]  /*0d10*/  FFMA.FTZ R25, R95, R81, R92 ;  /* 0x000000515f197223 */ /* 0x000fe2000001005c */
[----:B------:R-:W-:Y:S01]  /*0d20*/  PRMT R75, R27, 0x7632, R75 ;  /* 0x000076321b4b7816 */ /* 0x000fe2000000004b */
[----:B------:R-:W-:Y:S01]  /*0d30*/  FMUL.FTZ R99, R69, R74 ;  /* 0x0000004a45637220 */ /* 0x000fe20000410000 */
[----:B------:R-:W-:Y:S01]  /*0d40*/  PRMT R72, R31, 0x7632, R72 ;  /* 0x000076321f487816 */ /* 0x000fe20000000048 */
[----:B------:R-:W1:Y:S01]  /*0d50*/  MUFU.EX2 R76, R76 ;  /* 0x0000004c004c7308 */ /* 0x000e620000000800 */
[----:B------:R-:W-:Y:S01]  /*0d60*/  FMUL.FTZ R74, R25, -1.4426950216293334961 ;  /* 0xbfb8aa3b194a7820 */ /* 0x000fe20000410000 */
[----:B------:R-:W-:Y:S02]  /*0d70*/  SHF.L.U32 R75, R75, 0x10, RZ ;  /* 0x000000104b4b7819 */ /* 0x000fe400000006ff */
[----:B------:R-:W-:-:S04]  /*0d80*/  SHF.L.U32 R72, R72, 0x10, RZ ;  /* 0x0000001048487819 */ /* 0x000fc800000006ff */
[----:B------:R-:W2:Y:S01]  /*0d90*/  MUFU.EX2 R74, R74 ;  /* 0x0000004a004a7308 */ /* 0x000ea20000000800 */
[----:B------:R-:W-:Y:S01]  /*0da0*/  FFMA.FTZ R84, R99, R75, R72 ;  /* 0x0000004b63547223 */ /* 0x000fe20000010048 */
[----:B0-----:R-:W-:-:S03]  /*0db0*/  FADD.FTZ R2, R2, 1 ;  /* 0x3f80000002027421 */ /* 0x001fc60000010000 */
[----:B------:R-:W-:Y:S01]  /*0dc0*/  FMUL.FTZ R83, R84, -1.4426950216293334961 ;  /* 0xbfb8aa3b54537820 */ /* 0x000fe20000410000 */
[----:B-1----:R-:W-:Y:S02]  /*0dd0*/  FADD.FTZ R82, R76, 1 ;  /* 0x3f8000004c527421 */ /* 0x002fe40000010000 */
[----:B------:R-:W-:Y:S08]  /*0de0*/  MUFU.RCP R2, R2 ;  /* 0x0000000200027308 */ /* 0x000ff00000001000 */
[----:B------:R-:W0:Y:S01]  /*0df0*/  MUFU.EX2 R83, R83 ;  /* 0x0000005300537308 */ /* 0x000e220000000800 */
[----:B--2---:R-:W-:-:S07]  /*0e00*/  FADD.FTZ R76, R74, 1 ;  /* 0x3f8000004a4c7421 */ /* 0x004fce0000010000 */
[----:B------:R-:W1:Y:S08]  /*0e10*/  MUFU.RCP R82, R82 ;  /* 0x0000005200527308 */ /* 0x000e700000001000 */
[----:B------:R-:W2:Y:S01]  /*0e20*/  MUFU.RCP R98, R76 ;  /* 0x0000004c00627308 */ /* 0x000ea20000001000 */
[----:B0-----:R-:W-:Y:S01]  /*0e30*/  FADD.FTZ R86, R83, 1 ;  /* 0x3f80000053567421 */ /* 0x001fe20000010000 */
[----:B------:R-:W-:-:S04]  /*0e40*/  FADD.FTZ R74, -R2, 1 ;  /* 0x3f800000024a7421 */ /* 0x000fc80000010100 */
[----:B------:R-:W-:Y:S01]  /*0e50*/  FFMA.FTZ R71, R71, R74, 1 ;  /* 0x3f80000047477423 */ /* 0x000fe2000001004a */
[----:B-1----:R-:W-:Y:S01]  /*0e60*/  FADD.FTZ R83, -R82, 1 ;  /* 0x3f80000052537421 */ /* 0x002fe20000010100 */
[----:B------:R-:W0:Y:S03]  /*0e70*/  MUFU.RCP R86, R86 ;  /* 0x0000005600567308 */ /* 0x000e260000001000 */
[----:B------:R-:W-:Y:S01]  /*0e80*/  FFMA.FTZ R83, R78, R83, 1 ;  /* 0x3f8000004e537423 */ /* 0x000fe20000010053 */
[----:B------:R-:W-:Y:S01]  /*0e90*/  FMUL.FTZ R78, R2, R71 ;  /* 0x00000047024e7220 */ /* 0x000fe20000410000 */
[----:B--2---:R-:W-:Y:S01]  /*0ea0*/  FADD.FTZ R2, -R98, 1 ;  /* 0x3f80000062027421 */ /* 0x004fe20000010100 */
[----:B------:R-:W-:Y:S01]  /*0eb0*/  IMAD.U32 R85, R32, 0x10000, RZ ;  /* 0x0001000020557824 */ /* 0x000fe200078e00ff */
[----:B------:R-:W-:Y:S02]  /*0ec0*/  SHF.L.U32 R89, R36, 0x10, RZ ;  /* 0x0000001024597819 */ /* 0x000fe400000006ff */
[----:B------:R-:W-:Y:S01]  /*0ed0*/  FFMA.FTZ R25, R25, R2, 1 ;  /* 0x3f80000019197423 */ /* 0x000fe20000010002 */
[----:B------:R-:W-:Y:S01]  /*0ee0*/  FADD.FTZ R74, -R24, R85 ;  /* 0x00000055184a7221 */ /* 0x000fe20000010100 */
[----:B------:R-:W-:Y:S01]  /*0ef0*/  SHF.L.U32 R87, R33, 0x10, RZ ;  /* 0x0000001021577819 */ /* 0x000fe200000006ff */
[----:B------:R-:W-:Y:S01]  /*0f00*/  FMUL.FTZ R2, R82, R83 ;  /* 0x0000005352027220 */ /* 0x000fe20000410000 */
[----:B------:R-:W-:Y:S01]  /*0f10*/  SHF.L.U32 R71, R34, 0x10, RZ ;  /* 0x0000001022477819 */ /* 0x000fe200000006ff */
[----:B------:R-:W-:Y:S01]  /*0f20*/  FMUL.FTZ R98, R98, R25 ;  /* 0x0000001962627220 */ /* 0x000fe20000410000 */
[----:B------:R-:W-:Y:S01]  /*0f30*/  PRMT R25, R32, 0x7632, R25 ;  /* 0x0000763220197816 */ /* 0x000fe20000000019 */
[C---:B------:R-:W-:Y:S01]  /*0f40*/  FADD.FTZ R82, -R24.reuse, R89 ;  /* 0x0000005918527221 */ /* 0x040fe20000010100 */
[----:B------:R-:W-:Y:S01]  /*0f50*/  FMUL.FTZ R85, R69, R74 ;  /* 0x0000004a45557220 */ /* 0x000fe20000410000 */
[C---:B------:R-:W-:Y:S01]  /*0f60*/  FADD.FTZ R76, -R24.reuse, R87 ;  /* 0x00000057184c7221 */ /* 0x040fe20000010100 */
[----:B------:R-:W-:Y:S01]  /*0f70*/  FADD.FTZ R74, -R24, R71 ;  /* 0x00000047184a7221 */ /* 0x000fe20000010100 */
[----:B------:R-:W-:Y:S01]  /*0f80*/  SHF.L.U32 R105, R25, 0x10, RZ ;  /* 0x0000001019697819 */ /* 0x000fe200000006ff */
[----:B0-----:R-:W-:Y:S01]  /*0f90*/  FADD.FTZ R71, -R86, 1 ;  /* 0x3f80000056477421 */ /* 0x001fe20000010100 */
[----:B------:R-:W-:Y:S01]  /*0fa0*/  FMUL.FTZ R25, R69, R82 ;  /* 0x0000005245197220 */ /* 0x000fe20000410000 */
[----:B------:R-:W-:Y:S01]  /*0fb0*/  PRMT R82, R33, 0x7632, R82 ;  /* 0x0000763221527816 */ /* 0x000fe20000000052 */
[----:B------:R-:W-:Y:S01]  /*0fc0*/  FMUL.FTZ R76, R69, R76 ;  /* 0x0000004c454c7220 */ /* 0x000fe20000410000 */
[----:B------:R-:W-:Y:S01]  /*0fd0*/  FFMA.FTZ R94, R0, R85, R73 ;  /* 0x00000055005e7223 */ /* 0x000fe20000010049 */
[----:B------:R-:W-:Y:S01]  /*0fe0*/  FFMA.FTZ R103, R84, R71, 1 ;  /* 0x3f80000054677423 */ /* 0x000fe20000010047 */
[----:B------:R-:W-:Y:S01]  /*0ff0*/  SHF.L.U32 R89, R12, 0x10, RZ ;  /* 0x000000100c597819 */ /* 0x000fe200000006ff */
[----:B------:R-:W-:Y:S01]  /*1000*/  FADD.FTZ R84, -R24, R105 ;  /* 0x0000006918547221 */ /* 0x000fe20000010100 */
[----:B------:R-:W-:Y:S01]  /*1010*/  SHF.L.U32 R107, R82, 0x10, RZ ;  /* 0x00000010526b7819 */ /* 0x000fe200000006ff */
[----:B------:R-:W-:Y:S01]  /*1020*/  FFMA.FTZ R93, R77, R76, R96 ;  /* 0x0000004c4d5d7223 */ /* 0x000fe20000010060 */
[----:B------:R-:W-:Y:S01]  /*1030*/  FMUL.FTZ R101, R94, -1.4426950216293334961 ;  /* 0xbfb8aa3b5e657820 */ /* 0x000fe20000410000 */
[----:B------:R-:W-:Y:S01]  /*1040*/  FMUL.FTZ R105, R89, R78 ;  /* 0x0000004e59697220 */ /* 0x000fe20000410000 */
[----:B------:R-:W-:Y:S01]  /*1050*/  FMUL.FTZ R82, R69, R84 ;  /* 0x0000005445527220 */ /* 0x000fe20000410000 */
[----:B------:R-:W-:Y:S01]  /*1060*/  PRMT R89, R12, 0x7632, R89 ;  /* 0x000076320c597816 */ /* 0x000fe20000000059 */
[----:B------:R-:W-:Y:S01]  /*1070*/  FADD.FTZ R84, -R24, R107 ;  /* 0x0000006b18547221 */ /* 0x000fe20000010100 */
[----:B------:R-:W-:Y:S01]  /*1080*/  FMUL.FTZ R102, R93, -1.4426950216293334961 ;  /* 0xbfb8aa3b5d667820 */ /* 0x000fe20000410000 */
[C---:B------:R-:W-:Y:S01]  /*1090*/  PRMT R100, R13.reuse, 0x7632, R100 ;  /* 0x000076320d647816 */ /* 0x040fe20000000064 */
[----:B------:R-:W0:Y:S01]  /*10a0*/  MUFU.EX2 R101, R101 ;  /* 0x0000006500657308 */ /* 0x000e220000000800 */
[----:B------:R-:W-:-:S02]  /*10b0*/  IMAD.U32 R109, R13, 0x10000, RZ ;  /* 0x000100000d6d7824 */ /* 0x000fc400078e00ff */
[----:B------:R-:W-:Y:S01]  /*10c0*/  FMUL.FTZ R84, R69, R84 ;  /* 0x0000005445547220 */ /* 0x000fe20000410000 */
[----:B------:R-:W-:Y:S01]  /*10d0*/  SHF.L.U32 R107, R89, 0x10, RZ ;  /* 0x00000010596b7819 */ /* 0x000fe200000006ff */
[----:B------:R-:W-:Y:S01]  /*10e0*/  FMUL.FTZ R103, R86, R103 ;  /* 0x0000006756677220 */ /* 0x000fe20000410000 */
[----:B------:R-:W-:Y:S01]  /*10f0*/  SHF.L.U32 R108, R100, 0x10, RZ ;  /* 0x00000010646c7819 */ /* 0x000fe200000006ff */
[----:B------:R-:W-:Y:S01]  /*1100*/  FFMA.FTZ R90, R81, R82, R92 ;  /* 0x00000052515a7223 */ /* 0x000fe2000001005c */
[----:B------:R-:W-:Y:S01]  /*1110*/  FFMA.FTZ R89, R75, R84, R72 ;  /* 0x000000544b597223 */ /* 0x000fe20000010048 */
[----:B------:R-:W1:Y:S01]  /*1120*/  MUFU.EX2 R102, R102 ;  /* 0x0000006600667308 */ /* 0x000e620000000800 */
[----:B------:R-:W-:Y:S01]  /*1130*/  FMUL.FTZ R106, R109, R2 ;  /* 0x000000026d6a7220 */ /* 0x000fe20000410000 */
[----:B------:R-:W-:Y:S01]  /*1140*/  FMUL.FTZ R112, R107, R98 ;  /* 0x000000626b707220 */ /* 0x000fe20000410000 */
[----:B------:R-:W-:Y:S01]  /*1150*/  FMUL.FTZ R2, R0, R105 ;  /* 0x0000006900027220 */ /* 0x000fe20000410000 */
[----:B------:R-:W-:Y:S01]  /*1160*/  FMUL.FTZ R111, R90, -1.4426950216293334961 ;  /* 0xbfb8aa3b5a6f7820 */ /* 0x000fe20000410000 */
[----:B------:R-:W-:Y:S01]  /*1170*/  FMUL.FTZ R107, R89, -1.4426950216293334961 ;  /* 0xbfb8aa3b596b7820 */ /* 0x000fe20000410000 */
[----:B------:R-:W-:Y:S01]  /*1180*/  FMUL.FTZ R98, R108, R103 ;  /* 0x000000676c627220 */ /* 0x000fe20000410000 */
[----:B------:R-:W-:Y:S01]  /*1190*/  FFMA.FTZ R110, R91, R2, RZ ;  /* 0x000000025b6e7223 */ /* 0x000fe200000100ff */
[-C--:B------:R-:W-:Y:S01]  /*11a0*/  FFMA.FTZ R108, R0, R105.reuse, RZ ;  /* 0x00000069006c7223 */ /* 0x080fe200000100ff */
[-C--:B------:R-:W-:Y:S01]  /*11b0*/  FMUL.FTZ R103, R81, R112.reuse ;  /* 0x0000007051677220 */ /* 0x080fe20000410000 */
[----:B------:R-:W-:Y:S01]  /*11c0*/  FFMA.FTZ R4, R91, R105, R4 ;  /* 0x000000695b047223 */ /* 0x000fe20000010004 */
[----:B------:R-:W2:Y:S01]  /*11d0*/  MUFU.EX2 R100, R111 ;  /* 0x0000006f00647308 */ /* 0x000ea20000000800 */
[-C--:B------:R-:W-:Y:S01]  /*11e0*/  FFMA.FTZ R91, R95, R112.reuse, R6 ;  /* 0x000000705f5b7223 */ /* 0x080fe20000010006 */
[----:B------:R-:W-:Y:S01]  /*11f0*/  FFMA.FTZ R6, R81, R112, R108 ;  /* 0x0000007051067223 */ /* 0x000fe2000001006c */
[----:B------:R-:W-:Y:S01]  /*1200*/  FFMA.FTZ R110, R95, R103, R110 ;  /* 0x000000675f6e7223 */ /* 0x000fe2000001006e */
[----:B------:R-:W-:-:S04]  /*1210*/  FMUL.FTZ R103, R77, R106 ;  /* 0x0000006a4d677220 */ /* 0x000fc80000410000 */
[----:B------:R2:W3:Y:S01]  /*1220*/  MUFU.EX2 R2, R107 ;  /* 0x0000006b00027308 */ /* 0x0004e20000000800 */
[----:B0-----:R-:W-:Y:S01]  /*1230*/  FADD.FTZ R101, R101, 1 ;  /* 0x3f80000065657421 */ /* 0x001fe20000010000 */
[-C--:B------:R-:W-:Y:S01]  /*1240*/  FFMA.FTZ R95, R97, R106.reuse, R8 ;  /* 0x0000006a615f7223 */ /* 0x080fe20000010008 */
[----:B------:R-:W-:Y:S01]  /*1250*/  FADD.FTZ R9, R106, R9 ;  /* 0x000000096a097221 */ /* 0x000fe20000010000 */
[----:B------:R-:W-:Y:S01]  /*1260*/  FFMA.FTZ R6, R77, R106, R6 ;  /* 0x0000006a4d067223 */ /* 0x000fe20000010006 */
[----:B------:R-:W-:Y:S01]  /*1270*/  FFMA.FTZ R106, R97, R103, R110 ;  /* 0x00000067616a7223 */ /* 0x000fe2000001006e */
[----:B------:R-:W-:Y:S01]  /*1280*/  SHF.L.U32 R103, R37, 0x10, RZ ;  /* 0x0000001025677819 */ /* 0x000fe200000006ff */
[----:B-1----:R-:W-:Y:S01]  /*1290*/  FADD.FTZ R102, R102, 1 ;  /* 0x3f80000066667421 */ /* 0x002fe20000010000 */
[----:B------:R-:W-:Y:S01]  /*12a0*/  PRMT R8, R34, 0x7632, R8 ;  /* 0x0000763222087816 */ /* 0x000fe20000000008 */
[----:B------:R-:W0:Y:S01]  /*12b0*/  MUFU.RCP R101, R101 ;  /* 0x0000006500657308 */ /* 0x000e220000001000 */
[----:B------:R-:W-:Y:S01]  /*12c0*/  SHF.L.U32 R87, R35, 0x10, RZ ;  /* 0x0000001023577819 */ /* 0x000fe200000006ff */
[----:B------:R-:W-:Y:S01]  /*12d0*/  FADD.FTZ R108, -R24, R103 ;  /* 0x00000067186c7221 */ /* 0x000fe20000010100 */
[----:B------:R-:W-:Y:S01]  /*12e0*/  SHF.L.U32 R103, R8, 0x10, RZ ;  /* 0x0000001008677819 */ /* 0x000fe200000006ff */
[--C-:B------:R-:W-:Y:S01]  /*12f0*/  FFMA.FTZ R97, R99, R98, R10.reuse ;  /* 0x0000006263617223 */ /* 0x100fe2000001000a */
[----:B------:R-:W-:Y:S01]  /*1300*/  PRMT R10, R35, 0x7632, R10 ;  /* 0x00007632230a7816 */ /* 0x000fe2000000000a */
[----:B------:R-:W-:-:S02]  /*1310*/  FMUL.FTZ R83, R69, R74 ;  /* 0x0000004a45537220 */ /* 0x000fc40000410000 */
[----:B------:R-:W1:Y:S01]  /*1320*/  MUFU.RCP R102, R102 ;  /* 0x0000006600667308 */ /* 0x000e620000001000 */
[----:B------:R-:W-:Y:S01]  /*1330*/  FMUL.FTZ R8, R69, R108 ;  /* 0x0000006c45087220 */ /* 0x000fe20000410000 */
[----:B------:R-:W-:Y:S01]  /*1340*/  FADD.FTZ R74, -R24, R87 ;  /* 0x00000057184a7221 */ /* 0x000fe20000010100 */
[----:B--2---:R-:W-:Y:S01]  /*1350*/  FADD.FTZ R107, R100, 1 ;  /* 0x3f800000646b7421 */ /* 0x004fe20000010000 */
[----:B---3--:R-:W-:Y:S01]  /*1360*/  FADD.FTZ R108, R2, 1 ;  /* 0x3f800000026c7421 */ /* 0x008fe20000010000 */
[----:B------:R-:W-:Y:S01]  /*1370*/  FADD.FTZ R5, R105, R5 ;  /* 0x0000000569057221 */ /* 0x000fe20000010000 */
[----:B------:R-:W-:Y:S01]  /*1380*/  PRMT R100, R36, 0x7632, R100 ;  /* 0x0000763224647816 */ /* 0x000fe20000000064 */
[----:B------:R-:W-:Y:S01]  /*1390*/  FADD.FTZ R2, -R24, R103 ;  /* 0x0000006718027221 */ /* 0x000fe20000010100 */
[----:B------:R-:W-:Y:S01]  /*13a0*/  SHF.L.U32 R105, R10, 0x10, RZ ;  /* 0x000000100a697819 */ /* 0x000fe200000006ff */
[----:B------:R-:W-:Y:S01]  /*13b0*/  FMUL.FTZ R74, R69, R74 ;  /* 0x0000004a454a7220 */ /* 0x000fe20000410000 */
[----:B------:R-:W-:Y:S01]  /*13c0*/  FFMA.FTZ R103, R75, R98, R6 ;  /* 0x000000624b677223 */ /* 0x000fe20000010006 */
[----:B------:R-:W-:Y:S01]  /*13d0*/  SHF.L.U32 R109, R100, 0x10, RZ ;  /* 0x00000010646d7819 */ /* 0x000fe200000006ff */
[----:B------:R-:W-:Y:S01]  /*13e0*/  FMUL.FTZ R2, R69, R2 ;  /* 0x0000000245027220 */ /* 0x000fe20000410000 */
[----:B------:R-:W-:Y:S01]  /*13f0*/  FMUL.FTZ R6, R75, R98 ;  /* 0x000000624b067220 */ /* 0x000fe20000410000 */
[----:B------:R-:W2:Y:S01]  /*1400*/  MUFU.RCP R107, R107 ;  /* 0x0000006b006b7308 */ /* 0x000ea20000001000 */
[----:B------:R-:W-:Y:S01]  /*1410*/  FADD.FTZ R10, -R24, R105 ;  /* 0x00000069180a7221 */ /* 0x000fe20000010100 */
[C-C-:B------:R-:W-:Y:S01]  /*1420*/  FFMA.FTZ R86, R77.reuse, R74, R96.reuse ;  /* 0x0000004a4d567223 */ /* 0x140fe20000010060 */
[----:B------:R-:W-:Y:S01]  /*1430*/  FFMA.FTZ R71, R0, R83, R73 ;  /* 0x0000005300477223 */ /* 0x000fe20000010049 */
[----:B------:R-:W-:Y:S01]  /*1440*/  FFMA.FTZ R96, R77, R8, R96 ;  /* 0x000000084d607223 */ /* 0x000fe20000010060 */
[----:B------:R-:W-:Y:S01]  /*1450*/  FFMA.FTZ R100, R81, R2, R92 ;  /* 0x0000000251647223 */ /* 0x000fe2000001005c */
[----:B------:R-:W-:Y:S01]  /*1460*/  FFMA.FTZ R106, R99, R6, R106 ;  /* 0x00000006636a7223 */ /* 0x000fe2000001006a */
[----:B------:R-:W-:Y:S01]  /*1470*/  FADD.FTZ R6, -R24, R109 ;  /* 0x0000006d18067221 */ /* 0x000fe20000010100 */
[----:B------:R-:W-:Y:S01]  /*1480*/  FMUL.FTZ R10, R69, R10 ;  /* 0x0000000a450a7220 */ /* 0x000fe20000410000 */
[----:B0-----:R-:W-:Y:S01]  /*1490*/  FADD.FTZ R109, -R101, 1 ;  /* 0x3f800000656d7421 */ /* 0x001fe20000010100 */
[----:B------:R-:W-:Y:S01]  /*14a0*/  FMUL.FTZ R87, R71, -1.4426950216293334961 ;  /* 0xbfb8aa3b47577820 */ /* 0x000fe20000410000 */
[----:B------:R-:W0:Y:S01]  /*14b0*/  MUFU.RCP R108, R108 ;  /* 0x0000006c006c7308 */ /* 0x000e220000001000 */
[----:B------:R-:W-:Y:S01]  /*14c0*/  FMUL.FTZ R111, R96, -1.4426950216293334961 ;  /* 0xbfb8aa3b606f7820 */ /* 0x000fe20000410000 */
[----:B------:R-:W-:Y:S01]  /*14d0*/  FMUL.FTZ R105, R100, -1.4426950216293334961 ;  /* 0xbfb8aa3b64697820 */ /* 0x000fe20000410000 */
[----:B-1----:R-:W-:Y:S01]  /*14e0*/  FADD.FTZ R110, -R102, 1 ;  /* 0x3f800000666e7421 */ /* 0x002fe20000010100 */
[----:B------:R-:W-:Y:S01]  /*14f0*/  FFMA.FTZ R99, R75, R10, R72 ;  /* 0x0000000a4b637223 */ /* 0x000fe20000010048 */
[----:B------:R-:W-:Y:S01]  /*1500*/  FFMA.FTZ R94, R94, R109, 1 ;  /* 0x3f8000005e5e7423 */ /* 0x000fe2000001006d */
[----:B------:R-:W-:Y:S01]  /*1510*/  FMUL.FTZ R88, R86, -1.4426950216293334961 ;  /* 0xbfb8aa3b56587820 */ /* 0x000fe20000410000 */
[----:B------:R-:W-:-:S02]  /*1520*/  FADD.FTZ R11, R98, R11 ;  /* 0x0000000b620b7221 */ /* 0x000fc40000010000 */
[----:B------:R1:W-:Y:S01]  /*1530*/  MUFU.EX2 R98, R111 ;  /* 0x0000006f00627308 */ /* 0x0003e20000000800 */
[----:B------:R-:W-:Y:S01]  /*1540*/  FMUL.FTZ R94, R101, R94 ;  /* 0x0000005e655e7220 */ /* 0x000fe20000410000 */
[----:B------:R-:W-:Y:S01]  /*1550*/  SHF.L.U32 R101, R14, 0x10, RZ ;  /* 0x000000100e657819 */ /* 0x000fe200000006ff */
[----:B--2---:R-:W-:-:S05]  /*1560*/  FADD.FTZ R109, -R107, 1 ;  /* 0x3f8000006b6d7421 */ /* 0x004fca0000010100 */
[----:B------:R-:W2:Y:S01]  /*1570*/  MUFU.EX2 R87, R87 ;  /* 0x0000005700577308 */ /* 0x000ea20000000800 */
[----:B-1----:R-:W-:Y:S01]  /*1580*/  FFMA.FTZ R111, R93, R110, 1 ;  /* 0x3f8000005d6f7423 */ /* 0x002fe2000001006e */
[----:B------:R-:W-:-:S06]  /*1590*/  FMUL.FTZ R93, R99, -1.4426950216293334961 ;  /* 0xbfb8aa3b635d7820 */ /* 0x000fcc0000410000 */
[----:B------:R-:W1:Y:S01]  /*15a0*/  MUFU.EX2 R105, R105 ;  /* 0x0000006900697308 */ /* 0x000e620000000800 */
[----:B------:R-:W-:Y:S01]  /*15b0*/  FMUL.FTZ R101, R101, R94 ;  /* 0x0000005e65657220 */ /* 0x000fe20000410000 */
[----:B------:R-:W-:Y:S01]  /*15c0*/  PRMT R94, R14, 0x7632, R94 ;  /* 0x000076320e5e7816 */ /* 0x000fe2000000005e */
[----:B------:R-:W-:-:S05]  /*15d0*/  FFMA.FTZ R90, R90, R109, 1 ;  /* 0x3f8000005a5a7423 */ /* 0x000fca000001006d */
[----:B------:R-:W3:Y:S01]  /*15e0*/  MUFU.EX2 R88, R88 ;  /* 0x0000005800587308 */ /* 0x000ee20000000800 */
[----:B0-----:R-:W-:Y:S01]  /*15f0*/  FADD.FTZ R110, -R108, 1 ;  /* 0x3f8000006c6e7421 */ /* 0x001fe20000010100 */
[----:B------:R-:W-:-:S06]  /*1600*/  SHF.L.U32 R94, R94, 0x10, RZ ;  /* 0x000000105e5e7819 */ /* 0x000fcc00000006ff */
[----:B------:R-:W0:Y:S01]  /*1610*/  MUFU.EX2 R93, R93 ;  /* 0x0000005d005d7308 */ /* 0x000e220000000800 */
[----:B------:R-:W-:Y:S01]  /*1620*/  FMUL.FTZ R107, R107, R90 ;  /* 0x0000005a6b6b7220 */ /* 0x000fe20000410000 */
[----:B------:R-:W-:Y:S01]  /*1630*/  FFMA.FTZ R109, R89, R110, 1 ;  /* 0x3f800000596d7423 */ /* 0x000fe2000001006e */
[----:B------:R-:W-:Y:S01]  /*1640*/  FMUL.FTZ R111, R102, R111 ;  /* 0x0000006f666f7220 */ /* 0x000fe20000410000 */
[----:B--2---:R-:W-:Y:S01]  /*1650*/  FADD.FTZ R90, R87, 1 ;  /* 0x3f800000575a7421 */ /* 0x004fe20000010000 */
[----:B------:R-:W-:Y:S01]  /*1660*/  FMUL.FTZ R110, R94, R107 ;  /* 0x0000006b5e6e7220 */ /* 0x000fe20000410000 */
[----:B------:R-:W-:Y:S01]  /*1670*/  PRMT R102, R37, 0x7632, R102 ;  /* 0x0000763225667816 */ /* 0x000fe20000000066 */
[----:B-1----:R-:W-:Y:S01]  /*1680*/  FADD.FTZ R107, R105, 1 ;  /* 0x3f800000696b7421 */ /* 0x002fe20000010000 */
[----:B------:R-:W-:Y:S01]  /*1690*/  FFMA.FTZ R73, R0, R25, R73 ;  /* 0x0000001900497223 */ /* 0x000fe20000010049 */
[----:B------:R-:W-:Y:S01]  /*16a0*/  FADD.FTZ R7, R112, R7 ;  /* 0x0000000770077221 */ /* 0x000fe20000010000 */
[----:B------:R-:W-:Y:S01]  /*16b0*/  FMUL.FTZ R105, R0, R101 ;  /* 0x0000006500697220 */ /* 0x000fe20000410000 */
[----:B------:R-:W-:Y:S01]  /*16c0*/  FMUL.FTZ R112, R108, R109 ;  /* 0x0000006d6c707220 */ /* 0x000fe20000410000 */
[C---:B------:R-:W-:Y:S01]  /*16d0*/  PRMT R87, R15.reuse, 0x7632, R87 ;  /* 0x000076320f577816 */ /* 0x040fe20000000057 */
[----:B---3--:R-:W-:Y:S01]  /*16e0*/  FADD.FTZ R109, R88, 1 ;  /* 0x3f800000586d7421 */ /* 0x008fe20000010000 */
[----:B------:R-:W-:Y:S01]  /*16f0*/  IMAD.U32 R108, R15, 0x10000, RZ ;  /* 0x000100000f6c7824 */ /* 0x000fe200078e00ff */
[----:B------:R-:W-:Y:S01]  /*1700*/  SHF.L.U32 R113, R102, 0x10, RZ ;  /* 0x0000001066717819 */ /* 0x000fe200000006ff */
[----:B------:R-:W-:Y:S01]  /*1710*/  FMUL.FTZ R78, R73, -1.4426950216293334961 ;  /* 0xbfb8aa3b494e7820 */ /* 0x000fe20000410000 */
[C---:B------:R-:W-:Y:S01]  /*1720*/  FFMA.FTZ R4, R85.reuse, R101, R4 ;  /* 0x0000006555047223 */ /* 0x040fe20000010004 */
[----:B------:R-:W-:Y:S01]  /*1730*/  FFMA.FTZ R105, R85, R105, R106 ;  /* 0x0000006955697223 */ /* 0x000fe2000001006a */
[----:B------:R-:W1:Y:S01]  /*1740*/  MUFU.RCP R90, R90 ;  /* 0x0000005a005a7308 */ /* 0x000e620000001000 */
[----:B0-----:R-:W-:Y:S01]  /*1750*/  FADD.FTZ R85, R93, 1 ;  /* 0x3f8000005d557421 */ /* 0x001fe20000010000 */
[----:B------:R-:W-:Y:S01]  /*1760*/  SHF.L.U32 R87, R87, 0x10, RZ ;  /* 0x0000001057577819 */ /* 0x000fe200000006ff */
[----:B------:R-:W-:Y:S01]  /*1770*/  FMUL.FTZ R102, R108, R111 ;  /* 0x0000006f6c667220 */ /* 0x000fe20000410000 */
[----:B------:R-:W-:-:S04]  /*1780*/  FADD.FTZ R108, -R24, R113 ;  /* 0x00000071186c7221 */ /* 0x000fc80000010100 */
[----:B------:R0:W2:Y:S01]  /*1790*/  MUFU.RCP R94, R109 ;  /* 0x0000006d005e7308 */ /* 0x0000a20000001000 */
[----:B------:R-:W-:Y:S01]  /*17a0*/  FMUL.FTZ R6, R69, R6 ;  /* 0x0000000645067220 */ /* 0x000fe20000410000 */
[----:B------:R-:W-:Y:S01]  /*17b0*/  FMUL.FTZ R88, R87, R112 ;  /* 0x0000007057587220 */ /* 0x000fe20000410000 */
[----:B------:R-:W-:Y:S01]  /*17c0*/  FMUL.FTZ R87, R69, R108 ;  /* 0x0000006c45577220 */ /* 0x000fe20000410000 */
[----:B------:R-:W-:Y:S01]  /*17d0*/  FADD.FTZ R5, R5, R101 ;  /* 0x0000006505057221 */ /* 0x000fe20000010000 */
[----:B------:R-:W-:-:S03]  /*17e0*/  FFMA.FTZ R108, R0, R101, R103 ;  /* 0x00000065006c7223 */ /* 0x000fc60000010067 */
[----:B------:R-:W3:Y:S01]  /*17f0*/  MUFU.EX2 R78, R78 ;  /* 0x0000004e004e7308 */ /* 0x000ee20000000800 */
[C---:B------:R-:W-:Y:S01]  /*1800*/  FFMA.FTZ R92, R81.reuse, R6, R92 ;  /* 0x00000006515c7223 */ /* 0x040fe2000001005c */
[----:B------:R-:W-:-:S06]  /*1810*/  FMUL.FTZ R93, R81, R110 ;  /* 0x0000006e515d7220 */ /* 0x000fcc0000410000 */
[----:B------:R-:W4:Y:S01]  /*1820*/  MUFU.RCP R85, R85 ;  /* 0x0000005500557308 */ /* 0x000f220000001000 */
[----:B------:R-:W-:Y:S01]  /*1830*/  FFMA.FTZ R72, R75, R87, R72 ;  /* 0x000000574b487223 */ /* 0x000fe20000010048 */
[----:B------:R-:W-:Y:S01]  /*1840*/  FMUL.FTZ R89, R92, -1.4426950216293334961 ;  /* 0xbfb8aa3b5c597820 */ /* 0x000fe20000410000 */
[----:B------:R-:W-:-:S05]  /*1850*/  FFMA.FTZ R91, R82, R110, R91 ;  /* 0x0000006e525b7223 */ /* 0x000fca000001005b */
[----:B------:R-:W5:Y:S01]  /*1860*/  MUFU.RCP R101, R107 ;  /* 0x0000006b00657308 */ /* 0x000f620000001000 */
[----:B------:R-:W-:Y:S01]  /*1870*/  FFMA.FTZ R93, R82, R93, R105 ;  /* 0x0000005d525d7223 */ /* 0x000fe20000010069 */
[-C--:B------:R-:W-:Y:S01]  /*1880*/  FMUL.FTZ R82, R77, R102.reuse ;  /* 0x000000664d527220 */ /* 0x080fe20000410000 */
[----:B0-----:R-:W-:Y:S01]  /*1890*/  FMUL.FTZ R109, R72, -1.4426950216293334961 ;  /* 0xbfb8aa3b486d7820 */ /* 0x001fe20000410000 */
[----:B-1----:R-:W-:Y:S01]  /*18a0*/  FADD.FTZ R106, -R90, 1 ;  /* 0x3f8000005a6a7421 */ /* 0x002fe20000010100 */
[----:B--2---:R-:W-:Y:S01]  /*18b0*/  FADD.FTZ R103, -R94, 1 ;  /* 0x3f8000005e677421 */ /* 0x004fe20000010100 */
[C---:B------:R-:W-:Y:S01]  /*18c0*/  FFMA.FTZ R95, R76.reuse, R102, R95 ;  /* 0x000000664c5f7223 */ /* 0x040fe2000001005f */
[----:B------:R-:W-:Y:S01]  /*18d0*/  FFMA.FTZ R93, R76, R82, R93 ;  /* 0x000000524c5d7223 */ /* 0x000fe2000001005d */
[----:B------:R-:W0:Y:S01]  /*18e0*/  MUFU.EX2 R89, R89 ;  /* 0x0000005900597308 */ /* 0x000e220000000800 */
[----:B------:R-:W-:Y:S01]  /*18f0*/  FFMA.FTZ R71, R71, R106, 1 ;  /* 0x3f80000047477423 */ /* 0x000fe2000001006a */
[----:B------:R-:W-:Y:S01]  /*1900*/  FMUL.FTZ R82, R75, R88 ;  /* 0x000000584b527220 */ /* 0x000fe20000410000 */
[----:B---3--:R-:W-:Y:S01]  /*1910*/  FADD.FTZ R106, R78, 1 ;  /* 0x3f8000004e6a7421 */ /* 0x008fe20000010000 */
[----:B------:R-:W-:Y:S01]  /*1920*/  FFMA.FTZ R105, R86, R103, 1 ;  /* 0x3f80000056697423 */ /* 0x000fe20000010067 */
[----:B----4-:R-:W-:-:S03]  /*1930*/  FADD.FTZ R78, -R85, 1 ;  /* 0x3f800000554e7421 */ /* 0x010fc60000010100 */
[----:B------:R-:W1:Y:S01]  /*1940*/  MUFU.EX2 R76, R109 ;  /* 0x0000006d004c7308 */ /* 0x000e620000000800 */
[C---:B------:R-:W-:Y:S01]  /*1950*/  FFMA.FTZ R97, R84.reuse, R88, R97 ;  /* 0x0000005854617223 */ /* 0x040fe20000010061 */
[----:B------:R-:W-:Y:S01]  /*1960*/  FFMA.FTZ R84, R84, R82, R93 ;  /* 0x0000005254547223 */ /* 0x000fe2000001005d */
[----:B-----5:R-:W-:Y:S01]  /*1970*/  FADD.FTZ R103, -R101, 1 ;  /* 0x3f80000065677421 */ /* 0x020fe20000010100 */
[----:B------:R-:W-:Y:S01]  /*1980*/  FMUL.FTZ R105, R94, R105 ;  /* 0x000000695e697220 */ /* 0x000fe20000410000 */
[----:B------:R-:W-:Y:S01]  /*1990*/  FFMA.FTZ R94, R99, R78, 1 ;  /* 0x3f800000635e7423 */ /* 0x000fe2000001004e */
[----:B------:R-:W-:Y:S01]  /*19a0*/  SHF.L.U32 R82, R16, 0x10, RZ ;  /* 0x0000001010527819 */ /* 0x000fe200000006ff */
[----:B------:R-:W-:Y:S01]  /*19b0*/  FMUL.FTZ R93, R90, R71 ;  /* 0x000000475a5d7220 */ /* 0x000fe20000410000 */
[----:B------:R-:W-:Y:S01]  /*19c0*/  FFMA.FTZ R100, R100, R103, 1 ;  /* 0x3f80000064647423 */ /* 0x000fe20000010067 */
[----:B------:R-:W-:Y:S01]  /*19d0*/  PRMT R78, R16, 0x7632, R78 ;  /* 0x00007632104e7816 */ /* 0x000fe2000000004e */
[----:B------:R-:W-:Y:S01]  /*19e0*/  FMUL.FTZ R103, R85, R94 ;  /* 0x0000005e55677220 */ /* 0x000fe20000410000 */
[----:B------:R-:W2:Y:S01]  /*19f0*/  MUFU.RCP R71, R106 ;  /* 0x0000006a00477308 */ /* 0x000ea20000001000 */
[----:B------:R-:W-:Y:S01]  /*1a00*/  FMUL.FTZ R85, R82, R93 ;  /* 0x0000005d52557220 */ /* 0x000fe20000410000 */
[----:B------:R-:W-:Y:S01]  /*1a10*/  SHF.L.U32 R90, R17, 0x10, RZ ;  /* 0x00000010115a7819 */ /* 0x000fe200000006ff */
[----:B------:R-:W-:Y:S01]  /*1a20*/  FMUL.FTZ R101, R101, R100 ;  /* 0x0000006465657220 */ /* 0x000fe20000410000 */
[----:B------:R-:W-:Y:S01]  /*1a30*/  SHF.L.U32 R78, R78, 0x10, RZ ;  /* 0x000000104e4e7819 */ /* 0x000fe200000006ff */
[----:B------:R-:W-:Y:S01]  /*1a40*/  FADD.FTZ R86, R98, 1 ;  /* 0x3f80000062567421 */ /* 0x000fe20000010000 */
[----:B0-----:R-:W-:Y:S01]  /*1a50*/  FADD.FTZ R89, R89, 1 ;  /* 0x3f80000059597421 */ /* 0x001fe20000010000 */
[----:B------:R-:W-:Y:S01]  /*1a60*/  FMUL.FTZ R93, R0, R85 ;  /* 0x00000055005d7220 */ /* 0x000fe20000410000 */
[----:B-1----:R-:W-:Y:S01]  /*1a70*/  FADD.FTZ R94, R76, 1 ;  /* 0x3f8000004c5e7421 */ /* 0x002fe20000010000 */
[----:B------:R-:W-:Y:S01]  /*1a80*/  FMUL.FTZ R82, R90, R105 ;  /* 0x000000695a527220 */ /* 0x000fe20000410000 */
[----:B------:R-:W-:Y:S01]  /*1a90*/  FFMA.FTZ R108, R81, R110, R108 ;  /* 0x0000006e516c7223 */ /* 0x000fe2000001006c */
[----:B------:R-:W-:Y:S01]  /*1aa0*/  PRMT R90, R17, 0x7632, R90 ;  /* 0x00007632115a7816 */ /* 0x000fe2000000005a */
[----:B------:R-:W-:Y:S01]  /*1ab0*/  FMUL.FTZ R78, R78, R101 ;  /* 0x000000654e4e7220 */ /* 0x000fe20000410000 */
[----:B------:R-:W-:Y:S01]  /*1ac0*/  FFMA.FTZ R99, R83, R93, R84 ;  /* 0x0000005d53637223 */ /* 0x000fe20000010054 */
[----:B------:R-:W-:Y:S01]  /*1ad0*/  FADD.FTZ R9, R9, R102 ;  /* 0x0000006609097221 */ /* 0x000fe20000010000 */
[----:B------:R-:W-:Y:S01]  /*1ae0*/  MUFU.RCP R84, R94 ;  /* 0x0000005e00547308 */ /* 0x000fe20000001000 */
[----:B------:R-:W-:Y:S01]  /*1af0*/  FFMA.FTZ R102, R77, R102, R108 ;  /* 0x000000664d667223 */ /* 0x000fe2000001006c */
[----:B------:R-:W-:Y:S01]  /*1b00*/  SHF.L.U32 R90, R90, 0x10, RZ ;  /* 0x000000105a5a7819 */ /* 0x000fe200000006ff */
[----:B------:R-:W-:-:S05]  /*1b10*/  FMUL.FTZ R76, R81, R78 ;  /* 0x0000004e514c7220 */ /* 0x000fca0000410000 */
[----:B------:R-:W0:Y:S01]  /*1b20*/  MUFU.RCP R86, R86 ;  /* 0x0000005600567308 */ /* 0x000e220000001000 */
[----:B------:R-:W-:Y:S01]  /*1b30*/  FADD.FTZ R11, R11, R88 ;  /* 0x000000580b0b7221 */ /* 0x000fe20000010000 */
[----:B------:R-:W-:Y:S01]  /*1b40*/  FFMA.FTZ R93, R75, R88, R102 ;  /* 0x000000584b5d7223 */ /* 0x000fe20000010066 */
[----:B------:R-:W-:-:S05]  /*1b50*/  FFMA.FTZ R99, R2, R76, R99 ;  /* 0x0000004c02637223 */ /* 0x000fca0000010063 */
[----:B------:R-:W1:Y:S01]  /*1b60*/  MUFU.RCP R89, R89 ;  /* 0x0000005900597308 */ /* 0x000e620000001000 */
[----:B------:R-:W-:Y:S01]  /*1b70*/  FMUL.FTZ R88, R77, R82 ;  /* 0x000000524d587220 */ /* 0x000fe20000410000 */
[----:B------:R-:W-:Y:S01]  /*1b80*/  FMUL.FTZ R76, R90, R103 ;  /* 0x000000675a4c7220 */ /* 0x000fe20000410000 */
[----:B--2---:R-:W-:Y:S02]  /*1b90*/  FADD.FTZ R90, -R71, 1 ;  /* 0x3f800000475a7421 */ /* 0x004fe40000010100 */
[----:B------:R-:W-:Y:S02]  /*1ba0*/  FFMA.FTZ R99, R74, R88, R99 ;  /* 0x000000584a637223 */ /* 0x000fe40000010063 */
[----:B------:R-:W-:Y:S01]  /*1bb0*/  FFMA.FTZ R88, R73, R90, 1 ;  /* 0x3f80000049587423 */ /* 0x000fe2000001005a */
[----:B0-----:R-:W-:-:S03]  /*1bc0*/  FADD.FTZ R101, -R86, 1 ;  /* 0x3f80000056657421 */ /* 0x001fc60000010100 */
[----:B------:R-:W-:Y:S01]  /*1bd0*/  FMUL.FTZ R94, R71, R88 ;  /* 0x00000058475e7220 */ /* 0x000fe20000410000 */
[----:B------:R-:W-:Y:S01]  /*1be0*/  FADD.FTZ R71, -R84, 1 ;  /* 0x3f80000054477421 */ /* 0x000fe20000010100 */
[----:B------:R-:W-:Y:S01]  /*1bf0*/  FFMA.FTZ R88, R0, R85, R93 ;  /* 0x0000005500587223 */ /* 0x000fe2000001005d */
[----:B-1----:R-:W-:Y:S02]  /*1c00*/  FADD.FTZ R73, -R89, 1 ;  /* 0x3f80000059497421 */ /* 0x002fe40000010100 */
[----:B------:R-:W-:Y:S01]  /*1c10*/  FFMA.FTZ R93, R72, R71, 1 ;  /* 0x3f800000485d7423 */ /* 0x000fe20000010047 */
[----:B------:R-:W-:Y:S01]  /*1c20*/  FFMA.FTZ R101, R96, R101, 1 ;  /* 0x3f80000060657423 */ /* 0x000fe20000010065 */
[----:B------:R-:W-:Y:S01]  /*1c30*/  FFMA.FTZ R88, R81, R78, R88 ;  /* 0x0000004e51587223 */ /* 0x000fe20000010058 */
[----:B------:R-:W-:Y:S01]  /*1c40*/  FFMA.FTZ R92, R92, R73, 1 ;  /* 0x3f8000005c5c7423 */ /* 0x000fe20000010049 */
[C---:B------:R-:W-:Y:S01]  /*1c50*/  PRMT R71, R18.reuse, 0x7632, R71 ;  /* 0x0000763212477816 */ /* 0x040fe20000000047 */
[----:B------:R-:W-:Y:S01]  /*1c60*/  IMAD.U32 R73, R18, 0x10000, RZ ;  /* 0x0001000012497824 */ /* 0x000fe200078e00ff */
[----:B------:R-:W-:Y:S01]  /*1c70*/  SHF.L.U32 R72, R19, 0x10, RZ ;  /* 0x0000001013487819 */ /* 0x000fe200000006ff */
[----:B------:R-:W-:Y:S01]  /*1c80*/  FFMA.FTZ R4, R83, R85, R4 ;  /* 0x0000005553047223 */ /* 0x000fe20000010004 */
[----:B------:R-:W-:Y:S01]  /*1c90*/  FMUL.FTZ R101, R86, R101 ;  /* 0x0000006556657220 */ /* 0x000fe20000410000 */
[----:B------:R-:W-:Y:S01]  /*1ca0*/  FFMA.FTZ R88, R77, R82, R88 ;  /* 0x000000524d587223 */ /* 0x000fe20000010058 */
[----:B------:R-:W-:Y:S01]  /*1cb0*/  SHF.L.U32 R71, R71, 0x10, RZ ;  /* 0x0000001047477819 */ /* 0x000fe200000006ff */
[----:B------:R-:W-:Y:S01]  /*1cc0*/  FMUL.FTZ R83, R75, R76 ;  /* 0x0000004c4b537220 */ /* 0x000fe20000410000 */
[----:B------:R-:W-:Y:S01]  /*1cd0*/  FMUL.FTZ R94, R73, R94 ;  /* 0x0000005e495e7220 */ /* 0x000fe20000410000 */
[----:B------:R-:W-:Y:S01]  /*1ce0*/  FMUL.FTZ R92, R89, R92 ;  /* 0x0000005c595c7220 */ /* 0x000fe20000410000 */
[----:B------:R-:W-:Y:S01]  /*1cf0*/  FMUL.FTZ R86, R72, R101 ;  /* 0x0000006548567220 */ /* 0x000fe20000410000 */
[----:B------:R-:W-:Y:S01]  /*1d00*/  FFMA.FTZ R73, R75, R76, R88 ;  /* 0x0000004c4b497223 */ /* 0x000fe20000010058 */
[----:B------:R-:W-:Y:S01]  /*1d10*/  FFMA.FTZ R90, R10, R83, R99 ;  /* 0x000000530a5a7223 */ /* 0x000fe20000010063 */
[C---:B------:R-:W-:Y:S01]  /*1d20*/  FMUL.FTZ R72, R0.reuse, R94 ;  /* 0x0000005e00487220 */ /* 0x040fe20000410000 */
[----:B------:R-:W-:Y:S01]  /*1d30*/  FMUL.FTZ R92, R71, R92 ;  /* 0x0000005c475c7220 */ /* 0x000fe20000410000 */
[----:B------:R-:W-:Y:S01]  /*1d40*/  PRMT R71, R19, 0x7632, R71 ;  /* 0x0000763213477816 */ /* 0x000fe20000000047 */
[----:B------:R-:W-:Y:S01]  /*1d50*/  FFMA.FTZ R0, R0, R94, R73 ;  /* 0x0000005e00007223 */ /* 0x000fe20000010049 */
[----:B------:R-:W-:Y:S01]  /*1d60*/  FFMA.FTZ R73, R25, R72, R90 ;  /* 0x0000004819497223 */ /* 0x000fe2000001005a */
[----:B------:R-:W-:Y:S01]  /*1d70*/  FMUL.FTZ R72, R81, R92 ;  /* 0x0000005c51487220 */ /* 0x000fe20000410000 */
[----:B------:R-:W-:Y:S01]  /*1d80*/  SHF.L.U32 R83, R71, 0x10, RZ ;  /* 0x0000001047537819 */ /* 0x000fe200000006ff */
[----:B------:R-:W-:Y:S01]  /*1d90*/  FMUL.FTZ R84, R84, R93 ;  /* 0x0000005d54547220 */ /* 0x000fe20000410000 */
[----:B------:R-:W-:Y:S01]  /*1da0*/  FMUL.FTZ R71, R77, R86 ;  /* 0x000000564d477220 */ /* 0x000fe20000410000 */
[----:B------:R-:W-:Y:S01]  /*1db0*/  FFMA.FTZ R73, R6, R72, R73 ;  /* 0x0000004806497223 */ /* 0x000fe20000010049 */
[----:B------:R-:W-:Y:S01]  /*1dc0*/  FFMA.FTZ R0, R81, R92, R0 ;  /* 0x0000005c51007223 */ /* 0x000fe20000010000 */
[----:B------:R-:W-:-:S02]  /*1dd0*/  FMUL.FTZ R88, R83, R84 ;  /* 0x0000005453587220 */ /* 0x000fc40000410000 */
[----:B------:R-:W-:Y:S01]  /*1de0*/  FFMA.FTZ R84, R8, R71, R73 ;  /* 0x0000004708547223 */ /* 0x000fe20000010049 */
[----:B------:R-:W-:Y:S01]  /*1df0*/  FFMA.FTZ R0, R77, R86, R0 ;  /* 0x000000564d007223 */ /* 0x000fe20000010000 */
[-C--:B------:R-:W-:Y:S01]  /*1e00*/  FMUL.FTZ R73, R75, R88.reuse ;  /* 0x000000584b497220 */ /* 0x080fe20000410000 */
[----:B------:R-:W-:Y:S02]  /*1e10*/  FADD.FTZ R7, R7, R110 ;  /* 0x0000006e07077221 */ /* 0x000fe40000010000 */
[----:B------:R-:W-:Y:S01]  /*1e20*/  FFMA.FTZ R72, R75, R88, R0 ;  /* 0x000000584b487223 */ /* 0x000fe20000010000 */
[----:B------:R-:W-:Y:S01]  /*1e30*/  FFMA.FTZ R73, R87, R73, R84 ;  /* 0x0000004957497223 */ /* 0x000fe20000010054 */
[----:B------:R-:W-:Y:S01]  /*1e40*/  FADD.FTZ R5, R5, R85 ;  /* 0x0000005505057221 */ /* 0x000fe20000010000 */
[----:B------:R-:W-:Y:S01]  /*1e50*/  FFMA.FTZ R95, R74, R82, R95 ;  /* 0x000000524a5f7223 */ /* 0x000fe2000001005f */
[----:B------:R-:W-:Y:S01]  /*1e60*/  FADD.FTZ R9, R9, R82 ;  /* 0x0000005209097221 */ /* 0x000fe20000010000 */
[----:B------:R-:W-:Y:S01]  /*1e70*/  FFMA.FTZ R91, R2, R78, R91 ;  /* 0x0000004e025b7223 */ /* 0x000fe2000001005b */
[----:B------:R-:W-:Y:S01]  /*1e80*/  FADD.FTZ R7, R7, R78 ;  /* 0x0000004e07077221 */ /* 0x000fe20000010000 */
[----:B------:R-:W-:Y:S01]  /*1e90*/  FFMA.FTZ R10, R10, R76, R97 ;  /* 0x0000004c0a0a7223 */ /* 0x000fe20000010061 */
[----:B------:R-:W-:Y:S01]  /*1ea0*/  FADD.FTZ R11, R11, R76 ;  /* 0x0000004c0b0b7221 */ /* 0x000fe20000010000 */
[----:B------:R0:W-:Y:S01]  /*1eb0*/  STS.64 [R46], R72 ;  /* 0x000000482e007388 */ /* 0x0001e20000000a00 */
[----:B------:R-:W-:Y:S01]  /*1ec0*/  FFMA.FTZ R4, R25, R94, R4 ;  /* 0x0000005e19047223 */ /* 0x000fe20000010004 */
[----:B------:R-:W-:Y:S01]  /*1ed0*/  HFMA2.MMA R25, -RZ, RZ, 0, 0 ;  /* 0x00000000ff197435 */ /* 0x000fe200000001ff */
        /* <DEDUP_REMOVED lines=9> */
[----:B------:R-:W-:Y:S01]  /*1f70*/  MOV R78, RZ ;  /* 0x000000ff004e7202 */ /* 0x000fe20000000f00 */
[----:B0-----:R-:W-:Y:S07]  /*1f80*/  @!P0 BRA `(.L_x_574) ;  /* 0x0000000000748947 */ /* 0x001fee0003800000 */
[----:B------:R-:W-:Y:S01]  /*1f90*/  LOP3.LUT R71, R55, 0x8, RZ, 0x3c, !PT ;  /* 0x0000000837477812 */ /* 0x000fe200078e3cff */
[----:B------:R-:W-:Y:S01]  /*1fa0*/  STS.64 [R59], R4 ;  /* 0x000000043b007388 */ /* 0x000fe20000000a00 */
[----:B------:R-:W-:Y:S01]  /*1fb0*/  LEA R0, R45, R42, 0x5 ;  /* 0x0000002a2d007211 */ /* 0x000fe200078e28ff */
[----:B------:R-:W0:Y:S01]  /*1fc0*/  LDC.64 R76, c[0x0][0x260] ;  /* 0x00009800ff4c7b82 */ /* 0x000e220000000a00 */
[----:B------:R-:W-:Y:S02]  /*1fd0*/  IADD3 R71, R54, R71, RZ ;  /* 0x0000004736477210 */ /* 0x000fe40007ffe0ff */
[-C--:B------:R-:W-:Y:S01]  /*1fe0*/  LEA R74, R48, R0.reuse, 0x3 ;  /* 0x00000000304a7211 */ /* 0x080fe200078e18ff */
[----:B------:R-:W-:Y:S01]  /*1ff0*/  IMAD R84, R47, 0x8, R0 ;  /* 0x000000082f547824 */ /* 0x000fe200078e0200 */
[-C--:B------:R-:W-:Y:S01]  /*2000*/  LEA R82, R49, R0.reuse, 0x3 ;  /* 0x0000000031527211 */ /* 0x080fe200078e18ff */
[----:B------:R-:W-:Y:S01]  /*2010*/  STS.64 [R71], R6 ;  /* 0x0000000647007388 */ /* 0x000fe20000000a00 */
[----:B------:R-:W-:-:S02]  /*2020*/  LEA R72, R50, R0, 0x3 ;  /* 0x0000000032487211 */ /* 0x000fc400078e18ff */
[----:B------:R-:W-:Y:S01]  /*2030*/  IADD3 R2, R56, R3, RZ ;  /* 0x0000000338027210 */ /* 0x000fe20007ffe0ff */
[----:B------:R-:W-:Y:S04]  /*2040*/  STS.64 [R40], R8 ;  /* 0x0000000828007388 */ /* 0x000fe80000000a00 */
[----:B------:R-:W-:Y:S01]  /*2050*/  STS.64 [R58], R10 ;  /* 0x0000000a3a007388 */ /* 0x000fe20000000a00 */
[----:B------:R-:W-:Y:S06]  /*2060*/  BAR.SYNC.DEFER_BLOCKING 0x0 ;  /* 0x0000000000007b1d */ /* 0x000fec0000010000 */
        /* <DEDUP_REMOVED lines=15> */
.L_x_574:
[----:B------:R-:W-:Y:S04]  /*2160*/  BSSY B0, `(.L_x_575) ;  /* 0x0000054000007945 */ /* 0x000fe80003800000 */
[----:B------:R-:W-:Y:S05]  /*2170*/  @P1 BRA `(.L_x_576) ;  /* 0x0000000400481947 */ /* 0x000fea0003800000 */
[----:B------:R-:W-:Y:S01]  /*2180*/  SHF.L.U32 R0, R80, 0x1, RZ ;  /* 0x0000000150007819 */ /* 0x000fe200000006ff */
[----:B------:R-:W-:Y:S01]  /*2190*/  HFMA2.MMA R78, -RZ, RZ, 0, 0 ;  /* 0x00000000ff4e7435 */ /* 0x000fe200000001ff */
[----:B------:R-:W-:Y:S02]  /*21a0*/  MOV R25, RZ ;  /* 0x000000ff00197202 */ /* 0x000fe40000000f00 */
[----:B------:R-:W-:-:S04]  /*21b0*/  LOP3.LUT R0, R0, 0xe, RZ, 0xc0, !PT ;  /* 0x0000000e00007812 */ /* 0x000fc800078ec0ff */
[----:B------:R-:W-:Y:S01]  /*21c0*/  LEA.HI R2, R41, R0, RZ, 0x1e ;  /* 0x0000000029027211 */ /* 0x000fe200078ff0ff */
[----:B------:R-:W-:-:S04]  /*21d0*/  IMAD.MOV.U32 R0, RZ, RZ, RZ ;  /* 0x000000ffff007224 */ /* 0x000fc800078e00ff */
[----:B------:R-:W-:-:S07]  /*21e0*/  IMAD R71, R2, 0xa0, -R3 ;  /* 0x000000a002477824 */ /* 0x000fce00078e0a03 */
.L_x_577:
[----:B------:R-:W-:Y:S02]  /*21f0*/  IADD3 R2, R71, R0, RZ ;  /* 0x0000000047027210 */ /* 0x000fe40007ffe0ff */
[----:B------:R-:W-:Y:S02]  /*2200*/  IADD3 R0, R0, 0x20, RZ ;  /* 0x0000002000007810 */ /* 0x000fe40007ffe0ff */
[C---:B------:R-:W-:Y:S02]  /*2210*/  IADD3 R3, R2.reuse, 0x4, RZ ;  /* 0x0000000402037810 */ /* 0x040fe40007ffe0ff */
[----:B------:R-:W-:Y:S02]  /*2220*/  IADD3 R74, R2, 0x8, RZ ;  /* 0x00000008024a7810 */ /* 0x000fe40007ffe0ff */
[----:B0-----:R-:W-:Y:S02]  /*2230*/  SHF.R.S32.HI R72, RZ, 0x1f, R3 ;  /* 0x0000001fff487819 */ /* 0x001fe40000011403 */
[----:B------:R-:W-:-:S02]  /*2240*/  SHF.R.S32.HI R75, RZ, 0x1f, R74 ;  /* 0x0000001fff4b7819 */ /* 0x000fc4000001144a */
[----:B------:R-:W-:Y:S02]  /*2250*/  LEA.HI R73, R72, R3, RZ, 0x2 ;  /* 0x0000000348497211 */ /* 0x000fe400078f10ff */
[C---:B------:R-:W-:Y:S02]  /*2260*/  IADD3 R72, R2.reuse, 0x10, RZ ;  /* 0x0000001002487810 */ /* 0x040fe40007ffe0ff */
[----:B------:R-:W-:Y:S02]  /*2270*/  SHF.R.S32.HI R3, RZ, 0x1f, R2 ;  /* 0x0000001fff037819 */ /* 0x000fe40000011402 */
[----:B------:R-:W-:Y:S02]  /*2280*/  LEA.HI R75, R75, R74, RZ, 0x2 ;  /* 0x0000004a4b4b7211 */ /* 0x000fe400078f10ff */
[C---:B------:R-:W-:Y:S02]  /*2290*/  IADD3 R76, R2.reuse, 0xc, RZ ;  /* 0x0000000c024c7810 */ /* 0x040fe40007ffe0ff */
[----:B------:R-:W-:-:S02]  /*22a0*/  IADD3 R74, R2, 0x14, RZ ;  /* 0x00000014024a7810 */ /* 0x000fc40007ffe0ff */
[----:B------:R-:W-:Y:S02]  /*22b0*/  SHF.R.S32.HI R81, RZ, 0x1f, R72 ;  /* 0x0000001fff517819 */ /* 0x000fe40000011448 */
[----:B------:R-:W-:Y:S02]  /*22c0*/  LEA.HI R3, R3, R2, RZ, 0x2 ;  /* 0x0000000203037211 */ /* 0x000fe400078f10ff */
[----:B------:R-:W-:Y:S02]  /*22d0*/  SHF.R.S32.HI R77, RZ, 0x1f, R76 ;  /* 0x0000001fff4d7819 */ /* 0x000fe4000001144c */
[----:B------:R-:W-:Y:S02]  /*22e0*/  SHF.R.S32.HI R83, RZ, 0x1f, R74 ;  /* 0x0000001fff537819 */ /* 0x000fe4000001144a */
[----:B------:R-:W-:Y:S02]  /*22f0*/  LEA.HI R81, R81, R72, RZ, 0x2 ;  /* 0x0000004851517211 */ /* 0x000fe400078f10ff */
[----:B------:R-:W-:-:S02]  /*2300*/  SHF.R.S32.HI R72, RZ, 0x2, R3 ;  /* 0x00000002ff487819 */ /* 0x000fc40000011403 */
[----:B------:R-:W-:Y:S01]  /*2310*/  LEA.HI R77, R77, R76, RZ, 0x2 ;  /* 0x0000004c4d4d7211 */ /* 0x000fe200078f10ff */
[----:B------:R-:W-:Y:S01]  /*2320*/  VIADD R76, R2, 0x18 ;  /* 0x00000018024c7836 */ /* 0x000fe20000000000 */
[----:B------:R-:W-:Y:S01]  /*2330*/  LEA.HI R83, R83, R74, RZ, 0x2 ;  /* 0x0000004a53537211 */ /* 0x000fe200078f10ff */
[----:B------:R-:W-:Y:S01]  /*2340*/  IMAD R3, R72, 0x28, R43 ;  /* 0x0000002848037824 */ /* 0x000fe200078e022b */
[----:B------:R-:W-:Y:S02]  /*2350*/  IADD3 R74, R2, 0x1c, RZ ;  /* 0x0000001c024a7810 */ /* 0x000fe40007ffe0ff */
[----:B------:R-:W-:Y:S02]  /*2360*/  SHF.R.S32.HI R2, RZ, 0x2, R73 ;  /* 0x00000002ff027819 */ /* 0x000fe40000011449 */
[----:B------:R-:W-:Y:S02]  /*2370*/  SHF.R.S32.HI R87, RZ, 0x1f, R74 ;  /* 0x0000001fff577819 */ /* 0x000fe4000001144a */
[----:B------:R-:W-:Y:S01]  /*2380*/  SHF.R.S32.HI R72, RZ, 0x2, R75 ;  /* 0x00000002ff487819 */ /* 0x000fe2000001144b */
[----:B------:R-:W-:Y:S01]  /*2390*/  IMAD R73, R2, 0x28, R43 ;  /* 0x0000002802497824 */ /* 0x000fe200078e022b */
[----:B------:R-:W-:-:S02]  /*23a0*/  LEA R3, R52, R3, 0x3 ;  /* 0x0000000334037211 */ /* 0x000fc400078e18ff */
[----:B------:R-:W-:Y:S01]  /*23b0*/  LEA.HI R87, R87, R74, RZ, 0x2 ;  /* 0x0000004a57577211 */ /* 0x000fe200078f10ff */
[----:B------:R-:W-:Y:S01]  /*23c0*/  IMAD R75, R72, 0x28, R43 ;  /* 0x00000028484b7824 */ /* 0x000fe200078e022b */
[----:B------:R-:W-:Y:S02]  /*23d0*/  SHF.R.S32.HI R85, RZ, 0x1f, R76 ;  /* 0x0000001fff557819 */ /* 0x000fe4000001144c */
[----:B------:R-:W-:Y:S01]  /*23e0*/  SHF.R.S32.HI R74, RZ, 0x2, R77 ;  /* 0x00000002ff4a7819 */ /* 0x000fe2000001144d */
[----:B------:R-:W0:Y:S01]  /*23f0*/  LDS.64 R2, [R3] ;  /* 0x0000000003027984 */ /* 0x000e220000000a00 */
[----:B------:R-:W-:Y:S02]  /*2400*/  LEA R73, R52, R73, 0x3 ;  /* 0x0000004934497211 */ /* 0x000fe400078e18ff */
[----:B------:R-:W-:Y:S01]  /*2410*/  LEA.HI R85, R85, R76, RZ, 0x2 ;  /* 0x0000004c55557211 */ /* 0x000fe200078f10ff */
[----:B------:R-:W-:Y:S01]  /*2420*/  IMAD R77, R74, 0x28, R43 ;  /* 0x000000284a4d7824 */ /* 0x000fe200078e022b */
[----:B------:R-:W-:-:S02]  /*2430*/  SHF.R.S32.HI R76, RZ, 0x2, R81 ;  /* 0x00000002ff4c7819 */ /* 0x000fc40000011451 */
        /* <DEDUP_REMOVED lines=8> */
[----:B------:R-:W-:Y:S01]  /*24c0*/  LEA R81, R52, R81, 0x3 ;  /* 0x0000005134517211 */ /* 0x000fe200078e18ff */
[----:B------:R-:W3:Y:S01]  /*24d0*/  LDS.64 R76, [R77] ;  /* 0x000000004d4c7984 */ /* 0x000ee20000000a00 */
[----:B------:R-:W-:Y:S01]  /*24e0*/  SHF.R.S32.HI R86, RZ, 0x2, R87 ;  /* 0x00000002ff567819 */ /* 0x000fe20000011457 */
[----:B------:R-:W-:Y:S01]  /*24f0*/  IMAD R85, R84, 0x28, R43 ;  /* 0x0000002854557824 */ /* 0x000fe200078e022b */
[----:B------:R-:W-:-:S02]  /*2500*/  LEA R84, R52, R83, 0x3 ;  /* 0x0000005334547211 */ /* 0x000fc400078e18ff */
[----:B------:R-:W4:Y:S01]  /*2510*/  LDS.64 R82, [R81] ;  /* 0x0000000051527984 */ /* 0x000f220000000a00 */
[----:B------:R-:W-:Y:S01]  /*2520*/  IMAD R87, R86, 0x28, R43 ;  /* 0x0000002856577824 */ /* 0x000fe200078e022b */
[----:B------:R-:W-:Y:S01]  /*2530*/  ISETP.GE.U32.AND P0, PT, R0, 0xa0, PT ;  /* 0x000000a00000780c */ /* 0x000fe20003f06070 */
[C---:B------:R-:W-:Y:S02]  /*2540*/  IMAD R86, R52.reuse, 0x8, R85 ;  /* 0x0000000834567824 */ /* 0x040fe400078e0255 */
[----:B------:R-:W5:Y:S01]  /*2550*/  LDS.64 R84, [R84] ;  /* 0x0000000054547984 */ /* 0x000f620000000a00 */
[----:B------:R-:W-:-:S03]  /*2560*/  LEA R88, R52, R87, 0x3 ;  /* 0x0000005734587211 */ /* 0x000fc600078e18ff */
        /* <DEDUP_REMOVED lines=19> */
.L_x_576:
[----:B------:R-:W-:Y:S05]  /*26a0*/  BSYNC B0 ;  /* 0x0000000000007941 */ /* 0x000fea0003800000 */
.L_x_575:
[----:B------:R-:W-:Y:S01]  /*26b0*/  LOP3.LUT P2, RZ, R41, 0xfffffffb, RZ, 0xc0, !PT ;  /* 0xfffffffb29ff7812 */ /* 0x000fe2000784c0ff */
[----:B------:R-:W1:Y:S01]  /*26c0*/  SHFL.BFLY PT, R0, R25, 0x2, 0x1f ;  /* 0x0c401f0019007f89 */ /* 0x000e6200000e0000 */
[----:B------:R-:W-:Y:S02]  /*26d0*/  PRMT R83, R26, 0x7632, R83 ;  /* 0x000076321a537816 */ /* 0x000fe40000000053 */
[----:B------:R-:W-:Y:S01]  /*26e0*/  PRMT R82, R27, 0x7632, R82 ;  /* 0x000076321b527816 */ /* 0x000fe20000000052 */
[----:B------:R-:W2:Y:S01]  /*26f0*/  SHFL.BFLY PT, R3, R78, 0x2, 0x1f ;  /* 0x0c401f004e037f89 */ /* 0x000ea200000e0000 */
[----:B------:R-:W-:Y:S02]  /*2700*/  PRMT R102, R30, 0x7632, R102 ;  /* 0x000076321e667816 */ /* 0x000fe40000000066 */
[----:B------:R-:W-:Y:S02]  /*2710*/  PRMT R116, R31, 0x7632, R116 ;  /* 0x000076321f747816 */ /* 0x000fe40000000074 */
[----:B------:R-:W-:-:S02]  /*2720*/  PRMT R87, R29, 0x7632, R87 ;  /* 0x000076321d577816 */ /* 0x000fc40000000057 */
[----:B------:R-:W-:Y:S01]  /*2730*/  PRMT R86, R32, 0x7632, R86 ;  /* 0x0000763220567816 */ /* 0x000fe20000000056 */
[----:B------:R-:W3:Y:S01]  /*2740*/  @!P2 LDC R75, c[0x0][0x10] ;  /* 0x00000400ff4bab82 */ /* 0x000ee20000000800 */
[----:B------:R-:W-:Y:S02]  /*2750*/  PRMT R84, R33, 0x7632, R84 ;  /* 0x0000763221547816 */ /* 0x000fe40000000054 */
[----:B0-----:R-:W-:Y:S02]  /*2760*/  PRMT R77, R14, 0x7632, R77 ;  /* 0x000076320e4d7816 */ /* 0x001fe4000000004d */
[----:B------:R-:W-:Y:S02]  /*2770*/  PRMT R76, R15, 0x7632, R76 ;  /* 0x000076320f4c7816 */ /* 0x000fe4000000004c */
[----:B------:R-:W-:Y:S02]  /*2780*/  PRMT R92, R34, 0x7632, R92 ;  /* 0x00007632225c7816 */ /* 0x000fe4000000005c */
[----:B------:R-:W-:-:S02]  /*2790*/  PRMT R90, R35, 0x7632, R90 ;  /* 0x00007632235a7816 */ /* 0x000fc4000000005a */
[----:B------:R-:W-:Y:S01]  /*27a0*/  PRMT R94, R36, 0x7632, R94 ;  /* 0x00007632245e7816 */ /* 0x000fe2000000005e */
[----:B-1----:R-:W-:Y:S01]  /*27b0*/  FADD.FTZ R71, R0, R25 ;  /* 0x0000001900477221 */ /* 0x002fe20000010000 */
[----:B------:R-:W-:Y:S01]  /*27c0*/  PRMT R98, R37, 0x7632, R98 ;  /* 0x0000763225627816 */ /* 0x000fe20000000062 */
[----:B--2---:R-:W-:-:S03]  /*27d0*/  FADD.FTZ R72, R3, R78 ;  /* 0x0000004e03487221 */ /* 0x004fc60000010000 */
[----:B------:R-:W0:Y:S01]  /*27e0*/  SHFL.BFLY PT, R74, R71, 0x1, 0x1f ;  /* 0x0c201f00474a7f89 */ /* 0x000e2200000e0000 */
[----:B------:R-:W1:Y:S01]  /*27f0*/  @!P2 LDC.64 R2, c[0x0][0x260] ;  /* 0x00009800ff02ab82 */ /* 0x000e620000000a00 */
[----:B------:R-:W-:Y:S02]  /*2800*/  PRMT R78, R13, 0x7632, R78 ;  /* 0x000076320d4e7816 */ /* 0x000fe4000000004e */
[----:B------:R-:W2:Y:S01]  /*2810*/  SHFL.BFLY PT, R73, R72, 0x1, 0x1f ;  /* 0x0c201f0048497f89 */ /* 0x000ea200000e0000 */
[----:B---3--:R-:W-:-:S05]  /*2820*/  @!P2 IMAD R0, R75, UR4, R38 ;  /* 0x000000044b00ac24 */ /* 0x008fca000f8e0226 */
[----:B------:R-:W-:-:S04]  /*2830*/  @!P2 LEA R0, R0, R51, 0x3 ;  /* 0x000000330000a211 */ /* 0x000fc800078e18ff */
[----:B------:R-:W-:Y:S02]  /*2840*/  @!P2 SHF.L.U32 R25, R0, 0x1, RZ ;  /* 0x000000010019a819 */ /* 0x000fe400000006ff */
[----:B------:R-:W-:-:S04]  /*2850*/  IADD3 R0, P0, R80, 0x20, RZ ;  /* 0x0000002050007810 */ /* 0x000fc80007f1e0ff */
[----:B------:R-:W-:Y:S02]  /*2860*/  IADD3.X R70, RZ, R70, RZ, P0, !PT ;  /* 0x00000046ff467210 */ /* 0x000fe400007fe4ff */
[----:B------:R-:W-:Y:S01]  /*2870*/  ISETP.GE.U32.AND P0, PT, R0, UR11, PT ;  /* 0x0000000b00007c0c */ /* 0x000fe2000bf06070 */
[----:B-1----:R-:W-:-:S04]  /*2880*/  @!P2 IMAD.WIDE.U32 R2, R25, 0x4, R2 ;  /* 0x000000041902a825 */ /* 0x002fc800078e0002 */
[----:B0-----:R-:W-:Y:S01]  /*2890*/  FADD.FTZ R74, R71, R74 ;  /* 0x0000004a474a7221 */ /* 0x001fe20000010000 */
[----:B------:R-:W-:Y:S01]  /*28a0*/  PRMT R25, R28, 0x7632, R25 ;  /* 0x000076321c197816 */ /* 0x000fe20000000019 */
[----:B--2---:R-:W-:Y:S01]  /*28b0*/  FADD.FTZ R75, R72, R73 ;  /* 0x00000049484b7221 */ /* 0x004fe20000010000 */
[----:B------:R-:W-:Y:S02]  /*28c0*/  ISETP.GE.AND.EX P0, PT, R70, UR7, PT, P0 ;  /* 0x0000000746007c0c */ /* 0x000fe4000bf06300 */
[----:B------:R-:W-:Y:S02]  /*28d0*/  PRMT R71, R12, 0x7632, R71 ;  /* 0x000076320c477816 */ /* 0x000fe40000000047 */
[----:B------:R0:W-:Y:S01]  /*28e0*/  @!P2 STG.E.64 desc[UR8][R2.64], R74 ;  /* 0x0000004a0200a986 */ /* 0x0001e2000c101b08 */
[----:B------:R-:W-:Y:S02]  /*28f0*/  PRMT R72, R17, 0x7632, R72 ;  /* 0x0000763211487816 */ /* 0x000fe40000000048 */
[----:B------:R-:W-:-:S02]  /*2900*/  PRMT R73, R19, 0x7632, R73 ;  /* 0x0000763213497816 */ /* 0x000fc40000000049 */
[----:B0-----:R-:W-:Y:S02]  /*2910*/  PRMT R75, R16, 0x7632, R75 ;  /* 0x00007632104b7816 */ /* 0x001fe4000000004b */
[----:B------:R-:W-:Y:S02]  /*2920*/  PRMT R74, R18, 0x7632, R74 ;  /* 0x00007632124a7816 */ /* 0x000fe4000000004a */
[----:B------:R-:W-:Y:S05]  /*2930*/  @P0 BRA `(.L_x_578) ;  /* 0x00000000004c0947 */ /* 0x000fea0003800000 */
[----:B------:R-:W-:Y:S01]  /*2940*/  BAR.SYNC.DEFER_BLOCKING 0x0 ;  /* 0x0000000000007b1d */ /* 0x000fe20000010000 */
[----:B------:R-:W-:-:S13]  /*2950*/  ISETP.NE.AND P0, PT, R41, RZ, PT ;  /* 0x000000ff2900720c */ /* 0x000fda0003f05270 */
[----:B------:R-:W-:Y:S05]  /*2960*/  @P0 BRA `(.L_x_579) ;  /* 0x0000000000340947 */ /* 0x000fea0003800000 */
[----:B------:R-:W-:Y:S02]  /*2970*/  ISETP.NE.AND P0, PT, R39, RZ, PT ;  /* 0x000000ff2700720c */ /* 0x000fe40003f05270 */
[----:B------:R-:W-:-:S04]  /*2980*/  MOV R3, 0x7ffffffd ;  /* 0x7ffffffd00037802 */ /* 0x000fc80000000f00 */
[----:B------:R-:W-:Y:S01]  /*2990*/  SEL R3, R3, 0x1, !P0 ;  /* 0x0000000103037807 */ /* 0x000fe20004000000 */
[----:B------:R-:W-:Y:S06]  /*29a0*/  MEMBAR.ALL.GPU ;  /* 0x0000000000007992 */ /* 0x000fec000000a000 */
[----:B------:R-:W-:-:S00]  /*29b0*/  ERRBAR ;  /* 0x00000000000079ab */ /* 0x000fc00000000000 */
[----:B------:R-:W-:Y:S06]  /*29c0*/  CGAERRBAR ;  /* 0x00000000000075ab */ /* 0x000fec0000000000 */
[----:B------:R0:W5:Y:S02]  /*29d0*/  ATOM.E.ADD.STRONG.GPU PT, R3, desc[UR8][R22.64], R3 ;  /* 0x000000031603798a */ /* 0x00016400081ee1c8 */
.L_x_580:
[----:B------:R-:W2:Y:S04]  /*29e0*/  LD.E.STRONG.GPU R2, desc[UR8][R22.64] ;  /* 0x0000000816027980 */ /* 0x000ea8000c10f900 */
[----:B--2---:R-:W-:Y:S01]  /*29f0*/  CCTL.IVALL ;  /* 0x00000000ff00798f */ /* 0x004fe20002000000 */
[----:B------:R-:W-:Y:S05]  /*2a00*/  YIELD ;  /* 0x0000000000007946 */ /* 0x000fea0003800000 */
[----:B-----5:R-:W-:-:S04]  /*2a10*/  LOP3.LUT R2, R2, R3, RZ, 0x3c, !PT ;  /* 0x0000000302027212 */ /* 0x020fc800078e3cff */
[----:B------:R-:W-:-:S13]  /*2a20*/  ISETP.GT.AND P0, PT, R2, -0x1, PT ;  /* 0xffffffff0200780c */ /* 0x000fda0003f04270 */
[----:B------:R-:W-:Y:S05]  /*2a30*/  @P0 BRA `(.L_x_580) ;  /* 0xfffffffc00e80947 */ /* 0x000fea000383ffff */
.L_x_579:
[----:B------:R-:W-:Y:S05]  /*2a40*/  WARPSYNC.ALL ;  /* 0x0000000000007948 */ /* 0x000fea0003800000 */
[----:B------:R-:W-:Y:S06]  /*2a50*/  BAR.SYNC.DEFER_BLOCKING 0x0 ;  /* 0x0000000000007b1d */ /* 0x000fec0000010000 */
[----:B------:R-:W-:Y:S05]  /*2a60*/  BRA `(.L_x_581) ;  /* 0x00000000003c7947 */ /* 0x000fea0003800000 */
.L_x_578:
[----:B------:R-:W-:Y:S01]  /*2a70*/  BAR.SYNC.DEFER_BLOCKING 0x0 ;  /* 0x0000000000007b1d */ /* 0x000fe20000010000 */
[----:B------:R-:W-:-:S13]  /*2a80*/  ISETP.NE.AND P0, PT, R41, RZ, PT ;  /* 0x000000ff2900720c */ /* 0x000fda0003f05270 */
[----:B------:R-:W-:Y:S05]  /*2a90*/  @P0 BRA `(.L_x_582) ;  /* 0x0000000000280947 */ /* 0x000fea0003800000 */
[----:B------:R-:W-:Y:S06]  /*2aa0*/  MEMBAR.ALL.GPU ;  /* 0x0000000000007992 */ /* 0x000fec000000a000 */
[----:B------:R-:W-:-:S00]  /*2ab0*/  ERRBAR ;  /* 0x00000000000079ab */ /* 0x000fc00000000000 */
[----:B------:R-:W-:Y:S06]  /*2ac0*/  CGAERRBAR ;  /* 0x00000000000075ab */ /* 0x000fec0000000000 */
[----:B------:R0:W5:Y:S02]  /*2ad0*/  ATOM.E.ADD.STRONG.GPU PT, R2, desc[UR8][R20.64], R57 ;  /* 0x000000391402798a */ /* 0x00016400081ee1c8 */
.L_x_583:
[----:B------:R-:W2:Y:S04]  /*2ae0*/  LD.E.STRONG.GPU R3, desc[UR8][R20.64] ;  /* 0x0000000814037980 */ /* 0x000ea8000c10f900 */
[----:B--2---:R-:W-:Y:S01]  /*2af0*/  CCTL.IVALL ;  /* 0x00000000ff00798f */ /* 0x004fe20002000000 */
[----:B------:R-:W-:Y:S05]  /*2b00*/  YIELD ;  /* 0x0000000000007946 */ /* 0x000fea0003800000 */
[----:B-----5:R-:W-:-:S04]  /*2b10*/  LOP3.LUT R3, R3, R2, RZ, 0x3c, !PT ;  /* 0x0000000203037212 */ /* 0x020fc800078e3cff */
[----:B------:R-:W-:-:S13]  /*2b20*/  ISETP.GT.AND P0, PT, R3, -0x1, PT ;  /* 0xffffffff0300780c */ /* 0x000fda0003f04270 */
[----:B------:R-:W-:Y:S05]  /*2b30*/  @P0 BRA `(.L_x_583) ;  /* 0xfffffffc00e80947 */ /* 0x000fea000383ffff */
.L_x_582:
[----:B------:R-:W-:Y:S05]  /*2b40*/  WARPSYNC.ALL ;  /* 0x0000000000007948 */ /* 0x000fea0003800000 */
[----:B------:R-:W-:Y:S06]  /*2b50*/  BAR.SYNC.DEFER_BLOCKING 0x0 ;  /* 0x0000000000007b1d */ /* 0x000fec0000010000 */
.L_x_581:
[----:B------:R-:W1:Y:S08]  /*2b60*/  @!P1 LDC R81, c[0x0][0x10] ;  /* 0x00000400ff519b82 */ /* 0x000e700000000800 */
[----:B------:R-:W2:Y:S01]  /*2b70*/  @!P1 LDC.64 R2, c[0x0][0x260] ;  /* 0x00009800ff029b82 */ /* 0x000ea20000000a00 */
[----:B------:R-:W-:Y:S02]  /*2b80*/  SHF.L.U32 R89, R29, 0x10, RZ ;  /* 0x000000101d597819 */ /* 0x000fe400000006ff */
[----:B------:R-:W-:-:S02]  /*2b90*/  SHF.L.U32 R95, R86, 0x10, RZ ;  /* 0x00000010565f7819 */ /* 0x000fc400000006ff */
[----:B------:R-:W-:Y:S02]  /*2ba0*/  SHF.L.U32 R101, R84, 0x10, RZ ;  /* 0x0000001054657819 */ /* 0x000fe400000006ff */
[----:B------:R-:W-:Y:S02]  /*2bb0*/  SHF.L.U32 R110, R30, 0x10, RZ ;  /* 0x000000101e6e7819 */ /* 0x000fe400000006ff */
[----:B------:R-:W-:Y:S02]  /*2bc0*/  SHF.L.U32 R107, R92, 0x10, RZ ;  /* 0x000000105c6b7819 */ /* 0x000fe400000006ff */
[----:B------:R-:W-:Y:S02]  /*2bd0*/  SHF.L.U32 R118, R31, 0x10, RZ ;  /* 0x000000101f767819 */ /* 0x000fe400000006ff */
[----:B------:R-:W-:Y:S02]  /*2be0*/  SHF.L.U32 R105, R34, 0x10, RZ ;  /* 0x0000001022697819 */ /* 0x000fe400000006ff */
[----:B------:R-:W-:Y:S01]  /*2bf0*/  SHF.L.U32 R25, R25, 0x10, RZ ;  /* 0x0000001019197819 */ /* 0x000fe200000006ff */
[----:B-1----:R-:W-:Y:S01]  /*2c00*/  @!P1 IMAD R88, R81, UR4, R38 ;  /* 0x0000000451589c24 */ /* 0x002fe2000f8e0226 */
[----:B------:R-:W-:-:S02]  /*2c10*/  SHF.L.U32 R116, R116, 0x10, RZ ;  /* 0x0000001074747819 */ /* 0x000fc400000006ff */
[----:B------:R-:W-:Y:S02]  /*2c20*/  SHF.L.U32 R87, R87, 0x10, RZ ;  /* 0x0000001057577819 */ /* 0x000fe400000006ff */
[----:B------:R-:W-:Y:S02]  /*2c30*/  SHF.L.U32 R27, R27, 0x10, RZ ;  /* 0x000000101b1b7819 */ /* 0x000fe400000006ff */
[----:B------:R-:W-:Y:S02]  /*2c40*/  SHF.L.U32 R109, R90, 0x10, RZ ;  /* 0x000000105a6d7819 */ /* 0x000fe400000006ff */
[----:B------:R-:W-:Y:S02]  /*2c50*/  SHF.L.U32 R102, R102, 0x10, RZ ;  /* 0x0000001066667819 */ /* 0x000fe400000006ff */
[----:B------:R-:W-:Y:S02]  /*2c60*/  SHF.L.U32 R115, R94, 0x10, RZ ;  /* 0x000000105e737819 */ /* 0x000fe400000006ff */
[----:B------:R-:W-:Y:S01]  /*2c70*/  SHF.L.U32 R121, R37, 0x10, RZ ;  /* 0x0000001025797819 */ /* 0x000fe200000006ff */
[----:B------:R-:W1:Y:S01]  /*2c80*/  S2UR UR6, SR_CgaCtaId ;  /* 0x00000000000679c3 */ /* 0x000e620000008800 */
[----:B------:R-:W-:Y:S01]  /*2c90*/  @!P1 LEA R81, R88, R53, 0x3 ;  /* 0x0000003558519211 */ /* 0x000fe200078e18ff */
[----:B------:R-:W-:Y:S01]  /*2ca0*/  UMOV UR5, 0x400 ;  /* 0x0000040000057882 */ /* 0x000fe20000000000 */
[----:B------:R-:W-:-:S02]  /*2cb0*/  SHF.L.U32 R14, R14, 0x10, RZ ;  /* 0x000000100e0e7819 */ /* 0x000fc400000006ff */
[----:B------:R-:W-:Y:S01]  /*2cc0*/  SHF.L.U32 R71, R71, 0x10, RZ ;  /* 0x0000001047477819 */ /* 0x000fe200000006ff */
[----:B------:R-:W-:Y:S01]  /*2cd0*/  @!P1 IMAD.IADD R81, R52, 0x1, R81 ;  /* 0x0000000134519824 */ /* 0x000fe200078e0251 */
[----:B------:R-:W-:Y:S02]  /*2ce0*/  SHF.L.U32 R15, R15, 0x10, RZ ;  /* 0x000000100f0f7819 */ /* 0x000fe400000006ff */
[----:B------:R-:W-:Y:S02]  /*2cf0*/  SHF.L.U32 R75, R75, 0x10, RZ ;  /* 0x000000104b4b7819 */ /* 0x000fe400000006ff */
[----:B------:R-:W-:Y:S01]  /*2d00*/  SHF.L.U32 R16, R16, 0x10, RZ ;  /* 0x0000001010107819 */ /* 0x000fe200000006ff */
[----:B------:R-:W-:Y:S01]  /*2d10*/  IMAD.U32 R72, R72, 0x10000, RZ ;  /* 0x0001000048487824 */ /* 0x000fe200078e00ff */
[----:B------:R-:W-:Y:S01]  /*2d20*/  @!P1 SHF.L.U32 R81, R81, 0x1, RZ ;  /* 0x0000000151519819 */ /* 0x000fe200000006ff */
[----:B------:R-:W-:-:S04]  /*2d30*/  ULDC.64 UR12, c[0x0][0x210] ;  /* 0x00008400000c7ab9 */ /* 0x000fc80000000a00 */
[----:B--2---:R-:W-:-:S06]  /*2d40*/  @!P1 IMAD.WIDE.U32 R2, R81, 0x4, R2 ;  /* 0x0000000451029825 */ /* 0x004fcc00078e0002 */
[----:B------:R-:W2:Y:S01]  /*2d50*/  @!P1 LDG.E.64 R2, desc[UR8][R2.64] ;  /* 0x0000000802029981 */ /* 0x000ea2000c1e1b00 */
[----:B------:R-:W-:Y:S01]  /*2d60*/  FADD.FTZ R30, -R24, R89 ;  /* 0x00000059181e7221 */ /* 0x000fe20000010100 */
[----:B------:R-:W-:Y:S01]  /*2d70*/  SHF.L.U32 R81, R28, 0x10, RZ ;  /* 0x000000101c517819 */ /* 0x000fe200000006ff */
[----:B------:R-:W-:Y:S01]  /*2d80*/  FADD.FTZ R86, -R24, R95 ;  /* 0x0000005f18567221 */ /* 0x000fe20000010100 */
[----:B------:R-:W-:Y:S01]  /*2d90*/  SHF.L.U32 R89, R32, 0x10, RZ ;  /* 0x0000001020597819 */ /* 0x000fe200000006ff */
[----:B------:R-:W-:Y:S02]  /*2da0*/  IMAD.U32 R95, R33, 0x10000, RZ ;  /* 0x00010000215f7824 */ /* 0x000fe400078e00ff */
[C---:B------:R-:W-:Y:S01]  /*2db0*/  FADD.FTZ R88, -R24.reuse, R101 ;  /* 0x0000006518587221 */ /* 0x040fe20000010100 */
[----:B------:R-:W-:Y:S01]  /*2dc0*/  FADD.FTZ R28, -R24, R81 ;  /* 0x00000051181c7221 */ /* 0x000fe20000010100 */
[----:B------:R-:W-:Y:S01]  /*2dd0*/  SHF.L.U32 R31, R82, 0x10, RZ ;  /* 0x00000010521f7819 */ /* 0x000fe200000006ff */
[C---:B------:R-:W-:Y:S01]  /*2de0*/  FADD.FTZ R32, -R24.reuse, R89 ;  /* 0x0000005918207221 */ /* 0x040fe20000010100 */
[----:B------:R-:W-:Y:S01]  /*2df0*/  FADD.FTZ R84, -R24, R95 ;  /* 0x0000005f18547221 */ /* 0x000fe20000010100 */
[C---:B------:R-:W-:Y:S01]  /*2e00*/  FMUL.FTZ R88, R69.reuse, R88 ;  /* 0x0000005845587220 */ /* 0x040fe20000410000 */
[----:B------:R-:W-:Y:S01]  /*2e10*/  SHF.L.U32 R81, R26, 0x10, RZ ;  /* 0x000000101a517819 */ /* 0x000fe200000006ff */
[C---:B------:R-:W-:Y:S01]  /*2e20*/  FADD.FTZ R92, -R24.reuse, R107 ;  /* 0x0000006b185c7221 */ /* 0x040fe20000010100 */
[C---:B------:R-:W-:Y:S01]  /*2e30*/  FMUL.FTZ R26, R69.reuse, R28 ;  /* 0x0000001c451a7220 */ /* 0x040fe20000410000 */
[----:B------:R-:W-:Y:S01]  /*2e40*/  FMUL.FTZ R32, R69, R32 ;  /* 0x0000002045207220 */ /* 0x000fe20000410000 */
[C---:B------:R-:W-:Y:S01]  /*2e50*/  FADD.FTZ R34, -R24.reuse, R105 ;  /* 0x0000006918227221 */ /* 0x040fe20000010100 */
[----:B------:R-:W-:Y:S01]  /*2e60*/  SHF.L.U32 R107, R35, 0x10, RZ ;  /* 0x00000010236b7819 */ /* 0x000fe200000006ff */
[----:B------:R-:W-:Y:S01]  /*2e70*/  FADD.FTZ R28, -R24, R25 ;  /* 0x00000019181c7221 */ /* 0x000fe20000010100 */
[----:B------:R-:W-:Y:S01]  /*2e80*/  FMUL.FTZ R84, R69, R84 ;  /* 0x0000005445547220 */ /* 0x000fe20000410000 */
[----:B------:R-:W-:Y:S01]  /*2e90*/  FFMA.FTZ R105, R31, R88, R116 ;  /* 0x000000581f697223 */ /* 0x000fe20000010074 */
[----:B------:R-:W-:-:S02]  /*2ea0*/  IMAD.U32 R29, R83, 0x10000, RZ ;  /* 0x00010000531d7824 */ /* 0x000fc400078e00ff */
[----:B------:R-:W-:Y:S01]  /*2eb0*/  FADD.FTZ R82, -R24, R87 ;  /* 0x0000005718527221 */ /* 0x000fe20000010100 */
[----:B------:R-:W-:Y:S01]  /*2ec0*/  FMUL.FTZ R92, R69, R92 ;  /* 0x0000005c455c7220 */ /* 0x000fe20000410000 */
[--C-:B------:R-:W-:Y:S01]  /*2ed0*/  FFMA.FTZ R25, R26, R81, R110.reuse ;  /* 0x000000511a197223 */ /* 0x100fe2000001006e */
[----:B------:R-:W-:Y:S01]  /*2ee0*/  FFMA.FTZ R33, R81, R32, R110 ;  /* 0x0000002051217223 */ /* 0x000fe2000001006e */
[----:B------:R-:W-:Y:S01]  /*2ef0*/  FMUL.FTZ R28, R69, R28 ;  /* 0x0000001c451c7220 */ /* 0x000fe20000410000 */
[----:B------:R-:W-:Y:S01]  /*2f00*/  FFMA.FTZ R100, R27, R84, R118 ;  /* 0x000000541b647223 */ /* 0x000fe20000010076 */
[----:B------:R-:W-:Y:S01]  /*2f10*/  FMUL.FTZ R96, R105, -1.4426950216293334961 ;  /* 0xbfb8aa3b69607820 */ /* 0x000fe20000410000 */
[C---:B------:R-:W-:Y:S01]  /*2f20*/  FADD.FTZ R90, -R24.reuse, R107 ;  /* 0x0000006b185a7221 */ /* 0x040fe20000010100 */
[----:B------:R-:W-:Y:S01]  /*2f30*/  FADD.FTZ R112, -R24, R109 ;  /* 0x0000006d18707221 */ /* 0x000fe20000010100 */
[----:B------:R-:W-:Y:S01]  /*2f40*/  FMUL.FTZ R82, R69, R82 ;  /* 0x0000005245527220 */ /* 0x000fe20000410000 */
[--C-:B------:R-:W-:Y:S01]  /*2f50*/  FFMA.FTZ R107, R29, R92, R102.reuse ;  /* 0x0000005c1d6b7223 */ /* 0x100fe20000010066 */
[----:B------:R-:W-:Y:S01]  /*2f60*/  FMUL.FTZ R85, R25, -1.4426950216293334961 ;  /* 0xbfb8aa3b19557820 */ /* 0x000fe20000410000 */
[----:B------:R-:W-:Y:S01]  /*2f70*/  FMUL.FTZ R97, R33, -1.4426950216293334961 ;  /* 0xbfb8aa3b21617820 */ /* 0x000fe20000410000 */
[C---:B------:R-:W-:Y:S01]  /*2f80*/  FMUL.FTZ R34, R69.reuse, R34 ;  /* 0x0000002245227220 */ /* 0x040fe20000410000 */
[----:B------:R-:W-:Y:S01]  /*2f90*/  SHF.L.U32 R109, R36, 0x10, RZ ;  /* 0x00000010246d7819 */ /* 0x000fe200000006ff */
[----:B------:R-:W-:Y:S01]  /*2fa0*/  FFMA.FTZ R83, R28, R29, R102 ;  /* 0x0000001d1c537223 */ /* 0x000fe20000010066 */
[----:B------:R-:W-:Y:S01]  /*2fb0*/  FMUL.FTZ R101, R100, -1.4426950216293334961 ;  /* 0xbfb8aa3b64657820 */ /* 0x000fe20000410000 */
[----:B------:R3:W-:Y:S01]  /*2fc0*/  MUFU.EX2 R35, R96 ;  /* 0x0000006000237308 */ /* 0x0007e20000000800 */
[----:B------:R-:W-:Y:S01]  /*2fd0*/  FMUL.FTZ R90, R69, R90 ;  /* 0x0000005a455a7220 */ /* 0x000fe20000410000 */
[----:B------:R-:W-:Y:S01]  /*2fe0*/  FADD.FTZ R36, -R24, R115 ;  /* 0x0000007318247221 */ /* 0x000fe20000010100 */
[----:B------:R-:W-:-:S02]  /*2ff0*/  IMAD.U32 R115, R98, 0x10000, RZ ;  /* 0x0001000062737824 */ /* 0x000fc400078e00ff */
[----:B------:R-:W-:Y:S01]  /*3000*/  FFMA.FTZ R89, R82, R31, R116 ;  /* 0x0000001f52597223 */ /* 0x000fe20000010074 */
[----:B------:R-:W-:Y:S01]  /*3010*/  FMUL.FTZ R114, R107, -1.4426950216293334961 ;  /* 0xbfb8aa3b6b727820 */ /* 0x000fe20000410000 */
[----:B------:R-:W-:Y:S01]  /*3020*/  FFMA.FTZ R106, R81, R34, R110 ;  /* 0x00000022516a7223 */ /* 0x000fe2000001006e */
[----:B------:R-:W-:Y:S01]  /*3030*/  FMUL.FTZ R93, R83, -1.4426950216293334961 ;  /* 0xbfb8aa3b535d7820 */ /* 0x000fe20000410000 */
[----:B------:R-:W-:Y:S01]  /*3040*/  FFMA.FTZ R111, R27, R90, R118 ;  /* 0x0000005a1b6f7223 */ /* 0x000fe20000010076 */
[----:B---3--:R-:W-:Y:S01]  /*3050*/  FMUL.FTZ R96, R69, R112 ;  /* 0x0000007045607220 */ /* 0x008fe20000410000 */
[C---:B------:R-:W-:Y:S01]  /*3060*/  FADD.FTZ R94, -R24.reuse, R109 ;  /* 0x0000006d185e7221 */ /* 0x040fe20000010100 */
[----:B------:R-:W3:Y:S01]  /*3070*/  MUFU.EX2 R85, R85 ;  /* 0x0000005500557308 */ /* 0x000ee20000000800 */
[----:B------:R-:W-:Y:S01]  /*3080*/  FADD.FTZ R98, -R24, R115 ;  /* 0x0000007318627221 */ /* 0x000fe20000010100 */
[----:B------:R-:W-:Y:S01]  /*3090*/  FFMA.FTZ R109, R31, R96, R116 ;  /* 0x000000601f6d7223 */ /* 0x000fe20000010074 */
[----:B------:R-:W-:Y:S01]  /*30a0*/  FMUL.FTZ R99, R89, -1.4426950216293334961 ;  /* 0xbfb8aa3b59637820 */ /* 0x000fe20000410000 */
[C---:B------:R-:W-:Y:S01]  /*30b0*/  FMUL.FTZ R86, R69.reuse, R86 ;  /* 0x0000005645567220 */ /* 0x040fe20000410000 */
[----:B------:R-:W-:Y:S01]  /*30c0*/  FMUL.FTZ R108, R106, -1.4426950216293334961 ;  /* 0xbfb8aa3b6a6c7820 */ /* 0x000fe20000410000 */
[----:B------:R-:W-:Y:S01]  /*30d0*/  FMUL.FTZ R36, R69, R36 ;  /* 0x0000002445247220 */ /* 0x000fe20000410000 */
[----:B------:R-:W-:Y:S01]  /*30e0*/  FMUL.FTZ R112, R111, -1.4426950216293334961 ;  /* 0xbfb8aa3b6f707820 */ /* 0x000fe20000410000 */
[----:B------:R-:W-:Y:S01]  /*30f0*/  MUFU.EX2 R97, R97 ;  /* 0x0000006100617308 */ /* 0x000fe20000000800 */
[----:B------:R-:W-:Y:S01]  /*3100*/  FMUL.FTZ R113, R109, -1.4426950216293334961 ;  /* 0xbfb8aa3b6d717820 */ /* 0x000fe20000410000 */
[----:B------:R-:W-:Y:S01]  /*3110*/  FMUL.FTZ R98, R69, R98 ;  /* 0x0000006245627220 */ /* 0x000fe20000410000 */
[C-C-:B------:R-:W-:Y:S01]  /*3120*/  FFMA.FTZ R95, R29.reuse, R86, R102.reuse ;  /* 0x000000561d5f7223 */ /* 0x140fe20000010066 */
[----:B------:R-:W-:Y:S01]  /*3130*/  FFMA.FTZ R37, R29, R36, R102 ;  /* 0x000000241d257223 */ /* 0x000fe20000010066 */
[----:B------:R-:W-:Y:S01]  /*3140*/  FADD.FTZ R102, -R24, R121 ;  /* 0x0000007918667221 */ /* 0x000fe20000010100 */
[----:B------:R-:W-:Y:S01]  /*3150*/  FFMA.FTZ R116, R31, R98, R116 ;  /* 0x000000621f747223 */ /* 0x000fe20000010074 */
[C---:B------:R-:W-:Y:S01]  /*3160*/  FMUL.FTZ R94, R69.reuse, R94 ;  /* 0x0000005e455e7220 */ /* 0x040fe20000410000 */
[----:B------:R-:W-:Y:S01]  /*3170*/  MUFU.EX2 R101, R101 ;  /* 0x0000006500657308 */ /* 0x000fe20000000800 */
[C---:B------:R-:W-:Y:S01]  /*3180*/  FMUL.FTZ R30, R69.reuse, R30 ;  /* 0x0000001e451e7220 */ /* 0x040fe20000410000 */
[----:B------:R-:W-:Y:S01]  /*3190*/  FMUL.FTZ R102, R69, R102 ;  /* 0x0000006645667220 */ /* 0x000fe20000410000 */
[----:B------:R-:W-:Y:S01]  /*31a0*/  FMUL.FTZ R120, R116, -1.4426950216293334961 ;  /* 0xbfb8aa3b74787820 */ /* 0x000fe20000410000 */
[----:B------:R-:W-:Y:S01]  /*31b0*/  FFMA.FTZ R110, R81, R94, R110 ;  /* 0x0000005e516e7223 */ /* 0x000fe2000001006e */
[--C-:B------:R-:W-:Y:S01]  /*31c0*/  FFMA.FTZ R87, R30, R27, R118.reuse ;  /* 0x0000001b1e577223 */ /* 0x100fe20000010076 */
[----:B------:R-:W-:Y:S01]  /*31d0*/  FFMA.FTZ R24, R27, R102, R118 ;  /* 0x000000661b187223 */ /* 0x000fe20000010076 */
[----:B---3--:R-:W-:Y:S01]  /*31e0*/  FADD.FTZ R85, R85, 1 ;  /* 0x3f80000055557421 */ /* 0x008fe20000010000 */
[----:B------:R-:W-:Y:S01]  /*31f0*/  MUFU.EX2 R114, R114 ;  /* 0x0000007200727308 */ /* 0x000fe20000000800 */
[----:B------:R-:W-:Y:S01]  /*3200*/  FMUL.FTZ R119, R110, -1.4426950216293334961 ;  /* 0xbfb8aa3b6e777820 */ /* 0x000fe20000410000 */
[----:B------:R-:W-:Y:S01]  /*3210*/  FMUL.FTZ R121, R24, -1.4426950216293334961 ;  /* 0xbfb8aa3b18797820 */ /* 0x000fe20000410000 */
[----:B------:R-:W-:Y:S01]  /*3220*/  FMUL.FTZ R103, R95, -1.4426950216293334961 ;  /* 0xbfb8aa3b5f677820 */ /* 0x000fe20000410000 */
[----:B------:R-:W-:Y:S01]  /*3230*/  FMUL.FTZ R91, R87, -1.4426950216293334961 ;  /* 0xbfb8aa3b575b7820 */ /* 0x000fe20000410000 */
[----:B------:R-:W-:Y:S01]  /*3240*/  FMUL.FTZ R117, R37, -1.4426950216293334961 ;  /* 0xbfb8aa3b25757820 */ /* 0x000fe20000410000 */
[----:B------:R-:W-:Y:S01]  /*3250*/  UIADD3 UR5, UR5, 0x3480, URZ ;  /* 0x0000348005057890 */ /* 0x000fe2000fffe03f */
[----:B------:R-:W-:Y:S01]  /*3260*/  SHF.L.U32 R18, R18, 0x10, RZ ;  /* 0x0000001012127819 */ /* 0x000fe200000006ff */
[----:B------:R-:W3:Y:S01]  /*3270*/  MUFU.EX2 R93, R93 ;  /* 0x0000005d005d7308 */ /* 0x000ee20000000800 */
[----:B------:R-:W-:Y:S01]  /*3280*/  SHF.L.U32 R73, R73, 0x10, RZ ;  /* 0x0000001049497819 */ /* 0x000fe200000006ff */
[----:B-1----:R-:W-:-:S02]  /*3290*/  ULEA UR5, UR6, UR5, 0x18 ;  /* 0x0000000506057291 */ /* 0x002fc4000f8ec03f */
[----:B------:R-:W-:-:S04]  /*32a0*/  ULOP3.LUT UR4, UR4, 0x1, URZ, 0x3c, !UPT ;  /* 0x0000000104047892 */ /* 0x000fc8000f8e3c3f */
[----:B------:R-:W1:Y:S08]  /*32b0*/  MUFU.EX2 R99, R99 ;  /* 0x0000006300637308 */ /* 0x000e700000000800 */
[----:B------:R-:W4:Y:S01]  /*32c0*/  MUFU.EX2 R108, R108 ;  /* 0x0000006c006c7308 */ /* 0x000f220000000800 */
[----:B---3--:R-:W-:-:S07]  /*32d0*/  FADD.FTZ R93, R93, 1 ;  /* 0x3f8000005d5d7421 */ /* 0x008fce0000010000 */
[----:B------:R-:W3:Y:S01]  /*32e0*/  MUFU.EX2 R112, R112 ;  /* 0x0000007000707308 */ /* 0x000ee20000000800 */
[----:B-1----:R-:W-:-:S07]  /*32f0*/  FADD.FTZ R99, R99, 1 ;  /* 0x3f80000063637421 */ /* 0x002fce0000010000 */
[----:B------:R-:W1:Y:S08]  /*3300*/  MUFU.EX2 R113, R113 ;  /* 0x0000007100717308 */ /* 0x000e700000000800 */
[----:B------:R5:W-:Y:S08]  /*3310*/  MUFU.EX2 R118, R120 ;  /* 0x0000007800767308 */ /* 0x000bf00000000800 */
[----:B------:R-:W-:Y:S01]  /*3320*/  MUFU.EX2 R115, R119 ;  /* 0x0000007700737308 */ /* 0x000fe20000000800 */
[----:B-----5:R-:W-:Y:S01]  /*3330*/  FADD.FTZ R120, R97, 1 ;  /* 0x3f80000061787421 */ /* 0x020fe20000010000 */
[----:B------:R-:W-:Y:S01]  /*3340*/  FADD.FTZ R97, R101, 1 ;  /* 0x3f80000065617421 */ /* 0x000fe20000010000 */
[----:B------:R-:W-:Y:S01]  /*3350*/  FADD.FTZ R101, R35, 1 ;  /* 0x3f80000023657421 */ /* 0x000fe20000010000 */
[----:B------:R-:W-:Y:S01]  /*3360*/  FADD.FTZ R35, R114, 1 ;  /* 0x3f80000072237421 */ /* 0x000fe20000010000 */
[----:B------:R-:W-:-:S03]  /*3370*/  HFMA2.MMA R114, -RZ, RZ, 0, 0 ;  /* 0x00000000ff727435 */ /* 0x000fc600000001ff */
[----:B------:R-:W5:Y:S08]  /*3380*/  MUFU.RCP R85, R85 ;  /* 0x0000005500557308 */ /* 0x000f700000001000 */
[----:B------:R4:W-:Y:S08]  /*3390*/  MUFU.EX2 R119, R121 ;  /* 0x0000007900777308 */ /* 0x0009f00000000800 */
[----:B------:R-:W-:Y:S01]  /*33a0*/  MUFU.RCP R93, R93 ;  /* 0x0000005d005d7308 */ /* 0x000fe20000001000 */
[----:B----4-:R-:W-:Y:S01]  /*33b0*/  FADD.FTZ R121, R108, 1 ;  /* 0x3f8000006c797421 */ /* 0x010fe20000010000 */
[----:B---3--:R-:W-:Y:S01]  /*33c0*/  FADD.FTZ R108, R112, 1 ;  /* 0x3f800000706c7421 */ /* 0x008fe20000010000 */
[----:B-1----:R-:W-:Y:S01]  /*33d0*/  FADD.FTZ R112, R113, 1 ;  /* 0x3f80000071707421 */ /* 0x002fe20000010000 */
[----:B------:R-:W-:Y:S01]  /*33e0*/  MOV R113, RZ ;  /* 0x000000ff00717202 */ /* 0x000fe20000000f00 */
[----:B-----5:R-:W-:-:S03]  /*33f0*/  FADD.FTZ R124, -R85, 1 ;  /* 0x3f800000557c7421 */ /* 0x020fc60000010100 */
[----:B------:R-:W-:Y:S08]  /*3400*/  MUFU.RCP R99, R99 ;  /* 0x0000006300637308 */ /* 0x000ff00000001000 */
[----:B------:R-:W-:Y:S08]  /*3410*/  MUFU.RCP R97, R97 ;  /* 0x0000006100617308 */ /* 0x000ff00000001000 */
[----:B------:R-:W-:Y:S08]  /*3420*/  MUFU.RCP R101, R101 ;  /* 0x0000006500657308 */ /* 0x000ff00000001000 */
[----:B------:R-:W1:Y:S08]  /*3430*/  MUFU.EX2 R103, R103 ;  /* 0x0000006700677308 */ /* 0x000e700000000800 */
[----:B------:R-:W3:Y:S08]  /*3440*/  MUFU.EX2 R91, R91 ;  /* 0x0000005b005b7308 */ /* 0x000ef00000000800 */
[----:B------:R-:W-:Y:S01]  /*3450*/  MUFU.EX2 R117, R117 ;  /* 0x0000007500757308 */ /* 0x000fe20000000800 */
[----:B-1----:R-:W-:-:S07]  /*3460*/  FADD.FTZ R103, R103, 1 ;  /* 0x3f80000067677421 */ /* 0x002fce0000010000 */
[----:B------:R-:W-:Y:S01]  /*3470*/  MUFU.RCP R103, R103 ;  /* 0x0000006700677308 */ /* 0x000fe20000001000 */
[----:B---3--:R-:W-:-:S07]  /*3480*/  FADD.FTZ R91, R91, 1 ;  /* 0x3f8000005b5b7421 */ /* 0x008fce0000010000 */
[----:B------:R-:W-:Y:S08]  /*3490*/  MUFU.RCP R91, R91 ;  /* 0x0000005b005b7308 */ /* 0x000ff00000001000 */
[----:B------:R-:W-:Y:S08]  /*34a0*/  MUFU.RCP R120, R120 ;  /* 0x0000007800787308 */ /* 0x000ff00000001000 */
[----:B------:R-:W-:Y:S08]  /*34b0*/  MUFU.RCP R121, R121 ;  /* 0x0000007900797308 */ /* 0x000ff00000001000 */
[----:B------:R-:W1:Y:S08]  /*34c0*/  MUFU.RCP R35, R35 ;  /* 0x0000002300237308 */ /* 0x000e700000001000 */
[----:B------:R-:W3:Y:S08]  /*34d0*/  MUFU.RCP R112, R112 ;  /* 0x0000007000707308 */ /* 0x000ef00000001000 */
[----:B------:R-:W-:Y:S01]  /*34e0*/  MUFU.RCP R108, R108 ;  /* 0x0000006c006c7308 */ /* 0x000fe20000001000 */
[----:B-1----:R-:W-:Y:S01]  /*34f0*/  FADD.FTZ R123, -R35, 1 ;  /* 0x3f800000237b7421 */ /* 0x002fe20000010100 */
[----:B--2---:R-:W-:Y:S01]  /*3500*/  @!P1 FADD.FTZ R114, RZ, R2 ;  /* 0x00000002ff729221 */ /* 0x004fe20000010000 */
[----:B------:R-:W-:Y:S01]  /*3510*/  SHF.L.U32 R2, R80, 0x1, RZ ;  /* 0x0000000150027819 */ /* 0x000fe200000006ff */
[----:B------:R-:W-:Y:S01]  /*3520*/  @!P1 FADD.FTZ R113, RZ, R3 ;  /* 0x00000003ff719221 */ /* 0x000fe20000010000 */
[----:B------:R-:W-:Y:S01]  /*3530*/  FADD.FTZ R80, R115, 1 ;  /* 0x3f80000073507421 */ /* 0x000fe20000010000 */
[----:B------:R-:W-:Y:S01]  /*3540*/  FADD.FTZ R115, R117, 1 ;  /* 0x3f80000075737421 */ /* 0x000fe20000010000 */
[----:B------:R-:W-:Y:S01]  /*3550*/  LOP3.LUT R122, R2, 0xe, RZ, 0xc0, !PT ;  /* 0x0000000e027a7812 */ /* 0x000fe200078ec0ff */
[----:B------:R-:W1:Y:S01]  /*3560*/  SHFL.BFLY PT, R3, R114, 0x2, 0x1f ;  /* 0x0c401f0072037f89 */ /* 0x000e6200000e0000 */
[----:B------:R-:W-:-:S02]  /*3570*/  FADD.FTZ R117, -R91, 1 ;  /* 0x3f8000005b757421 */ /* 0x000fc40000010100 */
[----:B------:R-:W-:Y:S01]  /*3580*/  IADD3 R79, -R122, R79, RZ ;  /* 0x0000004f7a4f7210 */ /* 0x000fe20007ffe1ff */
[----:B------:R-:W2:Y:S01]  /*3590*/  SHFL.BFLY PT, R2, R113, 0x2, 0x1f ;  /* 0x0c401f0071027f89 */ /* 0x000ea200000e0000 */
[----:B------:R-:W-:Y:S01]  /*35a0*/  FFMA.FTZ R122, R25, R124, 1 ;  /* 0x3f800000197a7423 */ /* 0x000fe2000001007c */
[----:B------:R-:W-:Y:S01]  /*35b0*/  FADD.FTZ R124, -R93, 1 ;  /* 0x3f8000005d7c7421 */ /* 0x000fe20000010100 */
[----:B------:R-:W-:Y:S01]  /*35c0*/  FADD.FTZ R25, -R99, 1 ;  /* 0x3f80000063197421 */ /* 0x000fe20000010100 */
[----:B------:R-:W4:Y:S01]  /*35d0*/  MUFU.RCP R80, R80 ;  /* 0x0000005000507308 */ /* 0x000f220000001000 */
[----:B------:R-:W-:Y:S01]  /*35e0*/  FMUL.FTZ R122, R85, R122 ;  /* 0x0000007a557a7220 */ /* 0x000fe20000410000 */
[----:B------:R-:W-:Y:S01]  /*35f0*/  FFMA.FTZ R124, R83, R124, 1 ;  /* 0x3f800000537c7423 */ /* 0x000fe2000001007c */
[----:B------:R-:W-:Y:S01]  /*3600*/  FADD.FTZ R83, R118, 1 ;  /* 0x3f80000076537421 */ /* 0x000fe20000010000 */
[----:B------:R-:W-:Y:S01]  /*3610*/  FFMA.FTZ R118, R89, R25, 1 ;  /* 0x3f80000059767423 */ /* 0x000fe20000010019 */
[----:B------:R-:W-:Y:S01]  /*3620*/  FADD.FTZ R25, -R97, 1 ;  /* 0x3f80000061197421 */ /* 0x000fe20000010100 */
[----:B------:R-:W-:Y:S01]  /*3630*/  FADD.FTZ R89, -R103, 1 ;  /* 0x3f80000067597421 */ /* 0x000fe20000010100 */
[----:B------:R-:W-:Y:S01]  /*3640*/  @!P2 LOP3.LUT R85, R104, 0xfffffff8, RZ, 0xc0, !PT ;  /* 0xfffffff86855a812 */ /* 0x000fe200078ec0ff */
[----:B------:R-:W5:Y:S01]  /*3650*/  MUFU.RCP R115, R115 ;  /* 0x0000007300737308 */ /* 0x000f620000001000 */
[----:B------:R-:W-:Y:S01]  /*3660*/  FFMA.FTZ R100, R100, R25, 1 ;  /* 0x3f80000064647423 */ /* 0x000fe20000010019 */
[----:B------:R-:W-:Y:S01]  /*3670*/  FADD.FTZ R25, -R101, 1 ;  /* 0x3f80000065197421 */ /* 0x000fe20000010100 */
[----:B------:R-:W-:Y:S01]  /*3680*/  FFMA.FTZ R95, R95, R89, 1 ;  /* 0x3f8000005f5f7423 */ /* 0x000fe20000010059 */
[----:B------:R-:W-:Y:S01]  /*3690*/  FADD.FTZ R89, R119, 1 ;  /* 0x3f80000077597421 */ /* 0x000fe20000010000 */
[----:B------:R-:W-:Y:S01]  /*36a0*/  FFMA.FTZ R87, R87, R117, 1 ;  /* 0x3f80000057577423 */ /* 0x000fe20000010075 */
[----:B------:R-:W-:Y:S01]  /*36b0*/  FADD.FTZ R117, -R120, 1 ;  /* 0x3f80000078757421 */ /* 0x000fe20000010100 */
[----:B------:R-:W-:Y:S01]  /*36c0*/  FMUL.FTZ R118, R99, R118 ;  /* 0x0000007663767220 */ /* 0x000fe20000410000 */
[----:B-1----:R-:W-:Y:S01]  /*36d0*/  FADD.FTZ R3, R3, R114 ;  /* 0x0000007203037221 */ /* 0x002fe20000010000 */
[----:B------:R-:W-:Y:S01]  /*36e0*/  FFMA.FTZ R114, R105, R25, 1 ;  /* 0x3f80000069727423 */ /* 0x000fe20000010019 */
[----:B------:R-:W1:Y:S01]  /*36f0*/  MUFU.RCP R89, R89 ;  /* 0x0000005900597308 */ /* 0x000e620000001000 */
[----:B------:R-:W-:Y:S01]  /*3700*/  FADD.FTZ R25, -R121, 1 ;  /* 0x3f80000079197421 */ /* 0x000fe20000010100 */
[----:B--2---:R-:W-:Y:S01]  /*3710*/  FADD.FTZ R2, R2, R113 ;  /* 0x0000007102027221 */ /* 0x004fe20000010000 */
[----:B------:R-:W2:Y:S01]  /*3720*/  SHFL.BFLY PT, R105, R3, 0x1, 0x1f ;  /* 0x0c201f0003697f89 */ /* 0x000ea200000e0000 */
[----:B------:R-:W-:Y:S01]  /*3730*/  FFMA.FTZ R33, R33, R117, 1 ;  /* 0x3f80000021217423 */ /* 0x000fe20000010075 */
[----:B---3--:R-:W-:Y:S01]  /*3740*/  FADD.FTZ R117, -R112, 1 ;  /* 0x3f80000070757421 */ /* 0x008fe20000010100 */
[----:B------:R-:W-:Y:S01]  /*3750*/  FFMA.FTZ R25, R106, R25, 1 ;  /* 0x3f8000006a197423 */ /* 0x000fe20000010019 */
[----:B------:R-:W3:Y:S01]  /*3760*/  SHFL.BFLY PT, R113, R2, 0x1, 0x1f ;  /* 0x0c201f0002717f89 */ /* 0x000ee200000e0000 */
[----:B------:R-:W-:Y:S01]  /*3770*/  FFMA.FTZ R106, R107, R123, 1 ;  /* 0x3f8000006b6a7423 */ /* 0x000fe2000001007b */
[----:B----4-:R-:W-:Y:S01]  /*3780*/  FADD.FTZ R107, -R80, 1 ;  /* 0x3f800000506b7421 */ /* 0x010fe20000010100 */
[----:B------:R-:W-:Y:S01]  /*3790*/  FFMA.FTZ R109, R109, R117, 1 ;  /* 0x3f8000006d6d7423 */ /* 0x000fe20000010075 */
[----:B-----5:R-:W-:Y:S01]  /*37a0*/  FADD.FTZ R123, -R115, 1 ;  /* 0x3f800000737b7421 */ /* 0x020fe20000010100 */
[----:B------:R-:W-:Y:S01]  /*37b0*/  FMUL.FTZ R121, R121, R25 ;  /* 0x0000001979797220 */ /* 0x000fe20000410000 */
[----:B------:R-:W-:Y:S01]  /*37c0*/  FFMA.FTZ R107, R110, R107, 1 ;  /* 0x3f8000006e6b7423 */ /* 0x000fe2000001006b */
[----:B------:R-:W4:Y:S01]  /*37d0*/  MUFU.RCP R83, R83 ;  /* 0x0000005300537308 */ /* 0x000f220000001000 */
[----:B------:R-:W-:Y:S01]  /*37e0*/  FFMA.FTZ R110, R37, R123, 1 ;  /* 0x3f800000256e7423 */ /* 0x000fe2000001007b */
[----:B------:R-:W-:Y:S01]  /*37f0*/  FMUL.FTZ R106, R35, R106 ;  /* 0x0000006a236a7220 */ /* 0x000fe20000410000 */
[----:B-1----:R-:W-:Y:S01]  /*3800*/  FADD.FTZ R117, -R89, 1 ;  /* 0x3f80000059757421 */ /* 0x002fe20000010100 */
[----:B------:R-:W-:Y:S01]  /*3810*/  SHF.L.U32 R35, R12, 0x10, RZ ;  /* 0x000000100c237819 */ /* 0x000fe200000006ff */
[----:B------:R-:W-:Y:S01]  /*3820*/  FMUL.FTZ R33, R120, R33 ;  /* 0x0000002178217220 */ /* 0x000fe20000410000 */
[----:B------:R-:W-:Y:S01]  /*3830*/  FMUL.FTZ R114, R101, R114 ;  /* 0x0000007265727220 */ /* 0x000fe20000410000 */
[----:B------:R-:W-:Y:S01]  /*3840*/  FFMA.FTZ R37, R24, R117, 1 ;  /* 0x3f80000018257423 */ /* 0x000fe20000010075 */
[----:B------:R-:W-:Y:S01]  /*3850*/  LEA R24, R79, UR5, 0x3 ;  /* 0x000000054f187c11 */ /* 0x000fe2000f8e18ff */
[----:B------:R-:W-:Y:S01]  /*3860*/  FMUL.FTZ R122, R35, R122 ;  /* 0x0000007a237a7220 */ /* 0x000fe20000410000 */
[----:B------:R-:W-:Y:S01]  /*3870*/  FMUL.FTZ R35, R14, R33 ;  /* 0x000000210e237220 */ /* 0x000fe20000410000 */
[----:B------:R-:W-:Y:S01]  /*3880*/  FADD.FTZ R119, -R108, 1 ;  /* 0x3f8000006c777421 */ /* 0x000fe20000010100 */
[----:B------:R-:W-:Y:S01]  /*3890*/  FMUL.FTZ R95, R103, R95 ;  /* 0x0000005f675f7220 */ /* 0x000fe20000410000 */
[----:B--2---:R-:W-:Y:S01]  /*38a0*/  FADD.FTZ R105, R3, R105 ;  /* 0x0000006903697221 */ /* 0x004fe20000010000 */
[----:B------:R-:W-:Y:S01]  /*38b0*/  FMUL.FTZ R110, R115, R110 ;  /* 0x0000006e736e7220 */ /* 0x000fe20000410000 */
[----:B------:R-:W-:Y:S01]  /*38c0*/  FMUL.FTZ R124, R93, R124 ;  /* 0x0000007c5d7c7220 */ /* 0x000fe20000410000 */
[----:B------:R-:W-:Y:S01]  /*38d0*/  FMUL.FTZ R87, R91, R87 ;  /* 0x000000575b577220 */ /* 0x000fe20000410000 */
[----:B---3--:R-:W-:Y:S01]  /*38e0*/  FADD.FTZ R3, R2, R113 ;  /* 0x0000007102037221 */ /* 0x008fe20000010000 */
[----:B------:R-:W-:Y:S01]  /*38f0*/  @!P2 FMUL.FTZ R2, R105, 9.7656251455191522837e-05 ;  /* 0x38cccccd6902a820 */ /* 0x000fe20000410000 */
[----:B------:R-:W-:-:S02]  /*3900*/  IMAD.U32 R12, R13, 0x10000, RZ ;  /* 0x000100000d0c7824 */ /* 0x000fc400078e00ff */
[----:B------:R-:W-:Y:S01]  /*3910*/  FMUL.FTZ R100, R97, R100 ;  /* 0x0000006461647220 */ /* 0x000fe20000410000 */
[----:B------:R-:W-:Y:S01]  /*3920*/  @!P2 FMUL.FTZ R3, R3, 9.7656251455191522837e-05 ;  /* 0x38cccccd0303a820 */ /* 0x000fe20000410000 */
[----:B------:R-:W-:Y:S01]  /*3930*/  FFMA.FTZ R111, R111, R119, 1 ;  /* 0x3f8000006f6f7423 */ /* 0x000fe20000010077 */
[----:B------:R-:W-:Y:S01]  /*3940*/  FMUL.FTZ R124, R71, R124 ;  /* 0x0000007c477c7220 */ /* 0x000fe20000410000 */
[----:B------:R-:W-:Y:S01]  /*3950*/  FMUL.FTZ R87, R12, R87 ;  /* 0x000000570c577220 */ /* 0x000fe20000410000 */
[----:B----4-:R-:W-:Y:S01]  /*3960*/  FADD.FTZ R119, -R83, 1 ;  /* 0x3f80000053777421 */ /* 0x010fe20000010100 */
[----:B------:R1:W-:Y:S01]  /*3970*/  @!P2 STS.64 [R85+UR5], R2 ;  /* 0x000000025500a988 */ /* 0x0003e20008000a05 */
[----:B------:R-:W-:Y:S01]  /*3980*/  FMUL.FTZ R111, R108, R111 ;  /* 0x0000006f6c6f7220 */ /* 0x000fe20000410000 */
[----:B------:R-:W-:Y:S01]  /*3990*/  FMUL.FTZ R109, R112, R109 ;  /* 0x0000006d706d7220 */ /* 0x000fe20000410000 */
[----:B------:R-:W-:Y:S01]  /*39a0*/  FFMA.FTZ R116, R116, R119, 1 ;  /* 0x3f80000074747423 */ /* 0x000fe20000010077 */
[----:B------:R-:W-:Y:S01]  /*39b0*/  BAR.SYNC.DEFER_BLOCKING 0x0 ;  /* 0x0000000000007b1d */ /* 0x000fe20000010000 */
[----:B------:R-:W-:Y:S01]  /*39c0*/  FMUL.FTZ R107, R80, R107 ;  /* 0x0000006b506b7220 */ /* 0x000fe20000410000 */
[----:B------:R-:W-:Y:S01]  /*39d0*/  FMUL.FTZ R37, R89, R37 ;  /* 0x0000002559257220 */ /* 0x000fe20000410000 */
[----:B------:R-:W-:Y:S01]  /*39e0*/  FMUL.FTZ R116, R83, R116 ;  /* 0x0000007453747220 */ /* 0x000fe20000410000 */
[----:B------:R-:W-:Y:S01]  /*39f0*/  FMUL.FTZ R75, R75, R106 ;  /* 0x0000006a4b4b7220 */ /* 0x000fe20000410000 */
[----:B------:R-:W-:Y:S01]  /*3a00*/  FMUL.FTZ R121, R16, R121 ;  /* 0x0000007910797220 */ /* 0x000fe20000410000 */
[----:B------:R-:W-:Y:S01]  /*3a10*/  FMUL.FTZ R109, R72, R109 ;  /* 0x0000006d486d7220 */ /* 0x000fe20000410000 */
[----:B------:R-:W-:Y:S01]  /*3a20*/  FMUL.FTZ R107, R18, R107 ;  /* 0x0000006b126b7220 */ /* 0x000fe20000410000 */
[----:B-1----:R-:W-:Y:S01]  /*3a30*/  SHF.L.U32 R3, R78, 0x10, RZ ;  /* 0x000000104e037819 */ /* 0x002fe200000006ff */
[----:B------:R-:W-:Y:S01]  /*3a40*/  FMUL.FTZ R73, R73, R116 ;  /* 0x0000007449497220 */ /* 0x000fe20000410000 */
[----:B------:R-:W-:-:S02]  /*3a50*/  SHF.L.U32 R2, R77, 0x10, RZ ;  /* 0x000000104d027819 */ /* 0x000fc400000006ff */
[----:B------:R-:W-:Y:S01]  /*3a60*/  MOV R80, R0 ;  /* 0x0000000000507202 */ /* 0x000fe20000000f00 */
[----:B------:R-:W-:Y:S01]  /*3a70*/  FMUL.FTZ R118, R3, R118 ;  /* 0x0000007603767220 */ /* 0x000fe20000410000 */
[----:B------:R-:W-:Y:S01]  /*3a80*/  SHF.L.U32 R3, R76, 0x10, RZ ;  /* 0x000000104c037819 */ /* 0x000fe200000006ff */
[----:B------:R-:W-:Y:S01]  /*3a90*/  FMUL.FTZ R95, R2, R95 ;  /* 0x0000005f025f7220 */ /* 0x000fe20000410000 */
[----:B------:R-:W-:Y:S01]  /*3aa0*/  SHF.L.U32 R2, R17, 0x10, RZ ;  /* 0x0000001011027819 */ /* 0x000fe200000006ff */
[----:B------:R-:W-:Y:S02]  /*3ab0*/  FMUL.FTZ R17, R15, R100 ;  /* 0x000000640f117220 */ /* 0x000fe40000410000 */
[----:B------:R-:W-:Y:S01]  /*3ac0*/  FMUL.FTZ R33, R3, R114 ;  /* 0x0000007203217220 */ /* 0x000fe20000410000 */
[----:B------:R-:W-:Y:S01]  /*3ad0*/  SHF.L.U32 R3, R74, 0x10, RZ ;  /* 0x000000104a037819 */ /* 0x000fe200000006ff */
[----:B------:R-:W-:Y:S01]  /*3ae0*/  FMUL.FTZ R111, R2, R111 ;  /* 0x0000006f026f7220 */ /* 0x000fe20000410000 */
[----:B------:R-:W-:Y:S01]  /*3af0*/  SHF.L.U32 R2, R19, 0x10, RZ ;  /* 0x0000001013027819 */ /* 0x000fe200000006ff */
[----:B------:R-:W1:Y:S02]  /*3b00*/  LDS.64 R24, [R24] ;  /* 0x0000000018187984 */ /* 0x000e640000000a00 */
[----:B------:R-:W-:-:S02]  /*3b10*/  FMUL.FTZ R13, R3, R110 ;  /* 0x0000006e030d7220 */ /* 0x000fc40000410000 */
[----:B------:R-:W-:Y:S01]  /*3b20*/  FMUL.FTZ R37, R2, R37 ;  /* 0x0000002502257220 */ /* 0x000fe20000410000 */
[----:B------:R-:W-:Y:S01]  /*3b30*/  IADD3 R2, P0, R62, UR12, RZ ;  /* 0x0000000c3e027c10 */ /* 0x000fe2000ff1e0ff */
[--C-:B-1----:R-:W-:Y:S01]  /*3b40*/  FFMA.FTZ R15, R81, R35, -R24.reuse ;  /* 0x00000023510f7223 */ /* 0x102fe20000010818 */
[--C-:B------:R-:W-:Y:S01]  /*3b50*/  FFMA.FTZ R35, R29, R13, -R24.reuse ;  /* 0x0000000d1d237223 */ /* 0x100fe20000010818 */
[--C-:B------:R-:W-:Y:S01]  /*3b60*/  FFMA.FTZ R3, R81, R122, -R24.reuse ;  /* 0x0000007a51037223 */ /* 0x100fe20000010818 */
        /* <DEDUP_REMOVED lines=8> */
[C---:B------:R-:W-:Y:S01]  /*3bf0*/  FMUL.FTZ R26, R69.reuse, R26 ;  /* 0x0000001a451a7220 */ /* 0x040fe20000410000 */
[C---:B------:R-:W-:Y:S01]  /*3c00*/  FMUL.FTZ R3, R69.reuse, R124 ;  /* 0x0000007c45037220 */ /* 0x040fe20000410000 */
[C---:B------:R-:W-:Y:S01]  /*3c10*/  FMUL.FTZ R30, R69.reuse, R30 ;  /* 0x0000001e451e7220 */ /* 0x040fe20000410000 */
[----:B------:R-:W-:Y:S01]  /*3c20*/  FMUL.FTZ R13, R69, R82 ;  /* 0x00000052450d7220 */ /* 0x000fe20000410000 */
[--C-:B------:R-:W-:Y:S01]  /*3c30*/  FFMA.FTZ R17, R27, R17, -R24.reuse ;  /* 0x000000111b117223 */ /* 0x100fe20000010818 */
[--C-:B------:R-:W-:Y:S01]  /*3c40*/  FFMA.FTZ R33, R31, R33, -R24.reuse ;  /* 0x000000211f217223 */ /* 0x100fe20000010818 */
[--C-:B------:R-:W-:Y:S01]  /*3c50*/  FFMA.FTZ R75, R29, R75, -R24.reuse ;  /* 0x0000004b1d4b7223 */ /* 0x100fe20000010818 */
[----:B------:R-:W-:Y:S01]  /*3c60*/  FFMA.FTZ R32, R32, -R25, R15 ;  /* 0x8000001920207223 */ /* 0x000fe2000001000f */
[----:B------:R-:W-:Y:S01]  /*3c70*/  FFMA.FTZ R86, -R25, R86, R95 ;  /* 0x0000005619567223 */ /* 0x000fe2000001015f */
[--C-:B------:R-:W-:Y:S01]  /*3c80*/  FFMA.FTZ R19, R81, R121, -R24.reuse ;  /* 0x0000007951137223 */ /* 0x100fe20000010818 */
[--C-:B------:R-:W-:Y:S01]  /*3c90*/  FFMA.FTZ R29, R27, R111, -R24.reuse ;  /* 0x0000006f1b1d7223 */ /* 0x100fe20000010818 */
[--C-:B------:R-:W-:Y:S01]  /*3ca0*/  FFMA.FTZ R81, R81, R107, -R24.reuse ;  /* 0x0000006b51517223 */ /* 0x100fe20000010818 */
[--C-:B------:R-:W-:Y:S01]  /*3cb0*/  FFMA.FTZ R27, R27, R37, -R24.reuse ;  /* 0x000000251b1b7223 */ /* 0x100fe20000010818 */
[C-C-:B------:R-:W-:Y:S01]  /*3cc0*/  FFMA.FTZ R109, R31.reuse, R109, -R24.reuse ;  /* 0x0000006d1f6d7223 */ /* 0x140fe20000010818 */
[----:B------:R-:W-:Y:S01]  /*3cd0*/  FFMA.FTZ R24, R31, R73, -R24 ;  /* 0x000000491f187223 */ /* 0x000fe20000010818 */
[-C--:B------:R-:W-:Y:S01]  /*3ce0*/  FFMA.FTZ R84, R84, -R25.reuse, R17 ;  /* 0x8000001954547223 */ /* 0x080fe20000010011 */
[----:B------:R-:W-:Y:S01]  /*3cf0*/  FFMA.FTZ R88, -R25, R88, R33 ;  /* 0x0000005819587223 */ /* 0x000fe20000010121 */
[----:B------:R-:W-:Y:S01]  /*3d00*/  F2FP.BF16.F32.PACK_AB R26, R3, R26 ;  /* 0x0000001a031a723e */ /* 0x000fe200000010ff */
[----:B------:R-:W-:Y:S01]  /*3d10*/  FMUL.FTZ R32, R69, R32 ;  /* 0x0000002045207220 */ /* 0x000fe20000410000 */
[----:B------:R-:W-:Y:S01]  /*3d20*/  F2FP.BF16.F32.PACK_AB R30, R13, R30 ;  /* 0x0000001e0d1e723e */ /* 0x000fe200000010ff */
[----:B------:R-:W-:Y:S01]  /*3d30*/  FMUL.FTZ R13, R69, R86 ;  /* 0x00000056450d7220 */ /* 0x000fe20000410000 */
        /* <DEDUP_REMOVED lines=8> */
[----:B------:R-:W-:Y:S01]  /*3dc0*/  IADD3.X R3, R65, UR13, RZ, P0, !PT ;  /* 0x0000000d41037c10 */ /* 0x000fe200087fe4ff */
[C---:B------:R-:W-:Y:S01]  /*3dd0*/  FMUL.FTZ R84, R69.reuse, R84 ;  /* 0x0000005445547220 */ /* 0x040fe20000410000 */
[C---:B------:R-:W-:Y:S01]  /*3de0*/  FMUL.FTZ R15, R69.reuse, R88 ;  /* 0x00000058450f7220 */ /* 0x040fe20000410000 */
[----:B------:R-:W-:Y:S01]  /*3df0*/  PRMT R12, R26, 0x7632, R12 ;  /* 0x000076321a0c7816 */ /* 0x000fe2000000000c */
[C---:B------:R-:W-:Y:S01]  /*3e00*/  FMUL.FTZ R34, R69.reuse, R34 ;  /* 0x0000002245227220 */ /* 0x040fe20000410000 */
[----:B------:R-:W-:Y:S01]  /*3e10*/  IADD3 R68, P0, R68, UR12, RZ ;  /* 0x0000000c44447c10 */ /* 0x000fe2000ff1e0ff */
[----:B------:R-:W-:Y:S01]  /*3e20*/  FMUL.FTZ R17, R69, R92 ;  /* 0x0000005c45117220 */ /* 0x000fe20000410000 */
[----:B------:R-:W-:Y:S01]  /*3e30*/  F2FP.BF16.F32.PACK_AB R32, R13, R32 ;  /* 0x000000200d20723e */ /* 0x000fe200000010ff */
[C---:B------:R-:W-:Y:S01]  /*3e40*/  FMUL.FTZ R90, R69.reuse, R90 ;  /* 0x0000005a455a7220 */ /* 0x040fe20000410000 */
[----:B------:R-:W-:Y:S01]  /*3e50*/  PRMT R13, R30, 0x7632, R13 ;  /* 0x000076321e0d7816 */ /* 0x000fe2000000000d */
[C---:B------:R-:W-:Y:S01]  /*3e60*/  FMUL.FTZ R19, R69.reuse, R96 ;  /* 0x0000006045137220 */ /* 0x040fe20000410000 */
[C---:B------:R-:W-:Y:S01]  /*3e70*/  FMUL.FTZ R94, R69.reuse, R94 ;  /* 0x0000005e455e7220 */ /* 0x040fe20000410000 */
[C---:B------:R-:W-:Y:S01]  /*3e80*/  FMUL.FTZ R25, R69.reuse, R36 ;  /* 0x0000002445197220 */ /* 0x040fe20000410000 */
[C---:B------:R-:W-:Y:S01]  /*3e90*/  FMUL.FTZ R102, R69.reuse, R102 ;  /* 0x0000006645667220 */ /* 0x040fe20000410000 */
[----:B------:R-:W-:Y:S01]  /*3ea0*/  FMUL.FTZ R27, R69, R24 ;  /* 0x00000018451b7220 */ /* 0x000fe20000410000 */
[----:B------:R1:W-:Y:S01]  /*3eb0*/  STG.E.U16 desc[UR8][R2.64+0x2], R12 ;  /* 0x0000020c02007986 */ /* 0x0003e2000c101508 */
[----:B------:R-:W-:-:S02]  /*3ec0*/  IADD3.X R69, R63, UR13, RZ, P0, !PT ;  /* 0x0000000d3f457c10 */ /* 0x000fc400087fe4ff */
[----:B------:R-:W-:Y:S01]  /*3ed0*/  F2FP.BF16.F32.PACK_AB R84, R15, R84 ;  /* 0x000000540f54723e */ /* 0x000fe200000010ff */
[----:B------:R-:W-:Y:S01]  /*3ee0*/  STG.E.U16 desc[UR8][R2.64], R26 ;  /* 0x0000001a02007986 */ /* 0x000fe2000c101508 */
[----:B------:R-:W-:Y:S02]  /*3ef0*/  PRMT R14, R32, 0x7632, R14 ;  /* 0x00007632200e7816 */ /* 0x000fe4000000000e */
[----:B------:R-:W-:Y:S01]  /*3f00*/  F2FP.BF16.F32.PACK_AB R34, R17, R34 ;  /* 0x000000221122723e */ /* 0x000fe200000010ff */
[----:B------:R-:W-:Y:S01]  /*3f10*/  STG.E.U16 desc[UR8][R2.64+0x4], R30 ;  /* 0x0000041e02007986 */ /* 0x000fe2000c101508 */
[----:B------:R-:W-:Y:S02]  /*3f20*/  F2FP.BF16.F32.PACK_AB R90, R19, R90 ;  /* 0x0000005a135a723e */ /* 0x000fe400000010ff */
[----:B------:R-:W-:Y:S01]  /*3f30*/  F2FP.BF16.F32.PACK_AB R94, R25, R94 ;  /* 0x0000005e195e723e */ /* 0x000fe200000010ff */
[----:B------:R2:W-:Y:S01]  /*3f40*/  STG.E.U16 desc[UR8][R2.64+0x6], R13 ;  /* 0x0000060d02007986 */ /* 0x0005e2000c101508 */
[----:B-1----:R-:W-:-:S02]  /*3f50*/  IADD3 R12, P0, R67, UR12, RZ ;  /* 0x0000000c430c7c10 */ /* 0x002fc4000ff1e0ff */
[----:B------:R-:W-:Y:S01]  /*3f60*/  F2FP.BF16.F32.PACK_AB R102, R27, R102 ;  /* 0x000000661b66723e */ /* 0x000fe200000010ff */
[----:B------:R1:W-:Y:S01]  /*3f70*/  STG.E.U16 desc[UR8][R68.64+0x2], R14 ;  /* 0x0000020e44007986 */ /* 0x0003e2000c101508 */
[----:B------:R-:W-:-:S03]  /*3f80*/  PRMT R33, R94, 0x7632, R33 ;  /* 0x000076325e217816 */ /* 0x000fc60000000021 */
[----:B------:R-:W-:Y:S01]  /*3f90*/  STG.E.U16 desc[UR8][R68.64], R32 ;  /* 0x0000002044007986 */ /* 0x000fe2000c101508 */
[----:B--2---:R-:W-:-:S03]  /*3fa0*/  PRMT R3, R84, 0x7632, R3 ;  /* 0x0000763254037816 */ /* 0x004fc60000000003 */
[----:B------:R-:W-:Y:S01]  /*3fb0*/  STG.E.U16 desc[UR8][R68.64+0x4], R84 ;  /* 0x0000045444007986 */ /* 0x000fe2000c101508 */
[----:B------:R-:W-:Y:S02]  /*3fc0*/  IADD3.X R13, R61, UR13, RZ, P0, !PT ;  /* 0x0000000d3d0d7c10 */ /* 0x000fe400087fe4ff */
[----:B------:R-:W-:Y:S01]  /*3fd0*/  IADD3 R66, P0, R66, UR12, RZ ;  /* 0x0000000c42427c10 */ /* 0x000fe2000ff1e0ff */
[----:B------:R2:W-:Y:S01]  /*3fe0*/  STG.E.U16 desc[UR8][R68.64+0x6], R3 ;  /* 0x0000060344007986 */ /* 0x0005e2000c101508 */
[----:B------:R-:W-:Y:S02]  /*3ff0*/  PRMT R2, R34, 0x7632, R2 ;  /* 0x0000763222027816 */ /* 0x000fe40000000002 */
[----:B-1----:R-:W-:Y:S01]  /*4000*/  PRMT R14, R90, 0x7632, R14 ;  /* 0x000076325a0e7816 */ /* 0x002fe2000000000e */
[----:B------:R1:W-:Y:S01]  /*4010*/  STG.E.U16 desc[UR8][R12.64], R34 ;  /* 0x000000220c007986 */ /* 0x0003e2000c101508 */
[----:B------:R-:W-:Y:S02]  /*4020*/  IADD3.X R67, R64, UR13, RZ, P0, !PT ;  /* 0x0000000d40437c10 */ /* 0x000fe400087fe4ff */
[----:B------:R-:W-:Y:S01]  /*4030*/  ISETP.GE.U32.AND P0, PT, R0, UR11, PT ;  /* 0x0000000b00007c0c */ /* 0x000fe2000bf06070 */
[----:B------:R1:W-:Y:S03]  /*4040*/  STG.E.U16 desc[UR8][R12.64+0x2], R2 ;  /* 0x000002020c007986 */ /* 0x0003e6000c101508 */
[----:B------:R-:W-:Y:S01]  /*4050*/  ISETP.GE.AND.EX P0, PT, R70, UR7, PT, P0 ;  /* 0x0000000746007c0c */ /* 0x000fe2000bf06300 */
[----:B------:R1:W-:Y:S01]  /*4060*/  STG.E.U16 desc[UR8][R12.64+0x4], R90 ;  /* 0x0000045a0c007986 */ /* 0x0003e2000c101508 */
[----:B--2---:R-:W-:-:S03]  /*4070*/  PRMT R3, R102, 0x7632, R3 ;  /* 0x0000763266037816 */ /* 0x004fc60000000003 */
[----:B------:R1:W-:Y:S04]  /*4080*/  STG.E.U16 desc[UR8][R12.64+0x6], R14 ;  /* 0x0000060e0c007986 */ /* 0x0003e8000c101508 */
[----:B------:R1:W-:Y:S04]  /*4090*/  STG.E.U16 desc[UR8][R66.64], R94 ;  /* 0x0000005e42007986 */ /* 0x0003e8000c101508 */
[----:B------:R1:W-:Y:S04]  /*40a0*/  STG.E.U16 desc[UR8][R66.64+0x2], R33 ;  /* 0x0000022142007986 */ /* 0x0003e8000c101508 */
[----:B------:R1:W-:Y:S04]  /*40b0*/  STG.E.U16 desc[UR8][R66.64+0x4], R102 ;  /* 0x0000046642007986 */ /* 0x0003e8000c101508 */
[----:B------:R1:W-:Y:S01]  /*40c0*/  STG.E.U16 desc[UR8][R66.64+0x6], R3 ;  /* 0x0000060342007986 */ /* 0x0003e2000c101508 */
[----:B------:R-:W-:Y:S05]  /*40d0*/  @!P0 BRA `(.L_x_584) ;  /* 0xffffffc400788947 */ /* 0x000fea000383ffff */
.L_x_573:
[----:B------:R-:W2:Y:S02]  /*40e0*/  S2UR UR6, SR_CTAID.Y ;  /* 0x00000000000679c3 */ /* 0x000ea40000002600 */
[----:B--2---:R-:W-:Y:S02]  /*40f0*/  USHF.R.U32.HI UR5, URZ, 0x1, UR6 ;  /* 0x000000013f057899 */ /* 0x004fe40008011606 */
[----:B------:R-:W-:Y:S02]  /*4100*/  ULOP3.LUT UR6, UR6, 0x7, URZ, 0xc0, !UPT ;  /* 0x0000000706067892 */ /* 0x000fe4000f8ec03f */
[----:B------:R-:W-:Y:S02]  /*4110*/  ULOP3.LUT UR5, UR5, 0x7fffffc, URZ, 0xc0, !UPT ;  /* 0x07fffffc05057892 */ /* 0x000fe4000f8ec03f */
[----:B------:R-:W-:-:S04]  /*4120*/  UIMAD UR6, UR6, 0x140, URZ ;  /* 0x00000140060678a4 */ /* 0x000fc8000f8e023f */
[----:B------:R-:W-:Y:S01]  /*4130*/  IADD3 R39, R39, UR5, RZ ;  /* 0x0000000527277c10 */ /* 0x000fe2000fffe0ff */
[----:B------:R-:W-:-:S03]  /*4140*/  UIADD3 UR10, UR6, 0x140, URZ ;  /* 0x00000140060a7890 */ /* 0x000fc6000fffe03f */
[----:B------:R-:W-:-:S04]  /*4150*/  LEA R39, R39, UR6, 0x5 ;  /* 0x0000000627277c11 */ /* 0x000fc8000f8e28ff */
[----:B------:R-:W-:-:S13]  /*4160*/  ISETP.GE.AND P0, PT, R39, UR10, PT ;  /* 0x0000000a27007c0c */ /* 0x000fda000bf06270 */
[----:B------:R-:W-:Y:S05]  /*4170*/  @P0 EXIT ;  /* 0x000000000000094d */ /* 0x000fea0003800000 */
[----:B0-----:R-:W0:Y:S01]  /*4180*/  LDC.64 R20, c[0x0][0x258] ;  /* 0x00009600ff147b82 */ /* 0x001e220000000a00 */
[----:B------:R-:W1:Y:S01]  /*4190*/  S2R R0, SR_TID.X ;  /* 0x0000000000007919 */ /* 0x000e620000002100 */
[----:B------:R-:W-:-:S06]  /*41a0*/  UMOV UR4, 0x400 ;  /* 0x0000040000047882 */ /* 0x000fcc0000000000 */
[----:B------:R-:W2:Y:S01]  /*41b0*/  S2UR UR5, SR_CgaCtaId ;  /* 0x00000000000579c3 */ /* 0x000ea20000008800 */
[----:B0-----:R-:W-:Y:S02]  /*41c0*/  LOP3.LUT R4, RZ, R20, RZ, 0x33, !PT ;  /* 0x00000014ff047212 */ /* 0x001fe400078e33ff */
[----:B------:R-:W-:Y:S02]  /*41d0*/  LOP3.LUT R5, RZ, R21, RZ, 0x33, !PT ;  /* 0x00000015ff057212 */ /* 0x000fe400078e33ff */
[----:B------:R-:W-:-:S04]  /*41e0*/  ISETP.GT.U32.AND P0, PT, R4, -0x5, PT ;  /* 0xfffffffb0400780c */ /* 0x000fc80003f04070 */
[C---:B------:R-:W-:Y:S01]  /*41f0*/  ISETP.GT.AND.EX P0, PT, R5.reuse, -0x1, PT, P0 ;  /* 0xffffffff0500780c */ /* 0x040fe20003f04300 */
[----:B--2---:R-:W-:Y:S01]  /*4200*/  ULEA UR6, UR5, UR4, 0x18 ;  /* 0x0000000405067291 */ /* 0x004fe2000f8ec03f */
[----:B-1----:R-:W-:Y:S02]  /*4210*/  SHF.R.U32.HI R2, RZ, 0x5, R0 ;  /* 0x00000005ff027819 */ /* 0x002fe40000011600 */
[----:B------:R-:W-:Y:S01]  /*4220*/  SEL R4, R4, 0xfffffffb, P0 ;  /* 0xfffffffb04047807 */ /* 0x000fe20000000000 */
[----:B------:R-:W-:Y:S01]  /*4230*/  ULDC.64 UR4, c[0x0][0x260] ;  /* 0x0000980000047ab9 */ /* 0x000fe20000000a00 */
[----:B------:R-:W-:Y:S01]  /*4240*/  SEL R5, R5, 0xffffffff, P0 ;  /* 0xffffffff05057807 */ /* 0x000fe20000000000 */
[----:B------:R-:W-:Y:S01]  /*4250*/  IMAD.SHL.U32 R7, R2, 0x2, RZ ;  /* 0x0000000202077824 */ /* 0x000fe200078e00ff */
[C---:B------:R-:W-:Y:S01]  /*4260*/  SHF.L.U32 R3, R4.reuse, 0x2, RZ ;  /* 0x0000000204037819 */ /* 0x040fe200000006ff */
[----:B------:R-:W-:Y:S01]  /*4270*/  UIADD3 UR4, UP0, UR4, 0x65000, URZ ;  /* 0x0006500004047890 */ /* 0x000fe2000ff1e03f */
[----:B------:R-:W-:-:S02]  /*4280*/  SHF.L.U64.HI R4, R4, 0x2, R5 ;  /* 0x0000000204047819 */ /* 0x000fc40000010205 */
[----:B------:R-:W-:Y:S01]  /*4290*/  MOV R5, 0xffffffff ;  /* 0xffffffff00057802 */ /* 0x000fe20000000f00 */
[----:B------:R-:W-:Y:S01]  /*42a0*/  UIADD3.X UR5, URZ, UR5, URZ, UP0, !UPT ;  /* 0x000000053f057290 */ /* 0x000fe200087fe43f */
[----:B------:R-:W-:Y:S02]  /*42b0*/  IADD3 R3, P0, P1, -R3, -0x5, -R2 ;  /* 0xfffffffb03037810 */ /* 0x000fe4000791e902 */
[----:B------:R-:W-:Y:S02]  /*42c0*/  LEA R12, R2, UR6, 0x7 ;  /* 0x00000006020c7c11 */ /* 0x000fe4000f8e38ff */
[----:B------:R-:W-:Y:S02]  /*42d0*/  IADD3.X R4, ~R4, -0x1, R5, P0, P1 ;  /* 0xffffffff04047810 */ /* 0x000fe400007e2505 */
[--C-:B------:R-:W-:Y:S02]  /*42e0*/  SHF.R.U32.HI R5, RZ, 0x4, R0.reuse ;  /* 0x00000004ff057819 */ /* 0x100fe40000011600 */
[----:B------:R-:W-:Y:S01]  /*42f0*/  LOP3.LUT R7, R7, 0x1f, R0, 0x78, !PT ;  /* 0x0000001f07077812 */ /* 0x000fe200078e7800 */
[----:B------:R-:W-:Y:S01]  /*4300*/  IMAD.WIDE.U32 R8, R4, -0x33333333, RZ ;  /* 0xcccccccd04087825 */ /* 0x000fe200078e00ff */
[----:B------:R-:W-:-:S02]  /*4310*/  IADD3 R6, R5, 0x14, RZ ;  /* 0x0000001405067810 */ /* 0x000fc40007ffe0ff */
[----:B------:R-:W-:Y:S02]  /*4320*/  LOP3.LUT R14, RZ, R5, RZ, 0x33, !PT ;  /* 0x00000005ff0e7212 */ /* 0x000fe400078e33ff */
[----:B------:R-:W-:Y:S01]  /*4330*/  VIMNMX.U32 R13, R6, 0x20, !PT ;  /* 0x00000020060d7848 */ /* 0x000fe20007fe0000 */
[----:B------:R-:W-:Y:S01]  /*4340*/  IMAD.WIDE.U32 R10, P0, R3, -0x33333334, R8 ;  /* 0xcccccccc030a7825 */ /* 0x000fe20007800008 */
[----:B------:R-:W-:Y:S02]  /*4350*/  LEA R7, R7, R12, 0x2 ;  /* 0x0000000c07077211 */ /* 0x000fe400078e10ff */
[----:B------:R-:W-:Y:S01]  /*4360*/  SHF.L.U32 R12, R0, 0x7, RZ ;  /* 0x00000007000c7819 */ /* 0x000fe200000006ff */
[----:B------:R-:W-:Y:S01]  /*4370*/  IMAD.WIDE.U32 R8, R3, -0x33333333, RZ ;  /* 0xcccccccd03087825 */ /* 0x000fe200078e00ff */
[----:B------:R-:W-:Y:S02]  /*4380*/  IADD3.X R17, RZ, RZ, RZ, P0, !PT ;  /* 0x000000ffff117210 */ /* 0x000fe400007fe4ff */
[----:B------:R-:W-:-:S02]  /*4390*/  MOV R16, R11 ;  /* 0x0000000b00107202 */ /* 0x000fc40000000f00 */
[----:B------:R-:W-:Y:S02]  /*43a0*/  IADD3 RZ, P1, R9, R10, RZ ;  /* 0x0000000a09ff7210 */ /* 0x000fe40007f3e0ff */
[----:B------:R-:W-:Y:S02]  /*43b0*/  IADD3 R8, R13, R14, RZ ;  /* 0x0000000e0d087210 */ /* 0x000fe40007ffe0ff */
[----:B------:R-:W-:Y:S01]  /*43c0*/  SHF.L.U32 R13, R0, 0x1, RZ ;  /* 0x00000001000d7819 */ /* 0x000fe200000006ff */
[----:B------:R-:W-:Y:S01]  /*43d0*/  IMAD.WIDE.U32.X R16, R4, -0x33333334, R16, P1 ;  /* 0xcccccccc04107825 */ /* 0x000fe200008e0410 */
[----:B------:R-:W-:Y:S02]  /*43e0*/  ISETP.LT.U32.AND P0, PT, R20, 0x4, PT ;  /* 0x000000041400780c */ /* 0x000fe40003f01070 */
[----:B------:R-:W-:Y:S01]  /*43f0*/  LOP3.LUT R12, R12, 0x780, RZ, 0xc0, !PT ;  /* 0x000007800c0c7812 */ /* 0x000fe200078ec0ff */
[----:B------:R-:W-:Y:S01]  /*4400*/  IMAD.WIDE.U32 R14, R8, -0x33333333, RZ ;  /* 0xcccccccd080e7825 */ /* 0x000fe200078e00ff */
[----:B------:R-:W-:-:S02]  /*4410*/  LOP3.LUT R10, R13, 0x1e, RZ, 0xc0, !PT ;  /* 0x0000001e0d0a7812 */ /* 0x000fc400078ec0ff */
[----:B------:R-:W-:Y:S01]  /*4420*/  SHF.R.U64 R24, R16, 0x3, R17 ;  /* 0x0000000310187819 */ /* 0x000fe20000001211 */
[----:B------:R-:W-:Y:S01]  /*4430*/  VIADD R18, R12, UR6 ;  /* 0x000000060c127c36 */ /* 0x000fe20008000000 */
[----:B------:R-:W-:Y:S02]  /*4440*/  IADD3 R9, R5, 0x28, RZ ;  /* 0x0000002805097810 */ /* 0x000fe40007ffe0ff */
[----:B------:R-:W-:Y:S01]  /*4450*/  ISETP.LT.AND.EX P0, PT, R21, RZ, PT, P0 ;  /* 0x000000ff1500720c */ /* 0x000fe20003f01300 */
[----:B------:R-:W-:Y:S01]  /*4460*/  VIADD R24, R24, 0x1 ;  /* 0x0000000118187836 */ /* 0x000fe20000000000 */
[-C--:B------:R-:W-:Y:S02]  /*4470*/  LOP3.LUT R13, R6, R10.reuse, RZ, 0x3c, !PT ;  /* 0x0000000a060d7212 */ /* 0x080fe400078e3cff */
[-C--:B------:R-:W-:Y:S02]  /*4480*/  LOP3.LUT R11, R5, R10.reuse, RZ, 0x3c, !PT ;  /* 0x0000000a050b7212 */ /* 0x080fe400078e3cff */
[----:B------:R-:W-:-:S02]  /*4490*/  LOP3.LUT R19, R9, R10, RZ, 0x3c, !PT ;  /* 0x0000000a09137212 */ /* 0x000fc400078e3cff */
[----:B------:R-:W-:Y:S02]  /*44a0*/  SEL R23, R20, 0x4, P0 ;  /* 0x0000000414177807 */ /* 0x000fe40000000000 */
[----:B------:R-:W-:Y:S02]  /*44b0*/  SEL R26, R21, RZ, P0 ;  /* 0x000000ff151a7207 */ /* 0x000fe40000000000 */
[----:B------:R-:W-:Y:S02]  /*44c0*/  LEA.HI R22, R15, 0x1, RZ, 0x1c ;  /* 0x000000010f167811 */ /* 0x000fe400078fe0ff */
[C---:B------:R-:W-:Y:S02]  /*44d0*/  IADD3 R16, P0, R2.reuse, 0xa, RZ ;  /* 0x0000000a02107810 */ /* 0x040fe40007f1e0ff */
[C---:B------:R-:W-:Y:S02]  /*44e0*/  IADD3 R17, P1, R2.reuse, 0x14, RZ ;  /* 0x0000001402117810 */ /* 0x040fe40007f3e0ff */
[----:B------:R-:W-:-:S02]  /*44f0*/  IADD3 R49, P2, R2, 0x1e, RZ ;  /* 0x0000001e02317810 */ /* 0x000fc40007f5e0ff */
[-C--:B------:R-:W-:Y:S02]  /*4500*/  LEA R12, R13, R18.reuse, 0x2 ;  /* 0x000000120d0c7211 */ /* 0x080fe400078e10ff */
[-C--:B------:R-:W-:Y:S02]  /*4510*/  LEA R11, R11, R18.reuse, 0x2 ;  /* 0x000000120b0b7211 */ /* 0x080fe400078e10ff */
[----:B------:R-:W-:Y:S02]  /*4520*/  LEA R13, R19, R18, 0x2 ;  /* 0x00000012130d7211 */ /* 0x000fe400078e10ff */
[----:B------:R-:W-:Y:S02]  /*4530*/  SHF.L.U64.HI R21, R23, 0x2, R26 ;  /* 0x0000000217157819 */ /* 0x000fe4000001021a */
[----:B------:R-:W-:Y:S02]  /*4540*/  MOV R14, R39 ;  /* 0x00000027000e7202 */ /* 0x000fe40000000f00 */
[----:B------:R-:W-:-:S02]  /*4550*/  LOP3.LUT R15, R0, 0x1f, RZ, 0xc0, !PT ;  /* 0x0000001f000f7812 */ /* 0x000fc400078ec0ff */
[----:B------:R-:W-:Y:S02]  /*4560*/  LOP3.LUT R47, R0, 0xf, RZ, 0xc0, !PT ;  /* 0x0000000f002f7812 */ /* 0x000fe400078ec0ff */
[----:B------:R-:W-:Y:S02]  /*4570*/  IADD3 R18, R5, 0x3c, RZ ;  /* 0x0000003c05127810 */ /* 0x000fe40007ffe0ff */
[----:B------:R-:W-:Y:S02]  /*4580*/  IADD3.X R19, RZ, RZ, RZ, P0, !PT ;  /* 0x000000ffff137210 */ /* 0x000fe400007fe4ff */
[----:B------:R-:W-:Y:S02]  /*4590*/  IADD3.X R20, RZ, RZ, RZ, P1, !PT ;  /* 0x000000ffff147210 */ /* 0x000fe40000ffe4ff */
[----:B------:R-:W-:Y:S02]  /*45a0*/  IADD3.X R53, RZ, RZ, RZ, P2, !PT ;  /* 0x000000ffff357210 */ /* 0x000fe400017fe4ff */
[----:B------:R-:W-:-:S02]  /*45b0*/  SHF.L.U32 R23, R23, 0x2, RZ ;  /* 0x0000000217177819 */ /* 0x000fc400000006ff */
[----:B------:R-:W-:Y:S02]  /*45c0*/  LOP3.LUT R22, R22, 0x3, RZ, 0xc0, !PT ;  /* 0x0000000316167812 */ /* 0x000fe400078ec0ff */
[----:B------:R-:W-:-:S07]  /*45d0*/  LOP3.LUT R24, R24, 0x3, RZ, 0xc0, !PT ;  /* 0x0000000318187812 */ /* 0x000fce00078ec0ff */
.L_x_601:
[----:B------:R-:W-:Y:S01]  /*45e0*/  ISETP.GT.U32.AND P0, PT, R23, R2, PT ;  /* 0x000000021700720c */ /* 0x000fe20003f04070 */
[----:B------:R-:W-:Y:S01]  /*45f0*/  BSSY B0, `(.L_x_585) ;  /* 0x00000a7000007945 */ /* 0x000fe20003800000 */
[----:B0-2-4-:R-:W-:Y:S01]  /*4600*/  HFMA2.MMA R25, -RZ, RZ, 0, 0 ;  /* 0x00000000ff197435 */ /* 0x015fe200000001ff */
[----:B------:R-:W-:Y:S02]  /*4610*/  MOV R52, RZ ;  /* 0x000000ff00347202 */ /* 0x000fe40000000f00 */
[----:B------:R-:W-:-:S13]  /*4620*/  ISETP.GT.AND.EX P0, PT, R21, RZ, PT, P0 ;  /* 0x000000ff1500720c */ /* 0x000fda0003f04300 */
[----:B-1-3--:R-:W-:Y:S05]  /*4630*/  @!P0 BRA `(.L_x_586) ;  /* 0x0000000800888947 */ /* 0x00afea0003800000 */
[----:B------:R-:W-:Y:S01]  /*4640*/  ISETP.NE.U32.AND P1, PT, R24, RZ, PT ;  /* 0x000000ff1800720c */ /* 0x000fe20003f25070 */
[----:B------:R-:W-:Y:S01]  /*4650*/  BSSY B1, `(.L_x_587) ;  /* 0x0000023000017945 */ /* 0x000fe20003800000 */
[----:B------:R-:W-:Y:S02]  /*4660*/  ISETP.GE.U32.AND P0, PT, R3, 0x1e, PT ;  /* 0x0000001e0300780c */ /* 0x000fe40003f06070 */
[----:B------:R-:W-:Y:S02]  /*4670*/  ISETP.NE.AND.EX P1, PT, RZ, RZ, PT, P1 ;  /* 0x000000ffff00720c */ /* 0x000fe40003f25310 */
[----:B------:R-:W-:Y:S02]  /*4680*/  IADD3 R26, P2, R15, R14, RZ ;  /* 0x0000000e0f1a7210 */ /* 0x000fe40007f5e0ff */
[----:B------:R-:W-:Y:S02]  /*4690*/  ISETP.GE.U32.AND.EX P0, PT, R4, RZ, PT, P0 ;  /* 0x000000ff0400720c */ /* 0x000fe40003f06100 */
[----:B------:R-:W-:-:S02]  /*46a0*/  MOV R52, RZ ;  /* 0x000000ff00347202 */ /* 0x000fc40000000f00 */
[----:B------:R-:W-:Y:S02]  /*46b0*/  MOV R48, R2 ;  /* 0x0000000200307202 */ /* 0x000fe40000000f00 */
[----:B------:R-:W-:Y:S02]  /*46c0*/  MOV R46, RZ ;  /* 0x000000ff002e7202 */ /* 0x000fe40000000f00 */
        /* <DEDUP_REMOVED lines=20> */
[----:B------:R-:W-:Y:S02]  /*4810*/  MOV R46, R20 ;  /* 0x00000014002e7202 */ /* 0x000fe40000000f00 */
[----:B------:R-:W-:Y:S02]  /*4820*/  @P1 MOV R48, R49 ;  /* 0x0000003100301202 */ /* 0x000fe40000000f00 */
[----:B------:R-:W-:Y:S01]  /*4830*/  @P1 MOV R46, R53 ;  /* 0x00000035002e1202 */ /* 0x000fe20000000f00 */
[----:B--2---:R-:W-:Y:S01]  /*4840*/  FADD.FTZ R25, R25, R30 ;  /* 0x0000001e19197221 */ /* 0x004fe20000010000 */
[----:B------:R-:W-:-:S03]  /*4850*/  FADD.FTZ R52, R52, R31 ;  /* 0x0000001f34347221 */ /* 0x000fc60000010000 */
[----:B---3--:R-:W-:Y:S01]  /*4860*/  @P1 FADD.FTZ R25, R25, R32 ;  /* 0x0000002019191221 */ /* 0x008fe20000010000 */
[----:B------:R-:W-:-:S07]  /*4870*/  @P1 FADD.FTZ R52, R52, R33 ;  /* 0x0000002134341221 */ /* 0x000fce0000010000 */
.L_x_588:
[----:B------:R-:W-:Y:S05]  /*4880*/  BSYNC B1 ;  /* 0x0000000000017941 */ /* 0x000fea0003800000 */
.L_x_587:
[----:B------:R-:W-:Y:S05]  /*4890*/  @!P0 BRA `(.L_x_586) ;  /* 0x0000000400f08947 */ /* 0x000fea0003800000 */
[----:B------:R-:W-:Y:S01]  /*48a0*/  SHF.L.U64.HI R29, R26, 0x1, R27 ;  /* 0x000000011a1d7819 */ /* 0x000fe2000001021b */
[----:B------:R-:W-:Y:S01]  /*48b0*/  IMAD R27, R46, 0x1400, RZ ;  /* 0x000014002e1b7824 */ /* 0x000fe200078e02ff */
[----:B------:R-:W-:Y:S01]  /*48c0*/  SHF.L.U32 R28, R26, 0x1, RZ ;  /* 0x000000011a1c7819 */ /* 0x000fe200000006ff */
[----:B------:R-:W-:Y:S01]  /*48d0*/  BSSY B1, `(.L_x_589) ;  /* 0x0000045000017945 */ /* 0x000fe20003800000 */
[----:B------:R-:W-:-:S03]  /*48e0*/  IADD3 R26, P0, -R48, R23, RZ ;  /* 0x00000017301a7210 */ /* 0x000fc60007f1e1ff */
[----:B------:R-:W-:Y:S01]  /*48f0*/  IMAD.WIDE.U32 R28, R48, 0x1400, R28 ;  /* 0x00001400301c7825 */ /* 0x000fe200078e001c */
[----:B------:R-:W-:Y:S02]  /*4900*/  ISETP.GT.U32.AND P1, PT, R26, 0x78, PT ;  /* 0x000000781a00780c */ /* 0x000fe40003f24070 */
[----:B------:R-:W-:Y:S02]  /*4910*/  IADD3.X R30, ~R46, R21, RZ, P0, !PT ;  /* 0x000000152e1e7210 */ /* 0x000fe400007fe5ff */
[----:B------:R-:W-:Y:S02]  /*4920*/  IADD3 R27, R29, R27, RZ ;  /* 0x0000001b1d1b7210 */ /* 0x000fe40007ffe0ff */
[----:B------:R-:W-:Y:S02]  /*4930*/  ISETP.GT.AND.EX P1, PT, R30, RZ, PT, P1 ;  /* 0x000000ff1e00720c */ /* 0x000fe40003f24310 */
[----:B------:R-:W-:-:S04]  /*4940*/  LEA R26, P0, R28, UR4, 0x2 ;  /* 0x000000041c1a7c11 */ /* 0x000fc8000f8010ff */
[----:B------:R-:W-:Y:S02]  /*4950*/  LEA.HI.X R27, R28, UR5, R27, 0x2, P0 ;  /* 0x000000051c1b7c11 */ /* 0x000fe400080f141b */
[----:B------:R-:W-:-:S05]  /*4960*/  PLOP3.LUT P0, PT, PT, PT, PT, 0x80, 0x0 ;  /* 0x000000000000781c */ /* 0x000fca0003f0f070 */
[----:B------:R-:W-:Y:S08]  /*4970*/  @!P1 BRA `(.L_x_590) ;  /* 0x0000000000e89947 */ /* 0x000ff00003800000 */
[----:B------:R-:W-:Y:S02]  /*4980*/  IADD3 R67, P1, R23, -0x78, RZ ;  /* 0xffffff8817437810 */ /* 0x000fe40007f3e0ff */
[----:B------:R-:W-:Y:S02]  /*4990*/  PLOP3.LUT P0, PT, PT, PT, PT, 0x8, 0x0 ;  /* 0x000000000000781c */ /* 0x000fe40003f0e170 */
[----:B------:R-:W-:-:S11]  /*49a0*/  IADD3.X R69, R21, -0x1, RZ, P1, !PT ;  /* 0xffffffff15457810 */ /* 0x000fd60000ffe4ff */
.L_x_591:
        /* <DEDUP_REMOVED lines=55> */
.L_x_590:
[----:B------:R-:W-:Y:S05]  /*4d20*/  BSYNC B1 ;  /* 0x0000000000017941 */ /* 0x000fea0003800000 */
.L_x_589:
        /* <DEDUP_REMOVED lines=35> */
.L_x_593:
[----:B------:R-:W-:Y:S05]  /*4f60*/  BSYNC B1 ;  /* 0x0000000000017941 */ /* 0x000fea0003800000 */
.L_x_592:
        /* <DEDUP_REMOVED lines=15> */
.L_x_586:
[----:B------:R-:W-:Y:S05]  /*5060*/  BSYNC B0 ;  /* 0x0000000000007941 */ /* 0x000fea0003800000 */
.L_x_585:
        /* <DEDUP_REMOVED lines=15> */
[----:B0-----:R-:W-:Y:S01]  /*5160*/  MOV R25, 0xffff ;  /* 0x0000ffff00197802 */ /* 0x001fe20000000f00 */
[----:B------:R-:W-:Y:S01]  /*5170*/  IMAD.MOV.U32 R39, RZ, RZ, 0xffff ;  /* 0x0000ffffff277424 */ /* 0x000fe200078e00ff */
[----:B------:R-:W-:Y:S02]  /*5180*/  MOV R30, 0xffff ;  /* 0x0000ffff001e7802 */ /* 0x000fe40000000f00 */
[----:B------:R-:W-:Y:S01]  /*5190*/  MOV R32, 0xffff ;  /* 0x0000ffff00207802 */ /* 0x000fe20000000f00 */
[----:B--2---:R-:W0:Y:S01]  /*51a0*/  SHFL.BFLY PT, R29, R26, 0x8, 0x101f ;  /* 0x0d101f001a1d7f89 */ /* 0x004e2200000e0000 */
[----:B------:R-:W-:-:S03]  /*51b0*/  MOV R31, 0xffff ;  /* 0x0000ffff001f7802 */ /* 0x000fc60000000f00 */
[----:B---3--:R-:W2:Y:S01]  /*51c0*/  SHFL.BFLY PT, R28, R27, 0x8, 0x101f ;  /* 0x0d101f001b1c7f89 */ /* 0x008ea200000e0000 */
[----:B0-----:R-:W-:Y:S01]  /*51d0*/  FADD.FTZ R29, R29, R26 ;  /* 0x0000001a1d1d7221 */ /* 0x001fe20000010000 */
[----:B------:R-:W-:Y:S01]  /*51e0*/  MOV R26, 0xffff ;  /* 0x0000ffff001a7802 */ /* 0x000fe20000000f00 */
[----:B--2---:R-:W-:-:S03]  /*51f0*/  FADD.FTZ R28, R28, R27 ;  /* 0x0000001b1c1c7221 */ /* 0x004fc60000010000 */
        /* <DEDUP_REMOVED lines=9> */
[----:B------:R2:W3:Y:S02]  /*5290*/  SHFL.BFLY PT, R32, R37, 0x1, 0x101f ;  /* 0x0c301f0025207f89 */ /* 0x0004e400000e0000 */
[----:B0-2---:R-:W-:-:S07]  /*52a0*/  FADD.FTZ R38, R35, R38 ;  /* 0x0000002623267221 */ /* 0x005fce0000010000 */
.L_x_610:
[----:B------:R-:W0:Y:S01]  /*52b0*/  LDC.64 R26, c[0x0][0x218] ;  /* 0x00008600ff1a7b82 */ /* 0x000e220000000a00 */
[----:B------:R-:W-:Y:S01]  /*52c0*/  ISETP.NE.AND P1, PT, R47, RZ, PT ;  /* 0x000000ff2f00720c */ /* 0x000fe20003f25270 */
[----:B---3--:R-:W-:Y:S01]  /*52d0*/  FADD.FTZ R31, R37, R32 ;  /* 0x00000020251f7221 */ /* 0x008fe20000010000 */
[----:B------:R-:W-:Y:S02]  /*52e0*/  IADD3 R25, R5, R14, RZ ;  /* 0x0000000e05197210 */ /* 0x000fe40007ffe0ff */
[----:B------:R-:W-:Y:S02]  /*52f0*/  ISETP.NE.AND P2, PT, R22, 0x1, PT ;  /* 0x000000011600780c */ /* 0x000fe40003f45270 */
[----:B------:R-:W-:Y:S01]  /*5300*/  MOV R33, R6 ;  /* 0x0000000600217202 */ /* 0x000fe20000000f00 */
[----:B------:R-:W2:Y:S06]  /*5310*/  LDC.64 R28, c[0x0][0x220] ;  /* 0x00008800ff1c7b82 */ /* 0x000eac0000000a00 */
[----:B------:R-:W-:-:S02]  /*5320*/  @!P1 F2FP.BF16.F32.PACK_AB R30, RZ, R38 ;  /* 0x00000026ff1e923e */ /* 0x000fc400000010ff */
[----:B------:R-:W-:Y:S01]  /*5330*/  @!P1 F2FP.BF16.F32.PACK_AB R31, RZ, R31 ;  /* 0x0000001fff1f923e */ /* 0x000fe200000010ff */
[----:B0-----:R-:W-:-:S05]  /*5340*/  IMAD.WIDE R26, R25, 0x2, R26 ;  /* 0x00000002191a7825 */ /* 0x001fca00078e021a */
[----:B------:R3:W-:Y:S01]  /*5350*/  @!P1 STG.E.U16 desc[UR8][R26.64], R30 ;  /* 0x0000001e1a009986 */ /* 0x0007e2000c101508 */
[----:B--2---:R-:W-:-:S05]  /*5360*/  IMAD.WIDE R28, R25, 0x2, R28 ;  /* 0x00000002191c7825 */ /* 0x004fca00078e021c */
[----:B------:R3:W-:Y:S01]  /*5370*/  @!P1 STG.E.U16 desc[UR8][R28.64], R31 ;  /* 0x0000001f1c009986 */ /* 0x0007e2000c101508 */
[----:B------:R-:W-:Y:S05]  /*5380*/  @!P2 BRA `(.L_x_596) ;  /* 0x000000040010a947 */ /* 0x000fea0003800000 */
[----:B------:R-:W-:Y:S01]  /*5390*/  HFMA2.MMA R33, -RZ, RZ, 0, 0 ;  /* 0x00000000ff217435 */ /* 0x000fe200000001ff */
[----:B------:R-:W-:Y:S01]  /*53a0*/  MOV R35, RZ ;  /* 0x000000ff00237202 */ /* 0x000fe20000000f00 */
[----:B------:R-:W-:-:S05]  /*53b0*/  UMOV UR7, 0xffff ;  /* 0x0000ffff00077882 */ /* 0x000fca0000000000 */
[----:B------:R0:W2:Y:S04]  /*53c0*/  @!P0 LDS R35, [R12+0x500] ;  /* 0x000500000c238984 */ /* 0x0000a80000000800 */
[----:B------:R0:W4:Y:S01]  /*53d0*/  @!P0 LDS R33, [R12] ;  /* 0x000000000c218984 */ /* 0x0001220000000800 */
[----:B------:R-:W-:Y:S05]  /*53e0*/  BRA.DIV UR7, `(.L_x_598) ;  /* 0x0000001207447947 */ /* 0x000fea000b800000 */
[----:B---3--:R-:W-:Y:S01]  /*53f0*/  MOV R30, 0xffff ;  /* 0x0000ffff001e7802 */ /* 0x008fe20000000f00 */
[----:B------:R-:W-:Y:S01]  /*5400*/  IMAD.MOV.U32 R31, RZ, RZ, 0xffff ;  /* 0x0000ffffff1f7424 */ /* 0x000fe200078e00ff */
[----:B------:R-:W-:Y:S02]  /*5410*/  MOV R32, 0xffff ;  /* 0x0000ffff00207802 */ /* 0x000fe40000000f00 */
[----:B------:R-:W-:Y:S01]  /*5420*/  MOV R25, 0xffff ;  /* 0x0000ffff00197802 */ /* 0x000fe20000000f00 */
[----:B----4-:R-:W3:Y:S01]  /*5430*/  SHFL.BFLY PT, R36, R33, 0x8, 0x101f ;  /* 0x0d101f0021247f89 */ /* 0x010ee200000e0000 */
[----:B------:R-:W-:-:S03]  /*5440*/  MOV R34, 0xffff ;  /* 0x0000ffff00227802 */ /* 0x000fc60000000f00 */
[----:B--2---:R-:W2:Y:S01]  /*5450*/  SHFL.BFLY PT, R38, R35, 0x8, 0x101f ;  /* 0x0d101f0023267f89 */ /* 0x004ea200000e0000 */
[----:B---3--:R-:W-:Y:S01]  /*5460*/  FADD.FTZ R36, R36, R33 ;  /* 0x0000002124247221 */ /* 0x008fe20000010000 */
[----:B--2---:R-:W-:-:S04]  /*5470*/  FADD.FTZ R38, R38, R35 ;  /* 0x0000002326267221 */ /* 0x004fc80000010000 */
        /* <DEDUP_REMOVED lines=12> */
.L_x_620:
[----:B----4-:R-:W-:Y:S01]  /*5540*/  FADD.FTZ R30, R42, R32 ;  /* 0x000000202a1e7221 */ /* 0x010fe20000010000 */
[----:B------:R-:W-:Y:S02]  /*5550*/  @!P1 F2FP.BF16.F32.PACK_AB R25, RZ, R33 ;  /* 0x00000021ff19923e */ /* 0x000fe400000010ff */
[----:B------:R-:W-:Y:S02]  /*5560*/  ISETP.NE.AND P2, PT, R22, 0x2, PT ;  /* 0x000000021600780c */ /* 0x000fe40003f45270 */
[----:B------:R-:W-:Y:S01]  /*5570*/  @!P1 F2FP.BF16.F32.PACK_AB R30, RZ, R30 ;  /* 0x0000001eff1e923e */ /* 0x000fe200000010ff */
[----:B------:R2:W-:Y:S01]  /*5580*/  @!P1 STG.E.U16 desc[UR8][R26.64+0x28], R25 ;  /* 0x000028191a009986 */ /* 0x0005e2000c101508 */
[----:B------:R-:W-:-:S03]  /*5590*/  MOV R33, R9 ;  /* 0x0000000900217202 */ /* 0x000fc60000000f00 */
[----:B------:R2:W-:Y:S06]  /*55a0*/  @!P1 STG.E.U16 desc[UR8][R28.64+0x28], R30 ;  /* 0x0000281e1c009986 */ /* 0x0005ec000c101508 */
[----:B------:R-:W-:Y:S05]  /*55b0*/  @!P2 BRA `(.L_x_596) ;  /* 0x000000000084a947 */ /* 0x000fea0003800000 */
[----:B------:R-:W-:Y:S01]  /*55c0*/  HFMA2.MMA R33, -RZ, RZ, 0, 0 ;  /* 0x00000000ff217435 */ /* 0x000fe200000001ff */
[----:B------:R-:W-:Y:S01]  /*55d0*/  MOV R35, RZ ;  /* 0x000000ff00237202 */ /* 0x000fe20000000f00 */
[----:B------:R-:W-:-:S05]  /*55e0*/  UMOV UR7, 0xffff ;  /* 0x0000ffff00077882 */ /* 0x000fca0000000000 */
[----:B------:R3:W4:Y:S04]  /*55f0*/  @!P0 LDS R35, [R13+0x500] ;  /* 0x000500000d238984 */ /* 0x0007280000000800 */
[----:B------:R3:W0:Y:S01]  /*5600*/  @!P0 LDS R33, [R13] ;  /* 0x000000000d218984 */ /* 0x0006220000000800 */
[----:B------:R-:W-:Y:S05]  /*5610*/  BRA.DIV UR7, `(.L_x_599) ;  /* 0x0000001207a07947 */ /* 0x000fea000b800000 */
[----:B--2---:R-:W-:Y:S01]  /*5620*/  MOV R30, 0xffff ;  /* 0x0000ffff001e7802 */ /* 0x004fe20000000f00 */
[----:B------:R-:W-:Y:S01]  /*5630*/  IMAD.MOV.U32 R31, RZ, RZ, 0xffff ;  /* 0x0000ffffff1f7424 */ /* 0x000fe200078e00ff */
[----:B------:R-:W-:Y:S02]  /*5640*/  MOV R32, 0xffff ;  /* 0x0000ffff00207802 */ /* 0x000fe40000000f00 */
[----:B------:R-:W-:Y:S01]  /*5650*/  MOV R25, 0xffff ;  /* 0x0000ffff00197802 */ /* 0x000fe20000000f00 */
[----:B0-----:R-:W0:Y:S01]  /*5660*/  SHFL.BFLY PT, R36, R33, 0x8, 0x101f ;  /* 0x0d101f0021247f89 */ /* 0x001e2200000e0000 */
[----:B------:R-:W-:-:S03]  /*5670*/  MOV R34, 0xffff ;  /* 0x0000ffff00227802 */ /* 0x000fc60000000f00 */
[----:B----4-:R-:W2:Y:S01]  /*5680*/  SHFL.BFLY PT, R38, R35, 0x8, 0x101f ;  /* 0x0d101f0023267f89 */ /* 0x010ea200000e0000 */
[----:B0-----:R-:W-:Y:S01]  /*5690*/  FADD.FTZ R36, R36, R33 ;  /* 0x0000002124247221 */ /* 0x001fe20000010000 */
[----:B--2---:R-:W-:-:S04]  /*56a0*/  FADD.FTZ R38, R38, R35 ;  /* 0x0000002326267221 */ /* 0x004fc80000010000 */
[----:B------:R-:W0:Y:S01]  /*56b0*/  SHFL.BFLY PT, R37, R36, 0x4, 0x101f ;  /* 0x0c901f0024257f89 */ /* 0x000e2200000e0000 */
[----:B------:R-:W-:-:S03]  /*56c0*/  MOV R35, 0xffff ;  /* 0x0000ffff00237802 */ /* 0x000fc60000000f00 */
        /* <DEDUP_REMOVED lines=10> */
.L_x_630:
[----:B----4-:R-:W-:Y:S01]  /*5770*/  FADD.FTZ R30, R42, R32 ;  /* 0x000000202a1e7221 */ /* 0x010fe20000010000 */
[----:B------:R-:W-:Y:S02]  /*5780*/  @!P1 F2FP.BF16.F32.PACK_AB R25, RZ, R33 ;  /* 0x00000021ff19923e */ /* 0x000fe400000010ff */
[----:B------:R-:W-:Y:S02]  /*5790*/  MOV R33, R18 ;  /* 0x0000001200217202 */ /* 0x000fe40000000f00 */
[----:B------:R-:W-:Y:S01]  /*57a0*/  @!P1 F2FP.BF16.F32.PACK_AB R30, RZ, R30 ;  /* 0x0000001eff1e923e */ /* 0x000fe200000010ff */
[----:B------:R4:W-:Y:S04]  /*57b0*/  @!P1 STG.E.U16 desc[UR8][R26.64+0x50], R25 ;  /* 0x000050191a009986 */ /* 0x0009e8000c101508 */
[----:B------:R4:W-:Y:S02]  /*57c0*/  @!P1 STG.E.U16 desc[UR8][R28.64+0x50], R30 ;  /* 0x0000501e1c009986 */ /* 0x0009e4000c101508 */
.L_x_596:
[----:B------:R-:W-:Y:S05]  /*57d0*/  BSYNC B0 ;  /* 0x0000000000007941 */ /* 0x000fea0003800000 */
.L_x_595:
[----:B------:R-:W-:-:S13]  /*57e0*/  ISETP.GE.U32.AND P0, PT, R8, 0x3c, PT ;  /* 0x0000003c0800780c */ /* 0x000fda0003f06070 */
[----:B------:R-:W-:Y:S05]  /*57f0*/  @!P0 BRA `(.L_x_594) ;  /* 0x0000000800548947 */ /* 0x000fea0003800000 */
[----:B------:R-:W-:Y:S02]  /*5800*/  ISETP.GT.U32.AND P0, PT, R47, 0x9, PT ;  /* 0x000000092f00780c */ /* 0x000fe40003f04070 */
[----:B--234-:R-:W-:Y:S01]  /*5810*/  CS2R R26, SRZ ;  /* 0x00000000001a7805 */ /* 0x01cfe2000001ff00 */
[----:B------:R-:W-:-:S10]  /*5820*/  UMOV UR7, 0xffff ;  /* 0x0000ffff00077882 */ /* 0x000fd40000000000 */
[----:B0-----:R-:W-:Y:S02]  /*5830*/  @!P0 LOP3.LUT R25, R33, R10, RZ, 0x3c, !PT ;  /* 0x0000000a21198212 */ /* 0x001fe400078e3cff */
[----:B------:R-:W-:-:S04]  /*5840*/  @!P0 LEA R28, R47, UR6, 0x7 ;  /* 0x000000062f1c8c11 */ /* 0x000fc8000f8e38ff */
[----:B------:R-:W-:-:S05]  /*5850*/  @!P0 LEA R25, R25, R28, 0x2 ;  /* 0x0000001c19198211 */ /* 0x000fca00078e10ff */
[----:B------:R0:W2:Y:S04]  /*5860*/  @!P0 LDS R26, [R25] ;  /* 0x00000000191a8984 */ /* 0x0000a80000000800 */
[----:B------:R0:W3:Y:S01]  /*5870*/  @!P0 LDS R27, [R25+0x500] ;  /* 0x00050000191b8984 */ /* 0x0000e20000000800 */
[----:B------:R-:W-:Y:S05]  /*5880*/  BRA.DIV UR7, `(.L_x_600) ;  /* 0x0000001207ec7947 */ /* 0x000fea000b800000 */
[C---:B------:R-:W-:Y:S01]  /*5890*/  @!P0 IADD3 R35, R33.reuse, 0x14, RZ ;  /* 0x0000001421238810 */ /* 0x040fe20007ffe0ff */
[----:B------:R-:W-:Y:S01]  /*58a0*/  @!P0 VIADD R39, R33, 0x3c ;  /* 0x0000003c21278836 */ /* 0x000fe20000000000 */
[----:B------:R-:W-:Y:S01]  /*58b0*/  @!P0 LEA R36, R47, UR6, 0x7 ;  /* 0x000000062f248c11 */ /* 0x000fe2000f8e38ff */
[----:B------:R-:W-:Y:S01]  /*58c0*/  IMAD.MOV.U32 R32, RZ, RZ, 0xffff ;  /* 0x0000ffffff207424 */ /* 0x000fe200078e00ff */
[----:B------:R-:W-:Y:S02]  /*58d0*/  @!P0 LOP3.LUT R35, R35, R10, RZ, 0x3c, !PT ;  /* 0x0000000a23238212 */ /* 0x000fe400078e3cff */
[----:B------:R-:W-:Y:S02]  /*58e0*/  CS2R R44, SRZ ;  /* 0x00000000002c7805 */ /* 0x000fe4000001ff00 */
[----:B------:R-:W-:Y:S02]  /*58f0*/  @!P0 IADD3 R29, R33, 0x28, RZ ;  /* 0x00000028211d8810 */ /* 0x000fe40007ffe0ff */
[----:B------:R-:W-:Y:S01]  /*5900*/  @!P0 LEA R35, R35, R36, 0x2 ;  /* 0x0000002423238211 */ /* 0x000fe200078e10ff */
[----:B---3--:R-:W3:Y:S01]  /*5910*/  SHFL.BFLY PT, R32, R27, 0x8, 0x101f ;  /* 0x0d101f001b207f89 */ /* 0x008ee200000e0000 */
[----:B------:R-:W-:Y:S01]  /*5920*/  @!P0 LEA R28, R47, UR6, 0x7 ;  /* 0x000000062f1c8c11 */ /* 0x000fe2000f8e38ff */
[----:B------:R-:W-:Y:S01]  /*5930*/  IMAD.MOV.U32 R36, RZ, RZ, 0xffff ;  /* 0x0000ffffff247424 */ /* 0x000fe200078e00ff */
[-C--:B------:R-:W-:Y:S01]  /*5940*/  @!P0 LOP3.LUT R29, R29, R10.reuse, RZ, 0x3c, !PT ;  /* 0x0000000a1d1d8212 */ /* 0x080fe200078e3cff */
[----:B------:R-:W4:Y:S01]  /*5950*/  @!P0 LDS R38, [R35+0x500] ;  /* 0x0005000023268984 */ /* 0x000f220000000800 */
[----:B------:R-:W-:-:S02]  /*5960*/  @!P0 LOP3.LUT R39, R39, R10, RZ, 0x3c, !PT ;  /* 0x0000000a27278212 */ /* 0x000fc400078e3cff */
[-C--:B------:R-:W-:Y:S01]  /*5970*/  @!P0 LEA R29, R29, R28.reuse, 0x2 ;  /* 0x0000001c1d1d8211 */ /* 0x080fe200078e10ff */
[----:B------:R5:W1:Y:S01]  /*5980*/  @!P0 LDS R37, [R35] ;  /* 0x0000000023258984 */ /* 0x000a620000000800 */
[----:B------:R-:W-:Y:S01]  /*5990*/  @!P0 LEA R28, R39, R28, 0x2 ;  /* 0x0000001c271c8211 */ /* 0x000fe200078e10ff */
[----:B------:R-:W-:Y:S01]  /*59a0*/  HFMA2.MMA R39, -RZ, RZ, 0, 0 ;  /* 0x00000000ff277435 */ /* 0x000fe200000001ff */
[----:B0-----:R-:W-:Y:S01]  /*59b0*/  MOV R25, 0xffff ;  /* 0x0000ffff00197802 */ /* 0x001fe20000000f00 */
[----:B------:R-:W0:Y:S01]  /*59c0*/  @!P0 LDS R48, [R29+0x500] ;  /* 0x000500001d308984 */ /* 0x000e220000000800 */
[----:B------:R-:W-:Y:S02]  /*59d0*/  MOV R40, RZ ;  /* 0x000000ff00287202 */ /* 0x000fe40000000f00 */
[----:B------:R-:W-:Y:S01]  /*59e0*/  MOV R31, 0xffff ;  /* 0x0000ffff001f7802 */ /* 0x000fe20000000f00 */
[----:B------:R-:W-:Y:S01]  /*59f0*/  @!P0 LDS R46, [R29] ;  /* 0x000000001d2e8984 */ /* 0x000fe20000000800 */
[----:B------:R-:W-:-:S02]  /*5a00*/  MOV R30, 0xffff ;  /* 0x0000ffff001e7802 */ /* 0x000fc40000000f00 */
[----:B------:R-:W-:Y:S01]  /*5a10*/  MOV R34, 0xffff ;  /* 0x0000ffff00227802 */ /* 0x000fe20000000f00 */
[----:B------:R-:W-:Y:S01]  /*5a20*/  @!P0 LDS R52, [R28] ;  /* 0x000000001c348984 */ /* 0x000fe20000000800 */
[----:B-----5:R-:W-:Y:S02]  /*5a30*/  MOV R35, 0xffff ;  /* 0x0000ffff00237802 */ /* 0x020fe40000000f00 */
[----:B------:R-:W-:Y:S01]  /*5a40*/  MOV R50, RZ ;  /* 0x000000ff00327202 */ /* 0x000fe20000000f00 */
[----:B------:R3:W-:Y:S01]  /*5a50*/  @!P0 LDS R54, [R28+0x500] ;  /* 0x000500001c368984 */ /* 0x0007e20000000800 */
[----:B------:R-:W-:-:S03]  /*5a60*/  MOV R43, 0xffff ;  /* 0x0000ffff002b7802 */ /* 0x000fc60000000f00 */
[----:B--2---:R-:W2:Y:S01]  /*5a70*/  SHFL.BFLY PT, R29, R26, 0x8, 0x101f ;  /* 0x0d101f001a1d7f89 */ /* 0x004ea200000e0000 */
[----:B---3--:R-:W-:-:S05]  /*5a80*/  FADD.FTZ R28, R32, R27 ;  /* 0x0000001b201c7221 */ /* 0x008fca0000010000 */
[----:B------:R-:W3:Y:S01]  /*5a90*/  SHFL.BFLY PT, R32, R28, 0x4, 0x101f ;  /* 0x0c901f001c207f89 */ /* 0x000ee200000e0000 */
[----:B----4-:R-:W-:Y:S01]  /*5aa0*/  @!P0 MOV R40, R38 ;  /* 0x0000002600288202 */ /* 0x010fe20000000f00 */
[----:B------:R-:W-:Y:S01]  /*5ab0*/  IMAD.MOV.U32 R38, RZ, RZ, 0xffff ;  /* 0x0000ffffff267424 */ /* 0x000fe200078e00ff */
[----:B-1----:R-:W-:-:S03]  /*5ac0*/  @!P0 MOV R39, R37 ;  /* 0x0000002500278202 */ /* 0x002fc60000000f00 */
[----:B------:R-:W1:Y:S01]  /*5ad0*/  SHFL.BFLY PT, R41, R40, 0x8, 0x101f ;  /* 0x0d101f0028297f89 */ /* 0x000e6200000e0000 */
[----:B------:R-:W-:Y:S02]  /*5ae0*/  MOV R37, 0xffff ;  /* 0x0000ffff00257802 */ /* 0x000fe40000000f00 */
[----:B0-----:R-:W-:Y:S01]  /*5af0*/  @!P0 MOV R45, R48 ;  /* 0x00000030002d8202 */ /* 0x001fe20000000f00 */
[----:B------:R-:W0:Y:S01]  /*5b00*/  SHFL.BFLY PT, R42, R39, 0x8, 0x101f ;  /* 0x0d101f00272a7f89 */ /* 0x000e2200000e0000 */
[----:B--2---:R-:W-:Y:S01]  /*5b10*/  FADD.FTZ R29, R29, R26 ;  /* 0x0000001a1d1d7221 */ /* 0x004fe20000010000 */
[----:B------:R-:W-:Y:S01]  /*5b20*/  HFMA2.MMA R48, -RZ, RZ, 0, 0 ;  /* 0x00000000ff307435 */ /* 0x000fe200000001ff */
[----:B------:R-:W-:Y:S02]  /*5b30*/  @!P0 MOV R44, R46 ;  /* 0x0000002e002c8202 */ /* 0x000fe40000000f00 */
[----:B------:R-:W2:Y:S03]  /*5b40*/  SHFL.BFLY PT, R46, R45, 0x8, 0x101f ;  /* 0x0d101f002d2e7f89 */ /* 0x000ea600000e0000 */
[----:B------:R-:W-:Y:S01]  /*5b50*/  @!P0 MOV R48, R52 ;  /* 0x0000003400308202 */ /* 0x000fe20000000f00 */
[----:B------:R-:W4:Y:S01]  /*5b60*/  SHFL.BFLY PT, R51, R44, 0x8, 0x101f ;  /* 0x0d101f002c337f89 */ /* 0x000f2200000e0000 */
[----:B---3--:R-:W-:Y:S01]  /*5b70*/  FADD.FTZ R27, R28, R32 ;  /* 0x000000201c1b7221 */ /* 0x008fe20000010000 */
[----:B------:R-:W-:-:S02]  /*5b80*/  @!P0 MOV R50, R54 ;  /* 0x0000003600328202 */ /* 0x000fc40000000f00 */
[----:B------:R-:W3:Y:S01]  /*5b90*/  SHFL.BFLY PT, R26, R29, 0x4, 0x101f ;  /* 0x0c901f001d1a7f89 */ /* 0x000ee200000e0000 */
[----:B------:R-:W-:Y:S02]  /*5ba0*/  MOV R32, 0xffff ;  /* 0x0000ffff00207802 */ /* 0x000fe40000000f00 */
[----:B------:R-:W-:Y:S01]  /*5bb0*/  MOV R28, 0xffff ;  /* 0x0000ffff001c7802 */ /* 0x000fe20000000f00 */
[----:B------:R-:W5:Y:S01]  /*5bc0*/  SHFL.BFLY PT, R55, R48, 0x8, 0x101f ;  /* 0x0d101f0030377f89 */ /* 0x000f6200000e0000 */
[----:B------:R-:W-:Y:S01]  /*5bd0*/  ISETP.NE.AND P0, PT, R47, RZ, PT ;  /* 0x000000ff2f00720c */ /* 0x000fe20003f05270 */
[----:B-1----:R-:W-:Y:S02]  /*5be0*/  FADD.FTZ R41, R41, R40 ;  /* 0x0000002829297221 */ /* 0x002fe40000010000 */
[----:B------:R-:W1:Y:S01]  /*5bf0*/  SHFL.BFLY PT, R57, R50, 0x8, 0x101f ;  /* 0x0d101f0032397f89 */ /* 0x000e6200000e0000 */
[----:B0-----:R-:W-:-:S03]  /*5c00*/  FADD.FTZ R42, R42, R39 ;  /* 0x000000272a2a7221 */ /* 0x001fc60000010000 */
[----:B------:R-:W0:Y:S01]  /*5c10*/  SHFL.BFLY PT, R40, R41, 0x4, 0x101f ;  /* 0x0c901f0029287f89 */ /* 0x000e2200000e0000 */
[----:B--2---:R-:W-:-:S03]  /*5c20*/  FADD.FTZ R46, R46, R45 ;  /* 0x0000002d2e2e7221 */ /* 0x004fc60000010000 */
[----:B------:R-:W2:Y:S01]  /*5c30*/  SHFL.BFLY PT, R39, R42, 0x4, 0x101f ;  /* 0x0c901f002a277f89 */ /* 0x000ea200000e0000 */
[----:B----4-:R-:W-:-:S03]  /*5c40*/  FADD.FTZ R51, R51, R44 ;  /* 0x0000002c33337221 */ /* 0x010fc60000010000 */
[----:B------:R-:W4:Y:S01]  /*5c50*/  SHFL.BFLY PT, R45, R46, 0x4, 0x101f ;  /* 0x0c901f002e2d7f89 */ /* 0x000f2200000e0000 */
[----:B---3--:R-:W-:-:S03]  /*5c60*/  FADD.FTZ R26, R29, R26 ;  /* 0x0000001a1d1a7221 */ /* 0x008fc60000010000 */
[----:B------:R-:W3:Y:S01]  /*5c70*/  SHFL.BFLY PT, R44, R51, 0x4, 0x101f ;  /* 0x0c901f00332c7f89 */ /* 0x000ee200000e0000 */
[----:B------:R-:W-:Y:S01]  /*5c80*/  MOV R29, 0xffff ;  /* 0x0000ffff001d7802 */ /* 0x000fe20000000f00 */
[----:B-----5:R-:W-:Y:S02]  /*5c90*/  FADD.FTZ R55, R55, R48 ;  /* 0x0000003037377221 */ /* 0x020fe40000010000 */
[----:B------:R-:W5:Y:S01]  /*5ca0*/  SHFL.BFLY PT, R32, R27, 0x2, 0x101f ;  /* 0x0c501f001b207f89 */ /* 0x000f6200000e0000 */
[----:B------:R-:W-:Y:S01]  /*5cb0*/  MOV R48, 0xffff ;  /* 0x0000ffff00307802 */ /* 0x000fe20000000f00 */
[----:B-1----:R-:W-:Y:S02]  /*5cc0*/  FADD.FTZ R57, R57, R50 ;  /* 0x0000003239397221 */ /* 0x002fe40000010000 */
[----:B------:R-:W1:Y:S01]  /*5cd0*/  SHFL.BFLY PT, R29, R26, 0x2, 0x101f ;  /* 0x0c501f001a1d7f89 */ /* 0x000e6200000e0000 */
[----:B------:R-:W-:Y:S01]  /*5ce0*/  MOV R50, 0xffff ;  /* 0x0000ffff00327802 */ /* 0x000fe20000000f00 */
[----:B0-----:R-:W-:-:S02]  /*5cf0*/  FADD.FTZ R40, R41, R40 ;  /* 0x0000002829287221 */ /* 0x001fc40000010000 */
[----:B------:R-:W0:Y:S01]  /*5d00*/  SHFL.BFLY PT, R48, R55, 0x4, 0x101f ;  /* 0x0c901f0037307f89 */ /* 0x000e2200000e0000 */
[----:B--2---:R-:W-:-:S03]  /*5d10*/  FADD.FTZ R39, R42, R39 ;  /* 0x000000272a277221 */ /* 0x004fc60000010000 */
[----:B------:R-:W2:Y:S01]  /*5d20*/  SHFL.BFLY PT, R43, R40, 0x2, 0x101f ;  /* 0x0c501f00282b7f89 */ /* 0x000ea200000e0000 */
[----:B------:R-:W-:Y:S01]  /*5d30*/  MOV R42, 0xffff ;  /* 0x0000ffff002a7802 */ /* 0x000fe20000000f00 */
[----:B----4-:R-:W-:Y:S01]  /*5d40*/  FADD.FTZ R45, R46, R45 ;  /* 0x0000002d2e2d7221 */ /* 0x010fe20000010000 */
[----:B------:R-:W-:Y:S01]  /*5d50*/  MOV R46, 0xffff ;  /* 0x0000ffff002e7802 */ /* 0x000fe20000000f00 */
[----:B------:R-:W4:Y:S01]  /*5d60*/  SHFL.BFLY PT, R28, R39, 0x2, 0x101f ;  /* 0x0c501f00271c7f89 */ /* 0x000f2200000e0000 */
[----:B---3--:R-:W-:-:S03]  /*5d70*/  FADD.FTZ R44, R51, R44 ;  /* 0x0000002c332c7221 */ /* 0x008fc60000010000 */
[----:B------:R-:W3:Y:S01]  /*5d80*/  SHFL.BFLY PT, R50, R57, 0x4, 0x101f ;  /* 0x0c901f0039327f89 */ /* 0x000ee200000e0000 */
[----:B------:R-:W-:Y:S01]  /*5d90*/  IADD3 R25, R33, R14, RZ ;  /* 0x0000000e21197210 */ /* 0x000fe20007ffe0ff */
[----:B-----5:R-:W-:Y:S02]  /*5da0*/  FADD.FTZ R36, R27, R32 ;  /* 0x000000201b247221 */ /* 0x020fe40000010000 */
[----:B------:R-:W5:Y:S01]  /*5db0*/  SHFL.BFLY PT, R51, R44, 0x2, 0x101f ;  /* 0x0c501f002c337f89 */ /* 0x000f6200000e0000 */
[----:B-1----:R-:W-:-:S03]  /*5dc0*/  FADD.FTZ R35, R26, R29 ;  /* 0x0000001d1a237221 */ /* 0x002fc60000010000 */
[----:B------:R-:W1:Y:S01]  /*5dd0*/  SHFL.BFLY PT, R46, R45, 0x2, 0x101f ;  /* 0x0c501f002d2e7f89 */ /* 0x000e6200000e0000 */
[----:B------:R-:W1:Y:S01]  /*5de0*/  LDC.64 R26, c[0x0][0x218] ;  /* 0x00008600ff1a7b82 */ /* 0x000e620000000a00 */
[----:B0-----:R-:W-:Y:S01]  /*5df0*/  FADD.FTZ R48, R55, R48 ;  /* 0x0000003037307221 */ /* 0x001fe20000010000 */
[----:B------:R-:W-:Y:S01]  /*5e00*/  MOV R55, 0xffff ;  /* 0x0000ffff00377802 */ /* 0x000fe20000000f00 */
[----:B------:R-:W0:Y:S01]  /*5e10*/  SHFL.BFLY PT, R37, R36, 0x1, 0x101f ;  /* 0x0c301f0024257f89 */ /* 0x000e2200000e0000 */
[----:B--2---:R-:W-:Y:S01]  /*5e20*/  FADD.FTZ R43, R40, R43 ;  /* 0x0000002b282b7221 */ /* 0x004fe20000010000 */
[----:B------:R-:W-:Y:S02]  /*5e30*/  MOV R40, 0xffff ;  /* 0x0000ffff00287802 */ /* 0x000fe40000000f00 */
[----:B------:R-:W2:Y:S01]  /*5e40*/  SHFL.BFLY PT, R38, R35, 0x1, 0x101f ;  /* 0x0c301f0023267f89 */ /* 0x000ea200000e0000 */
[----:B----4-:R-:W-:Y:S01]  /*5e50*/  FADD.FTZ R41, R39, R28 ;  /* 0x0000001c27297221 */ /* 0x010fe20000010000 */
[----:B------:R-:W-:Y:S01]  /*5e60*/  MOV R39, 0xffff ;  /* 0x0000ffff00277802 */ /* 0x000fe20000000f00 */
[----:B------:R-:W4:Y:S01]  /*5e70*/  LDC.64 R28, c[0x0][0x220] ;  /* 0x00008800ff1c7b82 */ /* 0x000f220000000a00 */
[----:B------:R-:W4:Y:S01]  /*5e80*/  SHFL.BFLY PT, R42, R43, 0x1, 0x101f ;  /* 0x0c301f002b2a7f89 */ /* 0x000f2200000e0000 */
[----:B---3--:R-:W-:-:S03]  /*5e90*/  FADD.FTZ R50, R57, R50 ;  /* 0x0000003239327221 */ /* 0x008fc60000010000 */
[----:B------:R-:W3:Y:S01]  /*5ea0*/  SHFL.BFLY PT, R40, R41, 0x1, 0x101f ;  /* 0x0c301f0029287f89 */ /* 0x000ee200000e0000 */
[----:B-----5:R-:W-:Y:S01]  /*5eb0*/  FADD.FTZ R51, R44, R51 ;  /* 0x000000332c337221 */ /* 0x020fe20000010000 */
[----:B------:R-:W-:Y:S02]  /*5ec0*/  MOV R44, 0xffff ;  /* 0x0000ffff002c7802 */ /* 0x000fe40000000f00 */
[----:B------:R-:W5:Y:S01]  /*5ed0*/  SHFL.BFLY PT, R39, R48, 0x2, 0x101f ;  /* 0x0c501f0030277f89 */ /* 0x000f6200000e0000 */
[----:B-1----:R-:W-:Y:S01]  /*5ee0*/  FADD.FTZ R45, R45, R46 ;  /* 0x0000002e2d2d7221 */ /* 0x002fe20000010000 */
[----:B------:R-:W-:Y:S01]  /*5ef0*/  MOV R46, 0xffff ;  /* 0x0000ffff002e7802 */ /* 0x000fe20000000f00 */
[----:B------:R-:W-:Y:S01]  /*5f00*/  IMAD.WIDE R26, R25, 0x2, R26 ;  /* 0x00000002191a7825 */ /* 0x000fe200078e021a */
[----:B------:R-:W1:Y:S03]  /*5f10*/  SHFL.BFLY PT, R44, R51, 0x1, 0x101f ;  /* 0x0c301f00332c7f89 */ /* 0x000e6600000e0000 */
[----:B0-----:R-:W-:Y:S01]  /*5f20*/  FADD.FTZ R36, R36, R37 ;  /* 0x0000002524247221 */ /* 0x001fe20000010000 */
[----:B------:R-:W0:Y:S01]  /*5f30*/  SHFL.BFLY PT, R46, R45, 0x1, 0x101f ;  /* 0x0c301f002d2e7f89 */ /* 0x000e2200000e0000 */
[----:B--2---:R-:W-:-:S03]  /*5f40*/  FADD.FTZ R35, R35, R38 ;  /* 0x0000002623237221 */ /* 0x004fc60000010000 */
[----:B------:R-:W-:Y:S01]  /*5f50*/  @!P0 F2FP.BF16.F32.PACK_AB R33, RZ, R36 ;  /* 0x00000024ff21823e */ /* 0x000fe200000010ff */
[----:B------:R-:W2:Y:S01]  /*5f60*/  SHFL.BFLY PT, R55, R50, 0x2, 0x101f ;  /* 0x0c501f0032377f89 */ /* 0x000ea200000e0000 */
[----:B------:R-:W-:Y:S02]  /*5f70*/  MOV R36, 0xffff ;  /* 0x0000ffff00247802 */ /* 0x000fe40000000f00 */
[----:B------:R-:W-:Y:S01]  /*5f80*/  @!P0 F2FP.BF16.F32.PACK_AB R32, RZ, R35 ;  /* 0x00000023ff20823e */ /* 0x000fe200000010ff */
[----:B----4-:R-:W-:Y:S01]  /*5f90*/  IMAD.WIDE R28, R25, 0x2, R28 ;  /* 0x00000002191c7825 */ /* 0x010fe200078e021c */
[----:B------:R-:W-:-:S03]  /*5fa0*/  PRMT R34, R33, 0x7610, R34 ;  /* 0x0000761021227816 */ /* 0x000fc60000000022 */
[----:B------:R-:W-:Y:S01]  /*5fb0*/  FADD.FTZ R30, R43, R42 ;  /* 0x0000002a2b1e7221 */ /* 0x000fe20000010000 */
[----:B---3--:R-:W-:Y:S01]  /*5fc0*/  FADD.FTZ R40, R41, R40 ;  /* 0x0000002829287221 */ /* 0x008fe20000010000 */
[----:B------:R-:W-:Y:S03]  /*5fd0*/  @!P0 STG.E.U16 desc[UR8][R26.64], R32 ;  /* 0x000000201a008986 */ /* 0x000fe6000c101508 */
[----:B------:R-:W-:Y:S01]  /*5fe0*/  @!P0 F2FP.BF16.F32.PACK_AB R30, RZ, R30 ;  /* 0x0000001eff1e823e */ /* 0x000fe200000010ff */
[----:B-----5:R-:W-:Y:S01]  /*5ff0*/  FADD.FTZ R39, R48, R39 ;  /* 0x0000002730277221 */ /* 0x020fe20000010000 */
[----:B------:R-:W-:Y:S01]  /*6000*/  @!P0 F2FP.BF16.F32.PACK_AB R25, RZ, R40 ;  /* 0x00000028ff19823e */ /* 0x000fe200000010ff */
[----:B------:R3:W-:Y:S01]  /*6010*/  @!P0 STG.E.U16 desc[UR8][R28.64], R34 ;  /* 0x000000221c008986 */ /* 0x0007e2000c101508 */
[----:B-1----:R-:W-:-:S03]  /*6020*/  FADD.FTZ R31, R51, R44 ;  /* 0x0000002c331f7221 */ /* 0x002fc60000010000 */
[----:B------:R-:W1:Y:S01]  /*6030*/  SHFL.BFLY PT, R36, R39, 0x1, 0x101f ;  /* 0x0c301f0027247f89 */ /* 0x000e6200000e0000 */
[----:B0-----:R-:W-:Y:S01]  /*6040*/  FADD.FTZ R33, R45, R46 ;  /* 0x0000002e2d217221 */ /* 0x001fe20000010000 */
[----:B------:R-:W-:Y:S01]  /*6050*/  @!P0 F2FP.BF16.F32.PACK_AB R31, RZ, R31 ;  /* 0x0000001fff1f823e */ /* 0x000fe200000010ff */
[----:B--2---:R-:W-:-:S03]  /*6060*/  FADD.FTZ R50, R50, R55 ;  /* 0x0000003732327221 */ /* 0x004fc60000010000 */
[----:B------:R-:W-:Y:S02]  /*6070*/  @!P0 F2FP.BF16.F32.PACK_AB R33, RZ, R33 ;  /* 0x00000021ff21823e */ /* 0x000fe400000010ff */
[----:B---3--:R-:W-:Y:S01]  /*6080*/  PRMT R34, R25, 0x7610, R34 ;  /* 0x0000761019227816 */ /* 0x008fe20000000022 */
[----:B------:R-:W-:-:S04]  /*6090*/  IMAD.MOV.U32 R25, RZ, RZ, 0xffff ;  /* 0x0000ffffff197424 */ /* 0x000fc800078e00ff */
[----:B------:R0:W-:Y:S04]  /*60a0*/  @!P0 STG.E.U16 desc[UR8][R26.64+0x28], R34 ;  /* 0x000028221a008986 */ /* 0x0001e8000c101508 */
[----:B------:R0:W-:Y:S04]  /*60b0*/  @!P0 STG.E.U16 desc[UR8][R28.64+0x28], R30 ;  /* 0x0000281e1c008986 */ /* 0x0001e8000c101508 */
[----:B------:R0:W-:Y:S01]  /*60c0*/  @!P0 STG.E.U16 desc[UR8][R26.64+0x50], R31 ;  /* 0x0000501f1a008986 */ /* 0x0001e2000c101508 */
[----:B-1----:R-:W-:-:S03]  /*60d0*/  FADD.FTZ R36, R39, R36 ;  /* 0x0000002427247221 */ /* 0x002fc60000010000 */
[----:B------:R0:W1:Y:S04]  /*60e0*/  SHFL.BFLY PT, R32, R50, 0x1, 0x101f ;  /* 0x0c301f0032207f89 */ /* 0x00006800000e0000 */
[----:B------:R0:W-:Y:S02]  /*60f0*/  @!P0 STG.E.U16 desc[UR8][R28.64+0x50], R33 ;  /* 0x000050211c008986 */ /* 0x0001e4000c101508 */
.L_x_664:
[----:B01----:R-:W-:Y:S01]  /*6100*/  FADD.FTZ R30, R50, R32 ;  /* 0x00000020321e7221 */ /* 0x003fe20000010000 */
[----:B------:R-:W-:-:S04]  /*6110*/  @!P0 F2FP.BF16.F32.PACK_AB R25, RZ, R36 ;  /* 0x00000024ff19823e */ /* 0x000fc800000010ff */
[----:B------:R-:W-:Y:S01]  /*6120*/  @!P0 F2FP.BF16.F32.PACK_AB R30, RZ, R30 ;  /* 0x0000001eff1e823e */ /* 0x000fe200000010ff */
[----:B------:R0:W-:Y:S04]  /*6130*/  @!P0 STG.E.U16 desc[UR8][R26.64+0x78], R25 ;  /* 0x000078191a008986 */ /* 0x0001e8000c101508 */
[----:B------:R0:W-:Y:S02]  /*6140*/  @!P0 STG.E.U16 desc[UR8][R28.64+0x78], R30 ;  /* 0x0000781e1c008986 */ /* 0x0001e4000c101508 */
.L_x_594:
[----:B------:R-:W-:Y:S05]  /*6150*/  WARPSYNC.ALL ;  /* 0x0000000000007948 */ /* 0x000fea0003800000 */
[----:B------:R-:W-:Y:S01]  /*6160*/  IADD3 R14, R14, 0x200, RZ ;  /* 0x000002000e0e7810 */ /* 0x000fe20007ffe0ff */
[----:B------:R-:W-:Y:S03]  /*6170*/  BAR.SYNC.DEFER_BLOCKING 0x0 ;  /* 0x0000000000007b1d */ /* 0x000fe60000010000 */
[----:B------:R-:W-:-:S13]  /*6180*/  ISETP.GE.AND P0, PT, R14, UR10, PT ;  /* 0x0000000a0e007c0c */ /* 0x000fda000bf06270 */
[----:B------:R-:W-:Y:S05]  /*6190*/  @!P0 BRA `(.L_x_601) ;  /* 0xffffffe400108947 */ /* 0x000fea000383ffff */
[----:B------:R-:W-:Y:S05]  /*61a0*/  EXIT ;  /* 0x000000000000794d */ /* 0x000fea0003800000 */
.L_x_597:
[----:B------:R-:W-:Y:S01]  /*61b0*/  HFMA2.MMA R31, -RZ, RZ, 0, 4.76837158203125e-07 ;  /* 0x00000008ff1f7435 */ /* 0x000fe200000001ff */
[----:B--2---:R-:W-:Y:S02]  /*61c0*/  MOV R34, R26 ;  /* 0x0000001a00227202 */ /* 0x004fe40000000f00 */
[----:B------:R-:W-:Y:S02]  /*61d0*/  MOV R30, 0x101f ;  /* 0x0000101f001e7802 */ /* 0x000fe40000000f00 */
[----:B0-----:R-:W-:-:S07]  /*61e0*/  MOV R25, 0xffff ;  /* 0x0000ffff00197802 */ /* 0x001fce0000000f00 */
[----:B-1-3--:R-:W-:Y:S05]  /*61f0*/  WARPSYNC.COLLECTIVE R25, `(.L_x_602) ;  /* 0x0000000019087348 */ /* 0x00afea0003c00000 */
[----:B------:R0:W2:Y:S02]  /*6200*/  SHFL.BFLY P2, R32, R34, R31, R30 ;  /* 0x0c00001f22207389 */ /* 0x0000a4000004001e */
[----:B0123--:R-:W-:Y:S01]  /*6210*/  ENDCOLLECTIVE ;  /* 0x000000000000791b */ /* 0x00ffe20003800000 */
.L_x_602:
[----:B------:R-:W-:Y:S02]  /*6220*/  MOV R34, R27 ;  /* 0x0000001b00227202 */ /* 0x000fe40000000f00 */
[----:B------:R-:W-:-:S07]  /*6230*/  MOV R29, R32 ;  /* 0x00000020001d7202 */ /* 0x000fce0000000f00 */
[----:B------:R-:W-:Y:S05]  /*6240*/  WARPSYNC.COLLECTIVE R25, `(.L_x_603) ;  /* 0x0000000019087348 */ /* 0x000fea0003c00000 */
[----:B------:R0:W1:Y:S02]  /*6250*/  SHFL.BFLY P2, R32, R34, R31, R30 ;  /* 0x0c00001f22207389 */ /* 0x000064000004001e */
[----:B01----:R-:W-:Y:S01]  /*6260*/  ENDCOLLECTIVE ;  /* 0x000000000000791b */ /* 0x003fe20003800000 */
.L_x_603:
[----:B------:R-:W-:Y:S01]  /*6270*/  FADD.FTZ R29, R29, R26 ;  /* 0x0000001a1d1d7221 */ /* 0x000fe20000010000 */
[----:B------:R-:W-:-:S03]  /*6280*/  HFMA2.MMA R31, -RZ, RZ, 0, 2.384185791015625e-07 ;  /* 0x00000004ff1f7435 */ /* 0x000fc600000001ff */
[----:B------:R-:W-:Y:S01]  /*6290*/  IMAD.MOV.U32 R34, RZ, RZ, R29 ;  /* 0x000000ffff227224 */ /* 0x000fe200078e001d */
[----:B------:R-:W-:-:S07]  /*62a0*/  MOV R28, R32 ;  /* 0x00000020001c7202 */ /* 0x000fce0000000f00 */
[----:B------:R-:W-:Y:S05]  /*62b0*/  WARPSYNC.COLLECTIVE R25, `(.L_x_604) ;  /* 0x0000000019087348 */ /* 0x000fea0003c00000 */
[----:B------:R0:W1:Y:S02]  /*62c0*/  SHFL.BFLY P2, R32, R34, R31, R30 ;  /* 0x0c00001f22207389 */ /* 0x000064000004001e */
[----:B01----:R-:W-:Y:S01]  /*62d0*/  ENDCOLLECTIVE ;  /* 0x000000000000791b */ /* 0x003fe20003800000 */
.L_x_604:
[----:B------:R-:W-:-:S05]  /*62e0*/  FADD.FTZ R28, R28, R27 ;  /* 0x0000001b1c1c7221 */ /* 0x000fca0000010000 */
[----:B------:R-:W-:Y:S02]  /*62f0*/  MOV R34, R28 ;  /* 0x0000001c00227202 */ /* 0x000fe40000000f00 */
[----:B------:R-:W-:-:S07]  /*6300*/  MOV R36, R32 ;  /* 0x0000002000247202 */ /* 0x000fce0000000f00 */
[----:B------:R-:W-:Y:S05]  /*6310*/  WARPSYNC.COLLECTIVE R25, `(.L_x_605) ;  /* 0x0000000019087348 */ /* 0x000fea0003c00000 */
[----:B------:R0:W1:Y:S02]  /*6320*/  SHFL.BFLY P2, R32, R34, R31, R30 ;  /* 0x0c00001f22207389 */ /* 0x000064000004001e */
[----:B01----:R-:W-:Y:S01]  /*6330*/  ENDCOLLECTIVE ;  /* 0x000000000000791b */ /* 0x003fe20003800000 */
.L_x_605:
[----:B------:R-:W-:Y:S01]  /*6340*/  FADD.FTZ R36, R29, R36 ;  /* 0x000000241d247221 */ /* 0x000fe20000010000 */
[----:B------:R-:W-:-:S04]  /*6350*/  HFMA2.MMA R31, -RZ, RZ, 0, 1.1920928955078125e-07 ;  /* 0x00000002ff1f7435 */ /* 0x000fc800000001ff */
[----:B------:R-:W-:Y:S02]  /*6360*/  MOV R34, R36 ;  /* 0x0000002400227202 */ /* 0x000fe40000000f00 */
[----:B------:R-:W-:-:S07]  /*6370*/  MOV R33, R32 ;  /* 0x0000002000217202 */ /* 0x000fce0000000f00 */
[----:B------:R-:W-:Y:S05]  /*6380*/  WARPSYNC.COLLECTIVE R25, `(.L_x_606) ;  /* 0x0000000019087348 */ /* 0x000fea0003c00000 */
[----:B------:R0:W1:Y:S02]  /*6390*/  SHFL.BFLY P2, R32, R34, R31, R30 ;  /* 0x0c00001f22207389 */ /* 0x000064000004001e */
[----:B01----:R-:W-:Y:S01]  /*63a0*/  ENDCOLLECTIVE ;  /* 0x000000000000791b */ /* 0x003fe20003800000 */
.L_x_606:
[----:B------:R-:W-:-:S05]  /*63b0*/  FADD.FTZ R33, R28, R33 ;  /* 0x000000211c217221 */ /* 0x000fca0000010000 */
[----:B------:R-:W-:Y:S02]  /*63c0*/  MOV R34, R33 ;  /* 0x0000002100227202 */ /* 0x000fe40000000f00 */
[----:B------:R-:W-:-:S07]  /*63d0*/  MOV R35, R32 ;  /* 0x0000002000237202 */ /* 0x000fce0000000f00 */
[----:B------:R-:W-:Y:S05]  /*63e0*/  WARPSYNC.COLLECTIVE R25, `(.L_x_607) ;  /* 0x0000000019087348 */ /* 0x000fea0003c00000 */
[----:B------:R0:W1:Y:S02]  /*63f0*/  SHFL.BFLY P2, R32, R34, R31, R30 ;  /* 0x0c00001f22207389 */ /* 0x000064000004001e */
[----:B01----:R-:W-:Y:S01]  /*6400*/  ENDCOLLECTIVE ;  /* 0x000000000000791b */ /* 0x003fe20003800000 */
.L_x_607:
[----:B------:R-:W-:Y:S01]  /*6410*/  FADD.FTZ R35, R36, R35 ;  /* 0x0000002324237221 */ /* 0x000fe20000010000 */
[----:B------:R-:W-:-:S04]  /*6420*/  HFMA2.MMA R31, -RZ, RZ, 0, 5.9604644775390625e-08 ;  /* 0x00000001ff1f7435 */ /* 0x000fc800000001ff */
[----:B------:R-:W-:Y:S01]  /*6430*/  MOV R34, R35 ;  /* 0x0000002300227202 */ /* 0x000fe20000000f00 */
[----:B------:R-:W-:-:S07]  /*6440*/  IMAD.MOV.U32 R26, RZ, RZ, R32 ;  /* 0x000000ffff1a7224 */ /* 0x000fce00078e0020 */
[----:B------:R-:W-:Y:S05]  /*6450*/  WARPSYNC.COLLECTIVE R25, `(.L_x_608) ;  /* 0x0000000019087348 */ /* 0x000fea0003c00000 */
[----:B------:R0:W1:Y:S02]  /*6460*/  SHFL.BFLY P2, R32, R34, R31, R30 ;  /* 0x0c00001f22207389 */ /* 0x000064000004001e */
[----:B01----:R-:W-:Y:S01]  /*6470*/  ENDCOLLECTIVE ;  /* 0x000000000000791b */ /* 0x003fe20003800000 */
.L_x_608:
[----:B------:R-:W-:-:S05]  /*6480*/  FADD.FTZ R37, R33, R26 ;  /* 0x0000001a21257221 */ /* 0x000fca0000010000 */
[----:B------:R-:W-:Y:S02]  /*6490*/  MOV R34, R37 ;  /* 0x0000002500227202 */ /* 0x000fe40000000f00 */
[----:B------:R-:W-:-:S07]  /*64a0*/  MOV R38, R32 ;  /* 0x0000002000267202 */ /* 0x000fce0000000f00 */
[----:B------:R-:W-:Y:S05]  /*64b0*/  WARPSYNC.COLLECTIVE R25, `(.L_x_609) ;  /* 0x0000000019087348 */ /* 0x000fea0003c00000 */
[----:B------:R0:W1:Y:S02]  /*64c0*/  SHFL.BFLY P2, R32, R34, R31, R30 ;  /* 0x0c00001f22207389 */ /* 0x000064000004001e */
[----:B01----:R-:W-:Y:S01]  /*64d0*/  ENDCOLLECTIVE ;  /* 0x000000000000791b */ /* 0x003fe20003800000 */
.L_x_609:
[----:B------:R-:W-:Y:S01]  /*64e0*/  FADD.FTZ R38, R35, R38 ;  /* 0x0000002623267221 */ /* 0x000fe20000010000 */
[----:B------:R-:W-:Y:S06]  /*64f0*/  BRA `(.L_x_610) ;  /* 0xffffffec006c7947 */ /* 0x000fec000383ffff */
.L_x_598:
[----:B------:R-:W-:Y:S01]  /*6500*/  BSSY B1, `(.L_x_611) ;  /* 0x0000008000017945 */ /* 0x000fe20003800000 */
[----:B----4-:R-:W-:Y:S02]  /*6510*/  MOV R34, R33 ;  /* 0x0000002100227202 */ /* 0x010fe40000000f00 */
[----:B---3--:R-:W-:Y:S02]  /*6520*/  MOV R31, 0x8 ;  /* 0x00000008001f7802 */ /* 0x008fe40000000f00 */
[----:B------:R-:W-:Y:S02]  /*6530*/  MOV R30, 0x101f ;  /* 0x0000101f001e7802 */ /* 0x000fe40000000f00 */
[----:B------:R-:W-:-:S07]  /*6540*/  MOV R25, 0xffff ;  /* 0x0000ffff00197802 */ /* 0x000fce0000000f00 */
[----:B012---:R-:W-:Y:S05]  /*6550*/  WARPSYNC.COLLECTIVE R25, `(.L_x_612) ;  /* 0x0000000019087348 */ /* 0x007fea0003c00000 */
[----:B------:R3:W4:Y:S02]  /*6560*/  SHFL.BFLY P2, R32, R34, R31, R30 ;  /* 0x0c00001f22207389 */ /* 0x000724000004001e */
[----:B01234-:R-:W-:Y:S01]  /*6570*/  ENDCOLLECTIVE ;  /* 0x000000000000791b */ /* 0x01ffe20003800000 */
.L_x_612:
[----:B------:R-:W-:Y:S05]  /*6580*/  BSYNC B1 ;  /* 0x0000000000017941 */ /* 0x000fea0003800000 */
.L_x_611:
[----:B------:R-:W-:Y:S01]  /*6590*/  HFMA2.MMA R31, -RZ, RZ, 0, 4.76837158203125e-07 ;  /* 0x00000008ff1f7435 */ /* 0x000fe200000001ff */
[----:B------:R-:W-:Y:S01]  /*65a0*/  MOV R34, R35 ;  /* 0x0000002300227202 */ /* 0x000fe20000000f00 */
[----:B------:R-:W-:Y:S01]  /*65b0*/  IMAD.MOV.U32 R36, RZ, RZ, R32 ;  /* 0x000000ffff247224 */ /* 0x000fe200078e0020 */
[----:B------:R-:W-:Y:S02]  /*65c0*/  MOV R30, 0x101f ;  /* 0x0000101f001e7802 */ /* 0x000fe40000000f00 */
[----:B------:R-:W-:Y:S01]  /*65d0*/  MOV R25, 0xffff ;  /* 0x0000ffff00197802 */ /* 0x000fe20000000f00 */
[----:B------:R-:W-:-:S07]  /*65e0*/  FADD.FTZ R36, R36, R33 ;  /* 0x0000002124247221 */ /* 0x000fce0000010000 */
[----:B------:R-:W-:Y:S05]  /*65f0*/  WARPSYNC.COLLECTIVE R25, `(.L_x_613) ;  /* 0x0000000019087348 */ /* 0x000fea0003c00000 */
[----:B------:R0:W1:Y:S02]  /*6600*/  SHFL.BFLY P2, R32, R34, R31, R30 ;  /* 0x0c00001f22207389 */ /* 0x000064000004001e */
[----:B01----:R-:W-:Y:S01]  /*6610*/  ENDCOLLECTIVE ;  /* 0x000000000000791b */ /* 0x003fe20003800000 */
.L_x_613:
[----:B------:R-:W-:Y:S01]  /*6620*/  HFMA2.MMA R31, -RZ, RZ, 0, 2.384185791015625e-07 ;  /* 0x00000004ff1f7435 */ /* 0x000fe200000001ff */
[----:B------:R-:W-:Y:S02]  /*6630*/  MOV R34, R36 ;  /* 0x0000002400227202 */ /* 0x000fe40000000f00 */
[----:B------:R-:W-:-:S08]  /*6640*/  MOV R38, R32 ;  /* 0x0000002000267202 */ /* 0x000fd00000000f00 */
[----:B------:R-:W-:Y:S05]  /*6650*/  WARPSYNC.COLLECTIVE R25, `(.L_x_614) ;  /* 0x0000000019087348 */ /* 0x000fea0003c00000 */
[----:B------:R0:W1:Y:S02]  /*6660*/  SHFL.BFLY P2, R32, R34, R31, R30 ;  /* 0x0c00001f22207389 */ /* 0x000064000004001e */
[----:B01----:R-:W-:Y:S01]  /*6670*/  ENDCOLLECTIVE ;  /* 0x000000000000791b */ /* 0x003fe20003800000 */
.L_x_614:
[----:B------:R-:W-:-:S04]  /*6680*/  FADD.FTZ R38, R38, R35 ;  /* 0x0000002326267221 */ /* 0x000fc80000010000 */
[----:B------:R-:W-:Y:S01]  /*6690*/  IMAD.MOV.U32 R34, RZ, RZ, R38 ;  /* 0x000000ffff227224 */ /* 0x000fe200078e0026 */
[----:B------:R-:W-:-:S07]  /*66a0*/  MOV R37, R32 ;  /* 0x0000002000257202 */ /* 0x000fce0000000f00 */
[----:B------:R-:W-:Y:S05]  /*66b0*/  WARPSYNC.COLLECTIVE R25, `(.L_x_615) ;  /* 0x0000000019087348 */ /* 0x000fea0003c00000 */
[----:B------:R0:W1:Y:S02]  /*66c0*/  SHFL.BFLY P2, R32, R34, R31, R30 ;  /* 0x0c00001f22207389 */ /* 0x000064000004001e */
[----:B01----:R-:W-:Y:S01]  /*66d0*/  ENDCOLLECTIVE ;  /* 0x000000000000791b */ /* 0x003fe20003800000 */
.L_x_615:
[----:B------:R-:W-:Y:S01]  /*66e0*/  FADD.FTZ R37, R36, R37 ;  /* 0x0000002524257221 */ /* 0x000fe20000010000 */
[----:B------:R-:W-:-:S04]  /*66f0*/  HFMA2.MMA R31, -RZ, RZ, 0, 1.1920928955078125e-07 ;  /* 0x00000002ff1f7435 */ /* 0x000fc800000001ff */
[----:B------:R-:W-:Y:S02]  /*6700*/  MOV R34, R37 ;  /* 0x0000002500227202 */ /* 0x000fe40000000f00 */
[----:B------:R-:W-:-:S07]  /*6710*/  MOV R39, R32 ;  /* 0x0000002000277202 */ /* 0x000fce0000000f00 */
[----:B------:R-:W-:Y:S05]  /*6720*/  WARPSYNC.COLLECTIVE R25, `(.L_x_616) ;  /* 0x0000000019087348 */ /* 0x000fea0003c00000 */
[----:B------:R0:W1:Y:S02]  /*6730*/  SHFL.BFLY P2, R32, R34, R31, R30 ;  /* 0x0c00001f22207389 */ /* 0x000064000004001e */
[----:B01----:R-:W-:Y:S01]  /*6740*/  ENDCOLLECTIVE ;  /* 0x000000000000791b */ /* 0x003fe20003800000 */
.L_x_616:
[----:B------:R-:W-:-:S05]  /*6750*/  FADD.FTZ R39, R38, R39 ;  /* 0x0000002726277221 */ /* 0x000fca0000010000 */
[----:B------:R-:W-:Y:S02]  /*6760*/  MOV R34, R39 ;  /* 0x0000002700227202 */ /* 0x000fe40000000f00 */
[----:B------:R-:W-:-:S07]  /*6770*/  MOV R40, R32 ;  /* 0x0000002000287202 */ /* 0x000fce0000000f00 */
[----:B------:R-:W-:Y:S05]  /*6780*/  WARPSYNC.COLLECTIVE R25, `(.L_x_617) ;  /* 0x0000000019087348 */ /* 0x000fea0003c00000 */
[----:B------:R0:W1:Y:S02]  /*6790*/  SHFL.BFLY P2, R32, R34, R31, R30 ;  /* 0x0c00001f22207389 */ /* 0x000064000004001e */
[----:B01----:R-:W-:Y:S01]  /*67a0*/  ENDCOLLECTIVE ;  /* 0x000000000000791b */ /* 0x003fe20003800000 */
.L_x_617:
[----:B------:R-:W-:Y:S01]  /*67b0*/  FADD.FTZ R40, R37, R40 ;  /* 0x0000002825287221 */ /* 0x000fe20000010000 */
[----:B------:R-:W-:-:S04]  /*67c0*/  HFMA2.MMA R31, -RZ, RZ, 0, 5.9604644775390625e-08 ;  /* 0x00000001ff1f7435 */ /* 0x000fc800000001ff */
[----:B------:R-:W-:Y:S02]  /*67d0*/  MOV R34, R40 ;  /* 0x0000002800227202 */ /* 0x000fe40000000f00 */
[----:B------:R-:W-:-:S07]  /*67e0*/  MOV R42, R32 ;  /* 0x00000020002a7202 */ /* 0x000fce0000000f00 */
[----:B------:R-:W-:Y:S05]  /*67f0*/  WARPSYNC.COLLECTIVE R25, `(.L_x_618) ;  /* 0x0000000019087348 */ /* 0x000fea0003c00000 */
[----:B------:R0:W1:Y:S02]  /*6800*/  SHFL.BFLY P2, R32, R34, R31, R30 ;  /* 0x0c00001f22207389 */ /* 0x000064000004001e */
[----:B01----:R-:W-:Y:S01]  /*6810*/  ENDCOLLECTIVE ;  /* 0x000000000000791b */ /* 0x003fe20003800000 */
.L_x_618:
[----:B------:R-:W-:-:S05]  /*6820*/  FADD.FTZ R42, R39, R42 ;  /* 0x0000002a272a7221 */ /* 0x000fca0000010000 */
[----:B------:R-:W-:Y:S01]  /*6830*/  MOV R34, R42 ;  /* 0x0000002a00227202 */ /* 0x000fe20000000f00 */
[----:B------:R-:W-:-:S07]  /*6840*/  IMAD.MOV.U32 R33, RZ, RZ, R32 ;  /* 0x000000ffff217224 */ /* 0x000fce00078e0020 */
[----:B------:R-:W-:Y:S05]  /*6850*/  WARPSYNC.COLLECTIVE R25, `(.L_x_619) ;  /* 0x0000000019087348 */ /* 0x000fea0003c00000 */
[----:B------:R0:W1:Y:S02]  /*6860*/  SHFL.BFLY P2, R32, R34, R31, R30 ;  /* 0x0c00001f22207389 */ /* 0x000064000004001e */
[----:B01----:R-:W-:Y:S01]  /*6870*/  ENDCOLLECTIVE ;  /* 0x000000000000791b */ /* 0x003fe20003800000 */
.L_x_619:
[----:B------:R-:W-:Y:S01]  /*6880*/  FADD.FTZ R33, R40, R33 ;  /* 0x0000002128217221 */ /* 0x000fe20000010000 */
[----:B------:R-:W-:Y:S06]  /*6890*/  BRA `(.L_x_620) ;  /* 0xffffffec00287947 */ /* 0x000fec000383ffff */
.L_x_599:
[----:B------:R-:W-:Y:S01]  /*68a0*/  BSSY B1, `(.L_x_621) ;  /* 0x0000008000017945 */ /* 0x000fe20003800000 */
[----:B0-----:R-:W-:Y:S02]  /*68b0*/  MOV R34, R33 ;  /* 0x0000002100227202 */ /* 0x001fe40000000f00 */
[----:B------:R-:W-:Y:S02]  /*68c0*/  MOV R31, 0x8 ;  /* 0x00000008001f7802 */ /* 0x000fe40000000f00 */
[----:B--2---:R-:W-:Y:S02]  /*68d0*/  MOV R30, 0x101f ;  /* 0x0000101f001e7802 */ /* 0x004fe40000000f00 */
[----:B------:R-:W-:-:S07]  /*68e0*/  MOV R25, 0xffff ;  /* 0x0000ffff00197802 */ /* 0x000fce0000000f00 */
[----:B-1-34-:R-:W-:Y:S05]  /*68f0*/  WARPSYNC.COLLECTIVE R25, `(.L_x_622) ;  /* 0x0000000019087348 */ /* 0x01afea0003c00000 */
[----:B------:R0:W2:Y:S02]  /*6900*/  SHFL.BFLY P2, R32, R34, R31, R30 ;  /* 0x0c00001f22207389 */ /* 0x0000a4000004001e */
[----:B01234-:R-:W-:Y:S01]  /*6910*/  ENDCOLLECTIVE ;  /* 0x000000000000791b */ /* 0x01ffe20003800000 */
.L_x_622:
[----:B------:R-:W-:Y:S05]  /*6920*/  BSYNC B1 ;  /* 0x0000000000017941 */ /* 0x000fea0003800000 */
.L_x_621:
[----:B------:R-:W-:Y:S01]  /*6930*/  HFMA2.MMA R31, -RZ, RZ, 0, 4.76837158203125e-07 ;  /* 0x00000008ff1f7435 */ /* 0x000fe200000001ff */
[----:B------:R-:W-:Y:S01]  /*6940*/  MOV R34, R35 ;  /* 0x0000002300227202 */ /* 0x000fe20000000f00 */
[----:B------:R-:W-:Y:S01]  /*6950*/  IMAD.MOV.U32 R30, RZ, RZ, 0x101f ;  /* 0x0000101fff1e7424 */ /* 0x000fe200078e00ff */
[----:B------:R-:W-:Y:S02]  /*6960*/  MOV R25, 0xffff ;  /* 0x0000ffff00197802 */ /* 0x000fe40000000f00 */
[----:B------:R-:W-:-:S07]  /*6970*/  MOV R36, R32 ;  /* 0x0000002000247202 */ /* 0x000fce0000000f00 */
[----:B------:R-:W-:Y:S05]  /*6980*/  WARPSYNC.COLLECTIVE R25, `(.L_x_623) ;  /* 0x0000000019087348 */ /* 0x000fea0003c00000 */
[----:B------:R0:W1:Y:S02]  /*6990*/  SHFL.BFLY P2, R32, R34, R31, R30 ;  /* 0x0c00001f22207389 */ /* 0x000064000004001e */
[----:B01----:R-:W-:Y:S01]  /*69a0*/  ENDCOLLECTIVE ;  /* 0x000000000000791b */ /* 0x003fe20003800000 */
.L_x_623:
[----:B------:R-:W-:Y:S01]  /*69b0*/  FADD.FTZ R36, R36, R33 ;  /* 0x0000002124247221 */ /* 0x000fe20000010000 */
[----:B------:R-:W-:-:S04]  /*69c0*/  HFMA2.MMA R31, -RZ, RZ, 0, 2.384185791015625e-07 ;  /* 0x00000004ff1f7435 */ /* 0x000fc800000001ff */
[----:B------:R-:W-:Y:S02]  /*69d0*/  MOV R34, R36 ;  /* 0x0000002400227202 */ /* 0x000fe40000000f00 */
[----:B------:R-:W-:-:S07]  /*69e0*/  MOV R38, R32 ;  /* 0x0000002000267202 */ /* 0x000fce0000000f00 */
[----:B------:R-:W-:Y:S05]  /*69f0*/  WARPSYNC.COLLECTIVE R25, `(.L_x_624) ;  /* 0x0000000019087348 */ /* 0x000fea0003c00000 */
[----:B------:R0:W1:Y:S02]  /*6a00*/  SHFL.BFLY P2, R32, R34, R31, R30 ;  /* 0x0c00001f22207389 */ /* 0x000064000004001e */
[----:B01----:R-:W-:Y:S01]  /*6a10*/  ENDCOLLECTIVE ;  /* 0x000000000000791b */ /* 0x003fe20003800000 */
.L_x_624:
[----:B------:R-:W-:-:S05]  /*6a20*/  FADD.FTZ R38, R38, R35 ;  /* 0x0000002326267221 */ /* 0x000fca0000010000 */
[----:B------:R-:W-:Y:S02]  /*6a30*/  MOV R34, R38 ;  /* 0x0000002600227202 */ /* 0x000fe40000000f00 */
[----:B------:R-:W-:-:S07]  /*6a40*/  MOV R37, R32 ;  /* 0x0000002000257202 */ /* 0x000fce0000000f00 */
[----:B------:R-:W-:Y:S05]  /*6a50*/  WARPSYNC.COLLECTIVE R25, `(.L_x_625) ;  /* 0x0000000019087348 */ /* 0x000fea0003c00000 */
[----:B------:R0:W1:Y:S02]  /*6a60*/  SHFL.BFLY P2, R32, R34, R31, R30 ;  /* 0x0c00001f22207389 */ /* 0x000064000004001e */
[----:B01----:R-:W-:Y:S01]  /*6a70*/  ENDCOLLECTIVE ;  /* 0x000000000000791b */ /* 0x003fe20003800000 */
.L_x_625:
[----:B------:R-:W-:-:S05]  /*6a80*/  FADD.FTZ R37, R36, R37 ;  /* 0x0000002524257221 */ /* 0x000fca0000010000 */
[----:B------:R-:W-:Y:S01]  /*6a90*/  MOV R34, R37 ;  /* 0x0000002500227202 */ /* 0x000fe20000000f00 */
[----:B------:R-:W-:Y:S01]  /*6aa0*/  IMAD.MOV.U32 R31, RZ, RZ, 0x2 ;  /* 0x00000002ff1f7424 */ /* 0x000fe200078e00ff */
[----:B------:R-:W-:-:S07]  /*6ab0*/  MOV R39, R32 ;  /* 0x0000002000277202 */ /* 0x000fce0000000f00 */
[----:B------:R-:W-:Y:S05]  /*6ac0*/  WARPSYNC.COLLECTIVE R25, `(.L_x_626) ;  /* 0x0000000019087348 */ /* 0x000fea0003c00000 */
[----:B------:R0:W1:Y:S02]  /*6ad0*/  SHFL.BFLY P2, R32, R34, R31, R30 ;  /* 0x0c00001f22207389 */ /* 0x000064000004001e */
[----:B01----:R-:W-:Y:S01]  /*6ae0*/  ENDCOLLECTIVE ;  /* 0x000000000000791b */ /* 0x003fe20003800000 */
.L_x_626:
[----:B------:R-:W-:-:S05]  /*6af0*/  FADD.FTZ R39, R38, R39 ;  /* 0x0000002726277221 */ /* 0x000fca0000010000 */
[----:B------:R-:W-:Y:S02]  /*6b00*/  MOV R34, R39 ;  /* 0x0000002700227202 */ /* 0x000fe40000000f00 */
[----:B------:R-:W-:-:S07]  /*6b10*/  MOV R40, R32 ;  /* 0x0000002000287202 */ /* 0x000fce0000000f00 */
[----:B------:R-:W-:Y:S05]  /*6b20*/  WARPSYNC.COLLECTIVE R25, `(.L_x_627) ;  /* 0x0000000019087348 */ /* 0x000fea0003c00000 */
[----:B------:R0:W1:Y:S02]  /*6b30*/  SHFL.BFLY P2, R32, R34, R31, R30 ;  /* 0x0c00001f22207389 */ /* 0x000064000004001e */
[----:B01----:R-:W-:Y:S01]  /*6b40*/  ENDCOLLECTIVE ;  /* 0x000000000000791b */ /* 0x003fe20003800000 */
.L_x_627:
[----:B------:R-:W-:Y:S01]  /*6b50*/  FADD.FTZ R40, R37, R40 ;  /* 0x0000002825287221 */ /* 0x000fe20000010000 */
[----:B------:R-:W-:-:S04]  /*6b60*/  HFMA2.MMA R31, -RZ, RZ, 0, 5.9604644775390625e-08 ;  /* 0x00000001ff1f7435 */ /* 0x000fc800000001ff */
[----:B------:R-:W-:Y:S02]  /*6b70*/  MOV R34, R40 ;  /* 0x0000002800227202 */ /* 0x000fe40000000f00 */
[----:B------:R-:W-:-:S07]  /*6b80*/  MOV R42, R32 ;  /* 0x00000020002a7202 */ /* 0x000fce0000000f00 */
[----:B------:R-:W-:Y:S05]  /*6b90*/  WARPSYNC.COLLECTIVE R25, `(.L_x_628) ;  /* 0x0000000019087348 */ /* 0x000fea0003c00000 */
[----:B------:R0:W1:Y:S02]  /*6ba0*/  SHFL.BFLY P2, R32, R34, R31, R30 ;  /* 0x0c00001f22207389 */ /* 0x000064000004001e */
[----:B01----:R-:W-:Y:S01]  /*6bb0*/  ENDCOLLECTIVE ;  /* 0x000000000000791b */ /* 0x003fe20003800000 */
.L_x_628:
[----:B------:R-:W-:-:S05]  /*6bc0*/  FADD.FTZ R42, R39, R42 ;  /* 0x0000002a272a7221 */ /* 0x000fca0000010000 */
[----:B------:R-:W-:Y:S02]  /*6bd0*/  MOV R34, R42 ;  /* 0x0000002a00227202 */ /* 0x000fe40000000f00 */
[----:B------:R-:W-:-:S07]  /*6be0*/  MOV R33, R32 ;  /* 0x0000002000217202 */ /* 0x000fce0000000f00 */
[----:B------:R-:W-:Y:S05]  /*6bf0*/  WARPSYNC.COLLECTIVE R25, `(.L_x_629) ;  /* 0x0000000019087348 */ /* 0x000fea0003c00000 */
[----:B------:R0:W1:Y:S02]  /*6c00*/  SHFL.BFLY P2, R32, R34, R31, R30 ;  /* 0x0c00001f22207389 */ /* 0x000064000004001e */
[----:B01----:R-:W-:Y:S01]  /*6c10*/  ENDCOLLECTIVE ;  /* 0x000000000000791b */ /* 0x003fe20003800000 */
.L_x_629:
[----:B------:R-:W-:Y:S01]  /*6c20*/  FADD.FTZ R33, R40, R33 ;  /* 0x0000002128217221 */ /* 0x000fe20000010000 */
[----:B------:R-:W-:Y:S06]  /*6c30*/  BRA `(.L_x_630) ;  /* 0xffffffe800cc7947 */ /* 0x000fec000383ffff */
.L_x_600:
[----:B------:R-:W-:Y:S01]  /*6c40*/  HFMA2.MMA R30, -RZ, RZ, 0, 0.000503063201904296875 ;  /* 0x0000101fff1e7435 */ /* 0x000fe200000001ff */
[----:B------:R-:W-:Y:S01]  /*6c50*/  BSSY B0, `(.L_x_631) ;  /* 0x0000007000007945 */ /* 0x000fe20003800000 */
[----:B--2---:R-:W-:Y:S01]  /*6c60*/  MOV R34, R26 ;  /* 0x0000001a00227202 */ /* 0x004fe20000000f00 */
[----:B------:R-:W-:Y:S01]  /*6c70*/  IMAD.MOV.U32 R31, RZ, RZ, 0x8 ;  /* 0x00000008ff1f7424 */ /* 0x000fe200078e00ff */
[----:B0-----:R-:W-:-:S07]  /*6c80*/  MOV R25, 0xffff ;  /* 0x0000ffff00197802 */ /* 0x001fce0000000f00 */
[----:B-1-3--:R-:W-:Y:S05]  /*6c90*/  WARPSYNC.COLLECTIVE R25, `(.L_x_632) ;  /* 0x0000000019087348 */ /* 0x00afea0003c00000 */
[----:B------:R0:W2:Y:S02]  /*6ca0*/  SHFL.BFLY P2, R32, R34, R31, R30 ;  /* 0x0c00001f22207389 */ /* 0x0000a4000004001e */
[----:B0123--:R-:W-:Y:S01]  /*6cb0*/  ENDCOLLECTIVE ;  /* 0x000000000000791b */ /* 0x00ffe20003800000 */
.L_x_632:
[----:B------:R-:W-:Y:S05]  /*6cc0*/  BSYNC B0 ;  /* 0x0000000000007941 */ /* 0x000fea0003800000 */
.L_x_631:
[----:B------:R-:W-:Y:S01]  /*6cd0*/  HFMA2.MMA R31, -RZ, RZ, 0, 4.76837158203125e-07 ;  /* 0x00000008ff1f7435 */ /* 0x000fe200000001ff */
[----:B------:R-:W-:Y:S01]  /*6ce0*/  MOV R34, R27 ;  /* 0x0000001b00227202 */ /* 0x000fe20000000f00 */
[----:B------:R-:W-:Y:S01]  /*6cf0*/  HFMA2.MMA R40, -RZ, RZ, 0, 0 ;  /* 0x00000000ff287435 */ /* 0x000fe200000001ff */
[----:B------:R-:W-:Y:S01]  /*6d00*/  MOV R30, 0x101f ;  /* 0x0000101f001e7802 */ /* 0x000fe20000000f00 */
[----:B------:R-:W-:Y:S01]  /*6d10*/  IMAD.MOV.U32 R39, RZ, RZ, RZ ;  /* 0x000000ffff277224 */ /* 0x000fe200078e00ff */
[----:B------:R-:W-:Y:S02]  /*6d20*/  MOV R25, 0xffff ;  /* 0x0000ffff00197802 */ /* 0x000fe40000000f00 */
[----:B------:R-:W-:Y:S02]  /*6d30*/  CS2R R44, SRZ ;  /* 0x00000000002c7805 */ /* 0x000fe4000001ff00 */
[----:B------:R-:W-:Y:S01]  /*6d40*/  MOV R29, R32 ;  /* 0x00000020001d7202 */ /* 0x000fe20000000f00 */
[----:B------:R-:W-:Y:S01]  /*6d50*/  HFMA2.MMA R50, -RZ, RZ, 0, 0 ;  /* 0x00000000ff327435 */ /* 0x000fe200000001ff */
[----:B------:R-:W-:-:S10]  /*6d60*/  @!P0 IADD3 R35, R33, 0x14, RZ ;  /* 0x0000001421238810 */ /* 0x000fd40007ffe0ff */
[----:B------:R-:W-:Y:S05]  /*6d70*/  WARPSYNC.COLLECTIVE R25, `(.L_x_633) ;  /* 0x0000000019087348 */ /* 0x000fea0003c00000 */
[----:B------:R0:W1:Y:S02]  /*6d80*/  SHFL.BFLY P2, R32, R34, R31, R30 ;  /* 0x0c00001f22207389 */ /* 0x000064000004001e */
[----:B01----:R-:W-:Y:S01]  /*6d90*/  ENDCOLLECTIVE ;  /* 0x000000000000791b */ /* 0x003fe20003800000 */
.L_x_633:
[----:B------:R-:W-:Y:S01]  /*6da0*/  @!P0 LEA R36, R47, UR6, 0x7 ;  /* 0x000000062f248c11 */ /* 0x000fe2000f8e38ff */
[----:B------:R-:W-:Y:S01]  /*6db0*/  FADD.FTZ R29, R29, R26 ;  /* 0x0000001a1d1d7221 */ /* 0x000fe20000010000 */
[----:B------:R-:W-:-:S04]  /*6dc0*/  @!P0 LOP3.LUT R35, R35, R10, RZ, 0x3c, !PT ;  /* 0x0000000a23238212 */ /* 0x000fc800078e3cff */
[----:B------:R-:W-:-:S05]  /*6dd0*/  @!P0 LEA R35, R35, R36, 0x2 ;  /* 0x0000002423238211 */ /* 0x000fca00078e10ff */
[----:B------:R0:W1:Y:S01]  /*6de0*/  @!P0 LDS R38, [R35+0x500] ;  /* 0x0005000023268984 */ /* 0x0000620000000800 */
[----:B------:R-:W-:Y:S01]  /*6df0*/  MOV R34, R29 ;  /* 0x0000001d00227202 */ /* 0x000fe20000000f00 */
[----:B------:R-:W-:Y:S02]  /*6e00*/  IMAD.MOV.U32 R31, RZ, RZ, 0x4 ;  /* 0x00000004ff1f7424 */ /* 0x000fe400078e00ff */
[----:B------:R0:W2:Y:S01]  /*6e10*/  @!P0 LDS R37, [R35] ;  /* 0x0000000023258984 */ /* 0x0000a20000000800 */
[----:B------:R-:W-:-:S07]  /*6e20*/  FADD.FTZ R28, R32, R27 ;  /* 0x0000001b201c7221 */ /* 0x000fce0000010000 */
[----:B012---:R-:W-:Y:S05]  /*6e30*/  WARPSYNC.COLLECTIVE R25, `(.L_x_634) ;  /* 0x0000000019087348 */ /* 0x007fea0003c00000 */
[----:B------:R3:W4:Y:S02]  /*6e40*/  SHFL.BFLY P2, R32, R34, R31, R30 ;  /* 0x0c00001f22207389 */ /* 0x000724000004001e */
[----:B01234-:R-:W-:Y:S01]  /*6e50*/  ENDCOLLECTIVE ;  /* 0x000000000000791b */ /* 0x01ffe20003800000 */
.L_x_634:
[----:B------:R-:W-:Y:S02]  /*6e60*/  MOV R34, R28 ;  /* 0x0000001c00227202 */ /* 0x000fe40000000f00 */
[----:B------:R-:W-:-:S07]  /*6e70*/  MOV R26, R32 ;  /* 0x00000020001a7202 */ /* 0x000fce0000000f00 */
[----:B------:R-:W-:Y:S05]  /*6e80*/  WARPSYNC.COLLECTIVE R25, `(.L_x_635) ;  /* 0x0000000019087348 */ /* 0x000fea0003c00000 */
[----:B------:R0:W1:Y:S02]  /*6e90*/  SHFL.BFLY P2, R32, R34, R31, R30 ;  /* 0x0c00001f22207389 */ /* 0x000064000004001e */
[----:B01----:R-:W-:Y:S01]  /*6ea0*/  ENDCOLLECTIVE ;  /* 0x000000000000791b */ /* 0x003fe20003800000 */
.L_x_635:
[----:B------:R-:W-:Y:S01]  /*6eb0*/  @!P0 MOV R40, R38 ;  /* 0x0000002600288202 */ /* 0x000fe20000000f00 */
[----:B------:R-:W-:Y:S01]  /*6ec0*/  FADD.FTZ R26, R29, R26 ;  /* 0x0000001a1d1a7221 */ /* 0x000fe20000010000 */
[----:B------:R-:W-:Y:S01]  /*6ed0*/  @!P0 MOV R39, R37 ;  /* 0x0000002500278202 */ /* 0x000fe20000000f00 */
[----:B------:R-:W-:-:S03]  /*6ee0*/  HFMA2.MMA R31, -RZ, RZ, 0, 1.1920928955078125e-07 ;  /* 0x00000002ff1f7435 */ /* 0x000fc600000001ff */
[----:B------:R-:W-:Y:S01]  /*6ef0*/  MOV R34, R26 ;  /* 0x0000001a00227202 */ /* 0x000fe20000000f00 */
[----:B------:R-:W-:Y:S01]  /*6f00*/  FADD.FTZ R27, R28, R32 ;  /* 0x000000201c1b7221 */ /* 0x000fe20000010000 */
[----:B------:R-:W-:-:S07]  /*6f10*/  @!P0 LEA R28, R47, UR6, 0x7 ;  /* 0x000000062f1c8c11 */ /* 0x000fce000f8e38ff */
[----:B------:R-:W-:Y:S05]  /*6f20*/  WARPSYNC.COLLECTIVE R25, `(.L_x_636) ;  /* 0x0000000019087348 */ /* 0x000fea0003c00000 */
[----:B------:R0:W1:Y:S02]  /*6f30*/  SHFL.BFLY P2, R32, R34, R31, R30 ;  /* 0x0c00001f22207389 */ /* 0x000064000004001e */
[----:B01----:R-:W-:Y:S01]  /*6f40*/  ENDCOLLECTIVE ;  /* 0x000000000000791b */ /* 0x003fe20003800000 */
.L_x_636:
[----:B------:R-:W-:Y:S02]  /*6f50*/  MOV R34, R27 ;  /* 0x0000001b00227202 */ /* 0x000fe40000000f00 */
[----:B------:R-:W-:-:S07]  /*6f60*/  MOV R29, R32 ;  /* 0x00000020001d7202 */ /* 0x000fce0000000f00 */
[----:B------:R-:W-:Y:S05]  /*6f70*/  WARPSYNC.COLLECTIVE R25, `(.L_x_637) ;  /* 0x0000000019087348 */ /* 0x000fea0003c00000 */
[----:B------:R0:W1:Y:S02]  /*6f80*/  SHFL.BFLY P2, R32, R34, R31, R30 ;  /* 0x0c00001f22207389 */ /* 0x000064000004001e */
[----:B01----:R-:W-:Y:S01]  /*6f90*/  ENDCOLLECTIVE ;  /* 0x000000000000791b */ /* 0x003fe20003800000 */
.L_x_637:
[----:B------:R-:W-:Y:S01]  /*6fa0*/  FADD.FTZ R35, R26, R29 ;  /* 0x0000001d1a237221 */ /* 0x000fe20000010000 */
[----:B------:R-:W-:-:S04]  /*6fb0*/  @!P0 IADD3 R29, R33, 0x28, RZ ;  /* 0x00000028211d8810 */ /* 0x000fc80007ffe0ff */
[----:B------:R-:W-:-:S04]  /*6fc0*/  @!P0 LOP3.LUT R29, R29, R10, RZ, 0x3c, !PT ;  /* 0x0000000a1d1d8212 */ /* 0x000fc800078e3cff */
[----:B------:R-:W-:Y:S01]  /*6fd0*/  @!P0 LEA R29, R29, R28, 0x2 ;  /* 0x0000001c1d1d8211 */ /* 0x000fe200078e10ff */
[----:B------:R-:W-:Y:S01]  /*6fe0*/  HFMA2.MMA R31, -RZ, RZ, 0, 5.9604644775390625e-08 ;  /* 0x00000001ff1f7435 */ /* 0x000fe200000001ff */
[----:B------:R-:W-:-:S03]  /*6ff0*/  MOV R34, R35 ;  /* 0x0000002300227202 */ /* 0x000fc60000000f00 */
[----:B------:R0:W1:Y:S04]  /*7000*/  @!P0 LDS R46, [R29] ;  /* 0x000000001d2e8984 */ /* 0x0000680000000800 */
[----:B------:R0:W2:Y:S01]  /*7010*/  @!P0 LDS R48, [R29+0x500] ;  /* 0x000500001d308984 */ /* 0x0000a20000000800 */
[----:B------:R-:W-:-:S07]  /*7020*/  FADD.FTZ R36, R27, R32 ;  /* 0x000000201b247221 */ /* 0x000fce0000010000 */
[----:B012---:R-:W-:Y:S05]  /*7030*/  WARPSYNC.COLLECTIVE R25, `(.L_x_638) ;  /* 0x0000000019087348 */ /* 0x007fea0003c00000 */
[----:B------:R3:W4:Y:S02]  /*7040*/  SHFL.BFLY P2, R32, R34, R31, R30 ;  /* 0x0c00001f22207389 */ /* 0x000724000004001e */
[----:B01234-:R-:W-:Y:S01]  /*7050*/  ENDCOLLECTIVE ;  /* 0x000000000000791b */ /* 0x01ffe20003800000 */
.L_x_638:
[----:B------:R-:W0:Y:S01]  /*7060*/  LDC.64 R26, c[0x0][0x218] ;  /* 0x00008600ff1a7b82 */ /* 0x000e220000000a00 */
[----:B------:R-:W-:Y:S02]  /*7070*/  MOV R34, R36 ;  /* 0x0000002400227202 */ /* 0x000fe40000000f00 */
[----:B------:R-:W-:-:S07]  /*7080*/  MOV R38, R32 ;  /* 0x0000002000267202 */ /* 0x000fce0000000f00 */
[----:B0-----:R-:W-:Y:S05]  /*7090*/  WARPSYNC.COLLECTIVE R25, `(.L_x_639) ;  /* 0x0000000019087348 */ /* 0x001fea0003c00000 */
[----:B------:R1:W2:Y:S02]  /*70a0*/  SHFL.BFLY P2, R32, R34, R31, R30 ;  /* 0x0c00001f22207389 */ /* 0x0002a4000004001e */
[----:B012---:R-:W-:Y:S01]  /*70b0*/  ENDCOLLECTIVE ;  /* 0x000000000000791b */ /* 0x007fe20003800000 */
.L_x_639:
[----:B------:R-:W-:Y:S01]  /*70c0*/  FADD.FTZ R35, R35, R38 ;  /* 0x0000002623237221 */ /* 0x000fe20000010000 */
[----:B------:R-:W-:Y:S01]  /*70d0*/  @!P0 MOV R44, R46 ;  /* 0x0000002e002c8202 */ /* 0x000fe20000000f00 */
[----:B------:R-:W-:Y:S01]  /*70e0*/  @!P0 IMAD.MOV.U32 R45, RZ, RZ, R48 ;  /* 0x000000ffff2d8224 */ /* 0x000fe200078e0030 */
[----:B------:R-:W-:Y:S02]  /*70f0*/  HFMA2.MMA R48, -RZ, RZ, 0, 0 ;  /* 0x00000000ff307435 */ /* 0x000fe400000001ff */
[----:B------:R-:W-:Y:S01]  /*7100*/  HFMA2.MMA R31, -RZ, RZ, 0, 4.76837158203125e-07 ;  /* 0x00000008ff1f7435 */ /* 0x000fe200000001ff */
[----:B------:R-:W-:Y:S01]  /*7110*/  IMAD.MOV.U32 R34, RZ, RZ, R39 ;  /* 0x000000ffff227224 */ /* 0x000fe200078e0027 */
[----:B------:R-:W-:-:S09]  /*7120*/  MOV R37, R32 ;  /* 0x0000002000257202 */ /* 0x000fd20000000f00 */
[----:B------:R-:W-:Y:S05]  /*7130*/  WARPSYNC.COLLECTIVE R25, `(.L_x_640) ;  /* 0x0000000019087348 */ /* 0x000fea0003c00000 */
[----:B------:R0:W1:Y:S02]  /*7140*/  SHFL.BFLY P2, R32, R34, R31, R30 ;  /* 0x0c00001f22207389 */ /* 0x000064000004001e */
[----:B01----:R-:W-:Y:S01]  /*7150*/  ENDCOLLECTIVE ;  /* 0x000000000000791b */ /* 0x003fe20003800000 */
.L_x_640:
[----:B------:R-:W-:Y:S01]  /*7160*/  FADD.FTZ R36, R36, R37 ;  /* 0x0000002524247221 */ /* 0x000fe20000010000 */
[----:B------:R-:W-:-:S04]  /*7170*/  IMAD.IADD R37, R33, 0x1, R14 ;  /* 0x0000000121257824 */ /* 0x000fc800078e020e */
[----:B------:R-:W-:Y:S01]  /*7180*/  IMAD.WIDE R26, R37, 0x2, R26 ;  /* 0x00000002251a7825 */ /* 0x000fe200078e021a */
[----:B------:R-:W-:Y:S02]  /*7190*/  MOV R34, R40 ;  /* 0x0000002800227202 */ /* 0x000fe40000000f00 */
[----:B------:R-:W-:-:S07]  /*71a0*/  MOV R42, R32 ;  /* 0x00000020002a7202 */ /* 0x000fce0000000f00 */
[----:B------:R-:W-:Y:S05]  /*71b0*/  WARPSYNC.COLLECTIVE R25, `(.L_x_641) ;  /* 0x0000000019087348 */ /* 0x000fea0003c00000 */
[----:B------:R0:W1:Y:S02]  /*71c0*/  SHFL.BFLY P2, R32, R34, R31, R30 ;  /* 0x0c00001f22207389 */ /* 0x000064000004001e */
[----:B01----:R-:W-:Y:S01]  /*71d0*/  ENDCOLLECTIVE ;  /* 0x000000000000791b */ /* 0x003fe20003800000 */
.L_x_641:
[----:B------:R-:W-:Y:S01]  /*71e0*/  FADD.FTZ R42, R42, R39 ;  /* 0x000000272a2a7221 */ /* 0x000fe20000010000 */
[----:B------:R-:W-:-:S04]  /*71f0*/  HFMA2.MMA R31, -RZ, RZ, 0, 2.384185791015625e-07 ;  /* 0x00000004ff1f7435 */ /* 0x000fc800000001ff */
[----:B------:R-:W-:Y:S02]  /*7200*/  MOV R34, R42 ;  /* 0x0000002a00227202 */ /* 0x000fe40000000f00 */
[----:B------:R-:W-:-:S07]  /*7210*/  MOV R41, R32 ;  /* 0x0000002000297202 */ /* 0x000fce0000000f00 */
[----:B------:R-:W-:Y:S05]  /*7220*/  WARPSYNC.COLLECTIVE R25, `(.L_x_642) ;  /* 0x0000000019087348 */ /* 0x000fea0003c00000 */
[----:B------:R0:W1:Y:S02]  /*7230*/  SHFL.BFLY P2, R32, R34, R31, R30 ;  /* 0x0c00001f22207389 */ /* 0x000064000004001e */
[----:B01----:R-:W-:Y:S01]  /*7240*/  ENDCOLLECTIVE ;  /* 0x000000000000791b */ /* 0x003fe20003800000 */
.L_x_642:
[----:B------:R-:W-:-:S05]  /*7250*/  FADD.FTZ R41, R41, R40 ;  /* 0x0000002829297221 */ /* 0x000fca0000010000 */
[----:B------:R-:W-:Y:S02]  /*7260*/  MOV R34, R41 ;  /* 0x0000002900227202 */ /* 0x000fe40000000f00 */
[----:B------:R-:W-:-:S07]  /*7270*/  MOV R39, R32 ;  /* 0x0000002000277202 */ /* 0x000fce0000000f00 */
[----:B------:R-:W-:Y:S05]  /*7280*/  WARPSYNC.COLLECTIVE R25, `(.L_x_643) ;  /* 0x0000000019087348 */ /* 0x000fea0003c00000 */
[----:B------:R0:W1:Y:S02]  /*7290*/  SHFL.BFLY P2, R32, R34, R31, R30 ;  /* 0x0c00001f22207389 */ /* 0x000064000004001e */
[----:B01----:R-:W-:Y:S01]  /*72a0*/  ENDCOLLECTIVE ;  /* 0x000000000000791b */ /* 0x003fe20003800000 */
.L_x_643:
[----:B------:R-:W-:Y:S01]  /*72b0*/  FADD.FTZ R39, R42, R39 ;  /* 0x000000272a277221 */ /* 0x000fe20000010000 */
[----:B------:R-:W-:-:S04]  /*72c0*/  HFMA2.MMA R31, -RZ, RZ, 0, 1.1920928955078125e-07 ;  /* 0x00000002ff1f7435 */ /* 0x000fc800000001ff */
[----:B------:R-:W-:Y:S01]  /*72d0*/  MOV R34, R39 ;  /* 0x0000002700227202 */ /* 0x000fe20000000f00 */
[----:B------:R-:W-:-:S07]  /*72e0*/  IMAD.MOV.U32 R40, RZ, RZ, R32 ;  /* 0x000000ffff287224 */ /* 0x000fce00078e0020 */
[----:B------:R-:W-:Y:S05]  /*72f0*/  WARPSYNC.COLLECTIVE R25, `(.L_x_644) ;  /* 0x0000000019087348 */ /* 0x000fea0003c00000 */
[----:B------:R0:W1:Y:S02]  /*7300*/  SHFL.BFLY P2, R32, R34, R31, R30 ;  /* 0x0c00001f22207389 */ /* 0x000064000004001e */
[----:B01----:R-:W-:Y:S01]  /*7310*/  ENDCOLLECTIVE ;  /* 0x000000000000791b */ /* 0x003fe20003800000 */
.L_x_644:
[----:B------:R-:W-:-:S05]  /*7320*/  FADD.FTZ R40, R41, R40 ;  /* 0x0000002829287221 */ /* 0x000fca0000010000 */
[----:B------:R-:W-:Y:S02]  /*7330*/  MOV R34, R40 ;  /* 0x0000002800227202 */ /* 0x000fe40000000f00 */
[----:B------:R-:W-:-:S07]  /*7340*/  MOV R28, R32 ;  /* 0x00000020001c7202 */ /* 0x000fce0000000f00 */
[----:B------:R-:W-:Y:S05]  /*7350*/  WARPSYNC.COLLECTIVE R25, `(.L_x_645) ;  /* 0x0000000019087348 */ /* 0x000fea0003c00000 */
[----:B------:R0:W1:Y:S02]  /*7360*/  SHFL.BFLY P2, R32, R34, R31, R30 ;  /* 0x0c00001f22207389 */ /* 0x000064000004001e */
[----:B01----:R-:W-:Y:S01]  /*7370*/  ENDCOLLECTIVE ;  /* 0x000000000000791b */ /* 0x003fe20003800000 */
.L_x_645:
[----:B------:R-:W-:Y:S01]  /*7380*/  FADD.FTZ R41, R39, R28 ;  /* 0x0000001c27297221 */ /* 0x000fe20000010000 */
[----:B------:R-:W-:Y:S02]  /*7390*/  @!P0 IADD3 R39, R33, 0x3c, RZ ;  /* 0x0000003c21278810 */ /* 0x000fe40007ffe0ff */
[----:B------:R-:W-:Y:S02]  /*73a0*/  @!P0 LEA R28, R47, UR6, 0x7 ;  /* 0x000000062f1c8c11 */ /* 0x000fe4000f8e38ff */
[----:B------:R-:W-:-:S04]  /*73b0*/  @!P0 LOP3.LUT R39, R39, R10, RZ, 0x3c, !PT ;  /* 0x0000000a27278212 */ /* 0x000fc800078e3cff */
[----:B------:R-:W-:Y:S01]  /*73c0*/  @!P0 LEA R28, R39, R28, 0x2 ;  /* 0x0000001c271c8211 */ /* 0x000fe200078e10ff */
[----:B------:R-:W-:Y:S01]  /*73d0*/  HFMA2.MMA R31, -RZ, RZ, 0, 5.9604644775390625e-08 ;  /* 0x00000001ff1f7435 */ /* 0x000fe200000001ff */
[----:B------:R-:W-:-:S03]  /*73e0*/  MOV R34, R41 ;  /* 0x0000002900227202 */ /* 0x000fc60000000f00 */
[----:B------:R0:W1:Y:S04]  /*73f0*/  @!P0 LDS R52, [R28] ;  /* 0x000000001c348984 */ /* 0x0000680000000800 */
[----:B------:R0:W2:Y:S01]  /*7400*/  @!P0 LDS R54, [R28+0x500] ;  /* 0x000500001c368984 */ /* 0x0000a20000000800 */
[----:B------:R-:W-:-:S07]  /*7410*/  MOV R43, R32 ;  /* 0x00000020002b7202 */ /* 0x000fce0000000f00 */
[----:B012---:R-:W-:Y:S05]  /*7420*/  WARPSYNC.COLLECTIVE R25, `(.L_x_646) ;  /* 0x0000000019087348 */ /* 0x007fea0003c00000 */
[----:B------:R3:W4:Y:S02]  /*7430*/  SHFL.BFLY P2, R32, R34, R31, R30 ;  /* 0x0c00001f22207389 */ /* 0x000724000004001e */
[----:B01234-:R-:W-:Y:S01]  /*7440*/  ENDCOLLECTIVE ;  /* 0x000000000000791b */ /* 0x01ffe20003800000 */
.L_x_646:
[----:B------:R-:W-:Y:S01]  /*7450*/  FADD.FTZ R43, R40, R43 ;  /* 0x0000002b282b7221 */ /* 0x000fe20000010000 */
[----:B------:R-:W0:Y:S04]  /*7460*/  LDC.64 R28, c[0x0][0x220] ;  /* 0x00008800ff1c7b82 */ /* 0x000e280000000a00 */
[----:B------:R-:W-:Y:S02]  /*7470*/  MOV R34, R43 ;  /* 0x0000002b00227202 */ /* 0x000fe40000000f00 */
[----:B------:R-:W-:-:S07]  /*7480*/  MOV R40, R32 ;  /* 0x0000002000287202 */ /* 0x000fce0000000f00 */
[----:B0-----:R-:W-:Y:S05]  /*7490*/  WARPSYNC.COLLECTIVE R25, `(.L_x_647) ;  /* 0x0000000019087348 */ /* 0x001fea0003c00000 */
[----:B------:R1:W2:Y:S02]  /*74a0*/  SHFL.BFLY P2, R32, R34, R31, R30 ;  /* 0x0c00001f22207389 */ /* 0x0002a4000004001e */
[----:B012---:R-:W-:Y:S01]  /*74b0*/  ENDCOLLECTIVE ;  /* 0x000000000000791b */ /* 0x007fe20003800000 */
.L_x_647:
[----:B------:R-:W-:-:S04]  /*74c0*/  IMAD.WIDE R28, R37, 0x2, R28 ;  /* 0x00000002251c7825 */ /* 0x000fc800078e021c */
[----:B------:R-:W-:Y:S01]  /*74d0*/  FADD.FTZ R40, R41, R40 ;  /* 0x0000002829287221 */ /* 0x000fe20000010000 */
[----:B------:R-:W-:Y:S02]  /*74e0*/  @!P0 MOV R48, R52 ;  /* 0x0000003400308202 */ /* 0x000fe40000000f00 */
[----:B------:R-:W-:Y:S02]  /*74f0*/  @!P0 MOV R50, R54 ;  /* 0x0000003600328202 */ /* 0x000fe40000000f00 */
[----:B------:R-:W-:Y:S01]  /*7500*/  ISETP.NE.AND P0, PT, R47, RZ, PT ;  /* 0x000000ff2f00720c */ /* 0x000fe20003f05270 */
[----:B------:R-:W-:Y:S01]  /*7510*/  HFMA2.MMA R31, -RZ, RZ, 0, 4.76837158203125e-07 ;  /* 0x00000008ff1f7435 */ /* 0x000fe200000001ff */
[----:B------:R-:W-:Y:S02]  /*7520*/  MOV R34, R44 ;  /* 0x0000002c00227202 */ /* 0x000fe40000000f00 */
[----:B------:R-:W-:-:S09]  /*7530*/  MOV R42, R32 ;  /* 0x00000020002a7202 */ /* 0x000fd20000000f00 */
[----:B------:R-:W-:Y:S05]  /*7540*/  WARPSYNC.COLLECTIVE R25, `(.L_x_648) ;  /* 0x0000000019087348 */ /* 0x000fea0003c00000 */
[----:B------:R0:W1:Y:S02]  /*7550*/  SHFL.BFLY P2, R32, R34, R31, R30 ;  /* 0x0c00001f22207389 */ /* 0x000064000004001e */
[----:B01----:R-:W-:Y:S01]  /*7560*/  ENDCOLLECTIVE ;  /* 0x000000000000791b */ /* 0x003fe20003800000 */
.L_x_648:
[----:B------:R-:W-:Y:S01]  /*7570*/  @!P0 F2FP.BF16.F32.PACK_AB R33, RZ, R36 ;  /* 0x00000024ff21823e */ /* 0x000fe200000010ff */
[----:B------:R-:W-:Y:S01]  /*7580*/  FADD.FTZ R42, R43, R42 ;  /* 0x0000002a2b2a7221 */ /* 0x000fe20000010000 */
[----:B------:R-:W-:Y:S01]  /*7590*/  IMAD.MOV.U32 R34, RZ, RZ, R45 ;  /* 0x000000ffff227224 */ /* 0x000fe200078e002d */
[----:B------:R-:W-:-:S07]  /*75a0*/  MOV R51, R32 ;  /* 0x0000002000337202 */ /* 0x000fce0000000f00 */
[----:B------:R-:W-:Y:S05]  /*75b0*/  WARPSYNC.COLLECTIVE R25, `(.L_x_649) ;  /* 0x0000000019087348 */ /* 0x000fea0003c00000 */
[----:B------:R0:W1:Y:S02]  /*75c0*/  SHFL.BFLY P2, R32, R34, R31, R30 ;  /* 0x0c00001f22207389 */ /* 0x000064000004001e */
[----:B01----:R-:W-:Y:S01]  /*75d0*/  ENDCOLLECTIVE ;  /* 0x000000000000791b */ /* 0x003fe20003800000 */
.L_x_649:
[----:B------:R-:W-:Y:S01]  /*75e0*/  FADD.FTZ R51, R51, R44 ;  /* 0x0000002c33337221 */ /* 0x000fe20000010000 */
[----:B------:R-:W-:-:S04]  /*75f0*/  HFMA2.MMA R31, -RZ, RZ, 0, 2.384185791015625e-07 ;  /* 0x00000004ff1f7435 */ /* 0x000fc800000001ff */
[----:B------:R-:W-:Y:S02]  /*7600*/  MOV R34, R51 ;  /* 0x0000003300227202 */ /* 0x000fe40000000f00 */
[----:B------:R-:W-:-:S07]  /*7610*/  MOV R46, R32 ;  /* 0x00000020002e7202 */ /* 0x000fce0000000f00 */
[----:B------:R-:W-:Y:S05]  /*7620*/  WARPSYNC.COLLECTIVE R25, `(.L_x_650) ;  /* 0x0000000019087348 */ /* 0x000fea0003c00000 */
[----:B------:R0:W1:Y:S02]  /*7630*/  SHFL.BFLY P2, R32, R34, R31, R30 ;  /* 0x0c00001f22207389 */ /* 0x000064000004001e */
[----:B01----:R-:W-:Y:S01]  /*7640*/  ENDCOLLECTIVE ;  /* 0x000000000000791b */ /* 0x003fe20003800000 */
.L_x_650:
[----:B------:R-:W-:-:S05]  /*7650*/  FADD.FTZ R46, R46, R45 ;  /* 0x0000002d2e2e7221 */ /* 0x000fca0000010000 */
[----:B------:R-:W-:Y:S02]  /*7660*/  MOV R34, R46 ;  /* 0x0000002e00227202 */ /* 0x000fe40000000f00 */
[----:B------:R-:W-:-:S07]  /*7670*/  MOV R44, R32 ;  /* 0x00000020002c7202 */ /* 0x000fce0000000f00 */
[----:B------:R-:W-:Y:S05]  /*7680*/  WARPSYNC.COLLECTIVE R25, `(.L_x_651) ;  /* 0x0000000019087348 */ /* 0x000fea0003c00000 */
[----:B------:R0:W1:Y:S02]  /*7690*/  SHFL.BFLY P2, R32, R34, R31, R30 ;  /* 0x0c00001f22207389 */ /* 0x000064000004001e */
[----:B01----:R-:W-:Y:S01]  /*76a0*/  ENDCOLLECTIVE ;  /* 0x000000000000791b */ /* 0x003fe20003800000 */
.L_x_651:
[----:B------:R-:W-:Y:S01]  /*76b0*/  FADD.FTZ R44, R51, R44 ;  /* 0x0000002c332c7221 */ /* 0x000fe20000010000 */
[----:B------:R-:W-:-:S03]  /*76c0*/  HFMA2.MMA R31, -RZ, RZ, 0, 1.1920928955078125e-07 ;  /* 0x00000002ff1f7435 */ /* 0x000fc600000001ff */
[----:B------:R-:W-:Y:S01]  /*76d0*/  IMAD.MOV.U32 R34, RZ, RZ, R44 ;  /* 0x000000ffff227224 */ /* 0x000fe200078e002c */
[----:B------:R-:W-:-:S07]  /*76e0*/  MOV R45, R32 ;  /* 0x00000020002d7202 */ /* 0x000fce0000000f00 */
[----:B------:R-:W-:Y:S05]  /*76f0*/  WARPSYNC.COLLECTIVE R25, `(.L_x_652) ;  /* 0x0000000019087348 */ /* 0x000fea0003c00000 */
[----:B------:R0:W1:Y:S02]  /*7700*/  SHFL.BFLY P2, R32, R34, R31, R30 ;  /* 0x0c00001f22207389 */ /* 0x000064000004001e */
[----:B01----:R-:W-:Y:S01]  /*7710*/  ENDCOLLECTIVE ;  /* 0x000000000000791b */ /* 0x003fe20003800000 */
.L_x_652:
[----:B------:R-:W-:-:S05]  /*7720*/  FADD.FTZ R45, R46, R45 ;  /* 0x0000002d2e2d7221 */ /* 0x000fca0000010000 */
[----:B------:R-:W-:Y:S02]  /*7730*/  MOV R34, R45 ;  /* 0x0000002d00227202 */ /* 0x000fe40000000f00 */
[----:B------:R-:W-:-:S07]  /*7740*/  MOV R51, R32 ;  /* 0x0000002000337202 */ /* 0x000fce0000000f00 */
[----:B------:R-:W-:Y:S05]  /*7750*/  WARPSYNC.COLLECTIVE R25, `(.L_x_653) ;  /* 0x0000000019087348 */ /* 0x000fea0003c00000 */
[----:B------:R0:W1:Y:S02]  /*7760*/  SHFL.BFLY P2, R32, R34, R31, R30 ;  /* 0x0c00001f22207389 */ /* 0x000064000004001e */
[----:B01----:R-:W-:Y:S01]  /*7770*/  ENDCOLLECTIVE ;  /* 0x000000000000791b */ /* 0x003fe20003800000 */
.L_x_653:
[----:B------:R-:W-:Y:S01]  /*7780*/  FADD.FTZ R51, R44, R51 ;  /* 0x000000332c337221 */ /* 0x000fe20000010000 */
[----:B------:R-:W-:-:S04]  /*7790*/  HFMA2.MMA R31, -RZ, RZ, 0, 5.9604644775390625e-08 ;  /* 0x00000001ff1f7435 */ /* 0x000fc800000001ff */
[----:B------:R-:W-:Y:S02]  /*77a0*/  MOV R34, R51 ;  /* 0x0000003300227202 */ /* 0x000fe40000000f00 */
[----:B------:R-:W-:-:S07]  /*77b0*/  MOV R46, R32 ;  /* 0x00000020002e7202 */ /* 0x000fce0000000f00 */
[----:B------:R-:W-:Y:S05]  /*77c0*/  WARPSYNC.COLLECTIVE R25, `(.L_x_654) ;  /* 0x0000000019087348 */ /* 0x000fea0003c00000 */
[----:B------:R0:W1:Y:S02]  /*77d0*/  SHFL.BFLY P2, R32, R34, R31, R30 ;  /* 0x0c00001f22207389 */ /* 0x000064000004001e */
[----:B01----:R-:W-:Y:S01]  /*77e0*/  ENDCOLLECTIVE ;  /* 0x000000000000791b */ /* 0x003fe20003800000 */
.L_x_654:
[----:B------:R-:W-:-:S05]  /*77f0*/  FADD.FTZ R45, R45, R46 ;  /* 0x0000002e2d2d7221 */ /* 0x000fca0000010000 */
[----:B------:R-:W-:Y:S01]  /*7800*/  MOV R34, R45 ;  /* 0x0000002d00227202 */ /* 0x000fe20000000f00 */
[----:B------:R-:W-:-:S07]  /*7810*/  IMAD.MOV.U32 R44, RZ, RZ, R32 ;  /* 0x000000ffff2c7224 */ /* 0x000fce00078e0020 */
[----:B------:R-:W-:Y:S05]  /*7820*/  WARPSYNC.COLLECTIVE R25, `(.L_x_655) ;  /* 0x0000000019087348 */ /* 0x000fea0003c00000 */
[----:B------:R0:W1:Y:S02]  /*7830*/  SHFL.BFLY P2, R32, R34, R31, R30 ;  /* 0x0c00001f22207389 */ /* 0x000064000004001e */
[----:B01----:R-:W-:Y:S01]  /*7840*/  ENDCOLLECTIVE ;  /* 0x000000000000791b */ /* 0x003fe20003800000 */
.L_x_655:
[----:B------:R-:W-:Y:S01]  /*7850*/  HFMA2.MMA R31, -RZ, RZ, 0, 4.76837158203125e-07 ;  /* 0x00000008ff1f7435 */ /* 0x000fe200000001ff */
[----:B------:R-:W-:Y:S02]  /*7860*/  MOV R34, R48 ;  /* 0x0000003000227202 */ /* 0x000fe40000000f00 */
[----:B------:R-:W-:-:S08]  /*7870*/  MOV R46, R32 ;  /* 0x00000020002e7202 */ /* 0x000fd00000000f00 */
[----:B------:R-:W-:Y:S05]  /*7880*/  WARPSYNC.COLLECTIVE R25, `(.L_x_656) ;  /* 0x0000000019087348 */ /* 0x000fea0003c00000 */
[----:B------:R0:W1:Y:S02]  /*7890*/  SHFL.BFLY P2, R32, R34, R31, R30 ;  /* 0x0c00001f22207389 */ /* 0x000064000004001e */
[----:B01----:R-:W-:Y:S01]  /*78a0*/  ENDCOLLECTIVE ;  /* 0x000000000000791b */ /* 0x003fe20003800000 */
.L_x_656:
[----:B------:R-:W-:Y:S02]  /*78b0*/  MOV R34, R50 ;  /* 0x0000003200227202 */ /* 0x000fe40000000f00 */
[----:B------:R-:W-:-:S07]  /*78c0*/  MOV R55, R32 ;  /* 0x0000002000377202 */ /* 0x000fce0000000f00 */
[----:B------:R-:W-:Y:S05]  /*78d0*/  WARPSYNC.COLLECTIVE R25, `(.L_x_657) ;  /* 0x0000000019087348 */ /* 0x000fea0003c00000 */
[----:B------:R0:W1:Y:S02]  /*78e0*/  SHFL.BFLY P2, R32, R34, R31, R30 ;  /* 0x0c00001f22207389 */ /* 0x000064000004001e */
[----:B01----:R-:W-:Y:S01]  /*78f0*/  ENDCOLLECTIVE ;  /* 0x000000000000791b */ /* 0x003fe20003800000 */
.L_x_657:
[----:B------:R-:W-:Y:S01]  /*7900*/  FADD.FTZ R55, R55, R48 ;  /* 0x0000003037377221 */ /* 0x000fe20000010000 */
[----:B------:R-:W-:-:S04]  /*7910*/  HFMA2.MMA R31, -RZ, RZ, 0, 2.384185791015625e-07 ;  /* 0x00000004ff1f7435 */ /* 0x000fc800000001ff */
[----:B------:R-:W-:Y:S01]  /*7920*/  MOV R34, R55 ;  /* 0x0000003700227202 */ /* 0x000fe20000000f00 */
[----:B------:R-:W-:-:S07]  /*7930*/  IMAD.MOV.U32 R57, RZ, RZ, R32 ;  /* 0x000000ffff397224 */ /* 0x000fce00078e0020 */
[----:B------:R-:W-:Y:S05]  /*7940*/  WARPSYNC.COLLECTIVE R25, `(.L_x_658) ;  /* 0x0000000019087348 */ /* 0x000fea0003c00000 */
[----:B------:R0:W1:Y:S02]  /*7950*/  SHFL.BFLY P2, R32, R34, R31, R30 ;  /* 0x0c00001f22207389 */ /* 0x000064000004001e */
[----:B01----:R-:W-:Y:S01]  /*7960*/  ENDCOLLECTIVE ;  /* 0x000000000000791b */ /* 0x003fe20003800000 */
.L_x_658:
[----:B------:R-:W-:-:S05]  /*7970*/  FADD.FTZ R57, R57, R50 ;  /* 0x0000003239397221 */ /* 0x000fca0000010000 */
[----:B------:R-:W-:Y:S02]  /*7980*/  MOV R34, R57 ;  /* 0x0000003900227202 */ /* 0x000fe40000000f00 */
[----:B------:R-:W-:-:S07]  /*7990*/  MOV R48, R32 ;  /* 0x0000002000307202 */ /* 0x000fce0000000f00 */
[----:B------:R-:W-:Y:S05]  /*79a0*/  WARPSYNC.COLLECTIVE R25, `(.L_x_659) ;  /* 0x0000000019087348 */ /* 0x000fea0003c00000 */
[----:B------:R0:W1:Y:S02]  /*79b0*/  SHFL.BFLY P2, R32, R34, R31, R30 ;  /* 0x0c00001f22207389 */ /* 0x000064000004001e */
[----:B01----:R-:W-:Y:S01]  /*79c0*/  ENDCOLLECTIVE ;  /* 0x000000000000791b */ /* 0x003fe20003800000 */
.L_x_659:
[----:B------:R-:W-:Y:S01]  /*79d0*/  FADD.FTZ R48, R55, R48 ;  /* 0x0000003037307221 */ /* 0x000fe20000010000 */
[----:B------:R-:W-:-:S04]  /*79e0*/  HFMA2.MMA R31, -RZ, RZ, 0, 1.1920928955078125e-07 ;  /* 0x00000002ff1f7435 */ /* 0x000fc800000001ff */
[----:B------:R-:W-:Y:S02]  /*79f0*/  MOV R34, R48 ;  /* 0x0000003000227202 */ /* 0x000fe40000000f00 */
[----:B------:R-:W-:-:S07]  /*7a00*/  MOV R50, R32 ;  /* 0x0000002000327202 */ /* 0x000fce0000000f00 */
[----:B------:R-:W-:Y:S05]  /*7a10*/  WARPSYNC.COLLECTIVE R25, `(.L_x_660) ;  /* 0x0000000019087348 */ /* 0x000fea0003c00000 */
[----:B------:R0:W1:Y:S02]  /*7a20*/  SHFL.BFLY P2, R32, R34, R31, R30 ;  /* 0x0c00001f22207389 */ /* 0x000064000004001e */
[----:B01----:R-:W-:Y:S01]  /*7a30*/  ENDCOLLECTIVE ;  /* 0x000000000000791b */ /* 0x003fe20003800000 */
.L_x_660:
[----:B------:R-:W-:-:S05]  /*7a40*/  FADD.FTZ R50, R57, R50 ;  /* 0x0000003239327221 */ /* 0x000fca0000010000 */
[----:B------:R-:W-:Y:S02]  /*7a50*/  MOV R34, R50 ;  /* 0x0000003200227202 */ /* 0x000fe40000000f00 */
[----:B------:R-:W-:-:S07]  /*7a60*/  MOV R39, R32 ;  /* 0x0000002000277202 */ /* 0x000fce0000000f00 */
[----:B------:R-:W-:Y:S05]  /*7a70*/  WARPSYNC.COLLECTIVE R25, `(.L_x_661) ;  /* 0x0000000019087348 */ /* 0x000fea0003c00000 */
[----:B------:R0:W1:Y:S02]  /*7a80*/  SHFL.BFLY P2, R32, R34, R31, R30 ;  /* 0x0c00001f22207389 */ /* 0x000064000004001e */
[----:B01----:R-:W-:Y:S01]  /*7a90*/  ENDCOLLECTIVE ;  /* 0x000000000000791b */ /* 0x003fe20003800000 */
.L_x_661:
[----:B------:R-:W-:Y:S01]  /*7aa0*/  FADD.FTZ R39, R48, R39 ;  /* 0x0000002730277221 */ /* 0x000fe20000010000 */
[----:B------:R-:W-:Y:S01]  /*7ab0*/  FADD.FTZ R31, R51, R44 ;  /* 0x0000002c331f7221 */ /* 0x000fe20000010000 */
[----:B------:R-:W-:Y:S02]  /*7ac0*/  @!P0 F2FP.BF16.F32.PACK_AB R25, RZ, R40 ;  /* 0x00000028ff19823e */ /* 0x000fe400000010ff */
[----:B------:R-:W-:Y:S02]  /*7ad0*/  @!P0 F2FP.BF16.F32.PACK_AB R30, RZ, R42 ;  /* 0x0000002aff1e823e */ /* 0x000fe400000010ff */
[----:B------:R-:W-:Y:S02]  /*7ae0*/  @!P0 F2FP.BF16.F32.PACK_AB R31, RZ, R31 ;  /* 0x0000001fff1f823e */ /* 0x000fe400000010ff */
[----:B------:R-:W-:Y:S02]  /*7af0*/  PRMT R37, R25, 0x7610, R37 ;  /* 0x0000761019257816 */ /* 0x000fe40000000025 */
[----:B------:R-:W-:Y:S01]  /*7b00*/  PRMT R40, R31, 0x7610, R40 ;  /* 0x000076101f287816 */ /* 0x000fe20000000028 */
[----:B------:R-:W-:Y:S01]  /*7b10*/  HFMA2.MMA R31, -RZ, RZ, 0, 5.9604644775390625e-08 ;  /* 0x00000001ff1f7435 */ /* 0x000fe200000001ff */
[----:B------:R-:W-:-:S02]  /*7b20*/  MOV R55, R32 ;  /* 0x0000002000377202 */ /* 0x000fc40000000f00 */
[----:B------:R-:W-:Y:S02]  /*7b30*/  @!P0 F2FP.BF16.F32.PACK_AB R32, RZ, R35 ;  /* 0x00000023ff20823e */ /* 0x000fe400000010ff */
[----:B------:R-:W-:Y:S01]  /*7b40*/  PRMT R38, R30, 0x7610, R38 ;  /* 0x000076101e267816 */ /* 0x000fe20000000026 */
[----:B------:R-:W-:Y:S01]  /*7b50*/  FADD.FTZ R50, R50, R55 ;  /* 0x0000003732327221 */ /* 0x000fe20000010000 */
[----:B------:R-:W-:Y:S01]  /*7b60*/  MOV R34, R39 ;  /* 0x0000002700227202 */ /* 0x000fe20000000f00 */
[----:B------:R0:W-:Y:S01]  /*7b70*/  @!P0 STG.E.U16 desc[UR8][R26.64], R32 ;  /* 0x000000201a008986 */ /* 0x0001e2000c101508 */
[----:B------:R-:W-:Y:S02]  /*7b80*/  MOV R30, 0x101f ;  /* 0x0000101f001e7802 */ /* 0x000fe40000000f00 */
[----:B------:R-:W-:Y:S02]  /*7b90*/  MOV R25, 0xffff ;  /* 0x0000ffff00197802 */ /* 0x000fe40000000f00 */
[----:B------:R-:W-:Y:S01]  /*7ba0*/  PRMT R35, R33, 0x7610, R35 ;  /* 0x0000761021237816 */ /* 0x000fe20000000023 */
[----:B------:R-:W-:-:S07]  /*7bb0*/  FADD.FTZ R33, R45, R46 ;  /* 0x0000002e2d217221 */ /* 0x000fce0000010000 */
[----:B0-----:R-:W-:Y:S05]  /*7bc0*/  WARPSYNC.COLLECTIVE R25, `(.L_x_662) ;  /* 0x0000000019087348 */ /* 0x001fea0003c00000 */
[----:B0-----:R0:W1:Y:S02]  /*7bd0*/  SHFL.BFLY P2, R32, R34, R31, R30 ;  /* 0x0c00001f22207389 */ /* 0x001064000004001e */
[----:B01----:R-:W-:Y:S01]  /*7be0*/  ENDCOLLECTIVE ;  /* 0x000000000000791b */ /* 0x003fe20003800000 */
.L_x_662:
[----:B------:R-:W-:Y:S01]  /*7bf0*/  @!P0 F2FP.BF16.F32.PACK_AB R33, RZ, R33 ;  /* 0x00000021ff21823e */ /* 0x000fe200000010ff */
[----:B------:R0:W-:Y:S04]  /*7c00*/  @!P0 STG.E.U16 desc[UR8][R28.64], R35 ;  /* 0x000000231c008986 */ /* 0x0001e8000c101508 */
[----:B------:R0:W-:Y:S04]  /*7c10*/  @!P0 STG.E.U16 desc[UR8][R26.64+0x28], R37 ;  /* 0x000028251a008986 */ /* 0x0001e8000c101508 */
[----:B------:R0:W-:Y:S01]  /*7c20*/  @!P0 STG.E.U16 desc[UR8][R28.64+0x28], R38 ;  /* 0x000028261c008986 */ /* 0x0001e2000c101508 */
[----:B------:R-:W-:-:S03]  /*7c30*/  MOV R34, R50 ;  /* 0x0000003200227202 */ /* 0x000fc60000000f00 */
[----:B------:R0:W-:Y:S04]  /*7c40*/  @!P0 STG.E.U16 desc[UR8][R26.64+0x50], R40 ;  /* 0x000050281a008986 */ /* 0x0001e8000c101508 */
[----:B------:R0:W-:Y:S01]  /*7c50*/  @!P0 STG.E.U16 desc[UR8][R28.64+0x50], R33 ;  /* 0x000050211c008986 */ /* 0x0001e2000c101508 */
[----:B------:R-:W-:-:S07]  /*7c60*/  MOV R36, R32 ;  /* 0x0000002000247202 */ /* 0x000fce0000000f00 */
[----:B0-----:R-:W-:Y:S05]  /*7c70*/  WARPSYNC.COLLECTIVE R25, `(.L_x_663) ;  /* 0x0000000019087348 */ /* 0x001fea0003c00000 */
[----:B------:R1:W2:Y:S02]  /*7c80*/  SHFL.BFLY P2, R32, R34, R31, R30 ;  /* 0x0c00001f22207389 */ /* 0x0002a4000004001e */
[----:B012---:R-:W-:Y:S01]  /*7c90*/  ENDCOLLECTIVE ;  /* 0x000000000000791b */ /* 0x007fe20003800000 */
.L_x_663:
[----:B------:R-:W-:Y:S01]  /*7ca0*/  FADD.FTZ R36, R39, R36 ;  /* 0x0000002427247221 */ /* 0x000fe20000010000 */
[----:B------:R-:W-:Y:S06]  /*7cb0*/  BRA `(.L_x_664) ;  /* 0xffffffe400107947 */ /* 0x000fec000383ffff */
.L_x_665:
        /* <DEDUP_REMOVED lines=12> */
.L_x_2447:


//--------------------- .text._ZN13group_norm_v218gn_bwd_cuda_kernelI13__nv_bfloat16Li320ELi3ELi16ELi160ELi64ELb1ELb1ELi16ELi320ELi320ELi4ELb1ELi80ELb0ELb0ELNS_15WgradSyncMethodE3ENS_16CompileConditionILi900EEEEEvPT_S6_S6_PKS5_S8_S8_S8_PKfflPfPj --------------------------
	.section	.text._ZN13group_norm_v218gn_bwd_cuda_kernelI13__nv_bfloat16Li320ELi3ELi16ELi160ELi64ELb1ELb1ELi16ELi320ELi320ELi4ELb1ELi80ELb0ELb0ELNS_15WgradSyncMethodE3ENS_16CompileConditionILi900EEEEEvPT_S6_S6_PKS5_S8_S8_S8_PKfflPfPj,"ax",@progbits
	.align	128
        .global         _ZN13group_norm_v218gn_bwd_cuda_kernelI13__nv_bfloat16Li320ELi3ELi16ELi160ELi64ELb1ELb1ELi16ELi320ELi320ELi4ELb1ELi80ELb0ELb0ELNS_15WgradSyncMethodE3ENS_16CompileConditionILi900EEEEEvPT_S6_S6_PKS5_S8_S8_S8_PKfflPfPj
        .type           _ZN13group_norm_v218gn_bwd_cuda_kernelI13__nv_bfloat16Li320ELi3ELi16ELi160ELi64ELb1ELb1ELi16ELi320ELi320ELi4ELb1ELi80ELb0ELb0ELNS_15WgradSyncMethodE3ENS_16CompileConditionILi900EEEEEvPT_S6_S6_PKS5_S8_S8_S8_PKfflPfPj,@function
        .size           _ZN13group_norm_v218gn_bwd_cuda_kernelI13__nv_bfloat16Li320ELi3ELi16ELi160ELi64ELb1ELb1ELi16ELi320ELi320ELi4ELb1ELi80ELb0ELb0ELNS_15WgradSyncMethodE3ENS_16CompileConditionILi900EEEEEvPT_S6_S6_PKS5_S8_S8_S8_PKfflPfPj,(.L_x_2448 - _ZN13group_norm_v218gn_bwd_cuda_kernelI13__nv_bfloat16Li320ELi3ELi16ELi160ELi64ELb1ELb1ELi16ELi320ELi320ELi4ELb1ELi80ELb0ELb0ELNS_15WgradSyncMethodE3ENS_16CompileConditionILi900EEEEEvPT_S6_S6_PKS5_S8_S8_S8_PKfflPfPj)
        .other          _ZN13group_norm_v218gn_bwd_cuda_kernelI13__nv_bfloat16Li320ELi3ELi16ELi160ELi64ELb1ELb1ELi16ELi320ELi320ELi4ELb1ELi80ELb0ELb0ELNS_15WgradSyncMethodE3ENS_16CompileConditionILi900EEEEEvPT_S6_S6_PKS5_S8_S8_S8_PKfflPfPj,@"STO_CUDA_ENTRY STV_DEFAULT"
_ZN13group_norm_v218gn_bwd_cuda_kernelI13__nv_bfloat16Li320ELi3ELi16ELi160ELi64ELb1ELb1ELi16ELi320ELi320ELi4ELb1ELi80ELb0ELb0ELNS_15WgradSyncMethodE3ENS_16CompileConditionILi900EEEEEvPT_S6_S6_PKS5_S8_S8_S8_PKfflPfPj:
.text._ZN13group_norm_v218gn_bwd_cuda_kernelI13__nv_bfloat16Li320ELi3ELi16ELi160ELi64ELb1ELb1ELi16ELi320ELi320ELi4ELb1ELi80ELb0ELb0ELNS_15WgradSyncMethodE3ENS_16CompileConditionILi900EEEEEvPT_S6_S6_PKS5_S8_S8_S8_PKfflPfPj:
[----:B------:R-:W0:Y:S08]  /*0000*/  LDC R1, c[0x0][0x28] ;  /* 0x00000a00ff017b82 */ /* 0x000e300000000800 */
[----:B------:R-:W1:Y:S01]  /*0010*/  S2UR UR6, SR_CTAID.Y ;  /* 0x00000000000679c3 */ /* 0x000e620000002600 */
[----:B------:R-:W-:Y:S01]  /*0020*/  ULDC.64 UR4, c[0x0][0x258] ;  /* 0x0000960000047ab9 */ /* 0x000fe20000000a00 */
[----:B------:R-:W-:Y:S01]  /*0030*/  ULDC.64 UR12, c[0x0][0x208] ;  /* 0x00008200000c7ab9 */ /* 0x000fe20000000a00 */
[----:B------:R-:W-:Y:S01]  /*0040*/  USHF.L.U32 UR15, UR4, 0x3, URZ ;  /* 0x00000003040f7899 */ /* 0x000fe2000800063f */
[----:B0-----:R-:W-:Y:S01]  /*0050*/  IADD3 R1, R1, -0x18, RZ ;  /* 0xffffffe801017810 */ /* 0x001fe20007ffe0ff */
[----:B------:R-:W-:-:S03]  /*0060*/  USHF.L.U64.HI UR7, UR4, 0x3, UR5 ;  /* 0x0000000304077899 */ /* 0x000fc60008010205 */
[----:B------:R-:W0:Y:S01]  /*0070*/  S2UR UR16, SR_CTAID.X ;  /* 0x00000000001079c3 */ /* 0x000e220000002500 */
[----:B------:R-:W-:Y:S01]  /*0080*/  UMOV UR5, URZ ;  /* 0x0000003f00057c82 */ /* 0x000fe20008000000 */
[----:B-1----:R-:W-:Y:S02]  /*0090*/  UISETP.GT.U32.AND UP0, UPT, UR15, UR6, UPT ;  /* 0x000000060f00728c */ /* 0x002fe4000bf04070 */
[----:B------:R-:W-:Y:S02]  /*00a0*/  UMOV UR8, UR6 ;  /* 0x0000000600087c82 */ /* 0x000fe40008000000 */
[----:B------:R-:W-:-:S06]  /*00b0*/  UISETP.GT.AND.EX UP0, UPT, UR7, URZ, UPT, UP0 ;  /* 0x0000003f0700728c */ /* 0x000fcc000bf04300 */
[----:B------:R-:W-:-:S13]  /*00c0*/  PLOP3.LUT P0, PT, PT, PT, UP0, 0x80, 0x0 ;  /* 0x000000000000781c */ /* 0x000fda0003f0f008 */
[----:B0-----:R-:W-:Y:S05]  /*00d0*/  @P0 BRA `(.L_x_666) ;  /* 0x00000000006c0947 */ /* 0x001fea0003800000 */
[----:B------:R-:W0:Y:S01]  /*00e0*/  S2R R0, SR_TID.X ;  /* 0x0000000000007919 */ /* 0x000e220000002100 */
[----:B------:R-:W-:Y:S01]  /*00f0*/  BAR.SYNC.DEFER_BLOCKING 0x0 ;  /* 0x0000000000007b1d */ /* 0x000fe20000010000 */
[----:B0-----:R-:W-:-:S13]  /*0100*/  ISETP.NE.AND P0, PT, R0, RZ, PT ;  /* 0x000000ff0000720c */ /* 0x001fda0003f05270 */
[----:B------:R-:W-:Y:S05]  /*0110*/  @P0 BRA `(.L_x_667) ;  /* 0x0000000000500947 */ /* 0x000fea0003800000 */
[----:B------:R-:W0:Y:S01]  /*0120*/  LDC.64 R2, c[0x0][0x268] ;  /* 0x00009a00ff027b82 */ /* 0x000e220000000a00 */
[----:B------:R-:W-:Y:S01]  /*0130*/  ULOP3.LUT UR4, UR6, 0x7, URZ, 0xc0, !UPT ;  /* 0x0000000706047892 */ /* 0x000fe2000f8ec03f */
[----:B------:R-:W-:Y:S01]  /*0140*/  MOV R5, 0x7fffffd9 ;  /* 0x7fffffd900057802 */ /* 0x000fe20000000f00 */
        /* <DEDUP_REMOVED lines=11> */
.L_x_668:
[----:B------:R-:W2:Y:S04]  /*0200*/  LD.E.STRONG.GPU R0, desc[UR12][R2.64] ;  /* 0x0000000c02007980 */ /* 0x000ea8000c10f900 */
[----:B--2---:R-:W-:Y:S01]  /*0210*/  CCTL.IVALL ;  /* 0x00000000ff00798f */ /* 0x004fe20002000000 */
[----:B------:R-:W-:Y:S05]  /*0220*/  YIELD ;  /* 0x0000000000007946 */ /* 0x000fea0003800000 */
[----:B-----5:R-:W-:-:S04]  /*0230*/  LOP3.LUT R0, R0, R5, RZ, 0x3c, !PT ;  /* 0x0000000500007212 */ /* 0x020fc800078e3cff */
[----:B------:R-:W-:-:S13]  /*0240*/  ISETP.GT.AND P0, PT, R0, -0x1, PT ;  /* 0xffffffff0000780c */ /* 0x000fda0003f04270 */
[----:B------:R-:W-:Y:S05]  /*0250*/  @P0 BRA `(.L_x_668) ;  /* 0xfffffffc00e80947 */ /* 0x000fea000383ffff */
.L_x_667:
[----:B------:R-:W-:Y:S05]  /*0260*/  WARPSYNC.ALL ;  /* 0x0000000000007948 */ /* 0x000fea0003800000 */
[----:B------:R-:W-:Y:S06]  /*0270*/  BAR.SYNC.DEFER_BLOCKING 0x0 ;  /* 0x0000000000007b1d */ /* 0x000fec0000010000 */
[----:B------:R-:W-:Y:S05]  /*0280*/  BRA `(.L_x_669) ;  /* 0x0000004000647947 */ /* 0x000fea0003800000 */
.L_x_666:
[----:B------:R-:W0:Y:S01]  /*0290*/  S2R R9, SR_TID.X ;  /* 0x0000000000097919 */ /* 0x000e220000002100 */
[----:B------:R-:W1:Y:S01]  /*02a0*/  S2UR UR9, SR_CgaCtaId ;  /* 0x00000000000979c3 */ /* 0x000e620000008800 */
[----:B------:R-:W-:Y:S01]  /*02b0*/  UMOV UR4, 0x400 ;  /* 0x0000040000047882 */ /* 0x000fe20000000000 */
[----:B------:R-:W-:Y:S01]  /*02c0*/  CS2R R44, SRZ ;  /* 0x00000000002c7805 */ /* 0x000fe2000001ff00 */
[----:B------:R-:W-:Y:S01]  /*02d0*/  UIADD3 UR4, UR4, 0x2800, URZ ;  /* 0x0000280004047890 */ /* 0x000fe2000fffe03f */
[----:B------:R-:W-:Y:S02]  /*02e0*/  CS2R R42, SRZ ;  /* 0x00000000002a7805 */ /* 0x000fe4000001ff00 */
[----:B------:R-:W-:Y:S02]  /*02f0*/  CS2R R40, SRZ ;  /* 0x0000000000287805 */ /* 0x000fe4000001ff00 */
[----:B------:R-:W-:Y:S01]  /*0300*/  CS2R R38, SRZ ;  /* 0x0000000000267805 */ /* 0x000fe2000001ff00 */
[----:B-1----:R-:W-:-:S03]  /*0310*/  ULEA UR9, UR9, UR4, 0x18 ;  /* 0x0000000409097291 */ /* 0x002fc6000f8ec03f */
[----:B------:R-:W-:Y:S01]  /*0320*/  UMOV UR4, URZ ;  /* 0x0000003f00047c82 */ /* 0x000fe20008000000 */
[----:B0-----:R-:W-:-:S04]  /*0330*/  SHF.R.S32.HI R0, RZ, 0x1f, R9 ;  /* 0x0000001fff007819 */ /* 0x001fc80000011409 */
[CC--:B------:R-:W-:Y:S02]  /*0340*/  LEA.HI R2, R0.reuse, R9.reuse, RZ, 0x2 ;  /* 0x0000000900027211 */ /* 0x0c0fe400078f10ff */
[----:B------:R-:W-:Y:S02]  /*0350*/  LEA.HI R0, R0, R9, RZ, 0x4 ;  /* 0x0000000900007211 */ /* 0x000fe400078f20ff */
[----:B------:R-:W-:Y:S02]  /*0360*/  SHF.R.S32.HI R6, RZ, 0x2, R2 ;  /* 0x00000002ff067819 */ /* 0x000fe40000011402 */
[----:B------:R-:W-:Y:S02]  /*0370*/  LOP3.LUT R2, R2, 0xfffffffc, RZ, 0xc0, !PT ;  /* 0xfffffffc02027812 */ /* 0x000fe400078ec0ff */
[C---:B------:R-:W-:Y:S02]  /*0380*/  IADD3 R3, R6.reuse, 0x50, RZ ;  /* 0x0000005006037810 */ /* 0x040fe40007ffe0ff */
[----:B------:R-:W-:-:S02]  /*0390*/  IADD3 R5, R6, 0xa0, RZ ;  /* 0x000000a006057810 */ /* 0x000fc40007ffe0ff */
[----:B------:R-:W-:Y:S02]  /*03a0*/  IADD3 R7, R6, 0xf0, RZ ;  /* 0x000000f006077810 */ /* 0x000fe40007ffe0ff */
[----:B------:R-:W-:Y:S02]  /*03b0*/  SHF.R.S32.HI R4, RZ, 0x1f, R3 ;  /* 0x0000001fff047819 */ /* 0x000fe40000011403 */
[----:B------:R-:W-:Y:S02]  /*03c0*/  SHF.R.S32.HI R6, RZ, 0x1f, R5 ;  /* 0x0000001fff067819 */ /* 0x000fe40000011405 */
[----:B------:R-:W-:Y:S02]  /*03d0*/  SHF.R.S32.HI R8, RZ, 0x1f, R7 ;  /* 0x0000001fff087819 */ /* 0x000fe40000011407 */
[----:B------:R-:W-:Y:S02]  /*03e0*/  LEA.HI R4, R4, R3, RZ, 0x2 ;  /* 0x0000000304047211 */ /* 0x000fe400078f10ff */
[----:B------:R-:W-:-:S02]  /*03f0*/  SHF.R.U32.HI R3, RZ, 0x4, R0 ;  /* 0x00000004ff037819 */ /* 0x000fc40000011600 */
[----:B------:R-:W-:Y:S02]  /*0400*/  IADD3 R2, -R2, R9, RZ ;  /* 0x0000000902027210 */ /* 0x000fe40007ffe1ff */
[----:B------:R-:W-:Y:S02]  /*0410*/  LEA.HI R6, R6, R5, RZ, 0x2 ;  /* 0x0000000506067211 */ /* 0x000fe400078f10ff */
[----:B------:R-:W-:Y:S02]  /*0420*/  LEA.HI R8, R8, R7, RZ, 0x2 ;  /* 0x0000000708087211 */ /* 0x000fe400078f10ff */
[----:B------:R-:W-:Y:S02]  /*0430*/  SHF.R.U32.HI R5, RZ, 0x2, R4 ;  /* 0x00000002ff057819 */ /* 0x000fe40000011604 */
[----:B------:R-:W-:Y:S02]  /*0440*/  LOP3.LUT R0, R2, 0x3, R3, 0x78, !PT ;  /* 0x0000000302007812 */ /* 0x000fe400078e7803 */
[----:B------:R-:W-:-:S02]  /*0450*/  SHF.R.U32.HI R7, RZ, 0x2, R6 ;  /* 0x00000002ff077819 */ /* 0x000fc40000011606 */
[----:B------:R-:W-:Y:S01]  /*0460*/  SHF.R.U32.HI R9, RZ, 0x2, R8 ;  /* 0x00000002ff097819 */ /* 0x000fe20000011608 */
[----:B------:R0:W-:Y:S01]  /*0470*/  STL [R1+0x14], R0 ;  /* 0x0000140001007387 */ /* 0x0001e20000100800 */
[C---:B------:R-:W-:Y:S02]  /*0480*/  LOP3.LUT R4, R2.reuse, 0x3, R5, 0x78, !PT ;  /* 0x0000000302047812 */ /* 0x040fe400078e7805 */
[----:B------:R-:W-:-:S03]  /*0490*/  LOP3.LUT R3, R2, 0x3, R7, 0x78, !PT ;  /* 0x0000000302037812 */ /* 0x000fc600078e7807 */
[----:B------:R1:W-:Y:S01]  /*04a0*/  STL [R1+0x10], R4 ;  /* 0x0000100401007387 */ /* 0x0003e20000100800 */
[----:B0-----:R-:W-:-:S03]  /*04b0*/  LOP3.LUT R0, R2, 0x3, R9, 0x78, !PT ;  /* 0x0000000302007812 */ /* 0x001fc600078e7809 */
[----:B------:R1:W-:Y:S04]  /*04c0*/  STL [R1+0xc], R3 ;  /* 0x00000c0301007387 */ /* 0x0003e80000100800 */
[----:B------:R1:W-:Y:S02]  /*04d0*/  STL [R1+0x8], R0 ;  /* 0x0000080001007387 */ /* 0x0003e40000100800 */
.L_x_682:
[----:B------:R-:W1:Y:S01]  /*04e0*/  S2R R61, SR_TID.X ;  /* 0x00000000003d7919 */ /* 0x000e620000002100 */
[----:B------:R-:W-:Y:S01]  /*04f0*/  ULOP3.LUT UR10, UR8, 0x7, URZ, 0xc0, !UPT ;  /* 0x00000007080a7892 */ /* 0x000fe2000f8ec03f */
[----:B------:R-:W0:Y:S01]  /*0500*/  LDC.64 R32, c[0x0][0x238] ;  /* 0x00008e00ff207b82 */ /* 0x000e220000000a00 */
[----:B------:R-:W-:Y:S02]  /*0510*/  USHF.L.U32 UR14, UR16, 0x4, URZ ;  /* 0x00000004100e7899 */ /* 0x000fe4000800063f */
[----:B------:R-:W-:Y:S02]  /*0520*/  UIMAD UR11, UR10, 0x140, URZ ;  /* 0x000001400a0b78a4 */ /* 0x000fe4000f8e023f */
[----:B------:R-:W-:Y:S02]  /*0530*/  USHF.R.U64 UR17, UR8, 0x3, UR5 ;  /* 0x0000000308117899 */ /* 0x000fe40008001205 */
[----:B------:R-:W-:Y:S01]  /*0540*/  ULOP3.LUT UR14, UR14, 0x30, URZ, 0xc0, !UPT ;  /* 0x000000300e0e7892 */ /* 0x000fe2000f8ec03f */
[----:B--2---:R-:W2:Y:S01]  /*0550*/  LDC.64 R30, c[0x0][0x240] ;  /* 0x00009000ff1e7b82 */ /* 0x004ea20000000a00 */
[----:B------:R-:W-:Y:S01]  /*0560*/  USHF.R.U32.HI UR10, URZ, 0x3, UR5 ;  /* 0x000000033f0a7899 */ /* 0x000fe20008011605 */
[----:B------:R-:W-:Y:S01]  /*0570*/  ULDC.64 UR18, c[0x0][0x248] ;  /* 0x0000920000127ab9 */ /* 0x000fe20000000a00 */
[----:B------:R-:W-:Y:S01]  /*0580*/  ULDC.64 UR20, c[0x0][0x228] ;  /* 0x00008a0000147ab9 */ /* 0x000fe20000000a00 */
[----:B-1----:R-:W-:-:S05]  /*0590*/  IMAD.WIDE.U32 R2, R61, -0x33333333, RZ ;  /* 0xcccccccd3d027825 */ /* 0x002fca00078e00ff */
[----:B------:R-:W-:-:S04]  /*05a0*/  SHF.R.U32.HI R19, RZ, 0x6, R3 ;  /* 0x00000006ff137819 */ /* 0x000fc80000011603 */
[C---:B------:R-:W-:Y:S01]  /*05b0*/  IADD3 R9, R19.reuse, UR14, RZ ;  /* 0x0000000e13097c10 */ /* 0x040fe2000fffe0ff */
[----:B------:R-:W-:-:S04]  /*05c0*/  IMAD R56, R19, -0x50, R61 ;  /* 0xffffffb013387824 */ /* 0x000fc800078e023d */
[----:B------:R-:W-:Y:S01]  /*05d0*/  IMAD R9, R9, 0xa00, RZ ;  /* 0x00000a0009097824 */ /* 0x000fe200078e02ff */
[----:B------:R-:W-:-:S04]  /*05e0*/  LEA R4, R56, UR11, 0x2 ;  /* 0x0000000b38047c11 */ /* 0x000fc8000f8e10ff */
[----:B------:R-:W-:Y:S01]  /*05f0*/  SHF.R.S32.HI R5, RZ, 0x1f, R4 ;  /* 0x0000001fff057819 */ /* 0x000fe20000011404 */
[----:B------:R-:W-:Y:S01]  /*0600*/  IMAD.WIDE.U32 R2, R4, -0x33333333, RZ ;  /* 0xcccccccd04027825 */ /* 0x000fe200078e00ff */
[----:B------:R-:W-:Y:S01]  /*0610*/  MOV R2, UR10 ;  /* 0x0000000a00027c02 */ /* 0x000fe20008000f00 */
[----:B------:R-:W-:-:S03]  /*0620*/  UIMAD UR10, UR10, 0x28000, URZ ;  /* 0x000280000a0a78a4 */ /* 0x000fc6000f8e023f */
[----:B------:R-:W-:Y:S01]  /*0630*/  SHF.R.U32.HI R49, RZ, 0x7, R3 ;  /* 0x00000007ff317819 */ /* 0x000fe20000011603 */
[----:B------:R-:W-:-:S04]  /*0640*/  IMAD.U32 R3, RZ, RZ, UR17 ;  /* 0x00000011ff037e24 */ /* 0x000fc8000f8e00ff */
[C---:B------:R-:W-:Y:S01]  /*0650*/  IMAD.WIDE.U32 R14, R3.reuse, 0x28000, R4 ;  /* 0x00028000030e7825 */ /* 0x040fe200078e0004 */
[----:B------:R-:W-:-:S04]  /*0660*/  LEA R0, P0, R3, R49, 0x4 ;  /* 0x0000003103007211 */ /* 0x000fc800078020ff */
[----:B------:R-:W-:Y:S02]  /*0670*/  LEA.HI.X R3, R3, RZ, R2, 0x4, P0 ;  /* 0x000000ff03037211 */ /* 0x000fe400000f2402 */
[----:B------:R-:W-:Y:S02]  /*0680*/  LEA R36, P0, R0, UR18, 0x3 ;  /* 0x0000001200247c11 */ /* 0x000fe4000f8018ff */
[----:B------:R-:W-:Y:S01]  /*0690*/  IADD3 R8, R15, UR10, RZ ;  /* 0x0000000a0f087c10 */ /* 0x000fe2000fffe0ff */
[----:B0-----:R-:W-:Y:S01]  /*06a0*/  IMAD.WIDE R32, R4, 0x2, R32 ;  /* 0x0000000204207825 */ /* 0x001fe200078e0220 */
[----:B------:R-:W-:Y:S01]  /*06b0*/  IADD3 R2, P1, R9, R14, RZ ;  /* 0x0000000e09027210 */ /* 0x000fe20007f3e0ff */
[----:B------:R-:W-:Y:S01]  /*06c0*/  ULDC UR10, c[0x0][0x250] ;  /* 0x00009400000a7ab9 */ /* 0x000fe20000000800 */
[----:B------:R-:W-:Y:S01]  /*06d0*/  LEA.HI.X R37, R0, UR19, R3, 0x3, P0 ;  /* 0x0000001300257c11 */ /* 0x000fe200080f1c03 */
[----:B------:R-:W-:Y:S01]  /*06e0*/  ULDC.64 UR18, c[0x0][0x230] ;  /* 0x00008c0000127ab9 */ /* 0x000fe20000000a00 */
[----:B------:R-:W-:Y:S01]  /*06f0*/  IADD3.X R3, RZ, R8, RZ, P1, !PT ;  /* 0x00000008ff037210 */ /* 0x000fe20000ffe4ff */
[----:B--2---:R-:W-:Y:S01]  /*0700*/  IMAD.WIDE R30, R4, 0x2, R30 ;  /* 0x00000002041e7825 */ /* 0x004fe200078e021e */
[C---:B------:R-:W-:Y:S01]  /*0710*/  SHF.L.U32 R0, R2.reuse, 0x1, RZ ;  /* 0x0000000102007819 */ /* 0x040fe200000006ff */
[----:B------:R-:W2:Y:S01]  /*0720*/  LDG.E.64.CONSTANT R32, desc[UR12][R32.64] ;  /* 0x0000000c20207981 */ /* 0x000ea2000c1e9b00 */
[----:B------:R-:W-:-:S02]  /*0730*/  SHF.L.U64.HI R2, R2, 0x1, R3 ;  /* 0x0000000102027819 */ /* 0x000fc40000010203 */
[----:B------:R-:W-:Y:S01]  /*0740*/  IADD3 R34, P0, R0, UR18, RZ ;  /* 0x0000001200227c10 */ /* 0x000fe2000ff1e0ff */
[----:B------:R-:W3:Y:S03]  /*0750*/  LDG.E.64.CONSTANT R36, desc[UR12][R36.64] ;  /* 0x0000000c24247981 */ /* 0x000ee6000c1e9b00 */
[----:B------:R-:W-:Y:S01]  /*0760*/  IADD3.X R35, R2, UR19, RZ, P0, !PT ;  /* 0x0000001302237c10 */ /* 0x000fe200087fe4ff */
[----:B------:R-:W4:Y:S05]  /*0770*/  LDG.E.64.CONSTANT R30, desc[UR12][R30.64] ;  /* 0x0000000c1e1e7981 */ /* 0x000f2a000c1e9b00 */
[----:B------:R-:W5:Y:S01]  /*0780*/  LDG.E.64.CONSTANT R34, desc[UR12][R34.64] ;  /* 0x0000000c22227981 */ /* 0x000f62000c1e9b00 */
[----:B------:R-:W-:-:S02]  /*0790*/  IADD3 R3, R9, 0x2800, RZ ;  /* 0x0000280009037810 */ /* 0x000fc40007ffe0ff */
[----:B------:R-:W-:Y:S02]  /*07a0*/  IADD3 R28, P0, R0, UR20, RZ ;  /* 0x00000014001c7c10 */ /* 0x000fe4000ff1e0ff */
[----:B------:R-:W-:Y:S02]  /*07b0*/  IADD3 R4, P1, R3, R14, RZ ;  /* 0x0000000e03047210 */ /* 0x000fe40007f3e0ff */
[----:B------:R-:W-:Y:S02]  /*07c0*/  IADD3.X R29, R2, UR21, RZ, P0, !PT ;  /* 0x00000015021d7c10 */ /* 0x000fe400087fe4ff */
[----:B------:R-:W-:Y:S01]  /*07d0*/  IADD3.X R5, RZ, R8, RZ, P1, !PT ;  /* 0x00000008ff057210 */ /* 0x000fe20000ffe4ff */
[----:B------:R-:W-:-:S03]  /*07e0*/  IMAD.SHL.U32 R3, R4, 0x2, RZ ;  /* 0x0000000204037824 */ /* 0x000fc600078e00ff */
[----:B------:R-:W4:Y:S01]  /*07f0*/  LDG.E.64.CONSTANT R28, desc[UR12][R28.64] ;  /* 0x0000000c1c1c7981 */ /* 0x000f22000c1e9b00 */
[----:B------:R-:W-:Y:S02]  /*0800*/  SHF.L.U64.HI R4, R4, 0x1, R5 ;  /* 0x0000000104047819 */ /* 0x000fe40000010205 */
[----:B------:R-:W-:-:S04]  /*0810*/  IADD3 R26, P0, R3, UR18, RZ ;  /* 0x00000012031a7c10 */ /* 0x000fc8000ff1e0ff */
[----:B------:R-:W-:-:S06]  /*0820*/  IADD3.X R27, R4, UR19, RZ, P0, !PT ;  /* 0x00000013041b7c10 */ /* 0x000fcc00087fe4ff */
[----:B------:R-:W4:Y:S01]  /*0830*/  LDG.E.64.CONSTANT R26, desc[UR12][R26.64] ;  /* 0x0000000c1a1a7981 */ /* 0x000f22000c1e9b00 */
[----:B------:R-:W-:-:S04]  /*0840*/  IADD3 R24, P0, R3, UR20, RZ ;  /* 0x0000001403187c10 */ /* 0x000fc8000ff1e0ff */
[----:B------:R-:W-:-:S06]  /*0850*/  IADD3.X R25, R4, UR21, RZ, P0, !PT ;  /* 0x0000001504197c10 */ /* 0x000fcc00087fe4ff */
[----:B------:R-:W4:Y:S01]  /*0860*/  LDG.E.64.CONSTANT R24, desc[UR12][R24.64] ;  /* 0x0000000c18187981 */ /* 0x000f22000c1e9b00 */
[----:B------:R-:W-:-:S04]  /*0870*/  IADD3 R5, R9, 0x5000, RZ ;  /* 0x0000500009057810 */ /* 0x000fc80007ffe0ff */
[----:B------:R-:W-:-:S04]  /*0880*/  IADD3 R6, P0, R5, R14, RZ ;  /* 0x0000000e05067210 */ /* 0x000fc80007f1e0ff */
[----:B------:R-:W-:Y:S02]  /*0890*/  IADD3.X R7, RZ, R8, RZ, P0, !PT ;  /* 0x00000008ff077210 */ /* 0x000fe400007fe4ff */
[C---:B------:R-:W-:Y:S02]  /*08a0*/  SHF.L.U32 R5, R6.reuse, 0x1, RZ ;  /* 0x0000000106057819 */ /* 0x040fe400000006ff */
[----:B------:R-:W-:Y:S02]  /*08b0*/  SHF.L.U64.HI R6, R6, 0x1, R7 ;  /* 0x0000000106067819 */ /* 0x000fe40000010207 */
[----:B------:R-:W-:-:S04]  /*08c0*/  IADD3 R22, P0, R5, UR18, RZ ;  /* 0x0000001205167c10 */ /* 0x000fc8000ff1e0ff */
[----:B------:R-:W-:-:S06]  /*08d0*/  IADD3.X R23, R6, UR19, RZ, P0, !PT ;  /* 0x0000001306177c10 */ /* 0x000fcc00087fe4ff */
[----:B------:R-:W4:Y:S01]  /*08e0*/  LDG.E.64.CONSTANT R22, desc[UR12][R22.64] ;  /* 0x0000000c16167981 */ /* 0x000f22000c1e9b00 */
[----:B------:R-:W-:-:S04]  /*08f0*/  IADD3 R9, R9, 0x7800, RZ ;  /* 0x0000780009097810 */ /* 0x000fc80007ffe0ff */
[----:B------:R-:W-:-:S04]  /*0900*/  IADD3 R9, P1, R9, R14, RZ ;  /* 0x0000000e09097210 */ /* 0x000fc80007f3e0ff */
[----:B------:R-:W-:-:S04]  /*0910*/  IADD3.X R8, RZ, R8, RZ, P1, !PT ;  /* 0x00000008ff087210 */ /* 0x000fc80000ffe4ff */
[----:B------:R-:W-:Y:S01]  /*0920*/  SHF.L.U64.HI R8, R9, 0x1, R8 ;  /* 0x0000000109087819 */ /* 0x000fe20000010208 */
[----:B---3--:R-:W-:-:S06]  /*0930*/  FADD.FTZ R7, R37, UR10 ;  /* 0x0000000a25077e21 */ /* 0x008fcc0008010000 */
[----:B------:R-:W0:Y:S01]  /*0940*/  MUFU.RSQ R7, R7 ;  /* 0x0000000700077308 */ /* 0x000e220000001400 */
[C---:B-----5:R-:W-:Y:S01]  /*0950*/  PRMT R15, R34.reuse, 0x7632, R15 ;  /* 0x00007632220f7816 */ /* 0x060fe2000000000f */
[C---:B------:R-:W-:Y:S01]  /*0960*/  IMAD.U32 R17, R35.reuse, 0x10000, RZ ;  /* 0x0001000023117824 */ /* 0x040fe200078e00ff */
[----:B------:R-:W-:Y:S02]  /*0970*/  PRMT R47, R35, 0x7632, R47 ;  /* 0x00007632232f7816 */ /* 0x000fe4000000002f */
[----:B------:R-:W-:Y:S02]  /*0980*/  SHF.L.U32 R15, R15, 0x10, RZ ;  /* 0x000000100f0f7819 */ /* 0x000fe400000006ff */
[----:B------:R-:W-:Y:S01]  /*0990*/  SHF.L.U32 R11, R34, 0x10, RZ ;  /* 0x00000010220b7819 */ /* 0x000fe200000006ff */
[C---:B------:R-:W-:Y:S01]  /*09a0*/  FADD.FTZ R16, -R36.reuse, R17 ;  /* 0x0000001124107221 */ /* 0x040fe20000010100 */
[----:B------:R-:W-:Y:S01]  /*09b0*/  SHF.L.U32 R47, R47, 0x10, RZ ;  /* 0x000000102f2f7819 */ /* 0x000fe200000006ff */
[C---:B------:R-:W-:Y:S01]  /*09c0*/  FADD.FTZ R20, -R36.reuse, R15 ;  /* 0x0000000f24147221 */ /* 0x040fe20000010100 */
[----:B--2---:R-:W-:Y:S01]  /*09d0*/  SHF.L.U32 R37, R33, 0x10, RZ ;  /* 0x0000001021257819 */ /* 0x004fe200000006ff */
[C---:B------:R-:W-:Y:S01]  /*09e0*/  FADD.FTZ R18, -R36.reuse, R11 ;  /* 0x0000000b24127221 */ /* 0x040fe20000010100 */
[----:B----4-:R-:W-:Y:S01]  /*09f0*/  SHF.L.U32 R46, R31, 0x10, RZ ;  /* 0x000000101f2e7819 */ /* 0x010fe200000006ff */
[C---:B0-----:R-:W-:Y:S01]  /*0a00*/  FMUL.FTZ R16, R7.reuse, R16 ;  /* 0x0000001007107220 */ /* 0x041fe20000410000 */
[----:B------:R-:W-:Y:S01]  /*0a10*/  FMUL.FTZ R17, R7, R20 ;  /* 0x0000001407117220 */ /* 0x000fe20000410000 */
[----:B------:R-:W-:Y:S01]  /*0a20*/  PRMT R51, R33, 0x7632, R51 ;  /* 0x0000763221337816 */ /* 0x000fe20000000033 */
[----:B------:R-:W-:Y:S01]  /*0a30*/  FADD.FTZ R20, -R36, R47 ;  /* 0x0000002f24147221 */ /* 0x000fe20000010100 */
[----:B------:R-:W-:Y:S01]  /*0a40*/  PRMT R15, R31, 0x7632, R15 ;  /* 0x000076321f0f7816 */ /* 0x000fe2000000000f */
[----:B------:R-:W-:Y:S01]  /*0a50*/  FMUL.FTZ R18, R7, R18 ;  /* 0x0000001207127220 */ /* 0x000fe20000410000 */
[----:B------:R-:W-:-:S02]  /*0a60*/  SHF.L.U32 R10, R32, 0x10, RZ ;  /* 0x00000010200a7819 */ /* 0x000fc400000006ff */
[----:B------:R-:W-:Y:S01]  /*0a70*/  SHF.L.U32 R11, R30, 0x10, RZ ;  /* 0x000000101e0b7819 */ /* 0x000fe200000006ff */
[----:B------:R-:W-:Y:S01]  /*0a80*/  FFMA.FTZ R48, R16, R37, R46 ;  /* 0x0000002510307223 */ /* 0x000fe2000001002e */
[----:B------:R-:W-:Y:S01]  /*0a90*/  SHF.L.U32 R47, R51, 0x10, RZ ;  /* 0x00000010332f7819 */ /* 0x000fe200000006ff */
[----:B------:R-:W-:Y:S01]  /*0aa0*/  FMUL.FTZ R20, R7, R20 ;  /* 0x0000001407147220 */ /* 0x000fe20000410000 */
[----:B------:R-:W-:Y:S02]  /*0ab0*/  SHF.L.U32 R15, R15, 0x10, RZ ;  /* 0x000000100f0f7819 */ /* 0x000fe400000006ff */
[----:B------:R-:W-:Y:S02]  /*0ac0*/  PRMT R12, R32, 0x7632, R12 ;  /* 0x00007632200c7816 */ /* 0x000fe4000000000c */
[----:B------:R-:W-:Y:S01]  /*0ad0*/  PRMT R13, R30, 0x7632, R13 ;  /* 0x000076321e0d7816 */ /* 0x000fe2000000000d */
[----:B------:R-:W-:Y:S01]  /*0ae0*/  FFMA.FTZ R21, R18, R10, R11 ;  /* 0x0000000a12157223 */ /* 0x000fe2000001000b */
[----:B------:R-:W-:Y:S01]  /*0af0*/  FMUL.FTZ R53, R48, -1.4426950216293334961 ;  /* 0xbfb8aa3b30357820 */ /* 0x000fe20000410000 */
[----:B------:R-:W-:Y:S01]  /*0b00*/  SHF.L.U32 R12, R12, 0x10, RZ ;  /* 0x000000100c0c7819 */ /* 0x000fe200000006ff */
[----:B------:R-:W-:Y:S01]  /*0b10*/  FFMA.FTZ R51, R20, R47, R15 ;  /* 0x0000002f14337223 */ /* 0x000fe2000001000f */
[----:B------:R-:W-:Y:S01]  /*0b20*/  SHF.L.U32 R13, R13, 0x10, RZ ;  /* 0x000000100d0d7819 */ /* 0x000fe200000006ff */
[----:B------:R-:W-:-:S02]  /*0b30*/  FMUL.FTZ R52, R21, -1.4426950216293334961 ;  /* 0xbfb8aa3b15347820 */ /* 0x000fc40000410000 */
[----:B------:R-:W-:Y:S01]  /*0b40*/  FMUL.FTZ R55, R51, -1.4426950216293334961 ;  /* 0xbfb8aa3b33377820 */ /* 0x000fe20000410000 */
[----:B------:R-:W0:Y:S01]  /*0b50*/  MUFU.EX2 R53, R53 ;  /* 0x0000003500357308 */ /* 0x000e220000000800 */
[----:B------:R-:W-:-:S04]  /*0b60*/  FFMA.FTZ R50, R17, R12, R13 ;  /* 0x0000000c11327223 */ /* 0x000fc8000001000d */
[----:B------:R-:W-:-:S03]  /*0b70*/  FMUL.FTZ R57, R50, -1.4426950216293334961 ;  /* 0xbfb8aa3b32397820 */ /* 0x000fc60000410000 */
[----:B------:R-:W1:Y:S08]  /*0b80*/  MUFU.EX2 R52, R52 ;  /* 0x0000003400347308 */ /* 0x000e700000000800 */
[----:B------:R-:W2:Y:S08]  /*0b90*/  MUFU.EX2 R55, R55 ;  /* 0x0000003700377308 */ /* 0x000eb00000000800 */
[----:B------:R3:W4:Y:S01]  /*0ba0*/  MUFU.EX2 R54, R57 ;  /* 0x0000003900367308 */ /* 0x0007220000000800 */
[----:B0-----:R-:W-:Y:S01]  /*0bb0*/  FADD.FTZ R53, R53, 1 ;  /* 0x3f80000035357421 */ /* 0x001fe20000010000 */
[----:B-1----:R-:W-:-:S06]  /*0bc0*/  FADD.FTZ R52, R52, 1 ;  /* 0x3f80000034347421 */ /* 0x002fcc0000010000 */
[----:B------:R-:W0:Y:S01]  /*0bd0*/  MUFU.RCP R53, R53 ;  /* 0x0000003500357308 */ /* 0x000e220000001000 */
[----:B--2---:R-:W-:Y:S01]  /*0be0*/  FADD.FTZ R55, R55, 1 ;  /* 0x3f80000037377421 */ /* 0x004fe20000010000 */
[----:B---3--:R-:W-:-:S06]  /*0bf0*/  IMAD.MOV.U32 R57, RZ, RZ, 0x28 ;  /* 0x00000028ff397424 */ /* 0x008fcc00078e00ff */
[----:B------:R-:W1:Y:S01]  /*0c00*/  MUFU.RCP R52, R52 ;  /* 0x0000003400347308 */ /* 0x000e620000001000 */
[----:B----4-:R-:W-:Y:S01]  /*0c10*/  FADD.FTZ R54, R54, 1 ;  /* 0x3f80000036367421 */ /* 0x010fe20000010000 */
[----:B------:R-:W-:-:S06]  /*0c20*/  IMAD R56, R56, R57, UR9 ;  /* 0x0000000938387e24 */ /* 0x000fcc000f8e0239 */
[----:B------:R-:W2:Y:S08]  /*0c30*/  MUFU.RCP R55, R55 ;  /* 0x0000003700377308 */ /* 0x000eb00000001000 */
[----:B------:R-:W3:Y:S01]  /*0c40*/  MUFU.RCP R54, R54 ;  /* 0x0000003600367308 */ /* 0x000ee20000001000 */
[----:B------:R-:W-:Y:S01]  /*0c50*/  LEA R14, R19, R56, 0x3 ;  /* 0x00000038130e7211 */ /* 0x000fe200078e18ff */
[----:B0-----:R-:W-:Y:S01]  /*0c60*/  FADD.FTZ R19, -R53, 1 ;  /* 0x3f80000035137421 */ /* 0x001fe20000010100 */
[----:B-1----:R-:W-:-:S03]  /*0c70*/  FADD.FTZ R56, -R52, 1 ;  /* 0x3f80000034387421 */ /* 0x002fc60000010100 */
[----:B------:R-:W-:Y:S01]  /*0c80*/  FFMA.FTZ R19, R48, R19, 1 ;  /* 0x3f80000030137423 */ /* 0x000fe20000010013 */
[----:B------:R-:W-:Y:S01]  /*0c90*/  FFMA.FTZ R56, R21, R56, 1 ;  /* 0x3f80000015387423 */ /* 0x000fe20000010038 */
[----:B--2---:R-:W-:-:S04]  /*0ca0*/  FADD.FTZ R48, -R55, 1 ;  /* 0x3f80000037307421 */ /* 0x004fc80000010100 */
[----:B------:R-:W-:Y:S01]  /*0cb0*/  FFMA.FTZ R48, R51, R48, 1 ;  /* 0x3f80000033307423 */ /* 0x000fe20000010030 */
[----:B---3--:R-:W-:-:S03]  /*0cc0*/  FADD.FTZ R21, -R54, 1 ;  /* 0x3f80000036157421 */ /* 0x008fc60000010100 */
[----:B------:R-:W-:Y:S01]  /*0cd0*/  FMUL.FTZ R48, R55, R48 ;  /* 0x0000003037307220 */ /* 0x000fe20000410000 */
[----:B------:R-:W-:Y:S01]  /*0ce0*/  PRMT R55, R29, 0x7632, R55 ;  /* 0x000076321d377816 */ /* 0x000fe20000000037 */
[----:B------:R-:W-:Y:S01]  /*0cf0*/  FFMA.FTZ R21, R50, R21, 1 ;  /* 0x3f80000032157423 */ /* 0x000fe20000010015 */
[----:B------:R-:W-:Y:S01]  /*0d00*/  PRMT R50, R28, 0x7632, R50 ;  /* 0x000076321c327816 */ /* 0x000fe20000000032 */
[----:B------:R-:W-:Y:S01]  /*0d10*/  FMUL.FTZ R56, R52, R56 ;  /* 0x0000003834387220 */ /* 0x000fe20000410000 */
[----:B------:R-:W-:Y:S01]  /*0d20*/  SHF.L.U32 R51, R28, 0x10, RZ ;  /* 0x000000101c337819 */ /* 0x000fe200000006ff */
[----:B------:R-:W-:Y:S01]  /*0d30*/  FMUL.FTZ R19, R53, R19 ;  /* 0x0000001335137220 */ /* 0x000fe20000410000 */
[----:B------:R-:W-:Y:S01]  /*0d40*/  SHF.L.U32 R50, R50, 0x10, RZ ;  /* 0x0000001032327819 */ /* 0x000fe200000006ff */
[----:B------:R-:W-:Y:S01]  /*0d50*/  FMUL.FTZ R53, R54, R21 ;  /* 0x0000001536357220 */ /* 0x000fe20000410000 */
[----:B------:R-:W-:Y:S02]  /*0d60*/  SHF.L.U32 R52, R29, 0x10, RZ ;  /* 0x000000101d347819 */ /* 0x000fe400000006ff */
[----:B------:R-:W-:Y:S01]  /*0d70*/  SHF.L.U32 R55, R55, 0x10, RZ ;  /* 0x0000001037377819 */ /* 0x000fe200000006ff */
[----:B------:R-:W-:Y:S01]  /*0d80*/  FMUL.FTZ R51, R51, R56 ;  /* 0x0000003833337220 */ /* 0x000fe20000410000 */
[----:B------:R-:W-:Y:S01]  /*0d90*/  FMUL.FTZ R53, R50, R53 ;  /* 0x0000003532357220 */ /* 0x000fe20000410000 */
[----:B------:R-:W-:-:S02]  /*0da0*/  FMUL.FTZ R21, R52, R19 ;  /* 0x0000001334157220 */ /* 0x000fc40000410000 */
[----:B------:R-:W-:Y:S01]  /*0db0*/  FMUL.FTZ R50, R55, R48 ;  /* 0x0000003037327220 */ /* 0x000fe20000410000 */
[----:B------:R-:W-:Y:S01]  /*0dc0*/  SHF.L.U32 R55, R26, 0x10, RZ ;  /* 0x000000101a377819 */ /* 0x000fe200000006ff */
[-C--:B------:R-:W-:Y:S01]  /*0dd0*/  FMUL.FTZ R19, R10, R51.reuse ;  /* 0x000000330a137220 */ /* 0x080fe20000410000 */
[-C--:B------:R-:W-:Y:S01]  /*0de0*/  FFMA.FTZ R44, R18, R51.reuse, R44 ;  /* 0x00000033122c7223 */ /* 0x080fe2000001002c */
[----:B------:R-:W-:Y:S01]  /*0df0*/  FADD.FTZ R45, R51, R45 ;  /* 0x0000002d332d7221 */ /* 0x000fe20000010000 */
[----:B------:R-:W-:Y:S01]  /*0e00*/  FFMA.FTZ R51, R10, R51, RZ ;  /* 0x000000330a337223 */ /* 0x000fe200000100ff */
[----:B------:R-:W-:Y:S01]  /*0e10*/  FFMA.FTZ R48, R18, R19, RZ ;  /* 0x0000001312307223 */ /* 0x000fe200000100ff */
[----:B------:R-:W-:Y:S02]  /*0e20*/  FADD.FTZ R18, -R36, R55 ;  /* 0x0000003724127221 */ /* 0x000fe40000010100 */
[CC--:B------:R-:W-:Y:S01]  /*0e30*/  FFMA.FTZ R55, R12.reuse, R53.reuse, R51 ;  /* 0x000000350c377223 */ /* 0x0c0fe20000010033 */
[----:B------:R-:W-:Y:S01]  /*0e40*/  FMUL.FTZ R51, R12, R53 ;  /* 0x000000350c337220 */ /* 0x000fe20000410000 */
[----:B------:R-:W-:Y:S01]  /*0e50*/  IMAD.U32 R19, R27, 0x10000, RZ ;  /* 0x000100001b137824 */ /* 0x000fe200078e00ff */
[----:B------:R-:W-:Y:S01]  /*0e60*/  PRMT R57, R26, 0x7632, R57 ;  /* 0x000076321a397816 */ /* 0x000fe20000000039 */
[----:B------:R-:W-:Y:S01]  /*0e70*/  FMUL.FTZ R18, R7, R18 ;  /* 0x0000001207127220 */ /* 0x000fe20000410000 */
[----:B------:R-:W-:Y:S01]  /*0e80*/  FFMA.FTZ R51, R17, R51, R48 ;  /* 0x0000003311337223 */ /* 0x000fe20000010030 */
[----:B------:R-:W-:Y:S01]  /*0e90*/  FMUL.FTZ R52, R37, R21 ;  /* 0x0000001525347220 */ /* 0x000fe20000410000 */
[----:B------:R-:W-:Y:S01]  /*0ea0*/  FADD.FTZ R48, -R36, R19 ;  /* 0x0000001324307221 */ /* 0x000fe20000010100 */
[----:B------:R-:W-:Y:S01]  /*0eb0*/  SHF.L.U32 R57, R57, 0x10, RZ ;  /* 0x0000001039397819 */ /* 0x000fe200000006ff */
[----:B------:R-:W-:Y:S01]  /*0ec0*/  FFMA.FTZ R56, R10, R18, R11 ;  /* 0x000000120a387223 */ /* 0x000fe2000001000b */
[----:B------:R-:W-:Y:S01]  /*0ed0*/  FFMA.FTZ R42, R17, R53, R42 ;  /* 0x00000035112a7223 */ /* 0x000fe2000001002a */
[C---:B------:R-:W-:Y:S01]  /*0ee0*/  FFMA.FTZ R40, R16.reuse, R21, R40 ;  /* 0x0000001510287223 */ /* 0x040fe20000010028 */
[----:B------:R-:W-:Y:S01]  /*0ef0*/  FFMA.FTZ R19, R16, R52, R51 ;  /* 0x0000003410137223 */ /* 0x000fe20000010033 */
[----:B------:R-:W-:Y:S01]  /*0f00*/  FMUL.FTZ R16, R7, R48 ;  /* 0x0000003007107220 */ /* 0x000fe20000410000 */
[----:B------:R-:W-:Y:S01]  /*0f10*/  FMUL.FTZ R17, R47, R50 ;  /* 0x000000322f117220 */ /* 0x000fe20000410000 */
[----:B------:R-:W-:Y:S01]  /*0f20*/  FADD.FTZ R48, -R36, R57 ;  /* 0x0000003924307221 */ /* 0x000fe20000010100 */
[----:B------:R-:W-:Y:S01]  /*0f30*/  FADD.FTZ R43, R53, R43 ;  /* 0x0000002b352b7221 */ /* 0x000fe20000010000 */
[----:B------:R-:W-:Y:S01]  /*0f40*/  FMUL.FTZ R54, R56, -1.4426950216293334961 ;  /* 0xbfb8aa3b38367820 */ /* 0x000fe20000410000 */
[----:B------:R-:W-:Y:S01]  /*0f50*/  PRMT R53, R27, 0x7632, R53 ;  /* 0x000076321b357816 */ /* 0x000fe20000000035 */
[----:B------:R-:W-:Y:S01]  /*0f60*/  FFMA.FTZ R19, R20, R17, R19 ;  /* 0x0000001114137223 */ /* 0x000fe20000010013 */
[----:B------:R-:W-:-:S02]  /*0f70*/  FMUL.FTZ R17, R7, R48 ;  /* 0x0000003007117220 */ /* 0x000fc40000410000 */
[----:B------:R-:W-:Y:S01]  /*0f80*/  SHF.L.U32 R53, R53, 0x10, RZ ;  /* 0x0000001035357819 */ /* 0x000fe200000006ff */
[----:B------:R-:W0:Y:S01]  /*0f90*/  MUFU.EX2 R54, R54 ;  /* 0x0000003600367308 */ /* 0x000e220000000800 */
[----:B------:R-:W-:-:S03]  /*0fa0*/  FFMA.FTZ R57, R12, R17, R13 ;  /* 0x000000110c397223 */ /* 0x000fc6000001000d */
[----:B------:R-:W-:Y:S01]  /*0fb0*/  FADD.FTZ R48, -R36, R53 ;  /* 0x0000003524307221 */ /* 0x000fe20000010100 */
[----:B------:R-:W-:-:S03]  /*0fc0*/  FMUL.FTZ R53, R57, -1.4426950216293334961 ;  /* 0xbfb8aa3b39357820 */ /* 0x000fc60000410000 */
[----:B------:R-:W-:-:S03]  /*0fd0*/  FMUL.FTZ R48, R7, R48 ;  /* 0x0000003007307220 */ /* 0x000fc60000410000 */
[----:B------:R-:W1:Y:S01]  /*0fe0*/  MUFU.EX2 R53, R53 ;  /* 0x0000003500357308 */ /* 0x000e620000000800 */
[----:B------:R-:W-:Y:S01]  /*0ff0*/  FFMA.FTZ R52, R47, R48, R15 ;  /* 0x000000302f347223 */ /* 0x000fe2000001000f */
[----:B------:R-:W-:-:S03]  /*1000*/  FFMA.FTZ R51, R37, R16, R46 ;  /* 0x0000001025337223 */ /* 0x000fc6000001002e */
[----:B------:R-:W-:Y:S01]  /*1010*/  FMUL.FTZ R59, R52, -1.4426950216293334961 ;  /* 0xbfb8aa3b343b7820 */ /* 0x000fe20000410000 */
[----:B0-----:R-:W-:Y:S01]  /*1020*/  FADD.FTZ R54, R54, 1 ;  /* 0x3f80000036367421 */ /* 0x001fe20000010000 */
[----:B------:R-:W-:-:S04]  /*1030*/  FMUL.FTZ R58, R51, -1.4426950216293334961 ;  /* 0xbfb8aa3b333a7820 */ /* 0x000fc80000410000 */
[----:B------:R-:W0:Y:S08]  /*1040*/  MUFU.EX2 R59, R59 ;  /* 0x0000003b003b7308 */ /* 0x000e300000000800 */
[----:B------:R-:W2:Y:S01]  /*1050*/  MUFU.RCP R54, R54 ;  /* 0x0000003600367308 */ /* 0x000ea20000001000 */
[----:B-1----:R-:W-:-:S07]  /*1060*/  FADD.FTZ R53, R53, 1 ;  /* 0x3f80000035357421 */ /* 0x002fce0000010000 */
[----:B------:R-:W1:Y:S01]  /*1070*/  MUFU.EX2 R58, R58 ;  /* 0x0000003a003a7308 */ /* 0x000e620000000800 */
[----:B------:R-:W-:Y:S01]  /*1080*/  FFMA.FTZ R38, R20, R50, R38 ;  /* 0x0000003214267223 */ /* 0x000fe20000010026 */
[----:B0-----:R-:W-:Y:S01]  /*1090*/  FADD.FTZ R59, R59, 1 ;  /* 0x3f8000003b3b7421 */ /* 0x001fe20000010000 */
[----:B------:R-:W-:-:S05]  /*10a0*/  FFMA.FTZ R20, R37, R21, R55 ;  /* 0x0000001525147223 */ /* 0x000fca0000010037 */
[----:B------:R-:W0:Y:S01]  /*10b0*/  MUFU.RCP R53, R53 ;  /* 0x0000003500357308 */ /* 0x000e220000001000 */
[----:B--2---:R-:W-:Y:S01]  /*10c0*/  FADD.FTZ R55, -R54, 1 ;  /* 0x3f80000036377421 */ /* 0x004fe20000010100 */
[----:B------:R-:W-:-:S03]  /*10d0*/  FADD.FTZ R41, R21, R41 ;  /* 0x0000002915297221 */ /* 0x000fc60000010000 */
[----:B------:R-:W-:-:S03]  /*10e0*/  FFMA.FTZ R56, R56, R55, 1 ;  /* 0x3f80000038387423 */ /* 0x000fc60000010037 */
[----:B------:R-:W2:Y:S01]  /*10f0*/  MUFU.RCP R21, R59 ;  /* 0x0000003b00157308 */ /* 0x000ea20000001000 */
[----:B-1----:R-:W-:-:S07]  /*1100*/  FADD.FTZ R55, R58, 1 ;  /* 0x3f8000003a377421 */ /* 0x002fce0000010000 */
[----:B------:R-:W1:Y:S01]  /*1110*/  MUFU.RCP R55, R55 ;  /* 0x0000003700377308 */ /* 0x000e620000001000 */
[----:B0-----:R-:W-:-:S04]  /*1120*/  FADD.FTZ R58, -R53, 1 ;  /* 0x3f800000353a7421 */ /* 0x001fc80000010100 */
[----:B------:R-:W-:-:S04]  /*1130*/  FFMA.FTZ R57, R57, R58, 1 ;  /* 0x3f80000039397423 */ /* 0x000fc8000001003a */
[----:B------:R-:W-:Y:S01]  /*1140*/  FMUL.FTZ R53, R53, R57 ;  /* 0x0000003935357220 */ /* 0x000fe20000410000 */
[----:B--2---:R-:W-:Y:S01]  /*1150*/  FADD.FTZ R57, -R21, 1 ;  /* 0x3f80000015397421 */ /* 0x004fe20000010100 */
[----:B------:R-:W-:Y:S01]  /*1160*/  FADD.FTZ R39, R50, R39 ;  /* 0x0000002732277221 */ /* 0x000fe20000010000 */
[----:B------:R-:W-:Y:S01]  /*1170*/  FFMA.FTZ R50, R47, R50, R20 ;  /* 0x000000322f327223 */ /* 0x000fe20000010014 */
[----:B------:R-:W-:Y:S01]  /*1180*/  IADD3 R20, P0, R5, UR20, RZ ;  /* 0x0000001405147c10 */ /* 0x000fe2000ff1e0ff */
[----:B------:R-:W-:Y:S01]  /*1190*/  FFMA.FTZ R57, R52, R57, 1 ;  /* 0x3f80000034397423 */ /* 0x000fe20000010039 */
[----:B------:R-:W-:Y:S01]  /*11a0*/  FMUL.FTZ R56, R54, R56 ;  /* 0x0000003836387220 */ /* 0x000fe20000410000 */
[----:B-1----:R-:W-:Y:S02]  /*11b0*/  FADD.FTZ R54, -R55, 1 ;  /* 0x3f80000037367421 */ /* 0x002fe40000010100 */
[----:B------:R-:W-:Y:S01]  /*11c0*/  FMUL.FTZ R57, R21, R57 ;  /* 0x0000003915397220 */ /* 0x000fe20000410000 */
[----:B------:R-:W-:Y:S01]  /*11d0*/  IADD3.X R21, R6, UR21, RZ, P0, !PT ;  /* 0x0000001506157c10 */ /* 0x000fe200087fe4ff */
[----:B------:R-:W-:Y:S01]  /*11e0*/  FFMA.FTZ R54, R51, R54, 1 ;  /* 0x3f80000033367423 */ /* 0x000fe20000010036 */
[----:B------:R-:W-:-:S04]  /*11f0*/  SHF.L.U32 R51, R24, 0x10, RZ ;  /* 0x0000001018337819 */ /* 0x000fc800000006ff */
[----:B------:R-:W2:Y:S01]  /*1200*/  LDG.E.64.CONSTANT R20, desc[UR12][R20.64] ;  /* 0x0000000c14147981 */ /* 0x000ea2000c1e9b00 */
[----:B------:R-:W-:Y:S01]  /*1210*/  PRMT R52, R24, 0x7632, R52 ;  /* 0x0000763218347816 */ /* 0x000fe20000000034 */
[----:B------:R-:W-:Y:S01]  /*1220*/  FMUL.FTZ R51, R51, R56 ;  /* 0x0000003833337220 */ /* 0x000fe20000410000 */
[----:B------:R-:W-:Y:S02]  /*1230*/  FMUL.FTZ R54, R55, R54 ;  /* 0x0000003637367220 */ /* 0x000fe40000410000 */
[----:B------:R-:W-:Y:S01]  /*1240*/  SHF.L.U32 R52, R52, 0x10, RZ ;  /* 0x0000001034347819 */ /* 0x000fe200000006ff */
[----:B------:R-:W-:-:S04]  /*1250*/  FMUL.FTZ R55, R10, R51 ;  /* 0x000000330a377220 */ /* 0x000fc80000410000 */
[----:B------:R-:W-:Y:S01]  /*1260*/  FMUL.FTZ R52, R52, R53 ;  /* 0x0000003534347220 */ /* 0x000fe20000410000 */
[----:B------:R-:W-:Y:S01]  /*1270*/  FFMA.FTZ R55, R18, R55, R19 ;  /* 0x0000003712377223 */ /* 0x000fe20000010013 */
[----:B------:R-:W-:Y:S02]  /*1280*/  IMAD.U32 R19, R25, 0x10000, RZ ;  /* 0x0001000019137824 */ /* 0x000fe400078e00ff */
[----:B------:R-:W-:Y:S01]  /*1290*/  FMUL.FTZ R56, R12, R52 ;  /* 0x000000340c387220 */ /* 0x000fe20000410000 */
[----:B------:R-:W-:Y:S01]  /*12a0*/  SHF.L.U32 R9, R9, 0x1, RZ ;  /* 0x0000000109097819 */ /* 0x000fe200000006ff */
[----:B------:R-:W-:Y:S01]  /*12b0*/  FMUL.FTZ R54, R19, R54 ;  /* 0x0000003613367220 */ /* 0x000fe20000410000 */
[----:B------:R-:W-:Y:S01]  /*12c0*/  FFMA.FTZ R44, R18, R51, R44 ;  /* 0x00000033122c7223 */ /* 0x000fe2000001002c */
[----:B------:R-:W-:Y:S01]  /*12d0*/  FFMA.FTZ R55, R17, R56, R55 ;  /* 0x0000003811377223 */ /* 0x000fe20000010037 */
[----:B------:R-:W-:Y:S01]  /*12e0*/  IADD3 R18, P0, R9, UR18, RZ ;  /* 0x0000001209127c10 */ /* 0x000fe2000ff1e0ff */
[-C--:B------:R-:W-:Y:S01]  /*12f0*/  FMUL.FTZ R56, R37, R54.reuse ;  /* 0x0000003625387220 */ /* 0x080fe20000410000 */
[----:B------:R-:W-:-:S02]  /*1300*/  FFMA.FTZ R40, R16, R54, R40 ;  /* 0x0000003610287223 */ /* 0x000fc40000010028 */
[----:B------:R-:W-:Y:S01]  /*1310*/  IADD3.X R19, R8, UR19, RZ, P0, !PT ;  /* 0x0000001308137c10 */ /* 0x000fe200087fe4ff */
[----:B------:R-:W-:Y:S01]  /*1320*/  FFMA.FTZ R55, R16, R56, R55 ;  /* 0x0000003810377223 */ /* 0x000fe20000010037 */
[----:B------:R-:W-:Y:S01]  /*1330*/  SHF.L.U32 R16, R22, 0x10, RZ ;  /* 0x0000001016107819 */ /* 0x000fe200000006ff */
[----:B------:R-:W-:Y:S01]  /*1340*/  FFMA.FTZ R59, R10, R51, R50 ;  /* 0x000000330a3b7223 */ /* 0x000fe20000010032 */
[----:B------:R-:W-:Y:S02]  /*1350*/  PRMT R58, R25, 0x7632, R58 ;  /* 0x00007632193a7816 */ /* 0x000fe4000000003a */
[----:B------:R-:W3:Y:S01]  /*1360*/  LDG.E.64.CONSTANT R18, desc[UR12][R18.64] ;  /* 0x0000000c12127981 */ /* 0x000ee2000c1e9b00 */
[----:B------:R-:W-:Y:S01]  /*1370*/  FADD.FTZ R50, -R36, R16 ;  /* 0x0000001024327221 */ /* 0x000fe20000010100 */
[----:B------:R-:W-:-:S03]  /*1380*/  SHF.L.U32 R58, R58, 0x10, RZ ;  /* 0x000000103a3a7819 */ /* 0x000fc600000006ff */
[----:B------:R-:W-:Y:S02]  /*1390*/  FMUL.FTZ R50, R7, R50 ;  /* 0x0000003207327220 */ /* 0x000fe40000410000 */
[----:B------:R-:W-:Y:S02]  /*13a0*/  FMUL.FTZ R53, R58, R57 ;  /* 0x000000393a357220 */ /* 0x000fe40000410000 */
[----:B------:R-:W-:Y:S01]  /*13b0*/  FFMA.FTZ R57, R10, R50, R11 ;  /* 0x000000320a397223 */ /* 0x000fe2000001000b */
[----:B------:R-:W-:Y:S01]  /*13c0*/  FFMA.FTZ R42, R17, R52, R42 ;  /* 0x00000034112a7223 */ /* 0x000fe2000001002a */
[-C--:B------:R-:W-:Y:S01]  /*13d0*/  FMUL.FTZ R17, R47, R53.reuse ;  /* 0x000000352f117220 */ /* 0x080fe20000410000 */
[----:B------:R-:W-:Y:S01]  /*13e0*/  SHF.L.U32 R16, R23, 0x10, RZ ;  /* 0x0000001017107819 */ /* 0x000fe200000006ff */
[----:B------:R-:W-:Y:S01]  /*13f0*/  FMUL.FTZ R56, R57, -1.4426950216293334961 ;  /* 0xbfb8aa3b39387820 */ /* 0x000fe20000410000 */
[C---:B------:R-:W-:Y:S01]  /*1400*/  FFMA.FTZ R38, R48.reuse, R53, R38 ;  /* 0x0000003530267223 */ /* 0x040fe20000010026 */
[----:B------:R-:W-:Y:S01]  /*1410*/  FFMA.FTZ R48, R48, R17, R55 ;  /* 0x0000001130307223 */ /* 0x000fe20000010037 */
[----:B------:R-:W-:Y:S01]  /*1420*/  PRMT R17, R22, 0x7632, R17 ;  /* 0x0000763216117816 */ /* 0x000fe20000000011 */
[----:B------:R-:W-:-:S02]  /*1430*/  FADD.FTZ R16, -R36, R16 ;  /* 0x0000001024107221 */ /* 0x000fc40000010100 */
[----:B------:R-:W0:Y:S01]  /*1440*/  MUFU.EX2 R56, R56 ;  /* 0x0000003800387308 */ /* 0x000e220000000800 */
[----:B------:R-:W-:Y:S01]  /*1450*/  SHF.L.U32 R17, R17, 0x10, RZ ;  /* 0x0000001011117819 */ /* 0x000fe200000006ff */
[----:B------:R-:W-:Y:S01]  /*1460*/  FADD.FTZ R43, R43, R52 ;  /* 0x000000342b2b7221 */ /* 0x000fe20000010000 */
[----:B------:R-:W-:Y:S01]  /*1470*/  FFMA.FTZ R59, R12, R52, R59 ;  /* 0x000000340c3b7223 */ /* 0x000fe2000001003b */
[----:B------:R-:W-:Y:S01]  /*1480*/  FMUL.FTZ R52, R7, R16 ;  /* 0x0000001007347220 */ /* 0x000fe20000410000 */
[----:B------:R-:W-:Y:S01]  /*1490*/  FADD.FTZ R45, R45, R51 ;  /* 0x000000332d2d7221 */ /* 0x000fe20000010000 */
[----:B------:R-:W-:Y:S02]  /*14a0*/  FADD.FTZ R51, -R36, R17 ;  /* 0x0000001124337221 */ /* 0x000fe40000010100 */
[----:B------:R-:W-:Y:S02]  /*14b0*/  FFMA.FTZ R17, R37, R52, R46 ;  /* 0x0000003425117223 */ /* 0x000fe4000001002e */
[----:B------:R-:W-:-:S02]  /*14c0*/  FMUL.FTZ R51, R7, R51 ;  /* 0x0000003307337220 */ /* 0x000fc40000410000 */
[----:B------:R-:W-:Y:S02]  /*14d0*/  FMUL.FTZ R58, R17, -1.4426950216293334961 ;  /* 0xbfb8aa3b113a7820 */ /* 0x000fe40000410000 */
[----:B------:R-:W-:Y:S01]  /*14e0*/  FFMA.FTZ R16, R12, R51, R13 ;  /* 0x000000330c107223 */ /* 0x000fe2000001000d */
[----:B0-----:R-:W-:-:S03]  /*14f0*/  FADD.FTZ R56, R56, 1 ;  /* 0x3f80000038387421 */ /* 0x001fc60000010000 */
[----:B------:R-:W0:Y:S01]  /*1500*/  MUFU.EX2 R58, R58 ;  /* 0x0000003a003a7308 */ /* 0x000e220000000800 */
[----:B------:R-:W-:-:S07]  /*1510*/  FMUL.FTZ R55, R16, -1.4426950216293334961 ;  /* 0xbfb8aa3b10377820 */ /* 0x000fce0000410000 */
[----:B------:R-:W1:Y:S08]  /*1520*/  MUFU.RCP R56, R56 ;  /* 0x0000003800387308 */ /* 0x000e700000001000 */
[----:B------:R-:W4:Y:S01]  /*1530*/  MUFU.EX2 R55, R55 ;  /* 0x0000003700377308 */ /* 0x000f220000000800 */
[----:B0-----:R-:W-:Y:S01]  /*1540*/  FADD.FTZ R58, R58, 1 ;  /* 0x3f8000003a3a7421 */ /* 0x001fe20000010000 */
[----:B------:R-:W-:Y:S01]  /*1550*/  FADD.FTZ R41, R41, R54 ;  /* 0x0000003629297221 */ /* 0x000fe20000010000 */
[----:B------:R-:W-:-:S05]  /*1560*/  FFMA.FTZ R59, R37, R54, R59 ;  /* 0x00000036253b7223 */ /* 0x000fca000001003b */
[----:B------:R1:W0:Y:S02]  /*1570*/  MUFU.RCP R54, R58 ;  /* 0x0000003a00367308 */ /* 0x0002240000001000 */
[----:B-1----:R-:W-:Y:S01]  /*1580*/  FADD.FTZ R58, -R56, 1 ;  /* 0x3f800000383a7421 */ /* 0x002fe20000010100 */
[----:B----4-:R-:W-:-:S03]  /*1590*/  FADD.FTZ R55, R55, 1 ;  /* 0x3f80000037377421 */ /* 0x010fc60000010000 */
[----:B------:R-:W-:Y:S02]  /*15a0*/  FFMA.FTZ R57, R57, R58, 1 ;  /* 0x3f80000039397423 */ /* 0x000fe4000001003a */
[----:B------:R1:W4:Y:S02]  /*15b0*/  MUFU.RCP R58, R55 ;  /* 0x00000037003a7308 */ /* 0x0003240000001000 */
[----:B-1----:R-:W-:-:S04]  /*15c0*/  PRMT R55, R23, 0x7632, R55 ;  /* 0x0000763217377816 */ /* 0x002fc80000000037 */
[----:B------:R-:W-:Y:S01]  /*15d0*/  SHF.L.U32 R55, R55, 0x10, RZ ;  /* 0x0000001037377819 */ /* 0x000fe200000006ff */
[----:B------:R-:W-:Y:S01]  /*15e0*/  FMUL.FTZ R56, R56, R57 ;  /* 0x0000003938387220 */ /* 0x000fe20000410000 */
[----:B0-----:R-:W-:-:S03]  /*15f0*/  FADD.FTZ R57, -R54, 1 ;  /* 0x3f80000036397421 */ /* 0x001fc60000010100 */
[----:B------:R-:W-:Y:S01]  /*1600*/  FADD.FTZ R55, -R36, R55 ;  /* 0x0000003724377221 */ /* 0x000fe20000010100 */
[----:B------:R-:W-:Y:S01]  /*1610*/  FADD.FTZ R39, R39, R53 ;  /* 0x0000003527277221 */ /* 0x000fe20000010000 */
[----:B------:R-:W-:Y:S02]  /*1620*/  FFMA.FTZ R17, R17, R57, 1 ;  /* 0x3f80000011117423 */ /* 0x000fe40000010039 */
[----:B------:R-:W-:Y:S01]  /*1630*/  FMUL.FTZ R55, R7, R55 ;  /* 0x0000003707377220 */ /* 0x000fe20000410000 */
[C---:B------:R-:W-:Y:S01]  /*1640*/  FFMA.FTZ R53, R47.reuse, R53, R59 ;  /* 0x000000352f357223 */ /* 0x040fe2000001003b */
[----:B----4-:R-:W-:Y:S02]  /*1650*/  FADD.FTZ R57, -R58, 1 ;  /* 0x3f8000003a397421 */ /* 0x010fe40000010100 */
[----:B------:R-:W-:Y:S02]  /*1660*/  FFMA.FTZ R59, R47, R55, R15 ;  /* 0x000000372f3b7223 */ /* 0x000fe4000001000f */
[----:B------:R-:W-:-:S02]  /*1670*/  FFMA.FTZ R16, R16, R57, 1 ;  /* 0x3f80000010107423 */ /* 0x000fc40000010039 */
[----:B------:R-:W-:-:S06]  /*1680*/  FMUL.FTZ R57, R59, -1.4426950216293334961 ;  /* 0xbfb8aa3b3b397820 */ /* 0x000fcc0000410000 */
[----:B------:R-:W0:Y:S02]  /*1690*/  MUFU.EX2 R57, R57 ;  /* 0x0000003900397308 */ /* 0x000e240000000800 */
[----:B0-----:R-:W-:-:S06]  /*16a0*/  FADD.FTZ R57, R57, 1 ;  /* 0x3f80000039397421 */ /* 0x001fcc0000010000 */
[----:B------:R-:W0:Y:S01]  /*16b0*/  MUFU.RCP R57, R57 ;  /* 0x0000003900397308 */ /* 0x000e220000001000 */
[----:B------:R-:W-:Y:S01]  /*16c0*/  FMUL.FTZ R58, R58, R16 ;  /* 0x000000103a3a7220 */ /* 0x000fe20000410000 */
[----:B------:R-:W-:Y:S01]  /*16d0*/  FMUL.FTZ R54, R54, R17 ;  /* 0x0000001136367220 */ /* 0x000fe20000410000 */
[----:B0-----:R-:W-:-:S04]  /*16e0*/  FADD.FTZ R16, -R57, 1 ;  /* 0x3f80000039107421 */ /* 0x001fc80000010100 */
[----:B------:R-:W-:Y:S01]  /*16f0*/  FFMA.FTZ R59, R59, R16, 1 ;  /* 0x3f8000003b3b7423 */ /* 0x000fe20000010010 */
[----:B------:R-:W-:-:S04]  /*1700*/  IADD3 R16, P0, R9, UR20, RZ ;  /* 0x0000001409107c10 */ /* 0x000fc8000ff1e0ff */
[----:B------:R-:W-:-:S06]  /*1710*/  IADD3.X R17, R8, UR21, RZ, P0, !PT ;  /* 0x0000001508117c10 */ /* 0x000fcc00087fe4ff */
[----:B------:R-:W4:Y:S01]  /*1720*/  LDG.E.64.CONSTANT R16, desc[UR12][R16.64] ;  /* 0x0000000c10107981 */ /* 0x000f22000c1e9b00 */
[----:B------:R-:W-:Y:S01]  /*1730*/  FMUL.FTZ R59, R57, R59 ;  /* 0x0000003b393b7220 */ /* 0x000fe20000410000 */
[----:B--2---:R-:W-:-:S04]  /*1740*/  PRMT R57, R20, 0x7632, R57 ;  /* 0x0000763214397816 */ /* 0x004fc80000000039 */
[----:B------:R-:W-:-:S05]  /*1750*/  SHF.L.U32 R57, R57, 0x10, RZ ;  /* 0x0000001039397819 */ /* 0x000fca00000006ff */
[----:B------:R-:W-:Y:S01]  /*1760*/  FMUL.FTZ R58, R57, R58 ;  /* 0x0000003a393a7220 */ /* 0x000fe20000410000 */
[----:B------:R-:W-:-:S05]  /*1770*/  SHF.L.U32 R57, R20, 0x10, RZ ;  /* 0x0000001014397819 */ /* 0x000fca00000006ff */
[----:B------:R-:W-:Y:S01]  /*1780*/  FMUL.FTZ R57, R57, R56 ;  /* 0x0000003839397220 */ /* 0x000fe20000410000 */
[----:B------:R-:W-:-:S04]  /*1790*/  PRMT R56, R21, 0x7632, R56 ;  /* 0x0000763215387816 */ /* 0x000fc80000000038 */
[----:B------:R-:W-:-:S05]  /*17a0*/  SHF.L.U32 R56, R56, 0x10, RZ ;  /* 0x0000001038387819 */ /* 0x000fca00000006ff */
[----:B------:R-:W-:Y:S01]  /*17b0*/  FMUL.FTZ R56, R56, R59 ;  /* 0x0000003b38387220 */ /* 0x000fe20000410000 */
[-C--:B------:R-:W-:Y:S01]  /*17c0*/  FMUL.FTZ R59, R10, R57.reuse ;  /* 0x000000390a3b7220 */ /* 0x080fe20000410000 */
[----:B------:R-:W-:-:S03]  /*17d0*/  FFMA.FTZ R44, R50, R57, R44 ;  /* 0x00000039322c7223 */ /* 0x000fc6000001002c */
[----:B------:R-:W-:Y:S01]  /*17e0*/  FFMA.FTZ R48, R50, R59, R48 ;  /* 0x0000003b32307223 */ /* 0x000fe20000010030 */
[----:B---3--:R-:W-:Y:S02]  /*17f0*/  IMAD.U32 R50, R18, 0x10000, RZ ;  /* 0x0001000012327824 */ /* 0x008fe400078e00ff */
[----:B------:R-:W-:Y:S01]  /*1800*/  FADD.FTZ R45, R45, R57 ;  /* 0x000000392d2d7221 */ /* 0x000fe20000010000 */
[----:B------:R-:W-:Y:S01]  /*1810*/  FFMA.FTZ R53, R10, R57, R53 ;  /* 0x000000390a357223 */ /* 0x000fe20000010035 */
[----:B------:R-:W-:Y:S01]  /*1820*/  SHF.L.U32 R57, R21, 0x10, RZ ;  /* 0x0000001015397819 */ /* 0x000fe200000006ff */
[----:B------:R-:W-:-:S04]  /*1830*/  FADD.FTZ R50, -R36, R50 ;  /* 0x0000003224327221 */ /* 0x000fc80000010100 */
[----:B------:R-:W-:Y:S01]  /*1840*/  FMUL.FTZ R50, R7, R50 ;  /* 0x0000003207327220 */ /* 0x000fe20000410000 */
[----:B------:R-:W-:Y:S01]  /*1850*/  FMUL.FTZ R54, R57, R54 ;  /* 0x0000003639367220 */ /* 0x000fe20000410000 */
[----:B------:R-:W-:Y:S02]  /*1860*/  FMUL.FTZ R57, R12, R58 ;  /* 0x0000003a0c397220 */ /* 0x000fe40000410000 */
[----:B------:R-:W-:Y:S02]  /*1870*/  FFMA.FTZ R11, R10, R50, R11 ;  /* 0x000000320a0b7223 */ /* 0x000fe4000001000b */
[----:B------:R-:W-:Y:S02]  /*1880*/  FFMA.FTZ R48, R51, R57, R48 ;  /* 0x0000003933307223 */ /* 0x000fe40000010030 */
[----:B------:R-:W-:-:S06]  /*1890*/  FMUL.FTZ R57, R11, -1.4426950216293334961 ;  /* 0xbfb8aa3b0b397820 */ /* 0x000fcc0000410000 */
[----:B------:R-:W0:Y:S01]  /*18a0*/  MUFU.EX2 R57, R57 ;  /* 0x0000003900397308 */ /* 0x000e220000000800 */
[-C--:B------:R-:W-:Y:S01]  /*18b0*/  FFMA.FTZ R42, R51, R58.reuse, R42 ;  /* 0x0000003a332a7223 */ /* 0x080fe2000001002a */
[----:B------:R-:W-:Y:S01]  /*18c0*/  PRMT R51, R18, 0x7632, R51 ;  /* 0x0000763212337816 */ /* 0x000fe20000000033 */
[----:B------:R-:W-:Y:S01]  /*18d0*/  FFMA.FTZ R53, R12, R58, R53 ;  /* 0x0000003a0c357223 */ /* 0x000fe20000010035 */
[-C--:B------:R-:W-:Y:S02]  /*18e0*/  FMUL.FTZ R59, R37, R54.reuse ;  /* 0x00000036253b7220 */ /* 0x080fe40000410000 */
[----:B------:R-:W-:Y:S01]  /*18f0*/  SHF.L.U32 R51, R51, 0x10, RZ ;  /* 0x0000001033337819 */ /* 0x000fe200000006ff */
[CC--:B------:R-:W-:Y:S01]  /*1900*/  FFMA.FTZ R40, R52.reuse, R54.reuse, R40 ;  /* 0x0000003634287223 */ /* 0x0c0fe20000010028 */
[----:B------:R-:W-:Y:S01]  /*1910*/  FADD.FTZ R41, R41, R54 ;  /* 0x0000003629297221 */ /* 0x000fe20000010000 */
[----:B------:R-:W-:Y:S01]  /*1920*/  FFMA.FTZ R54, R37, R54, R53 ;  /* 0x0000003625367223 */ /* 0x000fe20000010035 */
[----:B------:R-:W-:Y:S01]  /*1930*/  FFMA.FTZ R48, R52, R59, R48 ;  /* 0x0000003b34307223 */ /* 0x000fe20000010030 */
[----:B------:R-:W-:Y:S01]  /*1940*/  FADD.FTZ R51, -R36, R51 ;  /* 0x0000003324337221 */ /* 0x000fe20000010100 */
[----:B------:R-:W-:Y:S01]  /*1950*/  SHF.L.U32 R52, R19, 0x10, RZ ;  /* 0x0000001013347819 */ /* 0x000fe200000006ff */
[----:B0-----:R-:W-:-:S02]  /*1960*/  FADD.FTZ R53, R57, 1 ;  /* 0x3f80000039357421 */ /* 0x001fc40000010000 */
[C---:B------:R-:W-:Y:S02]  /*1970*/  FMUL.FTZ R51, R7.reuse, R51 ;  /* 0x0000003307337220 */ /* 0x040fe40000410000 */
[----:B------:R-:W-:Y:S02]  /*1980*/  FADD.FTZ R52, -R36, R52 ;  /* 0x0000003424347221 */ /* 0x000fe40000010100 */
[----:B------:R-:W0:Y:S01]  /*1990*/  MUFU.RCP R53, R53 ;  /* 0x0000003500357308 */ /* 0x000e220000001000 */
[----:B------:R-:W-:Y:S01]  /*19a0*/  FFMA.FTZ R13, R12, R51, R13 ;  /* 0x000000330c0d7223 */ /* 0x000fe2000001000d */
[----:B------:R-:W-:-:S03]  /*19b0*/  FMUL.FTZ R52, R7, R52 ;  /* 0x0000003407347220 */ /* 0x000fc60000410000 */
[----:B------:R-:W-:Y:S01]  /*19c0*/  FMUL.FTZ R59, R13, -1.4426950216293334961 ;  /* 0xbfb8aa3b0d3b7820 */ /* 0x000fe20000410000 */
[----:B------:R-:W-:-:S03]  /*19d0*/  FFMA.FTZ R57, R37, R52, R46 ;  /* 0x0000003425397223 */ /* 0x000fc6000001002e */
[----:B------:R0:W1:Y:S02]  /*19e0*/  MUFU.EX2 R46, R59 ;  /* 0x0000003b002e7308 */ /* 0x0000640000000800 */
[----:B0-----:R-:W-:-:S04]  /*19f0*/  FADD.FTZ R59, -R53, 1 ;  /* 0x3f800000353b7421 */ /* 0x001fc80000010100 */
[----:B------:R-:W-:Y:S01]  /*1a00*/  FFMA.FTZ R59, R11, R59, 1 ;  /* 0x3f8000000b3b7423 */ /* 0x000fe2000001003b */
[----:B------:R-:W-:Y:S01]  /*1a10*/  FMUL.FTZ R11, R57, -1.4426950216293334961 ;  /* 0xbfb8aa3b390b7820 */ /* 0x000fe20000410000 */
[----:B-1----:R-:W-:-:S05]  /*1a20*/  FADD.FTZ R46, R46, 1 ;  /* 0x3f8000002e2e7421 */ /* 0x002fca0000010000 */
[----:B------:R-:W0:Y:S08]  /*1a30*/  MUFU.EX2 R11, R11 ;  /* 0x0000000b000b7308 */ /* 0x000e300000000800 */
[----:B------:R-:W1:Y:S01]  /*1a40*/  MUFU.RCP R46, R46 ;  /* 0x0000002e002e7308 */ /* 0x000e620000001000 */
[----:B------:R-:W-:Y:S01]  /*1a50*/  FMUL.FTZ R53, R53, R59 ;  /* 0x0000003b35357220 */ /* 0x000fe20000410000 */
[----:B0-----:R-:W-:-:S06]  /*1a60*/  FADD.FTZ R11, R11, 1 ;  /* 0x3f8000000b0b7421 */ /* 0x001fcc0000010000 */
[----:B------:R-:W0:Y:S01]  /*1a70*/  MUFU.RCP R11, R11 ;  /* 0x0000000b000b7308 */ /* 0x000e220000001000 */
[----:B-1----:R-:W-:-:S04]  /*1a80*/  FADD.FTZ R59, -R46, 1 ;  /* 0x3f8000002e3b7421 */ /* 0x002fc80000010100 */
[----:B------:R-:W-:Y:S01]  /*1a90*/  FFMA.FTZ R59, R13, R59, 1 ;  /* 0x3f8000000d3b7423 */ /* 0x000fe2000001003b */
[----:B------:R-:W-:-:S04]  /*1aa0*/  PRMT R13, R19, 0x7632, R13 ;  /* 0x00007632130d7816 */ /* 0x000fc8000000000d */
[----:B------:R-:W-:-:S05]  /*1ab0*/  SHF.L.U32 R13, R13, 0x10, RZ ;  /* 0x000000100d0d7819 */ /* 0x000fca00000006ff */
[----:B------:R-:W-:Y:S01]  /*1ac0*/  FADD.FTZ R13, -R36, R13 ;  /* 0x0000000d240d7221 */ /* 0x000fe20000010100 */
[----:B0-----:R-:W-:-:S03]  /*1ad0*/  FADD.FTZ R60, -R11, 1 ;  /* 0x3f8000000b3c7421 */ /* 0x001fc60000010100 */
[----:B------:R-:W-:Y:S01]  /*1ae0*/  FMUL.FTZ R13, R7, R13 ;  /* 0x0000000d070d7220 */ /* 0x000fe20000410000 */
[----:B------:R-:W-:-:S03]  /*1af0*/  FFMA.FTZ R60, R57, R60, 1 ;  /* 0x3f800000393c7423 */ /* 0x000fc6000001003c */
[----:B------:R-:W-:-:S04]  /*1b00*/  FFMA.FTZ R57, R47, R13, R15 ;  /* 0x0000000d2f397223 */ /* 0x000fc8000001000f */
[----:B------:R-:W-:-:S06]  /*1b10*/  FMUL.FTZ R15, R57, -1.4426950216293334961 ;  /* 0xbfb8aa3b390f7820 */ /* 0x000fcc0000410000 */
[----:B------:R-:W0:Y:S01]  /*1b20*/  MUFU.EX2 R15, R15 ;  /* 0x0000000f000f7308 */ /* 0x000e220000000800 */
[----:B------:R-:W-:Y:S01]  /*1b30*/  FMUL.FTZ R59, R46, R59 ;  /* 0x0000003b2e3b7220 */ /* 0x000fe20000410000 */
[----:B0-----:R-:W-:-:S06]  /*1b40*/  FADD.FTZ R46, R15, 1 ;  /* 0x3f8000000f2e7421 */ /* 0x001fcc0000010000 */
[----:B------:R-:W0:Y:S01]  /*1b50*/  MUFU.RCP R46, R46 ;  /* 0x0000002e002e7308 */ /* 0x000e220000001000 */
[----:B----4-:R-:W-:-:S04]  /*1b60*/  PRMT R15, R16, 0x7632, R15 ;  /* 0x00007632100f7816 */ /* 0x010fc8000000000f */
[----:B------:R-:W-:-:S05]  /*1b70*/  SHF.L.U32 R15, R15, 0x10, RZ ;  /* 0x000000100f0f7819 */ /* 0x000fca00000006ff */
[----:B------:R-:W-:Y:S01]  /*1b80*/  FMUL.FTZ R15, R15, R59 ;  /* 0x0000003b0f0f7220 */ /* 0x000fe20000410000 */
[----:B------:R-:W-:-:S04]  /*1b90*/  FMUL.FTZ R59, R47, R56 ;  /* 0x000000382f3b7220 */ /* 0x000fc80000410000 */
[----:B------:R-:W-:Y:S01]  /*1ba0*/  FFMA.FTZ R48, R55, R59, R48 ;  /* 0x0000003b37307223 */ /* 0x000fe20000010030 */
[----:B------:R-:W-:Y:S01]  /*1bb0*/  SHF.L.U32 R59, R16, 0x10, RZ ;  /* 0x00000010103b7819 */ /* 0x000fe200000006ff */
[----:B------:R-:W-:-:S04]  /*1bc0*/  FFMA.FTZ R54, R47, R56, R54 ;  /* 0x000000382f367223 */ /* 0x000fc80000010036 */
[----:B------:R-:W-:Y:S01]  /*1bd0*/  FMUL.FTZ R53, R59, R53 ;  /* 0x000000353b357220 */ /* 0x000fe20000410000 */
[----:B0-----:R-:W-:-:S03]  /*1be0*/  FADD.FTZ R59, -R46, 1 ;  /* 0x3f8000002e3b7421 */ /* 0x001fc60000010100 */
[CC--:B------:R-:W-:Y:S01]  /*1bf0*/  FFMA.FTZ R54, R10.reuse, R53.reuse, R54 ;  /* 0x000000350a367223 */ /* 0x0c0fe20000010036 */
[----:B------:R-:W-:Y:S01]  /*1c00*/  FMUL.FTZ R10, R10, R53 ;  /* 0x000000350a0a7220 */ /* 0x000fe20000410000 */
[----:B------:R-:W-:Y:S01]  /*1c10*/  UIADD3 UR10, UP0, UR8, 0x50, URZ ;  /* 0x00000050080a7890 */ /* 0x000fe2000ff1e03f */
[----:B------:R-:W-:Y:S01]  /*1c20*/  FMUL.FTZ R11, R11, R60 ;  /* 0x0000003c0b0b7220 */ /* 0x000fe20000410000 */
[----:B------:R-:W-:Y:S01]  /*1c30*/  FFMA.FTZ R59, R57, R59, 1 ;  /* 0x3f800000393b7423 */ /* 0x000fe2000001003b */
[----:B------:R-:W-:Y:S01]  /*1c40*/  FFMA.FTZ R10, R50, R10, R48 ;  /* 0x0000000a320a7223 */ /* 0x000fe20000010030 */
[C---:B------:R-:W-:Y:S01]  /*1c50*/  IMAD.U32 R48, R17.reuse, 0x10000, RZ ;  /* 0x0001000011307824 */ /* 0x040fe200078e00ff */
[----:B------:R-:W-:Y:S01]  /*1c60*/  PRMT R57, R17, 0x7632, R57 ;  /* 0x0000763211397816 */ /* 0x000fe20000000039 */
[----:B------:R-:W-:Y:S02]  /*1c70*/  UIADD3.X UR14, URZ, UR5, URZ, UP0, !UPT ;  /* 0x000000053f0e7290 */ /* 0x000fe400087fe43f */
[----:B------:R-:W-:Y:S01]  /*1c80*/  UISETP.GE.U32.AND UP0, UPT, UR10, UR15, UPT ;  /* 0x0000000f0a00728c */ /* 0x000fe2000bf06070 */
[----:B------:R-:W-:Y:S01]  /*1c90*/  FMUL.FTZ R48, R48, R11 ;  /* 0x0000000b30307220 */ /* 0x000fe20000410000 */
[----:B------:R-:W-:Y:S01]  /*1ca0*/  SHF.L.U32 R57, R57, 0x10, RZ ;  /* 0x0000001039397819 */ /* 0x000fe200000006ff */
[----:B------:R-:W-:Y:S01]  /*1cb0*/  FMUL.FTZ R11, R12, R15 ;  /* 0x0000000f0c0b7220 */ /* 0x000fe20000410000 */
[----:B------:R-:W-:Y:S01]  /*1cc0*/  FMUL.FTZ R46, R46, R59 ;  /* 0x0000003b2e2e7220 */ /* 0x000fe20000410000 */
[----:B------:R-:W-:Y:S01]  /*1cd0*/  UISETP.GE.AND.EX UP0, UPT, UR14, UR7, UPT, UP0 ;  /* 0x000000070e00728c */ /* 0x000fe2000bf06300 */
[----:B------:R-:W-:Y:S01]  /*1ce0*/  FFMA.FTZ R54, R12, R15, R54 ;  /* 0x0000000f0c367223 */ /* 0x000fe20000010036 */
[----:B------:R-:W-:Y:S01]  /*1cf0*/  FFMA.FTZ R11, R51, R11, R10 ;  /* 0x0000000b330b7223 */ /* 0x000fe2000001000a */
[----:B------:R-:W-:Y:S01]  /*1d00*/  FMUL.FTZ R46, R57, R46 ;  /* 0x0000002e392e7220 */ /* 0x000fe20000410000 */
[----:B------:R-:W-:-:S02]  /*1d10*/  FMUL.FTZ R10, R37, R48 ;  /* 0x00000030250a7220 */ /* 0x000fc40000410000 */
[----:B------:R-:W-:Y:S01]  /*1d20*/  PLOP3.LUT P1, PT, PT, PT, UP0, 0x80, 0x0 ;  /* 0x000000000000781c */ /* 0x000fe20003f2f008 */
[----:B------:R-:W-:Y:S01]  /*1d30*/  FFMA.FTZ R54, R37, R48, R54 ;  /* 0x0000003025367223 */ /* 0x000fe20000010036 */
[C---:B------:R-:W-:Y:S01]  /*1d40*/  FFMA.FTZ R11, R52.reuse, R10, R11 ;  /* 0x0000000a340b7223 */ /* 0x040fe2000001000b */
[CC--:B------:R-:W-:Y:S02]  /*1d50*/  FMUL.FTZ R12, R47.reuse, R46.reuse ;  /* 0x0000002e2f0c7220 */ /* 0x0c0fe40000410000 */
[----:B------:R-:W-:Y:S02]  /*1d60*/  FFMA.FTZ R10, R47, R46, R54 ;  /* 0x0000002e2f0a7223 */ /* 0x000fe40000010036 */
[----:B------:R-:W-:Y:S01]  /*1d70*/  FFMA.FTZ R11, R13, R12, R11 ;  /* 0x0000000c0d0b7223 */ /* 0x000fe2000001000b */
[----:B------:R-:W-:Y:S01]  /*1d80*/  FADD.FTZ R43, R43, R58 ;  /* 0x0000003a2b2b7221 */ /* 0x000fe20000010000 */
[----:B------:R-:W-:Y:S01]  /*1d90*/  FFMA.FTZ R38, R55, R56, R38 ;  /* 0x0000003837267223 */ /* 0x000fe20000010026 */
[----:B------:R-:W-:Y:S01]  /*1da0*/  FADD.FTZ R39, R39, R56 ;  /* 0x0000003827277221 */ /* 0x000fe20000010000 */
[----:B------:R-:W-:Y:S01]  /*1db0*/  FFMA.FTZ R40, R52, R48, R40 ;  /* 0x0000003034287223 */ /* 0x000fe20000010028 */
[----:B------:R0:W-:Y:S01]  /*1dc0*/  STS.64 [R14], R10 ;  /* 0x0000000a0e007388 */ /* 0x0001e20000000a00 */
[----:B------:R-:W-:Y:S01]  /*1dd0*/  HFMA2.MMA R52, -RZ, RZ, 0, 0 ;  /* 0x00000000ff347435 */ /* 0x000fe200000001ff */
[----:B------:R-:W-:Y:S01]  /*1de0*/  FFMA.FTZ R44, R50, R53, R44 ;  /* 0x00000035322c7223 */ /* 0x000fe2000001002c */
[----:B------:R-:W-:Y:S01]  /*1df0*/  FADD.FTZ R45, R45, R53 ;  /* 0x000000352d2d7221 */ /* 0x000fe20000010000 */
        /* <DEDUP_REMOVED lines=9> */
[----:B------:R-:W2:Y:S04]  /*1e90*/  LDL R54, [R1+0x14] ;  /* 0x0000140001367983 */ /* 0x000ea80000100800 */
[----:B------:R-:W3:Y:S04]  /*1ea0*/  LDL R57, [R1+0x10] ;  /* 0x0000100001397983 */ /* 0x000ee80000100800 */
[----:B------:R-:W4:Y:S04]  /*1eb0*/  LDL R59, [R1+0xc] ;  /* 0x00000c00013b7983 */ /* 0x000f280000100800 */
[----:B------:R-:W5:Y:S01]  /*1ec0*/  LDL R60, [R1+0x8] ;  /* 0x00000800013c7983 */ /* 0x000f620000100800 */
[----:B------:R-:W0:Y:S01]  /*1ed0*/  S2UR UR14, SR_CgaCtaId ;  /* 0x00000000000e79c3 */ /* 0x000e220000008800 */
[----:B------:R-:W-:Y:S01]  /*1ee0*/  UMOV UR10, 0x400 ;  /* 0x00000400000a7882 */ /* 0x000fe20000000000 */
[----:B------:R-:W-:Y:S01]  /*1ef0*/  SHF.L.U32 R10, R61, 0x1, RZ ;  /* 0x000000013d0a7819 */ /* 0x000fe200000006ff */
[----:B------:R-:W1:Y:S03]  /*1f00*/  S2R R58, SR_TID.X ;  /* 0x00000000003a7919 */ /* 0x000e660000002100 */
[----:B------:R-:W-:-:S04]  /*1f10*/  LOP3.LUT R11, R10, 0x18, RZ, 0xc0, !PT ;  /* 0x000000180a0b7812 */ /* 0x000fc800078ec0ff */
[C---:B------:R-:W-:Y:S02]  /*1f20*/  LOP3.LUT R13, R11.reuse, 0x8, RZ, 0x3c, !PT ;  /* 0x000000080b0d7812 */ /* 0x040fe400078e3cff */
[C---:B------:R-:W-:Y:S02]  /*1f30*/  LOP3.LUT R47, R11.reuse, 0x10, RZ, 0x3c, !PT ;  /* 0x000000100b2f7812 */ /* 0x040fe400078e3cff */
[----:B------:R-:W-:Y:S01]  /*1f40*/  LOP3.LUT R51, R11, 0x18, RZ, 0x3c, !PT ;  /* 0x000000180b337812 */ /* 0x000fe200078e3cff */
[----:B0-----:R-:W-:-:S06]  /*1f50*/  ULEA UR10, UR14, UR10, 0x18 ;  /* 0x0000000a0e0a7291 */ /* 0x001fcc000f8ec03f */
[----:B------:R-:W-:-:S04]  /*1f60*/  LEA R10, R61, UR10, 0x5 ;  /* 0x0000000a3d0a7c11 */ /* 0x000fc8000f8e28ff */
[C---:B------:R-:W-:Y:S02]  /*1f70*/  IADD3 R15, R10.reuse, R11, RZ ;  /* 0x0000000b0a0f7210 */ /* 0x040fe40007ffe0ff */
[C---:B------:R-:W-:Y:S02]  /*1f80*/  IADD3 R46, R10.reuse, R13, RZ ;  /* 0x0000000d0a2e7210 */ /* 0x040fe40007ffe0ff */
[C---:B------:R-:W-:Y:S01]  /*1f90*/  IADD3 R48, R10.reuse, R47, RZ ;  /* 0x0000002f0a307210 */ /* 0x040fe20007ffe0ff */
[----:B------:R-:W-:Y:S01]  /*1fa0*/  STS.64 [R15], R44 ;  /* 0x0000002c0f007388 */ /* 0x000fe20000000a00 */
[----:B------:R-:W-:Y:S02]  /*1fb0*/  IADD3 R51, R10, R51, RZ ;  /* 0x000000330a337210 */ /* 0x000fe40007ffe0ff */
[----:B-1----:R-:W-:Y:S01]  /*1fc0*/  SHF.R.S32.HI R12, RZ, 0x1f, R58 ;  /* 0x0000001fff0c7819 */ /* 0x002fe2000001143a */
[----:B------:R-:W-:Y:S03]  /*1fd0*/  STS.64 [R46], R42 ;  /* 0x0000002a2e007388 */ /* 0x000fe60000000a00 */
[----:B------:R-:W-:Y:S01]  /*1fe0*/  LEA.HI R12, R12, R58, RZ, 0x2 ;  /* 0x0000003a0c0c7211 */ /* 0x000fe200078f10ff */
[----:B------:R-:W-:Y:S03]  /*1ff0*/  STS.64 [R48], R40 ;  /* 0x0000002830007388 */ /* 0x000fe60000000a00 */
[----:B------:R-:W-:Y:S01]  /*2000*/  SHF.R.S32.HI R12, RZ, 0x2, R12 ;  /* 0x00000002ff0c7819 */ /* 0x000fe2000001140c */
[----:B------:R0:W-:Y:S03]  /*2010*/  STS.64 [R51], R38 ;  /* 0x0000002633007388 */ /* 0x0001e60000000a00 */
[----:B------:R-:W-:Y:S01]  /*2020*/  LEA R14, R12, UR10, 0x5 ;  /* 0x0000000a0c0e7c11 */ /* 0x000fe2000f8e28ff */
[----:B------:R-:W-:-:S04]  /*2030*/  USHF.R.U32.HI UR10, URZ, 0x3, UR6 ;  /* 0x000000033f0a7899 */ /* 0x000fc80008011606 */
[----:B------:R-:W-:-:S04]  /*2040*/  USHF.L.U32 UR10, UR10, 0x2, URZ ;  /* 0x000000020a0a7899 */ /* 0x000fc8000800063f */
[----:B------:R-:W-:Y:S01]  /*2050*/  ULOP3.LUT UR10, UR10, 0xfffffffc, UR16, 0xe2, !UPT ;  /* 0xfffffffc0a0a7892 */ /* 0x000fe2000f8ee210 */
[----:B0-----:R-:W0:Y:S08]  /*2060*/  LDC.64 R50, c[0x0][0x260] ;  /* 0x00009800ff327b82 */ /* 0x001e300000000a00 */
[----:B------:R-:W-:Y:S01]  /*2070*/  BAR.SYNC.DEFER_BLOCKING 0x0 ;  /* 0x0000000000007b1d */ /* 0x000fe20000010000 */
[----:B--2---:R-:W-:Y:S01]  /*2080*/  IMAD R10, R54, 0x8, R14 ;  /* 0x00000008360a7824 */ /* 0x004fe200078e020e */
[----:B------:R-:W-:-:S02]  /*2090*/  MOV R54, UR10 ;  /* 0x0000000a00367c02 */ /* 0x000fc40008000f00 */
[----:B---3--:R-:W-:-:S03]  /*20a0*/  LEA R12, R57, R14, 0x3 ;  /* 0x0000000e390c7211 */ /* 0x008fc600078e18ff */
[----:B------:R-:W1:Y:S01]  /*20b0*/  LDS.64 R10, [R10] ;  /* 0x000000000a0a7984 */ /* 0x000e620000000a00 */
[----:B------:R-:W-:Y:S01]  /*20c0*/  IMAD R54, R54, 0xa00, R61 ;  /* 0x00000a0036367824 */ /* 0x000fe200078e023d */
[-C--:B----4-:R-:W-:Y:S02]  /*20d0*/  LEA R53, R59, R14.reuse, 0x3 ;  /* 0x0000000e3b357211 */ /* 0x090fe400078e18ff */
[----:B------:R-:W2:Y:S01]  /*20e0*/  LDS.64 R12, [R12+0xa00] ;  /* 0x000a00000c0c7984 */ /* 0x000ea20000000a00 */
[----:B-----5:R-:W-:-:S03]  /*20f0*/  LEA R47, R60, R14, 0x3 ;  /* 0x0000000e3c2f7211 */ /* 0x020fc600078e18ff */
[----:B------:R3:W4:Y:S01]  /*2100*/  LDS.64 R14, [R53+0x1400] ;  /* 0x00140000350e7984 */ /* 0x0007220000000a00 */
[----:B------:R-:W-:-:S03]  /*2110*/  IADD3 R54, R54, UR11, RZ ;  /* 0x0000000b36367c10 */ /* 0x000fc6000fffe0ff */
[----:B------:R-:W5:Y:S01]  /*2120*/  LDS.64 R46, [R47+0x1e00] ;  /* 0x001e00002f2e7984 */ /* 0x000f620000000a00 */
[----:B---3--:R-:W-:Y:S01]  /*2130*/  SHF.L.U32 R53, R54, 0x1, RZ ;  /* 0x0000000136357819 */ /* 0x008fe200000006ff */
[----:B-1----:R-:W-:Y:S01]  /*2140*/  FADD.FTZ R48, RZ, R11 ;  /* 0x0000000bff307221 */ /* 0x002fe20000010000 */
[----:B------:R-:W-:-:S03]  /*2150*/  FADD.FTZ R11, RZ, R10 ;  /* 0x0000000aff0b7221 */ /* 0x000fc60000010000 */
[----:B--2---:R-:W-:Y:S01]  /*2160*/  FADD.FTZ R48, R48, R13 ;  /* 0x0000000d30307221 */ /* 0x004fe20000010000 */
[----:B------:R-:W-:-:S03]  /*2170*/  FADD.FTZ R11, R11, R12 ;  /* 0x0000000c0b0b7221 */ /* 0x000fc60000010000 */
[----:B----4-:R-:W-:Y:S01]  /*2180*/  FADD.FTZ R48, R48, R15 ;  /* 0x0000000f30307221 */ /* 0x010fe20000010000 */
[----:B------:R-:W-:Y:S01]  /*2190*/  FADD.FTZ R13, R11, R14 ;  /* 0x0000000e0b0d7221 */ /* 0x000fe20000010000 */
[----:B0-----:R-:W-:-:S04]  /*21a0*/  IMAD.WIDE.U32 R10, R53, 0x4, R50 ;  /* 0x00000004350a7825 */ /* 0x001fc800078e0032 */
[----:B-----5:R-:W-:Y:S01]  /*21b0*/  FADD.FTZ R47, R48, R47 ;  /* 0x0000002f302f7221 */ /* 0x020fe20000010000 */
[----:B------:R-:W-:-:S05]  /*21c0*/  FADD.FTZ R46, R13, R46 ;  /* 0x0000002e0d2e7221 */ /* 0x000fca0000010000 */
[----:B------:R0:W-:Y:S02]  /*21d0*/  STG.E.64 desc[UR12][R10.64+0x2800], R46 ;  /* 0x0028002e0a007986 */ /* 0x0001e4000c101b0c */
.L_x_670:
[----:B------:R-:W-:Y:S04]  /*21e0*/  BSSY B0, `(.L_x_671) ;  /* 0x000005d000007945 */ /* 0x000fe80003800000 */
[----:B------:R-:W-:Y:S05]  /*21f0*/  @P0 BRA `(.L_x_672) ;  /* 0x00000004006c0947 */ /* 0x000fea0003800000 */
[----:B------:R-:W-:Y:S01]  /*2200*/  USHF.L.U32 UR10, UR8, 0x1, URZ ;  /* 0x00000001080a7899 */ /* 0x000fe2000800063f */
[----:B0-----:R-:W-:Y:S01]  /*2210*/  HFMA2.MMA R11, -RZ, RZ, 0, 9.5367431640625e-06 ;  /* 0x000000a0ff0b7435 */ /* 0x001fe200000001ff */
[----:B------:R-:W-:Y:S01]  /*2220*/  LOP3.LUT R48, R61, 0x3, RZ, 0xc0, !PT ;  /* 0x000000033d307812 */ /* 0x000fe200078ec0ff */
[----:B------:R-:W-:Y:S01]  /*2230*/  HFMA2.MMA R52, -RZ, RZ, 0, 0 ;  /* 0x00000000ff347435 */ /* 0x000fe200000001ff */
[----:B------:R-:W-:Y:S01]  /*2240*/  ULOP3.LUT UR10, UR10, 0xe, URZ, 0xc0, !UPT ;  /* 0x0000000e0a0a7892 */ /* 0x000fe2000f8ec03f */
[----:B------:R-:W-:Y:S01]  /*2250*/  MOV R37, RZ ;  /* 0x000000ff00257202 */ /* 0x000fe20000000f00 */
[----:B------:R-:W-:-:S04]  /*2260*/  IMAD.MOV.U32 R51, RZ, RZ, RZ ;  /* 0x000000ffff337224 */ /* 0x000fc800078e00ff */
[----:B------:R-:W-:-:S05]  /*2270*/  LEA.HI R50, R61, UR10, RZ, 0x1e ;  /* 0x0000000a3d327c11 */ /* 0x000fca000f8ff0ff */
[----:B------:R-:W-:-:S07]  /*2280*/  IMAD R50, R50, R11, -UR11 ;  /* 0x8000000b32327e24 */ /* 0x000fce000f8e020b */
.L_x_673:
[----:B------:R-:W-:Y:S02]  /*2290*/  IADD3 R53, R50, R51, RZ ;  /* 0x0000003332357210 */ /* 0x000fe40007ffe0ff */
[----:B------:R-:W-:Y:S02]  /*22a0*/  MOV R11, 0x28 ;  /* 0x00000028000b7802 */ /* 0x000fe40000000f00 */
[----:B------:R-:W-:Y:S02]  /*22b0*/  SHF.R.S32.HI R10, RZ, 0x1f, R53 ;  /* 0x0000001fff0a7819 */ /* 0x000fe40000011435 */
[----:B------:R-:W-:Y:S02]  /*22c0*/  IADD3 R12, R53, 0x4, RZ ;  /* 0x00000004350c7810 */ /* 0x000fe40007ffe0ff */
[----:B------:R-:W-:Y:S02]  /*22d0*/  LEA.HI R10, R10, R53, RZ, 0x2 ;  /* 0x000000350a0a7211 */ /* 0x000fe400078f10ff */
[----:B------:R-:W-:-:S02]  /*22e0*/  SHF.R.S32.HI R13, RZ, 0x1f, R12 ;  /* 0x0000001fff0d7819 */ /* 0x000fc4000001140c */
[----:B------:R-:W-:Y:S02]  /*22f0*/  IADD3 R14, R53, 0x8, RZ ;  /* 0x00000008350e7810 */ /* 0x000fe40007ffe0ff */
[----:B------:R-:W-:Y:S02]  /*2300*/  SHF.R.S32.HI R10, RZ, 0x2, R10 ;  /* 0x00000002ff0a7819 */ /* 0x000fe4000001140a */
[----:B------:R-:W-:Y:S02]  /*2310*/  LEA.HI R13, R13, R12, RZ, 0x2 ;  /* 0x0000000c0d0d7211 */ /* 0x000fe400078f10ff */
[----:B------:R-:W-:Y:S01]  /*2320*/  SHF.R.S32.HI R15, RZ, 0x1f, R14 ;  /* 0x0000001fff0f7819 */ /* 0x000fe2000001140e */
[----:B------:R-:W-:Y:S01]  /*2330*/  IMAD R11, R10, R11, UR9 ;  /* 0x000000090a0b7e24 */ /* 0x000fe2000f8e020b */
[----:B------:R-:W-:Y:S02]  /*2340*/  IADD3 R12, R53, 0xc, RZ ;  /* 0x0000000c350c7810 */ /* 0x000fe40007ffe0ff */
[----:B------:R-:W-:-:S02]  /*2350*/  LEA.HI R15, R15, R14, RZ, 0x2 ;  /* 0x0000000e0f0f7211 */ /* 0x000fc400078f10ff */
[----:B------:R-:W-:Y:S02]  /*2360*/  SHF.R.S32.HI R13, RZ, 0x2, R13 ;  /* 0x00000002ff0d7819 */ /* 0x000fe4000001140d */
[----:B------:R-:W-:Y:S02]  /*2370*/  MOV R14, 0x28 ;  /* 0x00000028000e7802 */ /* 0x000fe40000000f00 */
[----:B------:R-:W-:Y:S02]  /*2380*/  SHF.R.S32.HI R47, RZ, 0x1f, R12 ;  /* 0x0000001fff2f7819 */ /* 0x000fe4000001140c */
[----:B------:R-:W-:Y:S01]  /*2390*/  SHF.R.S32.HI R15, RZ, 0x2, R15 ;  /* 0x00000002ff0f7819 */ /* 0x000fe2000001140f */
[----:B------:R-:W-:Y:S01]  /*23a0*/  IMAD R13, R13, R14, UR9 ;  /* 0x000000090d0d7e24 */ /* 0x000fe2000f8e020e */
[----:B------:R-:W-:Y:S01]  /*23b0*/  LEA.HI R47, R47, R12, RZ, 0x2 ;  /* 0x0000000c2f2f7211 */ /* 0x000fe200078f10ff */
[----:B------:R-:W-:Y:S01]  /*23c0*/  IMAD.MOV.U32 R12, RZ, RZ, 0x28 ;  /* 0x00000028ff0c7424 */ /* 0x000fe200078e00ff */
[----:B------:R-:W-:-:S02]  /*23d0*/  LEA R11, R48, R11, 0x3 ;  /* 0x0000000b300b7211 */ /* 0x000fc400078e18ff */
[----:B------:R-:W-:Y:S01]  /*23e0*/  SHF.R.S32.HI R47, RZ, 0x2, R47 ;  /* 0x00000002ff2f7819 */ /* 0x000fe2000001142f */
[-C--:B------:R-:W-:Y:S01]  /*23f0*/  IMAD R15, R15, R12.reuse, UR9 ;  /* 0x000000090f0f7e24 */ /* 0x080fe2000f8e020c */
[C---:B------:R-:W-:Y:S02]  /*2400*/  LEA R13, R48.reuse, R13, 0x3 ;  /* 0x0000000d300d7211 */ /* 0x040fe400078e18ff */
[----:B------:R-:W0:Y:S01]  /*2410*/  LDS.64 R10, [R11] ;  /* 0x000000000b0a7984 */ /* 0x000e220000000a00 */
[----:B------:R-:W-:Y:S01]  /*2420*/  IMAD R47, R47, R12, UR9 ;  /* 0x000000092f2f7e24 */ /* 0x000fe2000f8e020c */
[C---:B------:R-:W-:Y:S02]  /*2430*/  LEA R15, R48.reuse, R15, 0x3 ;  /* 0x0000000f300f7211 */ /* 0x040fe400078e18ff */
[----:B------:R-:W1:Y:S01]  /*2440*/  LDS.64 R12, [R13] ;  /* 0x000000000d0c7984 */ /* 0x000e620000000a00 */
[----:B------:R-:W-:Y:S02]  /*2450*/  IADD3 R51, R51, 0x20, RZ ;  /* 0x0000002033337810 */ /* 0x000fe40007ffe0ff */
[----:B------:R-:W-:Y:S01]  /*2460*/  LEA R47, R48, R47, 0x3 ;  /* 0x0000002f302f7211 */ /* 0x000fe200078e18ff */
[----:B------:R-:W2:Y:S01]  /*2470*/  LDS.64 R14, [R15] ;  /* 0x000000000f0e7984 */ /* 0x000ea20000000a00 */
[----:B------:R-:W-:-:S04]  /*2480*/  ISETP.GE.U32.AND P1, PT, R51, 0xa0, PT ;  /* 0x000000a03300780c */ /* 0x000fc80003f26070 */
[----:B------:R-:W3:Y:S01]  /*2490*/  LDS.64 R46, [R47] ;  /* 0x000000002f2e7984 */ /* 0x000ee20000000a00 */
[----:B0-----:R-:W-:Y:S01]  /*24a0*/  FADD.FTZ R55, R10, R52 ;  /* 0x000000340a377221 */ /* 0x001fe20000010000 */
[----:B------:R-:W-:Y:S01]  /*24b0*/  FADD.FTZ R10, R11, R37 ;  /* 0x000000250b0a7221 */ /* 0x000fe20000010000 */
[----:B------:R-:W-:Y:S02]  /*24c0*/  IADD3 R11, R53, 0x10, RZ ;  /* 0x00000010350b7810 */ /* 0x000fe40007ffe0ff */
[----:B-1----:R-:W-:Y:S01]  /*24d0*/  FADD.FTZ R55, R55, R12 ;  /* 0x0000000c37377221 */ /* 0x002fe20000010000 */
[----:B------:R-:W-:Y:S01]  /*24e0*/  FADD.FTZ R10, R10, R13 ;  /* 0x0000000d0a0a7221 */ /* 0x000fe20000010000 */
[----:B------:R-:W-:Y:S02]  /*24f0*/  IADD3 R13, R53, 0x18, RZ ;  /* 0x00000018350d7810 */ /* 0x000fe40007ffe0ff */
[----:B--2---:R-:W-:Y:S01]  /*2500*/  FADD.FTZ R37, R55, R14 ;  /* 0x0000000e37257221 */ /* 0x004fe20000010000 */
[----:B------:R-:W-:Y:S01]  /*2510*/  FADD.FTZ R52, R10, R15 ;  /* 0x0000000f0a347221 */ /* 0x000fe20000010000 */
[----:B------:R-:W-:Y:S01]  /*2520*/  SHF.R.S32.HI R10, RZ, 0x1f, R11 ;  /* 0x0000001fff0a7819 */ /* 0x000fe2000001140b */
[----:B------:R-:W-:Y:S01]  /*2530*/  IMAD.MOV.U32 R15, RZ, RZ, 0x28 ;  /* 0x00000028ff0f7424 */ /* 0x000fe200078e00ff */
[----:B------:R-:W-:Y:S01]  /*2540*/  SHF.R.S32.HI R14, RZ, 0x1f, R13 ;  /* 0x0000001fff0e7819 */ /* 0x000fe2000001140d */
[----:B---3--:R-:W-:Y:S01]  /*2550*/  FADD.FTZ R37, R37, R46 ;  /* 0x0000002e25257221 */ /* 0x008fe20000010000 */
[----:B------:R-:W-:Y:S01]  /*2560*/  LEA.HI R10, R10, R11, RZ, 0x2 ;  /* 0x0000000b0a0a7211 */ /* 0x000fe200078f10ff */
[----:B------:R-:W-:Y:S01]  /*2570*/  FADD.FTZ R52, R52, R47 ;  /* 0x0000002f34347221 */ /* 0x000fe20000010000 */
[----:B------:R-:W-:-:S02]  /*2580*/  IADD3 R11, R53, 0x14, RZ ;  /* 0x00000014350b7810 */ /* 0x000fc40007ffe0ff */
[----:B------:R-:W-:Y:S02]  /*2590*/  IADD3 R53, R53, 0x1c, RZ ;  /* 0x0000001c35357810 */ /* 0x000fe40007ffe0ff */
[----:B------:R-:W-:Y:S02]  /*25a0*/  SHF.R.S32.HI R12, RZ, 0x1f, R11 ;  /* 0x0000001fff0c7819 */ /* 0x000fe4000001140b */
[----:B------:R-:W-:Y:S02]  /*25b0*/  SHF.R.S32.HI R10, RZ, 0x2, R10 ;  /* 0x00000002ff0a7819 */ /* 0x000fe4000001140a */
[----:B------:R-:W-:Y:S02]  /*25c0*/  LEA.HI R12, R12, R11, RZ, 0x2 ;  /* 0x0000000b0c0c7211 */ /* 0x000fe400078f10ff */
[----:B------:R-:W-:Y:S02]  /*25d0*/  LEA.HI R11, R14, R13, RZ, 0x2 ;  /* 0x0000000d0e0b7211 */ /* 0x000fe400078f10ff */
[----:B------:R-:W-:-:S02]  /*25e0*/  MOV R13, 0x28 ;  /* 0x00000028000d7802 */ /* 0x000fc40000000f00 */
[----:B------:R-:W-:Y:S02]  /*25f0*/  SHF.R.S32.HI R12, RZ, 0x2, R12 ;  /* 0x00000002ff0c7819 */ /* 0x000fe4000001140c */
[----:B------:R-:W-:Y:S01]  /*2600*/  SHF.R.S32.HI R46, RZ, 0x1f, R53 ;  /* 0x0000001fff2e7819 */ /* 0x000fe20000011435 */
[----:B------:R-:W-:Y:S01]  /*2610*/  IMAD R13, R10, R13, UR9 ;  /* 0x000000090a0d7e24 */ /* 0x000fe2000f8e020d */
[----:B------:R-:W-:Y:S01]  /*2620*/  SHF.R.S32.HI R11, RZ, 0x2, R11 ;  /* 0x00000002ff0b7819 */ /* 0x000fe2000001140b */
[----:B------:R-:W-:Y:S01]  /*2630*/  IMAD R15, R12, R15, UR9 ;  /* 0x000000090c0f7e24 */ /* 0x000fe2000f8e020f */
[----:B------:R-:W-:Y:S02]  /*2640*/  LEA.HI R46, R46, R53, RZ, 0x2 ;  /* 0x000000352e2e7211 */ /* 0x000fe400078f10ff */
[----:B------:R-:W-:Y:S02]  /*2650*/  MOV R12, 0x28 ;  /* 0x00000028000c7802 */ /* 0x000fe40000000f00 */
[----:B------:R-:W-:-:S02]  /*2660*/  LEA R10, R48, R13, 0x3 ;  /* 0x0000000d300a7211 */ /* 0x000fc400078e18ff */
[----:B------:R-:W-:Y:S01]  /*2670*/  SHF.R.S32.HI R46, RZ, 0x2, R46 ;  /* 0x00000002ff2e7819 */ /* 0x000fe2000001142e */
[----:B------:R-:W-:Y:S01]  /*2680*/  IMAD R13, R11, R12, UR9 ;  /* 0x000000090b0d7e24 */ /* 0x000fe2000f8e020c */
[----:B------:R-:W-:Y:S02]  /*2690*/  MOV R47, 0x28 ;  /* 0x00000028002f7802 */ /* 0x000fe40000000f00 */
[C---:B------:R-:W-:Y:S01]  /*26a0*/  LEA R12, R48.reuse, R15, 0x3 ;  /* 0x0000000f300c7211 */ /* 0x040fe200078e18ff */
[----:B------:R-:W0:Y:S01]  /*26b0*/  LDS.64 R10, [R10] ;  /* 0x000000000a0a7984 */ /* 0x000e220000000a00 */
[----:B------:R-:W-:Y:S01]  /*26c0*/  LEA R14, R48, R13, 0x3 ;  /* 0x0000000d300e7211 */ /* 0x000fe200078e18ff */
[----:B------:R-:W-:-:S03]  /*26d0*/  IMAD R47, R46, R47, UR9 ;  /* 0x000000092e2f7e24 */ /* 0x000fc6000f8e022f */
[----:B------:R-:W1:Y:S02]  /*26e0*/  LDS.64 R12, [R12] ;  /* 0x000000000c0c7984 */ /* 0x000e640000000a00 */
[----:B------:R-:W-:Y:S02]  /*26f0*/  LEA R47, R48, R47, 0x3 ;  /* 0x0000002f302f7211 */ /* 0x000fe400078e18ff */
[----:B------:R-:W2:Y:S04]  /*2700*/  LDS.64 R14, [R14] ;  /* 0x000000000e0e7984 */ /* 0x000ea80000000a00 */
[----:B------:R-:W3:Y:S01]  /*2710*/  LDS.64 R46, [R47] ;  /* 0x000000002f2e7984 */ /* 0x000ee20000000a00 */
[----:B0-----:R-:W-:Y:S01]  /*2720*/  FADD.FTZ R37, R37, R10 ;  /* 0x0000000a25257221 */ /* 0x001fe20000010000 */
[----:B------:R-:W-:-:S03]  /*2730*/  FADD.FTZ R52, R52, R11 ;  /* 0x0000000b34347221 */ /* 0x000fc60000010000 */
[----:B-1----:R-:W-:Y:S01]  /*2740*/  FADD.FTZ R37, R37, R12 ;  /* 0x0000000c25257221 */ /* 0x002fe20000010000 */
[----:B------:R-:W-:-:S03]  /*2750*/  FADD.FTZ R52, R52, R13 ;  /* 0x0000000d34347221 */ /* 0x000fc60000010000 */
[----:B--2---:R-:W-:Y:S01]  /*2760*/  FADD.FTZ R37, R37, R14 ;  /* 0x0000000e25257221 */ /* 0x004fe20000010000 */
[----:B------:R-:W-:-:S03]  /*2770*/  FADD.FTZ R10, R52, R15 ;  /* 0x0000000f340a7221 */ /* 0x000fc60000010000 */
[----:B---3--:R-:W-:Y:S01]  /*2780*/  FADD.FTZ R52, R37, R46 ;  /* 0x0000002e25347221 */ /* 0x008fe20000010000 */
[----:B------:R-:W-:Y:S01]  /*2790*/  FADD.FTZ R37, R10, R47 ;  /* 0x0000002f0a257221 */ /* 0x000fe20000010000 */
[----:B------:R-:W-:Y:S06]  /*27a0*/  @!P1 BRA `(.L_x_673) ;  /* 0xfffffff800b89947 */ /* 0x000fec000383ffff */
.L_x_672:
[----:B------:R-:W-:Y:S05]  /*27b0*/  BSYNC B0 ;  /* 0x0000000000007941 */ /* 0x000fea0003800000 */
.L_x_671:
[----:B0-----:R-:W0:Y:S01]  /*27c0*/  SHFL.BFLY PT, R11, R52, 0x2, 0x1f ;  /* 0x0c401f00340b7f89 */ /* 0x001e2200000e0000 */
[----:B------:R-:W-:Y:S01]  /*27d0*/  BSSY B0, `(.L_x_674) ;  /* 0x0000019000007945 */ /* 0x000fe20003800000 */
[----:B------:R-:W-:Y:S02]  /*27e0*/  PRMT R50, R32, 0x7632, R50 ;  /* 0x0000763220327816 */ /* 0x000fe40000000032 */
[----:B------:R-:W1:Y:S01]  /*27f0*/  SHFL.BFLY PT, R10, R37, 0x2, 0x1f ;  /* 0x0c401f00250a7f89 */ /* 0x000e6200000e0000 */
[----:B------:R-:W2:Y:S01]  /*2800*/  S2R R46, SR_TID.X ;  /* 0x00000000002e7919 */ /* 0x000ea20000002100 */
[----:B0-----:R-:W-:Y:S01]  /*2810*/  FADD.FTZ R12, R11, R52 ;  /* 0x000000340b0c7221 */ /* 0x001fe20000010000 */
[----:B-1----:R-:W-:-:S04]  /*2820*/  FADD.FTZ R13, R10, R37 ;  /* 0x000000250a0d7221 */ /* 0x002fc80000010000 */
[----:B------:R-:W0:Y:S04]  /*2830*/  SHFL.BFLY PT, R11, R12, 0x1, 0x1f ;  /* 0x0c201f000c0b7f89 */ /* 0x000e2800000e0000 */
[----:B------:R-:W1:Y:S01]  /*2840*/  SHFL.BFLY PT, R14, R13, 0x1, 0x1f ;  /* 0x0c201f000d0e7f89 */ /* 0x000e6200000e0000 */
[----:B--2---:R-:W-:Y:S01]  /*2850*/  LOP3.LUT P1, RZ, R46, 0xfffffffb, RZ, 0xc0, !PT ;  /* 0xfffffffb2eff7812 */ /* 0x004fe2000782c0ff */
[----:B0-----:R-:W-:Y:S01]  /*2860*/  FADD.FTZ R10, R12, R11 ;  /* 0x0000000b0c0a7221 */ /* 0x001fe20000010000 */
[----:B------:R-:W-:Y:S01]  /*2870*/  PRMT R12, R33, 0x7632, R12 ;  /* 0x00007632210c7816 */ /* 0x000fe2000000000c */
[----:B-1----:R-:W-:-:S04]  /*2880*/  FADD.FTZ R11, R13, R14 ;  /* 0x0000000e0d0b7221 */ /* 0x002fc80000010000 */
[----:B------:R0:W-:Y:S06]  /*2890*/  STL.S16 [R1+0x4], R12 ;  /* 0x0000040c01007387 */ /* 0x0001ec0000100600 */
[----:B------:R-:W-:Y:S05]  /*28a0*/  @P1 BRA `(.L_x_675) ;  /* 0x00000000002c1947 */ /* 0x000fea0003800000 */
[----:B0-----:R-:W0:Y:S01]  /*28b0*/  LDC.64 R12, c[0x0][0x260] ;  /* 0x00009800ff0c7b82 */ /* 0x001e220000000a00 */
[----:B------:R-:W-:Y:S01]  /*28c0*/  ULOP3.LUT UR11, UR16, 0x3, URZ, 0xc0, !UPT ;  /* 0x00000003100b7892 */ /* 0x000fe2000f8ec03f */
[----:B------:R-:W-:Y:S02]  /*28d0*/  ULDC UR10, c[0x0][0x10] ;  /* 0x00000400000a7ab9 */ /* 0x000fe40000000800 */
[----:B------:R-:W-:-:S03]  /*28e0*/  UIMAD UR10, UR10, UR4, UR6 ;  /* 0x000000040a0a72a4 */ /* 0x000fc6000f8e0206 */
[----:B------:R-:W-:-:S03]  /*28f0*/  MOV R14, UR11 ;  /* 0x0000000b000e7c02 */ /* 0x000fc60008000f00 */
[----:B------:R-:W-:Y:S01]  /*2900*/  IMAD.U32 R15, RZ, RZ, UR10 ;  /* 0x0000000aff0f7e24 */ /* 0x000fe2000f8e00ff */
[----:B------:R-:W-:-:S04]  /*2910*/  LOP3.LUT R14, R14, 0x7ffffffc, R46, 0xf8, !PT ;  /* 0x7ffffffc0e0e7812 */ /* 0x000fc800078ef82e */
[----:B------:R-:W-:-:S04]  /*2920*/  LEA R14, R15, R14, 0x3 ;  /* 0x0000000e0f0e7211 */ /* 0x000fc800078e18ff */
[----:B------:R-:W-:-:S05]  /*2930*/  SHF.L.U32 R15, R14, 0x1, RZ ;  /* 0x000000010e0f7819 */ /* 0x000fca00000006ff */
[----:B0-----:R-:W-:-:S05]  /*2940*/  IMAD.WIDE.U32 R12, R15, 0x4, R12 ;  /* 0x000000040f0c7825 */ /* 0x001fca00078e000c */
[----:B------:R1:W-:Y:S02]  /*2950*/  STG.E.64 desc[UR12][R12.64], R10 ;  /* 0x0000000a0c007986 */ /* 0x0003e4000c101b0c */
.L_x_675:
[----:B------:R-:W-:Y:S05]  /*2960*/  BSYNC B0 ;  /* 0x0000000000007941 */ /* 0x000fea0003800000 */
.L_x_674:
[----:B------:R-:W-:Y:S01]  /*2970*/  UIADD3 UR10, UP0, UR8, 0x50, URZ ;  /* 0x00000050080a7890 */ /* 0x000fe2000ff1e03f */
[----:B------:R-:W-:Y:S02]  /*2980*/  PRMT R47, R31, 0x7632, R47 ;  /* 0x000076321f2f7816 */ /* 0x000fe4000000002f */
[----:B------:R-:W-:Y:S01]  /*2990*/  PRMT R51, R30, 0x7632, R51 ;  /* 0x000076321e337816 */ /* 0x000fe20000000033 */
[----:B------:R-:W-:Y:S01]  /*29a0*/  UIADD3.X UR11, URZ, UR5, URZ, UP0, !UPT ;  /* 0x000000053f0b7290 */ /* 0x000fe200087fe43f */
[----:B------:R-:W-:Y:S01]  /*29b0*/  PRMT R52, R34, 0x7632, R52 ;  /* 0x0000763222347816 */ /* 0x000fe20000000034 */
[----:B------:R-:W-:Y:S01]  /*29c0*/  UISETP.GE.U32.AND UP0, UPT, UR10, UR15, UPT ;  /* 0x0000000f0a00728c */ /* 0x000fe2000bf06070 */
[----:B------:R2:W-:Y:S01]  /*29d0*/  STL.S16 [R1], R47 ;  /* 0x0000002f01007387 */ /* 0x0005e20000100600 */
[----:B------:R-:W-:Y:S02]  /*29e0*/  PRMT R59, R35, 0x7632, R59 ;  /* 0x00007632233b7816 */ /* 0x000fe4000000003b */
[----:B------:R-:W-:Y:S01]  /*29f0*/  UISETP.GE.AND.EX UP0, UPT, UR11, UR7, UPT, UP0 ;  /* 0x000000070b00728c */ /* 0x000fe2000bf06300 */
[----:B------:R-:W-:-:S02]  /*2a00*/  PRMT R53, R28, 0x7632, R53 ;  /* 0x000076321c357816 */ /* 0x000fc40000000035 */
[----:B------:R-:W-:Y:S02]  /*2a10*/  PRMT R58, R29, 0x7632, R58 ;  /* 0x000076321d3a7816 */ /* 0x000fe4000000003a */
[----:B------:R-:W-:Y:S02]  /*2a20*/  PRMT R57, R26, 0x7632, R57 ;  /* 0x000076321a397816 */ /* 0x000fe40000000039 */
[----:B------:R-:W-:Y:S02]  /*2a30*/  PLOP3.LUT P2, PT, PT, PT, UP0, 0x80, 0x0 ;  /* 0x000000000000781c */ /* 0x000fe40003f4f008 */
[----:B------:R-:W-:Y:S02]  /*2a40*/  PRMT R56, R27, 0x7632, R56 ;  /* 0x000076321b387816 */ /* 0x000fe40000000038 */
[----:B------:R-:W-:Y:S02]  /*2a50*/  PRMT R55, R24, 0x7632, R55 ;  /* 0x0000763218377816 */ /* 0x000fe40000000037 */
[----:B------:R-:W-:-:S02]  /*2a60*/  PRMT R54, R25, 0x7632, R54 ;  /* 0x0000763219367816 */ /* 0x000fc40000000036 */
[----:B-1----:R-:W-:Y:S02]  /*2a70*/  PRMT R10, R22, 0x7632, R10 ;  /* 0x00007632160a7816 */ /* 0x002fe4000000000a */
[----:B------:R-:W-:Y:S02]  /*2a80*/  PRMT R11, R23, 0x7632, R11 ;  /* 0x00007632170b7816 */ /* 0x000fe4000000000b */
[----:B0-----:R-:W-:Y:S02]  /*2a90*/  PRMT R12, R20, 0x7632, R12 ;  /* 0x00007632140c7816 */ /* 0x001fe4000000000c */
[----:B------:R-:W-:Y:S02]  /*2aa0*/  PRMT R13, R21, 0x7632, R13 ;  /* 0x00007632150d7816 */ /* 0x000fe4000000000d */
[----:B------:R-:W-:Y:S02]  /*2ab0*/  PRMT R14, R18, 0x7632, R14 ;  /* 0x00007632120e7816 */ /* 0x000fe4000000000e */
[----:B------:R-:W-:-:S02]  /*2ac0*/  PRMT R15, R19, 0x7632, R15 ;  /* 0x00007632130f7816 */ /* 0x000fc4000000000f */
[----:B------:R-:W-:Y:S02]  /*2ad0*/  PRMT R37, R16, 0x7632, R37 ;  /* 0x0000763210257816 */ /* 0x000fe40000000025 */
[----:B------:R-:W-:Y:S01]  /*2ae0*/  PRMT R48, R17, 0x7632, R48 ;  /* 0x0000763211307816 */ /* 0x000fe20000000030 */
[----:B--2---:R-:W-:Y:S06]  /*2af0*/  @P2 BRA `(.L_x_676) ;  /* 0x0000000000582947 */ /* 0x004fec0003800000 */
[----:B------:R-:W-:Y:S01]  /*2b00*/  BAR.SYNC.DEFER_BLOCKING 0x0 ;  /* 0x0000000000007b1d */ /* 0x000fe20000010000 */
[----:B------:R-:W-:-:S13]  /*2b10*/  ISETP.NE.AND P2, PT, R46, RZ, PT ;  /* 0x000000ff2e00720c */ /* 0x000fda0003f45270 */
[----:B------:R-:W-:Y:S05]  /*2b20*/  @P2 BRA `(.L_x_677) ;  /* 0x0000000000402947 */ /* 0x000fea0003800000 */
[----:B------:R-:W0:Y:S01]  /*2b30*/  LDC.64 R60, c[0x0][0x268] ;  /* 0x00009a00ff3c7b82 */ /* 0x000e220000000a00 */
[----:B------:R-:W-:Y:S02]  /*2b40*/  MOV R46, UR6 ;  /* 0x00000006002e7c02 */ /* 0x000fe40008000f00 */
[----:B------:R-:W-:-:S03]  /*2b50*/  ISETP.NE.AND P2, PT, RZ, UR16, PT ;  /* 0x00000010ff007c0c */ /* 0x000fc6000bf45270 */
[----:B0-----:R-:W-:Y:S01]  /*2b60*/  IMAD.WIDE.U32 R46, R46, 0x4, R60 ;  /* 0x000000042e2e7825 */ /* 0x001fe200078e003c */
[----:B------:R-:W-:-:S04]  /*2b70*/  MOV R60, 0x7ffffffd ;  /* 0x7ffffffd003c7802 */ /* 0x000fc80000000f00 */
[----:B------:R-:W-:Y:S01]  /*2b80*/  SEL R60, R60, 0x1, !P2 ;  /* 0x000000013c3c7807 */ /* 0x000fe20005000000 */
[----:B------:R-:W-:Y:S06]  /*2b90*/  MEMBAR.ALL.GPU ;  /* 0x0000000000007992 */ /* 0x000fec000000a000 */
[----:B------:R-:W-:-:S00]  /*2ba0*/  ERRBAR ;  /* 0x00000000000079ab */ /* 0x000fc00000000000 */
[----:B------:R-:W-:Y:S06]  /*2bb0*/  CGAERRBAR ;  /* 0x00000000000075ab */ /* 0x000fec0000000000 */
[----:B------:R0:W5:Y:S02]  /*2bc0*/  ATOM.E.ADD.STRONG.GPU PT, R60, desc[UR12][R46.64], R60 ;  /* 0x0000003c2e3c798a */ /* 0x00016400081ee1cc */
.L_x_678:
[----:B------:R-:W2:Y:S04]  /*2bd0*/  LD.E.STRONG.GPU R61, desc[UR12][R46.64] ;  /* 0x0000000c2e3d7980 */ /* 0x000ea8000c10f900 */
[----:B--2---:R-:W-:Y:S01]  /*2be0*/  CCTL.IVALL ;  /* 0x00000000ff00798f */ /* 0x004fe20002000000 */
[----:B------:R-:W-:Y:S05]  /*2bf0*/  YIELD ;  /* 0x0000000000007946 */ /* 0x000fea0003800000 */
[----:B-----5:R-:W-:-:S04]  /*2c00*/  LOP3.LUT R61, R61, R60, RZ, 0x3c, !PT ;  /* 0x0000003c3d3d7212 */ /* 0x020fc800078e3cff */
[----:B------:R-:W-:-:S13]  /*2c10*/  ISETP.GT.AND P2, PT, R61, -0x1, PT ;  /* 0xffffffff3d00780c */ /* 0x000fda0003f44270 */
[----:B------:R-:W-:Y:S05]  /*2c20*/  @P2 BRA `(.L_x_678) ;  /* 0xfffffffc00e82947 */ /* 0x000fea000383ffff */
.L_x_677:
[----:B------:R-:W-:Y:S05]  /*2c30*/  WARPSYNC.ALL ;  /* 0x0000000000007948 */ /* 0x000fea0003800000 */
[----:B------:R-:W-:Y:S06]  /*2c40*/  BAR.SYNC.DEFER_BLOCKING 0x0 ;  /* 0x0000000000007b1d */ /* 0x000fec0000010000 */
[----:B------:R-:W-:Y:S05]  /*2c50*/  BRA `(.L_x_679) ;  /* 0x0000000000687947 */ /* 0x000fea0003800000 */
.L_x_676:
[----:B------:R-:W0:Y:S01]  /*2c60*/  S2R R46, SR_TID.X ;  /* 0x00000000002e7919 */ /* 0x000e220000002100 */
[----:B------:R-:W-:Y:S01]  /*2c70*/  BAR.SYNC.DEFER_BLOCKING 0x0 ;  /* 0x0000000000007b1d */ /* 0x000fe20000010000 */
[----:B0-----:R-:W-:-:S13]  /*2c80*/  ISETP.NE.AND P2, PT, R46, RZ, PT ;  /* 0x000000ff2e00720c */ /* 0x001fda0003f45270 */
[----:B------:R-:W-:Y:S05]  /*2c90*/  @P2 BRA `(.L_x_680) ;  /* 0x0000000000502947 */ /* 0x000fea0003800000 */
[----:B------:R-:W0:Y:S01]  /*2ca0*/  LDC.64 R60, c[0x0][0x268] ;  /* 0x00009a00ff3c7b82 */ /* 0x000e220000000a00 */
[----:B------:R-:W-:-:S06]  /*2cb0*/  USHF.R.U32.HI UR5, URZ, 0x3, UR6 ;  /* 0x000000033f057899 */ /* 0x000fcc0008011606 */
[----:B------:R-:W-:Y:S01]  /*2cc0*/  IADD3 R46, RZ, -UR5, RZ ;  /* 0x80000005ff2e7c10 */ /* 0x000fe2000fffe0ff */
[----:B------:R-:W-:-:S03]  /*2cd0*/  ULOP3.LUT UR5, UR6, 0x7, URZ, 0xc0, !UPT ;  /* 0x0000000706057892 */ /* 0x000fc6000f8ec03f */
[----:B------:R-:W-:Y:S01]  /*2ce0*/  ISETP.NE.AND P2, PT, R46, UR16, PT ;  /* 0x000000102e007c0c */ /* 0x000fe2000bf45270 */
[----:B------:R-:W-:-:S06]  /*2cf0*/  ULOP3.LUT UR5, UR5, 0x50, URZ, 0xfc, !UPT ;  /* 0x0000005005057892 */ /* 0x000fcc000f8efc3f */
[----:B------:R-:W-:-:S05]  /*2d00*/  MOV R46, UR5 ;  /* 0x00000005002e7c02 */ /* 0x000fca0008000f00 */
[----:B0-----:R-:W-:Y:S01]  /*2d10*/  IMAD.WIDE.U32 R46, R46, 0x4, R60 ;  /* 0x000000042e2e7825 */ /* 0x001fe200078e003c */
[----:B------:R-:W-:-:S04]  /*2d20*/  MOV R60, 0x7fffffd9 ;  /* 0x7fffffd9003c7802 */ /* 0x000fc80000000f00 */
[----:B------:R-:W-:Y:S01]  /*2d30*/  SEL R60, R60, 0x1, !P2 ;  /* 0x000000013c3c7807 */ /* 0x000fe20005000000 */
[----:B------:R-:W-:Y:S06]  /*2d40*/  MEMBAR.ALL.GPU ;  /* 0x0000000000007992 */ /* 0x000fec000000a000 */
[----:B------:R-:W-:-:S00]  /*2d50*/  ERRBAR ;  /* 0x00000000000079ab */ /* 0x000fc00000000000 */
[----:B------:R-:W-:Y:S06]  /*2d60*/  CGAERRBAR ;  /* 0x00000000000075ab */ /* 0x000fec0000000000 */
[----:B------:R0:W5:Y:S02]  /*2d70*/  ATOM.E.ADD.STRONG.GPU PT, R60, desc[UR12][R46.64], R60 ;  /* 0x0000003c2e3c798a */ /* 0x00016400081ee1cc */
.L_x_681:
[----:B------:R-:W2:Y:S04]  /*2d80*/  LD.E.STRONG.GPU R61, desc[UR12][R46.64] ;  /* 0x0000000c2e3d7980 */ /* 0x000ea8000c10f900 */
[----:B--2---:R-:W-:Y:S01]  /*2d90*/  CCTL.IVALL ;  /* 0x00000000ff00798f */ /* 0x004fe20002000000 */
[----:B------:R-:W-:Y:S05]  /*2da0*/  YIELD ;  /* 0x0000000000007946 */ /* 0x000fea0003800000 */
[----:B-----5:R-:W-:-:S04]  /*2db0*/  LOP3.LUT R61, R61, R60, RZ, 0x3c, !PT ;  /* 0x0000003c3d3d7212 */ /* 0x020fc800078e3cff */
[----:B------:R-:W-:-:S13]  /*2dc0*/  ISETP.GT.AND P2, PT, R61, -0x1, PT ;  /* 0xffffffff3d00780c */ /* 0x000fda0003f44270 */
[----:B------:R-:W-:Y:S05]  /*2dd0*/  @P2 BRA `(.L_x_681) ;  /* 0xfffffffc00e82947 */ /* 0x000fea000383ffff */
.L_x_680:
[----:B------:R-:W-:Y:S05]  /*2de0*/  WARPSYNC.ALL ;  /* 0x0000000000007948 */ /* 0x000fea0003800000 */
[----:B------:R-:W-:Y:S06]  /*2df0*/  BAR.SYNC.DEFER_BLOCKING 0x0 ;  /* 0x0000000000007b1d */ /* 0x000fec0000010000 */
.L_x_679:
[----:B------:R-:W1:Y:S01]  /*2e00*/  S2R R60, SR_TID.X ;  /* 0x00000000003c7919 */ /* 0x000e620000002100 */
[----:B0-----:R-:W0:Y:S01]  /*2e10*/  @!P0 LDC R46, c[0x0][0x10] ;  /* 0x00000400ff2e8b82 */ /* 0x001e220000000800 */
[----:B------:R-:W-:-:S07]  /*2e20*/  MOV R47, UR4 ;  /* 0x00000004002f7c02 */ /* 0x000fce0008000f00 */
[----:B------:R-:W2:Y:S01]  /*2e30*/  S2UR UR14, SR_CgaCtaId ;  /* 0x00000000000e79c3 */ /* 0x000ea20000008800 */
[----:B------:R-:W-:Y:S01]  /*2e40*/  UMOV UR5, 0x400 ;  /* 0x0000040000057882 */ /* 0x000fe20000000000 */
[----:B------:R-:W-:Y:S02]  /*2e50*/  SHF.L.U32 R34, R34, 0x10, RZ ;  /* 0x0000001022227819 */ /* 0x000fe400000006ff */
[----:B------:R-:W-:Y:S02]  /*2e60*/  SHF.L.U32 R32, R32, 0x10, RZ ;  /* 0x0000001020207819 */ /* 0x000fe400000006ff */
[----:B------:R-:W-:Y:S02]  /*2e70*/  SHF.L.U32 R30, R30, 0x10, RZ ;  /* 0x000000101e1e7819 */ /* 0x000fe400000006ff */
[----:B------:R-:W-:Y:S02]  /*2e80*/  SHF.L.U32 R50, R50, 0x10, RZ ;  /* 0x0000001032327819 */ /* 0x000fe400000006ff */
[----:B------:R-:W-:-:S02]  /*2e90*/  SHF.L.U32 R51, R51, 0x10, RZ ;  /* 0x0000001033337819 */ /* 0x000fc400000006ff */
[----:B------:R-:W-:Y:S02]  /*2ea0*/  SHF.L.U32 R28, R28, 0x10, RZ ;  /* 0x000000101c1c7819 */ /* 0x000fe400000006ff */
[----:B------:R-:W-:Y:S01]  /*2eb0*/  SHF.L.U32 R53, R53, 0x10, RZ ;  /* 0x0000001035357819 */ /* 0x000fe200000006ff */
[----:B------:R-:W-:Y:S01]  /*2ec0*/  USHF.L.U32 UR8, UR8, 0x1, URZ ;  /* 0x0000000108087899 */ /* 0x000fe2000800063f */
[----:B0-----:R-:W-:Y:S01]  /*2ed0*/  @!P0 IMAD R46, R46, R47, UR6 ;  /* 0x000000062e2e8e24 */ /* 0x001fe2000f8e022f */
[----:B------:R-:W-:Y:S02]  /*2ee0*/  SHF.L.U32 R35, R35, 0x10, RZ ;  /* 0x0000001023237819 */ /* 0x000fe400000006ff */
[----:B------:R-:W-:Y:S02]  /*2ef0*/  SHF.L.U32 R33, R33, 0x10, RZ ;  /* 0x0000001021217819 */ /* 0x000fe400000006ff */
[----:B------:R-:W-:Y:S02]  /*2f00*/  SHF.L.U32 R31, R31, 0x10, RZ ;  /* 0x000000101f1f7819 */ /* 0x000fe400000006ff */
[----:B------:R-:W-:-:S02]  /*2f10*/  SHF.L.U32 R26, R26, 0x10, RZ ;  /* 0x000000101a1a7819 */ /* 0x000fc400000006ff */
[----:B------:R-:W-:Y:S02]  /*2f20*/  SHF.L.U32 R29, R29, 0x10, RZ ;  /* 0x000000101d1d7819 */ /* 0x000fe400000006ff */
[----:B------:R-:W-:Y:S02]  /*2f30*/  SHF.L.U32 R58, R58, 0x10, RZ ;  /* 0x000000103a3a7819 */ /* 0x000fe400000006ff */
[----:B------:R-:W-:Y:S02]  /*2f40*/  SHF.L.U32 R57, R57, 0x10, RZ ;  /* 0x0000001039397819 */ /* 0x000fe400000006ff */
[----:B------:R-:W-:Y:S02]  /*2f50*/  SHF.L.U32 R24, R24, 0x10, RZ ;  /* 0x0000001018187819 */ /* 0x000fe400000006ff */
[----:B------:R-:W-:Y:S01]  /*2f60*/  SHF.L.U32 R27, R27, 0x10, RZ ;  /* 0x000000101b1b7819 */ /* 0x000fe200000006ff */
[----:B------:R-:W-:Y:S01]  /*2f70*/  IMAD.U32 R55, R55, 0x10000, RZ ;  /* 0x0001000037377824 */ /* 0x000fe200078e00ff */
[----:B-1----:R-:W-:-:S02]  /*2f80*/  @!P0 LOP3.LUT R47, R60, 0x7ffffffc, RZ, 0xc0, !PT ;  /* 0x7ffffffc3c2f8812 */ /* 0x002fc400078ec0ff */
[----:B------:R-:W-:Y:S02]  /*2f90*/  SHF.L.U32 R56, R56, 0x10, RZ ;  /* 0x0000001038387819 */ /* 0x000fe400000006ff */
[----:B------:R-:W-:Y:S01]  /*2fa0*/  SHF.L.U32 R22, R22, 0x10, RZ ;  /* 0x0000001016167819 */ /* 0x000fe200000006ff */
[----:B------:R-:W-:Y:S01]  /*2fb0*/  @!P0 IMAD R46, R46, 0x8, R47 ;  /* 0x000000082e2e8824 */ /* 0x000fe200078e022f */
[----:B------:R-:W-:Y:S02]  /*2fc0*/  @!P0 LOP3.LUT R47, R60, 0x3, RZ, 0xc0, !PT ;  /* 0x000000033c2f8812 */ /* 0x000fe400078ec0ff */
[----:B------:R-:W-:Y:S01]  /*2fd0*/  SHF.L.U32 R25, R25, 0x10, RZ ;  /* 0x0000001019197819 */ /* 0x000fe200000006ff */
[----:B------:R-:W0:Y:S01]  /*2fe0*/  @!P0 LDC.64 R60, c[0x0][0x260] ;  /* 0x00009800ff3c8b82 */ /* 0x000e220000000a00 */
[----:B------:R-:W-:Y:S02]  /*2ff0*/  @!P0 IADD3 R46, R47, R46, RZ ;  /* 0x0000002e2f2e8210 */ /* 0x000fe40007ffe0ff */
[----:B------:R-:W-:-:S02]  /*3000*/  SHF.L.U32 R10, R10, 0x10, RZ ;  /* 0x000000100a0a7819 */ /* 0x000fc400000006ff */
[----:B------:R-:W-:Y:S02]  /*3010*/  SHF.L.U32 R54, R54, 0x10, RZ ;  /* 0x0000001036367819 */ /* 0x000fe400000006ff */
[----:B------:R-:W-:Y:S02]  /*3020*/  SHF.L.U32 R23, R23, 0x10, RZ ;  /* 0x0000001017177819 */ /* 0x000fe400000006ff */
[----:B------:R-:W-:Y:S01]  /*3030*/  SHF.L.U32 R20, R20, 0x10, RZ ;  /* 0x0000001014147819 */ /* 0x000fe200000006ff */
[----:B------:R-:W-:Y:S01]  /*3040*/  IMAD.U32 R11, R11, 0x10000, RZ ;  /* 0x000100000b0b7824 */ /* 0x000fe200078e00ff */
[----:B------:R-:W-:Y:S02]  /*3050*/  @!P0 SHF.L.U32 R46, R46, 0x1, RZ ;  /* 0x000000012e2e8819 */ /* 0x000fe400000006ff */
[----:B------:R-:W-:Y:S02]  /*3060*/  SHF.L.U32 R12, R12, 0x10, RZ ;  /* 0x000000100c0c7819 */ /* 0x000fe400000006ff */
[----:B------:R-:W-:-:S02]  /*3070*/  SHF.L.U32 R18, R18, 0x10, RZ ;  /* 0x0000001012127819 */ /* 0x000fc400000006ff */
[----:B------:R-:W-:Y:S02]  /*3080*/  SHF.L.U32 R21, R21, 0x10, RZ ;  /* 0x0000001015157819 */ /* 0x000fe400000006ff */
[----:B------:R-:W-:Y:S02]  /*3090*/  SHF.L.U32 R14, R14, 0x10, RZ ;  /* 0x000000100e0e7819 */ /* 0x000fe400000006ff */
[----:B------:R-:W-:Y:S02]  /*30a0*/  SHF.L.U32 R15, R15, 0x10, RZ ;  /* 0x000000100f0f7819 */ /* 0x000fe400000006ff */
[----:B------:R-:W-:Y:S01]  /*30b0*/  SHF.L.U32 R19, R19, 0x10, RZ ;  /* 0x0000001013137819 */ /* 0x000fe200000006ff */
[----:B0-----:R-:W-:Y:S01]  /*30c0*/  @!P0 IMAD.WIDE.U32 R46, R46, 0x4, R60 ;  /* 0x000000042e2e8825 */ /* 0x001fe200078e003c */
[----:B------:R-:W-:Y:S01]  /*30d0*/  SHF.L.U32 R13, R13, 0x10, RZ ;  /* 0x000000100d0d7819 */ /* 0x000fe200000006ff */
[----:B------:R-:W-:-:S04]  /*30e0*/  ULDC.64 UR18, c[0x0][0x210] ;  /* 0x0000840000127ab9 */ /* 0x000fc80000000a00 */
[----:B------:R-:W3:Y:S01]  /*30f0*/  @!P0 LDG.E.64 R46, desc[UR12][R46.64] ;  /* 0x0000000c2e2e8981 */ /* 0x000ee2000c1e1b00 */
[----:B------:R-:W-:Y:S01]  /*3100*/  HFMA2.MMA R60, -RZ, RZ, 0, 0 ;  /* 0x00000000ff3c7435 */ /* 0x000fe200000001ff */
[----:B------:R-:W-:Y:S01]  /*3110*/  UIADD3 UR5, UR5, 0x3480, URZ ;  /* 0x0000348005057890 */ /* 0x000fe2000fffe03f */
[----:B------:R-:W0:Y:S03]  /*3120*/  S2R R61, SR_TID.X ;  /* 0x00000000003d7919 */ /* 0x000e260000002100 */
[----:B--2---:R-:W-:Y:S01]  /*3130*/  ULEA UR5, UR14, UR5, 0x18 ;  /* 0x000000050e057291 */ /* 0x004fe2000f8ec03f */
[----:B------:R-:W-:-:S04]  /*3140*/  FADD.FTZ R34, -R36, R34 ;  /* 0x0000002224227221 */ /* 0x000fc80000010100 */
[----:B------:R-:W-:Y:S01]  /*3150*/  FMUL.FTZ R34, R7, R34 ;  /* 0x0000002207227220 */ /* 0x000fe20000410000 */
[----:B---3--:R-:W-:Y:S01]  /*3160*/  @!P0 FADD.FTZ R60, RZ, R46 ;  /* 0x0000002eff3c8221 */ /* 0x008fe20000010000 */
[----:B------:R-:W-:Y:S01]  /*3170*/  MOV R46, RZ ;  /* 0x000000ff002e7202 */ /* 0x000fe20000000f00 */
[----:B------:R-:W-:-:S03]  /*3180*/  @!P0 FADD.FTZ R46, RZ, R47 ;  /* 0x0000002fff2e8221 */ /* 0x000fc60000010000 */
[----:B------:R-:W1:Y:S02]  /*3190*/  SHFL.BFLY PT, R47, R60, 0x2, 0x1f ;  /* 0x0c401f003c2f7f89 */ /* 0x000e6400000e0000 */
[----:B-1----:R-:W-:Y:S02]  /*31a0*/  FADD.FTZ R60, R47, R60 ;  /* 0x0000003c2f3c7221 */ /* 0x002fe40000010000 */
[----:B------:R-:W1:Y:S02]  /*31b0*/  SHFL.BFLY PT, R47, R46, 0x2, 0x1f ;  /* 0x0c401f002e2f7f89 */ /* 0x000e6400000e0000 */
[----:B-1----:R-:W-:Y:S02]  /*31c0*/  FADD.FTZ R47, R47, R46 ;  /* 0x0000002e2f2f7221 */ /* 0x002fe40000010000 */
[----:B------:R-:W1:Y:S02]  /*31d0*/  SHFL.BFLY PT, R46, R60, 0x1, 0x1f ;  /* 0x0c201f003c2e7f89 */ /* 0x000e6400000e0000 */
[----:B-1----:R-:W-:-:S02]  /*31e0*/  FADD.FTZ R46, R60, R46 ;  /* 0x0000002e3c2e7221 */ /* 0x002fc40000010000 */
[----:B------:R-:W1:Y:S02]  /*31f0*/  SHFL.BFLY PT, R60, R47, 0x1, 0x1f ;  /* 0x0c201f002f3c7f89 */ /* 0x000e6400000e0000 */
[----:B------:R-:W-:Y:S01]  /*3200*/  @!P1 FMUL.FTZ R46, R46, 9.7656251455191522837e-05 ;  /* 0x38cccccd2e2e9820 */ /* 0x000fe20000410000 */
[----:B-1----:R-:W-:Y:S01]  /*3210*/  FADD.FTZ R47, R47, R60 ;  /* 0x0000003c2f2f7221 */ /* 0x002fe20000010000 */
[----:B0-----:R-:W-:Y:S02]  /*3220*/  @!P1 SHF.L.U32 R60, R61, 0x1, RZ ;  /* 0x000000013d3c9819 */ /* 0x001fe400000006ff */
[----:B------:R-:W2:Y:S01]  /*3230*/  LDL.LU R61, [R1] ;  /* 0x00000000013d7983 */ /* 0x000ea20000300800 */
[----:B------:R-:W-:Y:S01]  /*3240*/  @!P1 FMUL.FTZ R47, R47, 9.7656251455191522837e-05 ;  /* 0x38cccccd2f2f9820 */ /* 0x000fe20000410000 */
[----:B------:R-:W-:Y:S01]  /*3250*/  @!P1 LOP3.LUT R60, R60, 0xfffffff8, RZ, 0xc0, !PT ;  /* 0xfffffff83c3c9812 */ /* 0x000fe200078ec0ff */
[----:B------:R-:W-:-:S04]  /*3260*/  ULOP3.LUT UR8, UR8, 0xe, URZ, 0xc0, !UPT ;  /* 0x0000000e08087892 */ /* 0x000fc8000f8ec03f */
[----:B------:R0:W-:Y:S02]  /*3270*/  @!P1 STS.64 [R60+UR5], R46 ;  /* 0x0000002e3c009988 */ /* 0x0001e40008000a05 */
[----:B------:R-:W-:Y:S01]  /*3280*/  IADD3 R49, R49, -UR8, RZ ;  /* 0x8000000831317c10 */ /* 0x000fe2000fffe0ff */
[----:B0-----:R-:W-:-:S04]  /*3290*/  FFMA.FTZ R46, R34, R32, R30 ;  /* 0x00000020222e7223 */ /* 0x001fc8000001001e */
[----:B------:R-:W-:-:S06]  /*32a0*/  FMUL.FTZ R47, R46, -1.4426950216293334961 ;  /* 0xbfb8aa3b2e2f7820 */ /* 0x000fcc0000410000 */
[----:B------:R-:W0:Y:S02]  /*32b0*/  MUFU.EX2 R47, R47 ;  /* 0x0000002f002f7308 */ /* 0x000e240000000800 */
[----:B0-----:R-:W-:-:S06]  /*32c0*/  FADD.FTZ R47, R47, 1 ;  /* 0x3f8000002f2f7421 */ /* 0x001fcc0000010000 */
[----:B------:R-:W0:Y:S02]  /*32d0*/  MUFU.RCP R47, R47 ;  /* 0x0000002f002f7308 */ /* 0x000e240000001000 */
[----:B0-----:R-:W-:-:S04]  /*32e0*/  FADD.FTZ R60, -R47, 1 ;  /* 0x3f8000002f3c7421 */ /* 0x001fc80000010100 */
[----:B------:R-:W-:Y:S01]  /*32f0*/  FFMA.FTZ R60, R46, R60, 1 ;  /* 0x3f8000002e3c7423 */ /* 0x000fe2000001003c */
[----:B------:R-:W-:-:S03]  /*3300*/  IMAD.U32 R46, R52, 0x10000, RZ ;  /* 0x00010000342e7824 */ /* 0x000fc600078e00ff */
[----:B------:R-:W-:Y:S01]  /*3310*/  FMUL.FTZ R47, R47, R60 ;  /* 0x0000003c2f2f7220 */ /* 0x000fe20000410000 */
[----:B------:R-:W-:-:S03]  /*3320*/  FADD.FTZ R46, -R36, R46 ;  /* 0x0000002e242e7221 */ /* 0x000fc60000010100 */
[----:B------:R-:W-:Y:S01]  /*3330*/  FMUL.FTZ R28, R28, R47 ;  /* 0x0000002f1c1c7220 */ /* 0x000fe20000410000 */
[----:B------:R-:W-:-:S04]  /*3340*/  FMUL.FTZ R52, R7, R46 ;  /* 0x0000002e07347220 */ /* 0x000fc80000410000 */
[----:B------:R-:W-:-:S04]  /*3350*/  FFMA.FTZ R46, R52, R50, R51 ;  /* 0x00000032342e7223 */ /* 0x000fc80000010033 */
[----:B------:R-:W-:-:S06]  /*3360*/  FMUL.FTZ R47, R46, -1.4426950216293334961 ;  /* 0xbfb8aa3b2e2f7820 */ /* 0x000fcc0000410000 */
[----:B------:R-:W0:Y:S02]  /*3370*/  MUFU.EX2 R47, R47 ;  /* 0x0000002f002f7308 */ /* 0x000e240000000800 */
[----:B0-----:R-:W-:-:S06]  /*3380*/  FADD.FTZ R47, R47, 1 ;  /* 0x3f8000002f2f7421 */ /* 0x001fcc0000010000 */
[----:B------:R-:W0:Y:S02]  /*3390*/  MUFU.RCP R47, R47 ;  /* 0x0000002f002f7308 */ /* 0x000e240000001000 */
[----:B0-----:R-:W-:-:S04]  /*33a0*/  FADD.FTZ R60, -R47, 1 ;  /* 0x3f8000002f3c7421 */ /* 0x001fc80000010100 */
[----:B------:R-:W-:Y:S01]  /*33b0*/  FFMA.FTZ R60, R46, R60, 1 ;  /* 0x3f8000002e3c7423 */ /* 0x000fe2000001003c */
[----:B------:R-:W-:-:S03]  /*33c0*/  LEA R46, R49, UR5, 0x3 ;  /* 0x00000005312e7c11 */ /* 0x000fc6000f8e18ff */
[----:B------:R-:W-:Y:S01]  /*33d0*/  FMUL.FTZ R60, R47, R60 ;  /* 0x0000003c2f3c7220 */ /* 0x000fe20000410000 */
[----:B------:R-:W-:Y:S03]  /*33e0*/  BAR.SYNC.DEFER_BLOCKING 0x0 ;  /* 0x0000000000007b1d */ /* 0x000fe60000010000 */
[----:B------:R-:W-:-:S03]  /*33f0*/  FMUL.FTZ R53, R53, R60 ;  /* 0x0000003c35357220 */ /* 0x000fc60000410000 */
[----:B------:R-:W3:Y:S01]  /*3400*/  LDL.LU R60, [R1+0x4] ;  /* 0x00000400013c7983 */ /* 0x000ee20000300800 */
[C---:B------:R-:W-:Y:S01]  /*3410*/  FADD.FTZ R35, -R36.reuse, R35 ;  /* 0x0000002324237221 */ /* 0x040fe20000010100 */
[C---:B------:R-:W-:Y:S01]  /*3420*/  FADD.FTZ R26, -R36.reuse, R26 ;  /* 0x0000001a241a7221 */ /* 0x040fe20000010100 */
[C---:B------:R-:W-:Y:S01]  /*3430*/  FADD.FTZ R57, -R36.reuse, R57 ;  /* 0x0000003924397221 */ /* 0x040fe20000010100 */
[C---:B------:R-:W-:Y:S01]  /*3440*/  FADD.FTZ R27, -R36.reuse, R27 ;  /* 0x0000001b241b7221 */ /* 0x040fe20000010100 */
[C---:B------:R-:W-:Y:S01]  /*3450*/  FMUL.FTZ R35, R7.reuse, R35 ;  /* 0x0000002307237220 */ /* 0x040fe20000410000 */
[C---:B------:R-:W-:Y:S01]  /*3460*/  FMUL.FTZ R26, R7.reuse, R26 ;  /* 0x0000001a071a7220 */ /* 0x040fe20000410000 */
[C---:B------:R-:W-:Y:S01]  /*3470*/  FADD.FTZ R56, -R36.reuse, R56 ;  /* 0x0000003824387221 */ /* 0x040fe20000010100 */
[----:B------:R-:W-:Y:S01]  /*3480*/  FMUL.FTZ R27, R7, R27 ;  /* 0x0000001b071b7220 */ /* 0x000fe20000410000 */
[----:B------:R-:W-:Y:S01]  /*3490*/  FFMA.FTZ R49, R35, R33, R31 ;  /* 0x0000002123317223 */ /* 0x000fe2000001001f */
[C---:B------:R-:W-:Y:S01]  /*34a0*/  FADD.FTZ R22, -R36.reuse, R22 ;  /* 0x0000001624167221 */ /* 0x040fe20000010100 */
[C---:B------:R-:W-:Y:S01]  /*34b0*/  FADD.FTZ R10, -R36.reuse, R10 ;  /* 0x0000000a240a7221 */ /* 0x040fe20000010100 */
[C---:B------:R-:W-:Y:S01]  /*34c0*/  FADD.FTZ R23, -R36.reuse, R23 ;  /* 0x0000001724177221 */ /* 0x040fe20000010100 */
[C---:B------:R-:W-:Y:S01]  /*34d0*/  FADD.FTZ R11, -R36.reuse, R11 ;  /* 0x0000000b240b7221 */ /* 0x040fe20000010100 */
[C---:B------:R-:W-:Y:S01]  /*34e0*/  FMUL.FTZ R22, R7.reuse, R22 ;  /* 0x0000001607167220 */ /* 0x040fe20000410000 */
[C---:B------:R-:W-:Y:S01]  /*34f0*/  FMUL.FTZ R10, R7.reuse, R10 ;  /* 0x0000000a070a7220 */ /* 0x040fe20000410000 */
[----:B------:R-:W0:Y:S01]  /*3500*/  LDS.64 R46, [R46] ;  /* 0x000000002e2e7984 */ /* 0x000e220000000a00 */
[C---:B------:R-:W-:Y:S01]  /*3510*/  FMUL.FTZ R23, R7.reuse, R23 ;  /* 0x0000001707177220 */ /* 0x040fe20000410000 */
[C---:B------:R-:W-:Y:S01]  /*3520*/  FMUL.FTZ R11, R7.reuse, R11 ;  /* 0x0000000b070b7220 */ /* 0x040fe20000410000 */
[C---:B------:R-:W-:Y:S01]  /*3530*/  FADD.FTZ R18, -R36.reuse, R18 ;  /* 0x0000001224127221 */ /* 0x040fe20000010100 */
[C---:B------:R-:W-:Y:S01]  /*3540*/  FADD.FTZ R14, -R36.reuse, R14 ;  /* 0x0000000e240e7221 */ /* 0x040fe20000010100 */
[C---:B------:R-:W-:Y:S01]  /*3550*/  FADD.FTZ R15, -R36.reuse, R15 ;  /* 0x0000000f240f7221 */ /* 0x040fe20000010100 */
[----:B------:R-:W-:Y:S01]  /*3560*/  FADD.FTZ R19, -R36, R19 ;  /* 0x0000001324137221 */ /* 0x000fe20000010100 */
[C---:B------:R-:W-:Y:S01]  /*3570*/  FMUL.FTZ R18, R7.reuse, R18 ;  /* 0x0000001207127220 */ /* 0x040fe20000410000 */
[C---:B------:R-:W-:Y:S01]  /*3580*/  FMUL.FTZ R14, R7.reuse, R14 ;  /* 0x0000000e070e7220 */ /* 0x040fe20000410000 */
[C---:B------:R-:W-:Y:S01]  /*3590*/  FMUL.FTZ R15, R7.reuse, R15 ;  /* 0x0000000f070f7220 */ /* 0x040fe20000410000 */
[----:B------:R-:W-:Y:S01]  /*35a0*/  FMUL.FTZ R19, R7, R19 ;  /* 0x0000001307137220 */ /* 0x000fe20000410000 */
[----:B------:R-:W-:Y:S01]  /*35b0*/  SHF.L.U32 R16, R16, 0x10, RZ ;  /* 0x0000001010107819 */ /* 0x000fe200000006ff */
[----:B------:R-:W-:Y:S01]  /*35c0*/  IMAD.U32 R48, R48, 0x10000, RZ ;  /* 0x0001000030307824 */ /* 0x000fe200078e00ff */
[----:B------:R-:W-:Y:S01]  /*35d0*/  SHF.L.U32 R37, R37, 0x10, RZ ;  /* 0x0000001025257819 */ /* 0x000fe200000006ff */
[----:B------:R-:W-:Y:S01]  /*35e0*/  UISETP.GE.U32.AND UP0, UPT, UR10, UR15, UPT ;  /* 0x0000000f0a00728c */ /* 0x000fe2000bf06070 */
[----:B------:R-:W-:Y:S01]  /*35f0*/  SHF.L.U32 R17, R17, 0x10, RZ ;  /* 0x0000001011117819 */ /* 0x000fe200000006ff */
[----:B------:R-:W-:-:S02]  /*3600*/  ULOP3.LUT UR4, UR4, 0x1, URZ, 0x3c, !UPT ;  /* 0x0000000104047892 */ /* 0x000fc4000f8e3c3f */
[----:B------:R-:W-:Y:S02]  /*3610*/  UISETP.GE.AND.EX UP0, UPT, UR11, UR7, UPT, UP0 ;  /* 0x000000070b00728c */ /* 0x000fe4000bf06300 */
[----:B------:R-:W-:Y:S01]  /*3620*/  UMOV UR5, UR11 ;  /* 0x0000000b00057c82 */ /* 0x000fe20008000000 */
[----:B------:R-:W-:Y:S01]  /*3630*/  UMOV UR8, UR10 ;  /* 0x0000000a00087c82 */ /* 0x000fe20008000000 */
[--C-:B0-----:R-:W-:Y:S01]  /*3640*/  FFMA.FTZ R28, R32, R28, -R46.reuse ;  /* 0x0000001c201c7223 */ /* 0x101fe2000001082e */
[----:B------:R-:W-:-:S03]  /*3650*/  FFMA.FTZ R53, R50, R53, -R46 ;  /* 0x0000003532357223 */ /* 0x000fc6000001082e */
[----:B------:R-:W-:Y:S01]  /*3660*/  FFMA.FTZ R34, R34, -R47, R28 ;  /* 0x8000002f22227223 */ /* 0x000fe2000001001c */
[----:B------:R-:W-:Y:S01]  /*3670*/  FMUL.FTZ R28, R49, -1.4426950216293334961 ;  /* 0xbfb8aa3b311c7820 */ /* 0x000fe20000410000 */
[----:B------:R-:W-:Y:S02]  /*3680*/  FFMA.FTZ R52, -R47, R52, R53 ;  /* 0x000000342f347223 */ /* 0x000fe40000010135 */
[C---:B------:R-:W-:Y:S02]  /*3690*/  FMUL.FTZ R34, R7.reuse, R34 ;  /* 0x0000002207227220 */ /* 0x040fe40000410000 */
[----:B------:R-:W-:Y:S01]  /*36a0*/  FMUL.FTZ R52, R7, R52 ;  /* 0x0000003407347220 */ /* 0x000fe20000410000 */
[----:B------:R-:W0:Y:S04]  /*36b0*/  MUFU.EX2 R28, R28 ;  /* 0x0000001c001c7308 */ /* 0x000e280000000800 */
[----:B------:R-:W-:Y:S01]  /*36c0*/  F2FP.BF16.F32.PACK_AB R34, R52, R34 ;  /* 0x000000223422723e */ /* 0x000fe200000010ff */
[----:B------:R-:W-:-:S04]  /*36d0*/  IMAD.U32 R52, R59, 0x10000, RZ ;  /* 0x000100003b347824 */ /* 0x000fc800078e00ff */
[----:B------:R-:W-:-:S04]  /*36e0*/  FADD.FTZ R52, -R36, R52 ;  /* 0x0000003424347221 */ /* 0x000fc80000010100 */
[----:B------:R-:W-:Y:S01]  /*36f0*/  FMUL.FTZ R52, R7, R52 ;  /* 0x0000003407347220 */ /* 0x000fe20000410000 */
[----:B0-----:R-:W-:-:S06]  /*3700*/  FADD.FTZ R28, R28, 1 ;  /* 0x3f8000001c1c7421 */ /* 0x001fcc0000010000 */
[----:B------:R-:W0:Y:S02]  /*3710*/  MUFU.RCP R28, R28 ;  /* 0x0000001c001c7308 */ /* 0x000e240000001000 */
[----:B0-----:R-:W-:-:S04]  /*3720*/  FADD.FTZ R53, -R28, 1 ;  /* 0x3f8000001c357421 */ /* 0x001fc80000010100 */
[----:B------:R-:W-:-:S04]  /*3730*/  FFMA.FTZ R49, R49, R53, 1 ;  /* 0x3f80000031317423 */ /* 0x000fc80000010035 */
[----:B------:R-:W-:-:S04]  /*3740*/  FMUL.FTZ R49, R28, R49 ;  /* 0x000000311c317220 */ /* 0x000fc80000410000 */
[----:B------:R-:W-:Y:S01]  /*3750*/  FMUL.FTZ R29, R29, R49 ;  /* 0x000000311d1d7220 */ /* 0x000fe20000410000 */
[----:B--2---:R-:W-:Y:S02]  /*3760*/  SHF.L.U32 R59, R61, 0x10, RZ ;  /* 0x000000103d3b7819 */ /* 0x004fe400000006ff */
[----:B---3--:R-:W-:-:S05]  /*3770*/  SHF.L.U32 R53, R60, 0x10, RZ ;  /* 0x000000103c357819 */ /* 0x008fca00000006ff */
[----:B------:R-:W-:-:S04]  /*3780*/  FFMA.FTZ R28, R52, R53, R59 ;  /* 0x00000035341c7223 */ /* 0x000fc8000001003b */
[----:B------:R-:W-:-:S06]  /*3790*/  FMUL.FTZ R60, R28, -1.4426950216293334961 ;  /* 0xbfb8aa3b1c3c7820 */ /* 0x000fcc0000410000 */
[----:B------:R-:W0:Y:S02]  /*37a0*/  MUFU.EX2 R60, R60 ;  /* 0x0000003c003c7308 */ /* 0x000e240000000800 */
[----:B0-----:R-:W-:-:S06]  /*37b0*/  FADD.FTZ R60, R60, 1 ;  /* 0x3f8000003c3c7421 */ /* 0x001fcc0000010000 */
[----:B------:R-:W0:Y:S02]  /*37c0*/  MUFU.RCP R60, R60 ;  /* 0x0000003c003c7308 */ /* 0x000e240000001000 */
[----:B0-----:R-:W-:-:S04]  /*37d0*/  FADD.FTZ R49, -R60, 1 ;  /* 0x3f8000003c317421 */ /* 0x001fc80000010100 */
[----:B------:R-:W-:Y:S01]  /*37e0*/  FFMA.FTZ R49, R28, R49, 1 ;  /* 0x3f8000001c317423 */ /* 0x000fe20000010031 */
[----:B------:R-:W-:-:S03]  /*37f0*/  FFMA.FTZ R28, R32, R26, R30 ;  /* 0x0000001a201c7223 */ /* 0x000fc6000001001e */
[----:B------:R-:W-:Y:S01]  /*3800*/  FMUL.FTZ R60, R60, R49 ;  /* 0x000000313c3c7220 */ /* 0x000fe20000410000 */
[----:B------:R-:W-:-:S03]  /*3810*/  FMUL.FTZ R49, R28, -1.4426950216293334961 ;  /* 0xbfb8aa3b1c317820 */ /* 0x000fc60000410000 */
[----:B------:R-:W-:-:S03]  /*3820*/  FMUL.FTZ R58, R58, R60 ;  /* 0x0000003c3a3a7220 */ /* 0x000fc60000410000 */
[----:B------:R-:W0:Y:S01]  /*3830*/  MUFU.EX2 R49, R49 ;  /* 0x0000003100317308 */ /* 0x000e220000000800 */
[----:B------:R-:W-:-:S04]  /*3840*/  FFMA.FTZ R58, R53, R58, -R46 ;  /* 0x0000003a353a7223 */ /* 0x000fc8000001082e */
[----:B------:R-:W-:Y:S01]  /*3850*/  FFMA.FTZ R58, -R47, R52, R58 ;  /* 0x000000342f3a7223 */ /* 0x000fe2000001013a */
[----:B0-----:R-:W-:-:S06]  /*3860*/  FADD.FTZ R49, R49, 1 ;  /* 0x3f80000031317421 */ /* 0x001fcc0000010000 */
[----:B------:R-:W0:Y:S02]  /*3870*/  MUFU.RCP R49, R49 ;  /* 0x0000003100317308 */ /* 0x000e240000001000 */
[----:B0-----:R-:W-:-:S04]  /*3880*/  FADD.FTZ R60, -R49, 1 ;  /* 0x3f800000313c7421 */ /* 0x001fc80000010100 */
[----:B------:R-:W-:Y:S01]  /*3890*/  FFMA.FTZ R60, R28, R60, 1 ;  /* 0x3f8000001c3c7423 */ /* 0x000fe2000001003c */
[----:B------:R-:W-:-:S03]  /*38a0*/  FMUL.FTZ R28, R7, R57 ;  /* 0x00000039071c7220 */ /* 0x000fc60000410000 */
[----:B------:R-:W-:Y:S01]  /*38b0*/  FMUL.FTZ R49, R49, R60 ;  /* 0x0000003c31317220 */ /* 0x000fe20000410000 */
[----:B------:R-:W-:-:S03]  /*38c0*/  FFMA.FTZ R57, R50, R28, R51 ;  /* 0x0000001c32397223 */ /* 0x000fc60000010033 */
[----:B------:R-:W-:Y:S01]  /*38d0*/  FMUL.FTZ R24, R24, R49 ;  /* 0x0000003118187220 */ /* 0x000fe20000410000 */
[----:B------:R-:W-:-:S06]  /*38e0*/  FMUL.FTZ R60, R57, -1.4426950216293334961 ;  /* 0xbfb8aa3b393c7820 */ /* 0x000fcc0000410000 */
[----:B------:R-:W0:Y:S02]  /*38f0*/  MUFU.EX2 R60, R60 ;  /* 0x0000003c003c7308 */ /* 0x000e240000000800 */
[----:B0-----:R-:W-:-:S06]  /*3900*/  FADD.FTZ R60, R60, 1 ;  /* 0x3f8000003c3c7421 */ /* 0x001fcc0000010000 */
[----:B------:R-:W0:Y:S02]  /*3910*/  MUFU.RCP R60, R60 ;  /* 0x0000003c003c7308 */ /* 0x000e240000001000 */
[----:B0-----:R-:W-:-:S04]  /*3920*/  FADD.FTZ R49, -R60, 1 ;  /* 0x3f8000003c317421 */ /* 0x001fc80000010100 */
[----:B------:R-:W-:-:S04]  /*3930*/  FFMA.FTZ R49, R57, R49, 1 ;  /* 0x3f80000039317423 */ /* 0x000fc80000010031 */
[----:B------:R-:W-:Y:S01]  /*3940*/  FMUL.FTZ R60, R60, R49 ;  /* 0x000000313c3c7220 */ /* 0x000fe20000410000 */
[----:B------:R-:W-:-:S03]  /*3950*/  FFMA.FTZ R49, R33, R27, R31 ;  /* 0x0000001b21317223 */ /* 0x000fc6000001001f */
[----:B------:R-:W-:Y:S01]  /*3960*/  FMUL.FTZ R55, R55, R60 ;  /* 0x0000003c37377220 */ /* 0x000fe20000410000 */
[----:B------:R-:W-:-:S03]  /*3970*/  FMUL.FTZ R57, R49, -1.4426950216293334961 ;  /* 0xbfb8aa3b31397820 */ /* 0x000fc60000410000 */
[----:B------:R-:W-:-:S03]  /*3980*/  FFMA.FTZ R55, R50, R55, -R46 ;  /* 0x0000003732377223 */ /* 0x000fc6000001082e */
[----:B------:R-:W0:Y:S01]  /*3990*/  MUFU.EX2 R57, R57 ;  /* 0x0000003900397308 */ /* 0x000e220000000800 */
        /* <DEDUP_REMOVED lines=14> */
[----:B------:R-:W-:Y:S01]  /*3a80*/  FFMA.FTZ R57, R56, R57, 1 ;  /* 0x3f80000038397423 */ /* 0x000fe20000010039 */
[C-C-:B------:R-:W-:Y:S01]  /*3a90*/  FFMA.FTZ R56, R32.reuse, R22, R30.reuse ;  /* 0x0000001620387223 */ /* 0x140fe2000001001e */
[----:B------:R-:W-:Y:S02]  /*3aa0*/  FFMA.FTZ R30, R32, R18, R30 ;  /* 0x00000012201e7223 */ /* 0x000fe4000001001e */
        /* <DEDUP_REMOVED lines=26> */
[--C-:B------:R-:W-:Y:S01]  /*3c50*/  FFMA.FTZ R61, R50, R12, -R46.reuse ;  /* 0x0000000c323d7223 */ /* 0x100fe2000001082e */
[----:B------:R-:W-:-:S04]  /*3c60*/  FFMA.FTZ R12, R33, R29, -R46 ;  /* 0x0000001d210c7223 */ /* 0x000fc8000001082e */
[----:B------:R-:W-:-:S04]  /*3c70*/  FFMA.FTZ R12, R35, -R47, R12 ;  /* 0x8000002f230c7223 */ /* 0x000fc8000001000c */
[----:B------:R-:W-:Y:S01]  /*3c80*/  FMUL.FTZ R12, R7, R12 ;  /* 0x0000000c070c7220 */ /* 0x000fe20000410000 */
[----:B0-----:R-:W-:-:S06]  /*3c90*/  FADD.FTZ R57, R57, 1 ;  /* 0x3f80000039397421 */ /* 0x001fcc0000010000 */
[----:B------:R-:W0:Y:S02]  /*3ca0*/  MUFU.RCP R57, R57 ;  /* 0x0000003900397308 */ /* 0x000e240000001000 */
[----:B0-----:R-:W-:-:S04]  /*3cb0*/  FADD.FTZ R60, -R57, 1 ;  /* 0x3f800000393c7421 */ /* 0x001fc80000010100 */
[----:B------:R-:W-:Y:S01]  /*3cc0*/  FFMA.FTZ R60, R56, R60, 1 ;  /* 0x3f800000383c7423 */ /* 0x000fe2000001003c */
[C-C-:B------:R-:W-:Y:S01]  /*3cd0*/  FFMA.FTZ R56, R53.reuse, R11, R59.reuse ;  /* 0x0000000b35387223 */ /* 0x140fe2000001003b */
[----:B------:R-:W-:Y:S02]  /*3ce0*/  FFMA.FTZ R59, R53, R15, R59 ;  /* 0x0000000f353b7223 */ /* 0x000fe4000001003b */
[----:B------:R-:W-:Y:S01]  /*3cf0*/  FMUL.FTZ R60, R57, R60 ;  /* 0x0000003c393c7220 */ /* 0x000fe20000410000 */
[----:B------:R-:W-:Y:S01]  /*3d00*/  FMUL.FTZ R57, R56, -1.4426950216293334961 ;  /* 0xbfb8aa3b38397820 */ /* 0x000fe20000410000 */
[----:B------:R-:W-:Y:S02]  /*3d10*/  FMUL.FTZ R36, R59, -1.4426950216293334961 ;  /* 0xbfb8aa3b3b247820 */ /* 0x000fe40000410000 */
[----:B------:R-:W-:-:S03]  /*3d20*/  FMUL.FTZ R21, R21, R60 ;  /* 0x0000003c15157220 */ /* 0x000fc60000410000 */
[----:B------:R-:W0:Y:S08]  /*3d30*/  MUFU.EX2 R57, R57 ;  /* 0x0000003900397308 */ /* 0x000e300000000800 */
[----:B------:R-:W1:Y:S01]  /*3d40*/  MUFU.EX2 R36, R36 ;  /* 0x0000002400247308 */ /* 0x000e620000000800 */
[----:B0-----:R-:W-:-:S07]  /*3d50*/  FADD.FTZ R57, R57, 1 ;  /* 0x3f80000039397421 */ /* 0x001fce0000010000 */
[----:B------:R-:W0:Y:S01]  /*3d60*/  MUFU.RCP R57, R57 ;  /* 0x0000003900397308 */ /* 0x000e220000001000 */
[----:B-1----:R-:W-:-:S07]  /*3d70*/  FADD.FTZ R36, R36, 1 ;  /* 0x3f80000024247421 */ /* 0x002fce0000010000 */
[----:B------:R-:W-:Y:S01]  /*3d80*/  MUFU.RCP R36, R36 ;  /* 0x0000002400247308 */ /* 0x000fe20000001000 */
[----:B0-----:R-:W-:-:S04]  /*3d90*/  FADD.FTZ R60, -R57, 1 ;  /* 0x3f800000393c7421 */ /* 0x001fc80000010100 */
[----:B------:R-:W-:Y:S01]  /*3da0*/  FFMA.FTZ R60, R56, R60, 1 ;  /* 0x3f800000383c7423 */ /* 0x000fe2000001003c */
[----:B------:R-:W-:-:S03]  /*3db0*/  FMUL.FTZ R56, R30, -1.4426950216293334961 ;  /* 0xbfb8aa3b1e387820 */ /* 0x000fc60000410000 */
[----:B------:R-:W-:-:S03]  /*3dc0*/  FMUL.FTZ R60, R57, R60 ;  /* 0x0000003c393c7220 */ /* 0x000fc60000410000 */
[----:B------:R-:W0:Y:S01]  /*3dd0*/  MUFU.EX2 R56, R56 ;  /* 0x0000003800387308 */ /* 0x000e220000000800 */
[----:B------:R-:W-:Y:S01]  /*3de0*/  FMUL.FTZ R13, R13, R60 ;  /* 0x0000003c0d0d7220 */ /* 0x000fe20000410000 */
[----:B0-----:R-:W-:-:S06]  /*3df0*/  FADD.FTZ R56, R56, 1 ;  /* 0x3f80000038387421 */ /* 0x001fcc0000010000 */
[----:B------:R-:W0:Y:S02]  /*3e00*/  MUFU.RCP R56, R56 ;  /* 0x0000003800387308 */ /* 0x000e240000001000 */
[----:B0-----:R-:W-:-:S04]  /*3e10*/  FADD.FTZ R57, -R56, 1 ;  /* 0x3f80000038397421 */ /* 0x001fc80000010100 */
[----:B------:R-:W-:Y:S01]  /*3e20*/  FFMA.FTZ R30, R30, R57, 1 ;  /* 0x3f8000001e1e7423 */ /* 0x000fe20000010039 */
[----:B------:R-:W-:-:S03]  /*3e30*/  FMUL.FTZ R57, R51, -1.4426950216293334961 ;  /* 0xbfb8aa3b33397820 */ /* 0x000fc60000410000 */
[----:B------:R-:W-:-:S03]  /*3e40*/  FMUL.FTZ R30, R56, R30 ;  /* 0x0000001e381e7220 */ /* 0x000fc60000410000 */
[----:B------:R-:W0:Y:S02]  /*3e50*/  MUFU.EX2 R57, R57 ;  /* 0x0000003900397308 */ /* 0x000e240000000800 */
[----:B0-----:R-:W-:-:S06]  /*3e60*/  FADD.FTZ R57, R57, 1 ;  /* 0x3f80000039397421 */ /* 0x001fcc0000010000 */
[----:B------:R-:W0:Y:S02]  /*3e70*/  MUFU.RCP R57, R57 ;  /* 0x0000003900397308 */ /* 0x000e240000001000 */
[----:B0-----:R-:W-:-:S04]  /*3e80*/  FADD.FTZ R56, -R57, 1 ;  /* 0x3f80000039387421 */ /* 0x001fc80000010100 */
[----:B------:R-:W-:Y:S01]  /*3e90*/  FFMA.FTZ R51, R51, R56, 1 ;  /* 0x3f80000033337423 */ /* 0x000fe20000010038 */
[----:B------:R-:W-:-:S03]  /*3ea0*/  FMUL.FTZ R56, R31, -1.4426950216293334961 ;  /* 0xbfb8aa3b1f387820 */ /* 0x000fc60000410000 */
[----:B------:R-:W-:Y:S01]  /*3eb0*/  FMUL.FTZ R51, R57, R51 ;  /* 0x0000003339337220 */ /* 0x000fe20000410000 */
[----:B------:R-:W-:Y:S02]  /*3ec0*/  FADD.FTZ R57, -R36, 1 ;  /* 0x3f80000024397421 */ /* 0x000fe40000010100 */
[----:B------:R-:W0:Y:S01]  /*3ed0*/  MUFU.EX2 R56, R56 ;  /* 0x0000003800387308 */ /* 0x000e220000000800 */
[----:B------:R-:W-:Y:S01]  /*3ee0*/  FMUL.FTZ R37, R37, R51 ;  /* 0x0000003325257220 */ /* 0x000fe20000410000 */
[----:B------:R-:W-:Y:S01]  /*3ef0*/  FFMA.FTZ R57, R59, R57, 1 ;  /* 0x3f8000003b397423 */ /* 0x000fe20000010039 */
[--C-:B------:R-:W-:Y:S01]  /*3f00*/  FFMA.FTZ R51, R32, R24, -R46.reuse ;  /* 0x0000001820337223 */ /* 0x100fe2000001082e */
[--C-:B------:R-:W-:Y:S01]  /*3f10*/  FFMA.FTZ R24, R33, R21, -R46.reuse ;  /* 0x0000001521187223 */ /* 0x100fe2000001082e */
[----:B------:R-:W-:Y:S01]  /*3f20*/  FFMA.FTZ R50, R50, R37, -R46 ;  /* 0x0000002532327223 */ /* 0x000fe2000001082e */
[----:B------:R-:W-:Y:S01]  /*3f30*/  FMUL.FTZ R57, R36, R57 ;  /* 0x0000003924397220 */ /* 0x000fe20000410000 */
[-C--:B------:R-:W-:Y:S01]  /*3f40*/  FFMA.FTZ R26, R26, -R47.reuse, R51 ;  /* 0x8000002f1a1a7223 */ /* 0x080fe20000010033 */
[----:B------:R-:W-:Y:S01]  /*3f50*/  FFMA.FTZ R24, R23, -R47, R24 ;  /* 0x8000002f17187223 */ /* 0x000fe20000010018 */
[----:B------:R-:W-:Y:S01]  /*3f60*/  FFMA.FTZ R50, -R47, R14, R50 ;  /* 0x0000000e2f327223 */ /* 0x000fe20000010132 */
[----:B------:R-:W-:Y:S01]  /*3f70*/  FMUL.FTZ R57, R48, R57 ;  /* 0x0000003930397220 */ /* 0x000fe20000410000 */
[C---:B------:R-:W-:Y:S01]  /*3f80*/  FMUL.FTZ R26, R7.reuse, R26 ;  /* 0x0000001a071a7220 */ /* 0x040fe20000410000 */
[----:B------:R-:W-:Y:S01]  /*3f90*/  PRMT R14, R34, 0x7632, R14 ;  /* 0x00007632220e7816 */ /* 0x000fe2000000000e */
[C---:B------:R-:W-:Y:S01]  /*3fa0*/  FMUL.FTZ R24, R7.reuse, R24 ;  /* 0x0000001807187220 */ /* 0x040fe20000410000 */
[----:B------:R-:W-:Y:S01]  /*3fb0*/  FMUL.FTZ R21, R7, R50 ;  /* 0x0000003207157220 */ /* 0x000fe20000410000 */
[----:B0-----:R-:W-:-:S06]  /*3fc0*/  FADD.FTZ R56, R56, 1 ;  /* 0x3f80000038387421 */ /* 0x001fcc0000010000 */
[----:B------:R-:W0:Y:S02]  /*3fd0*/  MUFU.RCP R56, R56 ;  /* 0x0000003800387308 */ /* 0x000e240000001000 */
[----:B0-----:R-:W-:-:S04]  /*3fe0*/  FADD.FTZ R59, -R56, 1 ;  /* 0x3f800000383b7421 */ /* 0x001fc80000010100 */
[----:B------:R-:W-:Y:S01]  /*3ff0*/  FFMA.FTZ R59, R31, R59, 1 ;  /* 0x3f8000001f3b7423 */ /* 0x000fe2000001003b */
[----:B------:R-:W-:Y:S01]  /*4000*/  FMUL.FTZ R31, R16, R30 ;  /* 0x0000001e101f7220 */ /* 0x000fe20000410000 */
[--C-:B------:R-:W-:Y:S01]  /*4010*/  FFMA.FTZ R30, R53, R13, -R46.reuse ;  /* 0x0000000d351e7223 */ /* 0x100fe2000001082e */
[--C-:B------:R-:W-:Y:S01]  /*4020*/  FFMA.FTZ R16, R33, R25, -R46.reuse ;  /* 0x0000001921107223 */ /* 0x100fe2000001082e */
[----:B------:R-:W-:Y:S01]  /*4030*/  FMUL.FTZ R59, R56, R59 ;  /* 0x0000003b383b7220 */ /* 0x000fe20000410000 */
[C---:B------:R-:W-:Y:S01]  /*4040*/  FFMA.FTZ R31, R32.reuse, R31, -R46 ;  /* 0x0000001f201f7223 */ /* 0x040fe2000001082e */
[----:B------:R-:W-:Y:S01]  /*4050*/  FFMA.FTZ R30, -R47, R11, R30 ;  /* 0x0000000b2f1e7223 */ /* 0x000fe2000001011e */
[----:B------:R-:W-:Y:S01]  /*4060*/  FMUL.FTZ R11, R7, R58 ;  /* 0x0000003a070b7220 */ /* 0x000fe20000410000 */
[----:B------:R-:W-:Y:S01]  /*4070*/  FMUL.FTZ R17, R17, R59 ;  /* 0x0000003b11117220 */ /* 0x000fe20000410000 */
[----:B------:R-:W-:Y:S01]  /*4080*/  FFMA.FTZ R59, R32, R20, -R46 ;  /* 0x00000014203b7223 */ /* 0x000fe2000001082e */
[----:B------:R-:W-:Y:S01]  /*4090*/  FFMA.FTZ R16, R27, -R47, R16 ;  /* 0x8000002f1b107223 */ /* 0x000fe20000010010 */
[----:B------:R-:W-:Y:S01]  /*40a0*/  FMUL.FTZ R13, R7, R28 ;  /* 0x0000001c070d7220 */ /* 0x000fe20000410000 */
[--C-:B------:R-:W-:Y:S01]  /*40b0*/  FFMA.FTZ R20, R33, R17, -R46.reuse ;  /* 0x0000001121147223 */ /* 0x100fe2000001082e */
[----:B------:R-:W-:Y:S01]  /*40c0*/  FFMA.FTZ R46, R53, R57, -R46 ;  /* 0x00000039352e7223 */ /* 0x000fe2000001082e */
[----:B------:R-:W-:Y:S01]  /*40d0*/  FFMA.FTZ R32, -R47, R10, R61 ;  /* 0x0000000a2f207223 */ /* 0x000fe2000001013d */
[----:B------:R-:W-:Y:S01]  /*40e0*/  IADD3 R10, P0, R0, UR18, RZ ;  /* 0x00000012000a7c10 */ /* 0x000fe2000ff1e0ff */
[----:B------:R-:W-:Y:S01]  /*40f0*/  FMUL.FTZ R16, R7, R16 ;  /* 0x0000001007107220 */ /* 0x000fe20000410000 */
[----:B------:R-:W-:Y:S01]  /*4100*/  FFMA.FTZ R46, -R47, R15, R46 ;  /* 0x0000000f2f2e7223 */ /* 0x000fe2000001012e */
[----:B------:R-:W-:Y:S01]  /*4110*/  F2FP.BF16.F32.PACK_AB R12, R11, R12 ;  /* 0x0000000c0b0c723e */ /* 0x000fe200000010ff */
[----:B------:R-:W-:Y:S01]  /*4120*/  FMUL.FTZ R15, R7, R54 ;  /* 0x00000036070f7220 */ /* 0x000fe20000410000 */
[-C--:B------:R-:W-:Y:S01]  /*4130*/  FFMA.FTZ R22, R22, -R47.reuse, R59 ;  /* 0x8000002f16167223 */ /* 0x080fe2000001003b */
[----:B------:R-:W-:Y:S01]  /*4140*/  F2FP.BF16.F32.PACK_AB R26, R13, R26 ;  /* 0x0000001a0d1a723e */ /* 0x000fe200000010ff */
[-C--:B------:R-:W-:Y:S01]  /*4150*/  FFMA.FTZ R20, R19, -R47.reuse, R20 ;  /* 0x8000002f13147223 */ /* 0x080fe20000010014 */
[----:B------:R-:W-:Y:S01]  /*4160*/  IADD3.X R11, R2, UR19, RZ, P0, !PT ;  /* 0x00000013020b7c10 */ /* 0x000fe200087fe4ff */
[C---:B------:R-:W-:Y:S01]  /*4170*/  FMUL.FTZ R22, R7.reuse, R22 ;  /* 0x0000001607167220 */ /* 0x040fe20000410000 */
[----:B------:R-:W-:Y:S01]  /*4180*/  PRMT R13, R12, 0x7632, R13 ;  /* 0x000076320c0d7816 */ /* 0x000fe2000000000d */
[----:B------:R-:W-:Y:S01]  /*4190*/  FMUL.FTZ R17, R7, R32 ;  /* 0x0000002007117220 */ /* 0x000fe20000410000 */
[----:B------:R-:W-:Y:S01]  /*41a0*/  IADD3 R2, P0, R3, UR18, RZ ;  /* 0x0000001203027c10 */ /* 0x000fe2000ff1e0ff */
[----:B------:R-:W-:Y:S01]  /*41b0*/  FMUL.FTZ R19, R7, R30 ;  /* 0x0000001e07137220 */ /* 0x000fe20000410000 */
[----:B------:R-:W-:Y:S01]  /*41c0*/  F2FP.BF16.F32.PACK_AB R16, R15, R16 ;  /* 0x000000100f10723e */ /* 0x000fe200000010ff */
[----:B------:R-:W-:Y:S01]  /*41d0*/  FFMA.FTZ R18, R18, -R47, R31 ;  /* 0x8000002f12127223 */ /* 0x000fe2000001001f */
[----:B------:R-:W-:Y:S01]  /*41e0*/  STG.E.U16 desc[UR12][R10.64], R34 ;  /* 0x000000220a007986 */ /* 0x000fe2000c10150c */
[----:B------:R-:W-:Y:S01]  /*41f0*/  IADD3.X R3, R4, UR19, RZ, P0, !PT ;  /* 0x0000001304037c10 */ /* 0x000fe200087fe4ff */
[C---:B------:R-:W-:Y:S01]  /*4200*/  FMUL.FTZ R20, R7.reuse, R20 ;  /* 0x0000001407147220 */ /* 0x040fe20000410000 */
[----:B------:R-:W-:Y:S01]  /*4210*/  PRMT R15, R26, 0x7632, R15 ;  /* 0x000076321a0f7816 */ /* 0x000fe2000000000f */
[----:B------:R-:W-:Y:S01]  /*4220*/  STG.E.U16 desc[UR12][R10.64+0x2], R14 ;  /* 0x0000020e0a007986 */ /* 0x000fe2000c10150c */
[----:B------:R-:W-:Y:S01]  /*4230*/  FMUL.FTZ R0, R7, R18 ;  /* 0x0000001207007220 */ /* 0x000fe20000410000 */
[----:B------:R-:W-:Y:S01]  /*4240*/  F2FP.BF16.F32.PACK_AB R22, R17, R22 ;  /* 0x000000161116723e */ /* 0x000fe200000010ff */
[----:B------:R-:W-:Y:S01]  /*4250*/  FMUL.FTZ R7, R7, R46 ;  /* 0x0000002e07077220 */ /* 0x000fe20000410000 */
[----:B------:R-:W-:Y:S01]  /*4260*/  STG.E.U16 desc[UR12][R10.64+0x4], R12 ;  /* 0x0000040c0a007986 */ /* 0x000fe2000c10150c */
[----:B------:R-:W-:-:S02]  /*4270*/  IADD3 R4, P0, R5, UR18, RZ ;  /* 0x0000001205047c10 */ /* 0x000fc4000ff1e0ff */
[----:B------:R-:W-:Y:S01]  /*4280*/  F2FP.BF16.F32.PACK_AB R24, R19, R24 ;  /* 0x000000181318723e */ /* 0x000fe200000010ff */
[----:B------:R0:W-:Y:S01]  /*4290*/  STG.E.U16 desc[UR12][R10.64+0x6], R13 ;  /* 0x0000060d0a007986 */ /* 0x0001e2000c10150c */
[----:B------:R-:W-:Y:S02]  /*42a0*/  IADD3.X R5, R6, UR19, RZ, P0, !PT ;  /* 0x0000001306057c10 */ /* 0x000fe400087fe4ff */
[----:B------:R-:W-:Y:S01]  /*42b0*/  IADD3 R6, P0, R9, UR18, RZ ;  /* 0x0000001209067c10 */ /* 0x000fe2000ff1e0ff */
[----:B------:R-:W-:Y:S01]  /*42c0*/  STG.E.U16 desc[UR12][R2.64], R26 ;  /* 0x0000001a02007986 */ /* 0x000fe2000c10150c */
[----:B------:R-:W-:Y:S02]  /*42d0*/  F2FP.BF16.F32.PACK_AB R0, R21, R0 ;  /* 0x000000001500723e */ /* 0x000fe400000010ff */
[----:B------:R-:W-:Y:S01]  /*42e0*/  F2FP.BF16.F32.PACK_AB R20, R7, R20 ;  /* 0x000000140714723e */ /* 0x000fe200000010ff */
[----:B------:R-:W-:Y:S01]  /*42f0*/  STG.E.U16 desc[UR12][R2.64+0x2], R15 ;  /* 0x0000020f02007986 */ /* 0x000fe2000c10150c */
[----:B------:R-:W-:-:S02]  /*4300*/  IADD3.X R7, R8, UR19, RZ, P0, !PT ;  /* 0x0000001308077c10 */ /* 0x000fc400087fe4ff */
[----:B------:R-:W-:Y:S01]  /*4310*/  PLOP3.LUT P0, PT, PT, PT, UP0, 0x80, 0x0 ;  /* 0x000000000000781c */ /* 0x000fe20003f0f008 */
[----:B------:R-:W-:Y:S01]  /*4320*/  STG.E.U16 desc[UR12][R2.64+0x4], R16 ;  /* 0x0000041002007986 */ /* 0x000fe2000c10150c */
[----:B0-----:R-:W-:Y:S02]  /*4330*/  PRMT R11, R16, 0x7632, R11 ;  /* 0x00007632100b7816 */ /* 0x001fe4000000000b */
[----:B------:R-:W-:-:S03]  /*4340*/  PRMT R10, R24, 0x7632, R10 ;  /* 0x00007632180a7816 */ /* 0x000fc6000000000a */
[----:B------:R0:W-:Y:S04]  /*4350*/  STG.E.U16 desc[UR12][R2.64+0x6], R11 ;  /* 0x0000060b02007986 */ /* 0x0001e8000c10150c */
[----:B------:R-:W-:Y:S04]  /*4360*/  STG.E.U16 desc[UR12][R4.64], R22 ;  /* 0x0000001604007986 */ /* 0x000fe8000c10150c */
[----:B------:R-:W-:Y:S01]  /*4370*/  STG.E.U16 desc[UR12][R4.64+0x4], R24 ;  /* 0x0000041804007986 */ /* 0x000fe2000c10150c */
[----:B0-----:R-:W-:-:S03]  /*4380*/  PRMT R3, R22, 0x7632, R3 ;  /* 0x0000763216037816 */ /* 0x001fc60000000003 */
[----:B------:R-:W-:Y:S01]  /*4390*/  STG.E.U16 desc[UR12][R4.64+0x6], R10 ;  /* 0x0000060a04007986 */ /* 0x000fe2000c10150c */
[----:B------:R-:W-:-:S03]  /*43a0*/  PRMT R2, R0, 0x7632, R2 ;  /* 0x0000763200027816 */ /* 0x000fc60000000002 */
[----:B------:R0:W-:Y:S04]  /*43b0*/  STG.E.U16 desc[UR12][R4.64+0x2], R3 ;  /* 0x0000020304007986 */ /* 0x0001e8000c10150c */
[----:B------:R2:W-:Y:S04]  /*43c0*/  STG.E.U16 desc[UR12][R6.64], R0 ;  /* 0x0000000006007986 */ /* 0x0005e8000c10150c */
[----:B------:R2:W-:Y:S01]  /*43d0*/  STG.E.U16 desc[UR12][R6.64+0x2], R2 ;  /* 0x0000020206007986 */ /* 0x0005e2000c10150c */
[----:B0-----:R-:W-:-:S03]  /*43e0*/  PRMT R5, R20, 0x7632, R5 ;  /* 0x0000763214057816 */ /* 0x001fc60000000005 */
[----:B------:R2:W-:Y:S04]  /*43f0*/  STG.E.U16 desc[UR12][R6.64+0x4], R20 ;  /* 0x0000041406007986 */ /* 0x0005e8000c10150c */
[----:B------:R2:W-:Y:S01]  /*4400*/  STG.E.U16 desc[UR12][R6.64+0x6], R5 ;  /* 0x0000060506007986 */ /* 0x0005e2000c10150c */
[----:B------:R-:W-:Y:S05]  /*4410*/  @!P0 BRA `(.L_x_682) ;  /* 0xffffffc000308947 */ /* 0x000fea000383ffff */
.L_x_669:
[----:B------:R-:W-:Y:S02]  /*4420*/  USHF.R.U32.HI UR10, URZ, 0x1, UR6 ;  /* 0x000000013f0a7899 */ /* 0x000fe40008011606 */
[----:B------:R-:W-:Y:S02]  /*4430*/  ULOP3.LUT UR17, UR6, 0x7, URZ, 0xc0, !UPT ;  /* 0x0000000706117892 */ /* 0x000fe4000f8ec03f */
[----:B------:R-:W-:Y:S02]  /*4440*/  ULOP3.LUT UR10, UR10, 0x7fffffc, URZ, 0xc0, !UPT ;  /* 0x07fffffc0a0a7892 */ /* 0x000fe4000f8ec03f */
[----:B------:R-:W-:Y:S02]  /*4450*/  UIMAD UR11, UR17, 0x140, URZ ;  /* 0x00000140110b78a4 */ /* 0x000fe4000f8e023f */
[----:B------:R-:W-:Y:S02]  /*4460*/  UIADD3 UR10, UR10, UR16, URZ ;  /* 0x000000100a0a7290 */ /* 0x000fe4000fffe03f */
[----:B------:R-:W-:-:S02]  /*4470*/  UIADD3 UR14, UR11, 0x140, URZ ;  /* 0x000001400b0e7890 */ /* 0x000fc4000fffe03f */
[----:B------:R-:W-:-:S04]  /*4480*/  ULEA UR10, UR10, UR11, 0x5 ;  /* 0x0000000b0a0a7291 */ /* 0x000fc8000f8e283f */
[----:B------:R-:W-:-:S06]  /*4490*/  UISETP.GE.AND UP0, UPT, UR10, UR14, UPT ;  /* 0x0000000e0a00728c */ /* 0x000fcc000bf06270 */
[----:B------:R-:W-:-:S13]  /*44a0*/  PLOP3.LUT P0, PT, PT, PT, UP0, 0x80, 0x0 ;  /* 0x000000000000781c */ /* 0x000fda0003f0f008 */
[----:B------:R-:W-:Y:S05]  /*44b0*/  @P0 EXIT ;  /* 0x000000000000094d */ /* 0x000fea0003800000 */
[----:B------:R-:W0:Y:S01]  /*44c0*/  LDC.64 R14, c[0x0][0x258] ;  /* 0x00009600ff0e7b82 */ /* 0x000e220000000a00 */
[----:B------:R-:W1:Y:S01]  /*44d0*/  S2R R56, SR_TID.X ;  /* 0x0000000000387919 */ /* 0x000e620000002100 */
[----:B--2---:R-:W-:Y:S01]  /*44e0*/  HFMA2.MMA R5, -RZ, RZ, 0, 1.1920928955078125e-06 ;  /* 0x00000014ff057435 */ /* 0x004fe200000001ff */
        /* <DEDUP_REMOVED lines=8> */
[----:B------:R-:W-:-:S02]  /*4570*/  SHF.L.U64.HI R3, R3, 0x2, R4 ;  /* 0x0000000203037819 */ /* 0x000fc40000010204 */
[----:B------:R-:W-:Y:S02]  /*4580*/  MOV R4, 0xffffffff ;  /* 0xffffffff00047802 */ /* 0x000fe40000000f00 */
        /* <DEDUP_REMOVED lines=8> */
[----:B------:R-:W-:Y:S01]  /*4610*/  IMAD.WIDE.U32 R6, R11, -0x33333333, RZ ;  /* 0xcccccccd0b067825 */ /* 0x000fe200078e00ff */
[----:B------:R-:W-:Y:S02]  /*4620*/  IADD3.X R11, RZ, RZ, RZ, P0, !PT ;  /* 0x000000ffff0b7210 */ /* 0x000fe400007fe4ff */
[----:B------:R-:W-:Y:S02]  /*4630*/  MOV R10, R9 ;  /* 0x00000009000a7202 */ /* 0x000fe40000000f00 */
[----:B------:R-:W-:Y:S01]  /*4640*/  IADD3 RZ, P1, R7, R8, RZ ;  /* 0x0000000807ff7210 */ /* 0x000fe20007f3e0ff */
[----:B------:R-:W-:Y:S01]  /*4650*/  IMAD.WIDE.U32 R6, R5, -0x33333333, RZ ;  /* 0xcccccccd05067825 */ /* 0x000fe200078e00ff */
[----:B------:R-:W-:Y:S02]  /*4660*/  ISETP.LT.U32.AND P0, PT, R14, 0xa, PT ;  /* 0x0000000a0e00780c */ /* 0x000fe40003f01070 */
[----:B------:R-:W-:Y:S01]  /*4670*/  MOV R6, UR10 ;  /* 0x0000000a00067c02 */ /* 0x000fe20008000f00 */
[----:B------:R-:W-:Y:S01]  /*4680*/  IMAD.WIDE.U32.X R8, R13, -0x33333334, R10, P1 ;  /* 0xcccccccc0d087825 */ /* 0x000fe200008e040a */
[----:B------:R-:W-:-:S02]  /*4690*/  ISETP.LT.AND.EX P0, PT, R15, RZ, PT, P0 ;  /* 0x000000ff0f00720c */ /* 0x000fc40003f01300 */
[----:B------:R-:W-:Y:S02]  /*46a0*/  LEA.HI R50, R7, 0x1, RZ, 0x1c ;  /* 0x0000000107327811 */ /* 0x000fe400078fe0ff */
[----:B------:R-:W-:Y:S02]  /*46b0*/  SHF.R.U64 R51, R8, 0x3, R9 ;  /* 0x0000000308337819 */ /* 0x000fe40000001209 */
[----:B------:R-:W-:Y:S02]  /*46c0*/  SEL R49, R14, 0xa, P0 ;  /* 0x0000000a0e317807 */ /* 0x000fe40000000000 */
[----:B------:R-:W-:Y:S02]  /*46d0*/  SEL R48, R15, RZ, P0 ;  /* 0x000000ff0f307207 */ /* 0x000fe40000000000 */
[C---:B------:R-:W-:Y:S02]  /*46e0*/  IADD3 R7, P0, R0.reuse, 0xa, RZ ;  /* 0x0000000a00077810 */ /* 0x040fe40007f1e0ff */
[----:B------:R-:W-:-:S02]  /*46f0*/  IADD3 R8, P1, R0, 0x14, RZ ;  /* 0x0000001400087810 */ /* 0x000fc40007f3e0ff */
[----:B------:R-:W-:Y:S01]  /*4700*/  IADD3 R9, P2, R0, 0x1e, RZ ;  /* 0x0000001e00097810 */ /* 0x000fe20007f5e0ff */
[----:B------:R-:W-:Y:S01]  /*4710*/  IMAD.X R11, RZ, RZ, RZ, P0 ;  /* 0x000000ffff0b7224 */ /* 0x000fe200000e06ff */
[----:B------:R-:W-:Y:S02]  /*4720*/  IADD3 R51, R51, 0x1, RZ ;  /* 0x0000000133337810 */ /* 0x000fe40007ffe0ff */
[----:B------:R-:W-:Y:S02]  /*4730*/  SHF.L.U64.HI R48, R49, 0x2, R48 ;  /* 0x0000000231307819 */ /* 0x000fe40000010230 */
[----:B------:R-:W-:Y:S02]  /*4740*/  LOP3.LUT R10, R56, 0xf, RZ, 0xc0, !PT ;  /* 0x0000000f380a7812 */ /* 0x000fe400078ec0ff */
[----:B------:R-:W-:Y:S02]  /*4750*/  IADD3.X R12, RZ, RZ, RZ, P1, !PT ;  /* 0x000000ffff0c7210 */ /* 0x000fe40000ffe4ff */
[----:B------:R-:W-:-:S02]  /*4760*/  IADD3.X R13, RZ, RZ, RZ, P2, !PT ;  /* 0x000000ffff0d7210 */ /* 0x000fc400017fe4ff */
[----:B------:R-:W-:Y:S02]  /*4770*/  SHF.L.U32 R49, R49, 0x2, RZ ;  /* 0x0000000231317819 */ /* 0x000fe400000006ff */
[----:B------:R-:W-:Y:S02]  /*4780*/  LOP3.LUT R50, R50, 0x3, RZ, 0xc0, !PT ;  /* 0x0000000332327812 */ /* 0x000fe400078ec0ff */
[----:B------:R-:W-:-:S07]  /*4790*/  LOP3.LUT R51, R51, 0x3, RZ, 0xc0, !PT ;  /* 0x0000000333337812 */ /* 0x000fce00078ec0ff */
.L_x_699:
[----:B------:R-:W-:Y:S01]  /*47a0*/  ISETP.GT.U32.AND P0, PT, R49, R0, PT ;  /* 0x000000003100720c */ /* 0x000fe20003f04070 */
[----:B------:R-:W-:Y:S01]  /*47b0*/  BSSY B0, `(.L_x_683) ;  /* 0x00000ad000007945 */ /* 0x000fe20003800000 */
[----:B0-----:R-:W-:Y:S02]  /*47c0*/  MOV R52, RZ ;  /* 0x000000ff00347202 */ /* 0x001fe40000000f00 */
[----:B------:R-:W-:Y:S02]  /*47d0*/  ISETP.GT.AND.EX P0, PT, R48, RZ, PT, P0 ;  /* 0x000000ff3000720c */ /* 0x000fe40003f04300 */
[----:B------:R-:W-:-:S11]  /*47e0*/  MOV R55, RZ ;  /* 0x000000ff00377202 */ /* 0x000fd60000000f00 */
[----:B-1234-:R-:W-:Y:S05]  /*47f0*/  @!P0 BRA `(.L_x_684) ;  /* 0x0000000800a08947 */ /* 0x01efea0003800000 */
        /* <DEDUP_REMOVED lines=22> */
[----:B------:R-:W-:Y:S01]  /*4960*/  ISETP.NE.AND.EX P1, PT, RZ, RZ, PT, P1 ;  /* 0x000000ffff00720c */ /* 0x000fe20003f25310 */
[----:B--2---:R-:W-:Y:S01]  /*4970*/  FADD.FTZ R55, RZ, R53 ;  /* 0x00000035ff377221 */ /* 0x004fe20000010000 */
[----:B------:R-:W-:Y:S01]  /*4980*/  FADD.FTZ R52, RZ, R52 ;  /* 0x00000034ff347221 */ /* 0x000fe20000010000 */
[----:B------:R-:W-:-:S10]  /*4990*/  MOV R53, R11 ;  /* 0x0000000b00357202 */ /* 0x000fd40000000f00 */
        /* <DEDUP_REMOVED lines=13> */
.L_x_686:
[----:B------:R-:W-:Y:S05]  /*4a70*/  BSYNC B1 ;  /* 0x0000000000017941 */ /* 0x000fea0003800000 */
.L_x_685:
        /* <DEDUP_REMOVED lines=21> */
.L_x_689:
        /* <DEDUP_REMOVED lines=55> */
.L_x_688:
[----:B------:R-:W-:Y:S05]  /*4f40*/  BSYNC B1 ;  /* 0x0000000000017941 */ /* 0x000fea0003800000 */
.L_x_687:
        /* <DEDUP_REMOVED lines=35> */
.L_x_691:
[----:B------:R-:W-:Y:S05]  /*5180*/  BSYNC B1 ;  /* 0x0000000000017941 */ /* 0x000fea0003800000 */
.L_x_690:
        /* <DEDUP_REMOVED lines=15> */
.L_x_684:
[----:B------:R-:W-:Y:S05]  /*5280*/  BSYNC B0 ;  /* 0x0000000000007941 */ /* 0x000fea0003800000 */
.L_x_683:
        /* <DEDUP_REMOVED lines=50> */
.L_x_708:
        /* <DEDUP_REMOVED lines=46> */
.L_x_718:
        /* <DEDUP_REMOVED lines=41> */
.L_x_728:
[----:B--2---:R-:W-:Y:S01]  /*5b20*/  FADD.FTZ R15, R14, R30 ;  /* 0x0000001e0e0f7221 */ /* 0x004fe20000010000 */
[----:B------:R-:W-:-:S04]  /*5b30*/  @!P1 F2FP.BF16.F32.PACK_AB R14, RZ, R24 ;  /* 0x00000018ff0e923e */ /* 0x000fc800000010ff */
[----:B------:R-:W-:Y:S01]  /*5b40*/  @!P1 F2FP.BF16.F32.PACK_AB R15, RZ, R15 ;  /* 0x0000000fff0f923e */ /* 0x000fe200000010ff */
[----:B------:R3:W-:Y:S03]  /*5b50*/  @!P1 STG.E.U16 desc[UR12][R16.64+0x50], R14 ;  /* 0x0000500e10009986 */ /* 0x0007e6000c10150c */
[----:B------:R-:W-:Y:S02]  /*5b60*/  PRMT R20, R15, 0x7610, R20 ;  /* 0x000076100f147816 */ /* 0x000fe40000000014 */
[----:B------:R-:W-:-:S03]  /*5b70*/  LEA.HI R15, R56, 0x3c, RZ, 0x1c ;  /* 0x0000003c380f7811 */ /* 0x000fc600078fe0ff */
[----:B------:R3:W-:Y:S04]  /*5b80*/  @!P1 STG.E.U16 desc[UR12][R18.64+0x50], R20 ;  /* 0x0000501412009986 */ /* 0x0007e8000c10150c */
.L_x_694:
[----:B------:R-:W-:Y:S05]  /*5b90*/  BSYNC B0 ;  /* 0x0000000000007941 */ /* 0x000fea0003800000 */
.L_x_693:
[----:B------:R-:W-:-:S13]  /*5ba0*/  ISETP.GE.U32.AND P0, PT, R5, 0x3c, PT ;  /* 0x0000003c0500780c */ /* 0x000fda0003f06070 */
[----:B------:R-:W-:Y:S05]  /*5bb0*/  @!P0 BRA `(.L_x_692) ;  /* 0x0000000800b08947 */ /* 0x000fea0003800000 */
[----:B------:R-:W-:Y:S01]  /*5bc0*/  ISETP.GT.U32.AND P0, PT, R10, 0x9, PT ;  /* 0x000000090a00780c */ /* 0x000fe20003f04070 */
[----:B-123--:R-:W-:Y:S01]  /*5bd0*/  HFMA2.MMA R16, -RZ, RZ, 0, 0 ;  /* 0x00000000ff107435 */ /* 0x00efe200000001ff */
[----:B------:R-:W-:-:S11]  /*5be0*/  UMOV UR5, 0xffff ;  /* 0x0000ffff00057882 */ /* 0x000fd60000000000 */
[C---:B0-----:R-:W-:Y:S02]  /*5bf0*/  @!P0 SHF.L.U32 R14, R10.reuse, 0x1, RZ ;  /* 0x000000010a0e8819 */ /* 0x041fe400000006ff */
[----:B------:R-:W-:Y:S02]  /*5c00*/  @!P0 LEA R17, R10, UR4, 0x7 ;  /* 0x000000040a118c11 */ /* 0x000fe4000f8e38ff */
[----:B------:R-:W-:-:S04]  /*5c10*/  @!P0 LOP3.LUT R14, R15, R14, RZ, 0x3c, !PT ;  /* 0x0000000e0f0e8212 */ /* 0x000fc800078e3cff */
[----:B------:R-:W-:Y:S02]  /*5c20*/  @!P0 LEA R17, R14, R17, 0x2 ;  /* 0x000000110e118211 */ /* 0x000fe400078e10ff */
[----:B------:R-:W-:-:S03]  /*5c30*/  MOV R14, RZ ;  /* 0x000000ff000e7202 */ /* 0x000fc60000000f00 */
[----:B------:R0:W1:Y:S04]  /*5c40*/  @!P0 LDS R16, [R17] ;  /* 0x0000000011108984 */ /* 0x0000680000000800 */
[----:B------:R0:W2:Y:S01]  /*5c50*/  @!P0 LDS R14, [R17+0x500] ;  /* 0x00050000110e8984 */ /* 0x0000a20000000800 */
[----:B------:R-:W-:Y:S05]  /*5c60*/  BRA.DIV UR5, `(.L_x_698) ;  /* 0x0000001605487947 */ /* 0x000fea000b800000 */
[C---:B------:R-:W-:Y:S01]  /*5c70*/  @!P0 VIADD R18, R15.reuse, 0x14 ;  /* 0x000000140f128836 */ /* 0x040fe20000000000 */
[C---:B------:R-:W-:Y:S01]  /*5c80*/  @!P0 SHF.L.U32 R19, R10.reuse, 0x1, RZ ;  /* 0x000000010a138819 */ /* 0x040fe200000006ff */
[----:B------:R-:W-:Y:S01]  /*5c90*/  IMAD.MOV.U32 R27, RZ, RZ, 0xffff ;  /* 0x0000ffffff1b7424 */ /* 0x000fe200078e00ff */
[----:B------:R-:W-:Y:S01]  /*5ca0*/  @!P0 LEA R23, R10, UR4, 0x7 ;  /* 0x000000040a178c11 */ /* 0x000fe2000f8e38ff */
[----:B------:R-:W-:Y:S01]  /*5cb0*/  IMAD.MOV.U32 R32, RZ, RZ, RZ ;  /* 0x000000ffff207224 */ /* 0x000fe200078e00ff */
[----:B------:R-:W-:Y:S01]  /*5cc0*/  @!P0 LOP3.LUT R18, R18, R19, RZ, 0x3c, !PT ;  /* 0x0000001312128212 */ /* 0x000fe200078e3cff */
[----:B------:R-:W-:Y:S01]  /*5cd0*/  IMAD.MOV.U32 R40, RZ, RZ, 0xffff ;  /* 0x0000ffffff287424 */ /* 0x000fe200078e00ff */
[----:B------:R-:W-:Y:S02]  /*5ce0*/  @!P0 SHF.L.U32 R22, R10, 0x1, RZ ;  /* 0x000000010a168819 */ /* 0x000fe400000006ff */
[----:B------:R-:W-:Y:S02]  /*5cf0*/  @!P0 LEA R18, R18, R23, 0x2 ;  /* 0x0000001712128211 */ /* 0x000fe400078e10ff */
[----:B------:R-:W-:-:S02]  /*5d00*/  @!P0 IADD3 R21, R15, 0x28, RZ ;  /* 0x000000280f158810 */ /* 0x000fc40007ffe0ff */
[C---:B------:R-:W-:Y:S01]  /*5d10*/  @!P0 LEA R24, R10.reuse, UR4, 0x7 ;  /* 0x000000040a188c11 */ /* 0x040fe2000f8e38ff */
[----:B------:R-:W3:Y:S01]  /*5d20*/  @!P0 LDS R20, [R18] ;  /* 0x0000000012148984 */ /* 0x000ee20000000800 */
[----:B------:R-:W-:Y:S02]  /*5d30*/  @!P0 LOP3.LUT R21, R21, R22, RZ, 0x3c, !PT ;  /* 0x0000001615158212 */ /* 0x000fe400078e3cff */
[----:B0-----:R-:W-:Y:S02]  /*5d40*/  MOV R17, 0xffff ;  /* 0x0000ffff00117802 */ /* 0x001fe40000000f00 */
[----:B------:R-:W-:Y:S02]  /*5d50*/  @!P0 LEA R22, R21, R24, 0x2 ;  /* 0x0000001815168211 */ /* 0x000fe400078e10ff */
[----:B------:R0:W-:Y:S01]  /*5d60*/  @!P0 LDS R21, [R18+0x500] ;  /* 0x0005000012158984 */ /* 0x0001e20000000800 */
[----:B------:R-:W-:Y:S02]  /*5d70*/  @!P0 IADD3 R23, R15, 0x3c, RZ ;  /* 0x0000003c0f178810 */ /* 0x000fe40007ffe0ff */
[C---:B------:R-:W-:Y:S01]  /*5d80*/  @!P0 SHF.L.U32 R24, R10.reuse, 0x1, RZ ;  /* 0x000000010a188819 */ /* 0x040fe200000006ff */
[----:B------:R-:W-:Y:S01]  /*5d90*/  @!P0 LDS R38, [R22+0x500] ;  /* 0x0005000016268984 */ /* 0x000fe20000000800 */
[----:B------:R-:W-:-:S02]  /*5da0*/  @!P0 LEA R30, R10, UR4, 0x7 ;  /* 0x000000040a1e8c11 */ /* 0x000fc4000f8e38ff */
[----:B------:R-:W-:Y:S01]  /*5db0*/  @!P0 LOP3.LUT R23, R23, R24, RZ, 0x3c, !PT ;  /* 0x0000001817178212 */ /* 0x000fe200078e3cff */
[----:B------:R-:W-:Y:S01]  /*5dc0*/  @!P0 LDS R37, [R22] ;  /* 0x0000000016258984 */ /* 0x000fe20000000800 */
[----:B------:R-:W-:Y:S02]  /*5dd0*/  MOV R29, 0xffff ;  /* 0x0000ffff001d7802 */ /* 0x000fe40000000f00 */
[----:B------:R-:W-:Y:S01]  /*5de0*/  @!P0 LEA R39, R23, R30, 0x2 ;  /* 0x0000001e17278211 */ /* 0x000fe200078e10ff */
[----:B-1----:R-:W1:Y:S01]  /*5df0*/  SHFL.BFLY PT, R17, R16, 0x8, 0x101f ;  /* 0x0d101f0010117f89 */ /* 0x002e6200000e0000 */
[----:B------:R-:W-:Y:S02]  /*5e00*/  MOV R23, RZ ;  /* 0x000000ff00177202 */ /* 0x000fe40000000f00 */
[----:B------:R-:W-:Y:S01]  /*5e10*/  MOV R24, RZ ;  /* 0x000000ff00187202 */ /* 0x000fe20000000f00 */
[----:B--2---:R-:W2:Y:S01]  /*5e20*/  SHFL.BFLY PT, R30, R14, 0x8, 0x101f ;  /* 0x0d101f000e1e7f89 */ /* 0x004ea200000e0000 */
[----:B------:R-:W-:-:S02]  /*5e30*/  MOV R34, RZ ;  /* 0x000000ff00227202 */ /* 0x000fc40000000f00 */
[----:B------:R-:W-:Y:S01]  /*5e40*/  MOV R35, 0xffff ;  /* 0x0000ffff00237802 */ /* 0x000fe20000000f00 */
[----:B------:R-:W4:Y:S01]  /*5e50*/  @!P0 LDS R22, [R39] ;  /* 0x0000000027168984 */ /* 0x000f220000000800 */
[----:B0-----:R-:W-:Y:S02]  /*5e60*/  MOV R18, RZ ;  /* 0x000000ff00127202 */ /* 0x001fe40000000f00 */
[----:B------:R-:W-:Y:S02]  /*5e70*/  MOV R28, 0xffff ;  /* 0x0000ffff001c7802 */ /* 0x000fe40000000f00 */
[----:B------:R-:W-:Y:S02]  /*5e80*/  MOV R26, 0xffff ;  /* 0x0000ffff001a7802 */ /* 0x000fe40000000f00 */
[----:B------:R-:W-:Y:S02]  /*5e90*/  MOV R41, 0xffff ;  /* 0x0000ffff00297802 */ /* 0x000fe40000000f00 */
[----:B------:R-:W-:-:S02]  /*5ea0*/  MOV R43, 0xffff ;  /* 0x0000ffff002b7802 */ /* 0x000fc40000000f00 */
[----:B---3--:R-:W-:Y:S02]  /*5eb0*/  @!P0 MOV R32, R20 ;  /* 0x0000001400208202 */ /* 0x008fe40000000f00 */
[----:B------:R0:W-:Y:S01]  /*5ec0*/  @!P0 LDS R20, [R39+0x500] ;  /* 0x0005000027148984 */ /* 0x0001e20000000800 */
[----:B-1----:R-:W-:Y:S01]  /*5ed0*/  FADD.FTZ R25, R17, R16 ;  /* 0x0000001011197221 */ /* 0x002fe20000010000 */
[----:B------:R-:W-:Y:S02]  /*5ee0*/  MOV R16, 0xffff ;  /* 0x0000ffff00107802 */ /* 0x000fe40000000f00 */
[----:B------:R-:W1:Y:S01]  /*5ef0*/  SHFL.BFLY PT, R31, R32, 0x8, 0x101f ;  /* 0x0d101f00201f7f89 */ /* 0x000e6200000e0000 */
[----:B------:R-:W-:Y:S01]  /*5f00*/  @!P0 MOV R34, R21 ;  /* 0x0000001500228202 */ /* 0x000fe20000000f00 */
[----:B--2---:R-:W-:Y:S01]  /*5f10*/  FADD.FTZ R17, R30, R14 ;  /* 0x0000000e1e117221 */ /* 0x004fe20000010000 */
[----:B------:R-:W-:Y:S01]  /*5f20*/  MOV R30, 0xffff ;  /* 0x0000ffff001e7802 */ /* 0x000fe20000000f00 */
[----:B------:R-:W2:Y:S01]  /*5f30*/  SHFL.BFLY PT, R16, R25, 0x4, 0x101f ;  /* 0x0c901f0019107f89 */ /* 0x000ea200000e0000 */
[----:B------:R-:W-:-:S02]  /*5f40*/  @!P0 MOV R23, R38 ;  /* 0x0000002600178202 */ /* 0x000fc40000000f00 */
[----:B------:R-:W-:Y:S01]  /*5f50*/  MOV R38, 0xffff ;  /* 0x0000ffff00267802 */ /* 0x000fe20000000f00 */
[----:B------:R-:W3:Y:S01]  /*5f60*/  SHFL.BFLY PT, R33, R34, 0x8, 0x101f ;  /* 0x0d101f0022217f89 */ /* 0x000ee200000e0000 */
[----:B------:R-:W-:Y:S02]  /*5f70*/  @!P0 MOV R24, R37 ;  /* 0x0000002500188202 */ /* 0x000fe40000000f00 */
[----:B------:R-:W-:Y:S01]  /*5f80*/  MOV R37, 0xffff ;  /* 0x0000ffff00257802 */ /* 0x000fe20000000f00 */
[----:B------:R-:W5:Y:S01]  /*5f90*/  SHFL.BFLY PT, R30, R17, 0x4, 0x101f ;  /* 0x0c901f00111e7f89 */ /* 0x000f6200000e0000 */
[----:B------:R-:W-:Y:S02]  /*5fa0*/  MOV R21, RZ ;  /* 0x000000ff00157202 */ /* 0x000fe40000000f00 */
[----:B0-----:R-:W-:Y:S01]  /*5fb0*/  MOV R39, 0xffff ;  /* 0x0000ffff00277802 */ /* 0x001fe20000000f00 */
[----:B------:R-:W0:Y:S04]  /*5fc0*/  SHFL.BFLY PT, R38, R23, 0x8, 0x101f ;  /* 0x0d101f0017267f89 */ /* 0x000e2800000e0000 */
[----:B------:R-:W0:Y:S01]  /*5fd0*/  SHFL.BFLY PT, R37, R24, 0x8, 0x101f ;  /* 0x0d101f0018257f89 */ /* 0x000e2200000e0000 */
[----:B----4-:R-:W-:Y:S01]  /*5fe0*/  @!P0 MOV R21, R22 ;  /* 0x0000001600158202 */ /* 0x010fe20000000f00 */
[----:B------:R-:W-:-:S02]  /*5ff0*/  IMAD.MOV.U32 R22, RZ, RZ, 0xffff ;  /* 0x0000ffffff167424 */ /* 0x000fc400078e00ff */
[----:B-1----:R-:W-:Y:S02]  /*6000*/  FADD.FTZ R31, R31, R32 ;  /* 0x000000201f1f7221 */ /* 0x002fe40000010000 */
[----:B------:R-:W1:Y:S01]  /*6010*/  SHFL.BFLY PT, R42, R21, 0x8, 0x101f ;  /* 0x0d101f00152a7f89 */ /* 0x000e6200000e0000 */
[----:B--2---:R-:W-:Y:S01]  /*6020*/  FADD.FTZ R19, R25, R16 ;  /* 0x0000001019137221 */ /* 0x004fe20000010000 */
[----:B---3--:R-:W-:-:S04]  /*6030*/  FADD.FTZ R33, R33, R34 ;  /* 0x0000002221217221 */ /* 0x008fc80000010000 */
[----:B------:R-:W2:Y:S01]  /*6040*/  SHFL.BFLY PT, R16, R19, 0x2, 0x101f ;  /* 0x0c501f0013107f89 */ /* 0x000ea200000e0000 */
[----:B------:R-:W-:Y:S02]  /*6050*/  MOV R34, 0xffff ;  /* 0x0000ffff00227802 */ /* 0x000fe40000000f00 */
[----:B------:R-:W-:Y:S01]  /*6060*/  @!P0 MOV R18, R20 ;  /* 0x0000001400128202 */ /* 0x000fe20000000f00 */
[----:B-----5:R-:W-:Y:S01]  /*6070*/  FADD.FTZ R14, R17, R30 ;  /* 0x0000001e110e7221 */ /* 0x020fe20000010000 */
[----:B------:R-:W-:Y:S01]  /*6080*/  MOV R20, 0xffff ;  /* 0x0000ffff00147802 */ /* 0x000fe20000000f00 */
[----:B0-----:R-:W-:Y:S01]  /*6090*/  FADD.FTZ R32, R38, R23 ;  /* 0x0000001726207221 */ /* 0x001fe20000010000 */
[----:B------:R-:W-:Y:S02]  /*60a0*/  MOV R23, 0xffff ;  /* 0x0000ffff00177802 */ /* 0x000fe40000000f00 */
[----:B------:R-:W-:Y:S01]  /*60b0*/  MOV R17, 0xffff ;  /* 0x0000ffff00117802 */ /* 0x000fe20000000f00 */
[----:B------:R-:W-:Y:S01]  /*60c0*/  FADD.FTZ R25, R37, R24 ;  /* 0x0000001825197221 */ /* 0x000fe20000010000 */
[----:B------:R-:W-:Y:S01]  /*60d0*/  MOV R24, 0xffff ;  /* 0x0000ffff00187802 */ /* 0x000fe20000000f00 */
[----:B------:R-:W0:Y:S01]  /*60e0*/  SHFL.BFLY PT, R20, R31, 0x4, 0x101f ;  /* 0x0c901f001f147f89 */ /* 0x000e2200000e0000 */
[----:B------:R-:W-:-:S03]  /*60f0*/  ISETP.NE.AND P0, PT, R10, RZ, PT ;  /* 0x000000ff0a00720c */ /* 0x000fc60003f05270 */
[----:B------:R-:W3:Y:S01]  /*6100*/  SHFL.BFLY PT, R23, R18, 0x8, 0x101f ;  /* 0x0d101f0012177f89 */ /* 0x000ee200000e0000 */
[----:B-1----:R-:W-:Y:S01]  /*6110*/  FADD.FTZ R42, R42, R21 ;  /* 0x000000152a2a7221 */ /* 0x002fe20000010000 */
[----:B------:R-:W-:Y:S02]  /*6120*/  MOV R21, 0xffff ;  /* 0x0000ffff00157802 */ /* 0x000fe40000000f00 */
[----:B------:R-:W1:Y:S01]  /*6130*/  SHFL.BFLY PT, R36, R33, 0x4, 0x101f ;  /* 0x0c901f0021247f89 */ /* 0x000e6200000e0000 */
[----:B--2---:R-:W-:-:S03]  /*6140*/  FADD.FTZ R16, R19, R16 ;  /* 0x0000001013107221 */ /* 0x004fc60000010000 */
[----:B------:R-:W2:Y:S01]  /*6150*/  SHFL.BFLY PT, R38, R25, 0x4, 0x101f ;  /* 0x0c901f0019267f89 */ /* 0x000ea200000e0000 */
[----:B------:R-:W-:-:S03]  /*6160*/  MOV R19, 0xffff ;  /* 0x0000ffff00137802 */ /* 0x000fc60000000f00 */
[----:B------:R-:W4:Y:S04]  /*6170*/  SHFL.BFLY PT, R37, R32, 0x4, 0x101f ;  /* 0x0c901f0020257f89 */ /* 0x000f2800000e0000 */
[----:B------:R-:W5:Y:S01]  /*6180*/  SHFL.BFLY PT, R30, R14, 0x2, 0x101f ;  /* 0x0c501f000e1e7f89 */ /* 0x000f6200000e0000 */
[----:B0-----:R-:W-:Y:S01]  /*6190*/  FADD.FTZ R35, R31, R20 ;  /* 0x000000141f237221 */ /* 0x001fe20000010000 */
[----:B------:R-:W-:Y:S02]  /*61a0*/  MOV R20, 0xffff ;  /* 0x0000ffff00147802 */ /* 0x000fe40000000f00 */
[----:B------:R-:W0:Y:S01]  /*61b0*/  SHFL.BFLY PT, R41, R42, 0x4, 0x101f ;  /* 0x0c901f002a297f89 */ /* 0x000e2200000e0000 */
[----:B---3--:R-:W-:Y:S01]  /*61c0*/  FADD.FTZ R31, R23, R18 ;  /* 0x00000012171f7221 */ /* 0x008fe20000010000 */
[----:B------:R-:W-:Y:S01]  /*61d0*/  IMAD.MOV.U32 R18, RZ, RZ, 0xffff ;  /* 0x0000ffffff127424 */ /* 0x000fe200078e00ff */
[----:B------:R-:W-:Y:S01]  /*61e0*/  MOV R23, 0xffff ;  /* 0x0000ffff00177802 */ /* 0x000fe20000000f00 */
[----:B------:R-:W3:Y:S01]  /*61f0*/  SHFL.BFLY PT, R19, R16, 0x1, 0x101f ;  /* 0x0c301f0010137f89 */ /* 0x000ee200000e0000 */
[----:B-1----:R-:W-:Y:S01]  /*6200*/  FADD.FTZ R36, R33, R36 ;  /* 0x0000002421247221 */ /* 0x002fe20000010000 */
[----:B------:R-:W-:-:S02]  /*6210*/  MOV R33, 0xffff ;  /* 0x0000ffff00217802 */ /* 0x000fc40000000f00 */
[----:B------:R-:W1:Y:S01]  /*6220*/  SHFL.BFLY PT, R18, R35, 0x2, 0x101f ;  /* 0x0c501f0023127f89 */ /* 0x000e6200000e0000 */
[----:B--2---:R-:W-:-:S03]  /*6230*/  FADD.FTZ R38, R25, R38 ;  /* 0x0000002619267221 */ /* 0x004fc60000010000 */
[----:B------:R-:W2:Y:S01]  /*6240*/  SHFL.BFLY PT, R21, R36, 0x2, 0x101f ;  /* 0x0c501f0024157f89 */ /* 0x000ea200000e0000 */
[----:B----4-:R-:W-:Y:S01]  /*6250*/  FADD.FTZ R37, R32, R37 ;  /* 0x0000002520257221 */ /* 0x010fe20000010000 */
[----:B------:R-:W-:Y:S02]  /*6260*/  MOV R32, 0xffff ;  /* 0x0000ffff00207802 */ /* 0x000fe40000000f00 */
[----:B------:R-:W4:Y:S01]  /*6270*/  SHFL.BFLY PT, R23, R38, 0x2, 0x101f ;  /* 0x0c501f0026177f89 */ /* 0x000f2200000e0000 */
[----:B-----5:R-:W-:Y:S01]  /*6280*/  FADD.FTZ R17, R14, R30 ;  /* 0x0000001e0e117221 */ /* 0x020fe20000010000 */
[----:B------:R-:W-:Y:S02]  /*6290*/  MOV R14, 0xffff ;  /* 0x0000ffff000e7802 */ /* 0x000fe40000000f00 */
[----:B------:R-:W5:Y:S01]  /*62a0*/  SHFL.BFLY PT, R24, R37, 0x2, 0x101f ;  /* 0x0c501f0025187f89 */ /* 0x000f6200000e0000 */
[----:B0-----:R-:W-:-:S03]  /*62b0*/  FADD.FTZ R42, R42, R41 ;  /* 0x000000292a2a7221 */ /* 0x001fc60000010000 */
[----:B------:R-:W0:Y:S01]  /*62c0*/  SHFL.BFLY PT, R20, R31, 0x4, 0x101f ;  /* 0x0c901f001f147f89 */ /* 0x000e2200000e0000 */
[----:B------:R-:W-:-:S03]  /*62d0*/  IADD3 R41, R15, R6, RZ ;  /* 0x000000060f297210 */ /* 0x000fc60007ffe0ff */
[----:B------:R-:W0:Y:S01]  /*62e0*/  SHFL.BFLY PT, R14, R17, 0x1, 0x101f ;  /* 0x0c301f00110e7f89 */ /* 0x000e2200000e0000 */
[----:B---3--:R-:W-:Y:S01]  /*62f0*/  FADD.FTZ R16, R16, R19 ;  /* 0x0000001310107221 */ /* 0x008fe20000010000 */
[----:B-1----:R-:W-:Y:S02]  /*6300*/  FADD.FTZ R35, R35, R18 ;  /* 0x0000001223237221 */ /* 0x002fe40000010000 */
[----:B------:R-:W1:Y:S02]  /*6310*/  SHFL.BFLY PT, R43, R42, 0x2, 0x101f ;  /* 0x0c501f002a2b7f89 */ /* 0x000e6400000e0000 */
[----:B------:R-:W-:Y:S01]  /*6320*/  @!P0 F2FP.BF16.F32.PACK_AB R30, RZ, R16 ;  /* 0x00000010ff1e823e */ /* 0x000fe200000010ff */
[----:B------:R-:W3:Y:S01]  /*6330*/  @!P0 LDC.64 R18, c[0x0][0x220] ;  /* 0x00008800ff128b82 */ /* 0x000ee20000000a00 */
[----:B--2---:R-:W-:Y:S01]  /*6340*/  FADD.FTZ R36, R36, R21 ;  /* 0x0000001524247221 */ /* 0x004fe20000010000 */
[----:B------:R-:W2:Y:S01]  /*6350*/  SHFL.BFLY PT, R34, R35, 0x1, 0x101f ;  /* 0x0c301f0023227f89 */ /* 0x000ea200000e0000 */
[----:B----4-:R-:W-:-:S03]  /*6360*/  FADD.FTZ R38, R38, R23 ;  /* 0x0000001726267221 */ /* 0x010fc60000010000 */
[----:B------:R-:W4:Y:S02]  /*6370*/  SHFL.BFLY PT, R33, R36, 0x1, 0x101f ;  /* 0x0c301f0024217f89 */ /* 0x000f2400000e0000 */
[----:B------:R-:W4:Y:S01]  /*6380*/  @!P0 LDC.64 R22, c[0x0][0x220] ;  /* 0x00008800ff168b82 */ /* 0x000f220000000a00 */
[----:B-----5:R-:W-:Y:S01]  /*6390*/  FADD.FTZ R37, R37, R24 ;  /* 0x0000001825257221 */ /* 0x020fe20000010000 */
[----:B------:R-:W5:Y:S01]  /*63a0*/  SHFL.BFLY PT, R39, R38, 0x1, 0x101f ;  /* 0x0c301f0026277f89 */ /* 0x000f6200000e0000 */
[----:B0-----:R-:W-:-:S03]  /*63b0*/  FADD.FTZ R31, R31, R20 ;  /* 0x000000141f1f7221 */ /* 0x001fc60000010000 */
[----:B------:R-:W0:Y:S02]  /*63c0*/  SHFL.BFLY PT, R40, R37, 0x1, 0x101f ;  /* 0x0c301f0025287f89 */ /* 0x000e2400000e0000 */
[----:B------:R-:W0:Y:S01]  /*63d0*/  @!P0 LDC.64 R24, c[0x0][0x218] ;  /* 0x00008600ff188b82 */ /* 0x000e220000000a00 */
[----:B------:R-:W-:Y:S01]  /*63e0*/  FADD.FTZ R44, R17, R14 ;  /* 0x0000000e112c7221 */ /* 0x000fe20000010000 */
[----:B------:R-:W0:Y:S04]  /*63f0*/  SHFL.BFLY PT, R32, R31, 0x2, 0x101f ;  /* 0x0c501f001f207f89 */ /* 0x000e2800000e0000 */
[----:B------:R-:W-:Y:S01]  /*6400*/  @!P0 F2FP.BF16.F32.PACK_AB R44, RZ, R44 ;  /* 0x0000002cff2c823e */ /* 0x000fe200000010ff */
[----:B-1----:R-:W-:Y:S01]  /*6410*/  FADD.FTZ R42, R42, R43 ;  /* 0x0000002b2a2a7221 */ /* 0x002fe20000010000 */
[----:B------:R-:W1:Y:S01]  /*6420*/  @!P0 LDC.64 R20, c[0x0][0x218] ;  /* 0x00008600ff148b82 */ /* 0x000e620000000a00 */
[----:B---3--:R-:W-:-:S04]  /*6430*/  @!P0 IMAD.WIDE R18, R41, 0x2, R18 ;  /* 0x0000000229128825 */ /* 0x008fc800078e0212 */
[----:B--2---:R-:W-:Y:S01]  /*6440*/  FADD.FTZ R34, R35, R34 ;  /* 0x0000002223227221 */ /* 0x004fe20000010000 */
[----:B------:R-:W-:Y:S01]  /*6450*/  MOV R35, 0xffff ;  /* 0x0000ffff00237802 */ /* 0x000fe20000000f00 */
[----:B----4-:R-:W-:Y:S01]  /*6460*/  FADD.FTZ R33, R36, R33 ;  /* 0x0000002124217221 */ /* 0x010fe20000010000 */
[----:B------:R-:W2:Y:S01]  /*6470*/  @!P0 LDC.64 R16, c[0x0][0x218] ;  /* 0x00008600ff108b82 */ /* 0x000ea20000000a00 */
[----:B------:R-:W-:-:S04]  /*6480*/  @!P0 IMAD.WIDE R22, R41, 0x2, R22 ;  /* 0x0000000229168825 */ /* 0x000fc800078e0216 */
[----:B-----5:R-:W-:Y:S01]  /*6490*/  FADD.FTZ R38, R38, R39 ;  /* 0x0000002726267221 */ /* 0x020fe20000010000 */
[----:B------:R-:W3:Y:S01]  /*64a0*/  SHFL.BFLY PT, R35, R42, 0x1, 0x101f ;  /* 0x0c301f002a237f89 */ /* 0x000ee200000e0000 */
[----:B0-----:R-:W-:-:S03]  /*64b0*/  FADD.FTZ R37, R37, R40 ;  /* 0x0000002825257221 */ /* 0x001fc60000010000 */
[----:B------:R-:W-:Y:S01]  /*64c0*/  @!P0 F2FP.BF16.F32.PACK_AB R26, RZ, R38 ;  /* 0x00000026ff1a823e */ /* 0x000fe200000010ff */
[----:B------:R-:W0:Y:S01]  /*64d0*/  @!P0 LDC.64 R14, c[0x0][0x220] ;  /* 0x00008800ff0e8b82 */ /* 0x000e220000000a00 */
[----:B------:R-:W-:-:S04]  /*64e0*/  @!P0 IMAD.WIDE R24, R41, 0x2, R24 ;  /* 0x0000000229188825 */ /* 0x000fc800078e0218 */
[----:B------:R-:W-:Y:S01]  /*64f0*/  FADD.FTZ R31, R31, R32 ;  /* 0x000000201f1f7221 */ /* 0x000fe20000010000 */
[----:B------:R4:W-:Y:S01]  /*6500*/  @!P0 STG.E.U16 desc[UR12][R24.64], R30 ;  /* 0x0000001e18008986 */ /* 0x0009e2000c10150c */
[----:B-1----:R-:W-:-:S03]  /*6510*/  @!P0 IMAD.WIDE R20, R41, 0x2, R20 ;  /* 0x0000000229148825 */ /* 0x002fc600078e0214 */
[----:B------:R1:W-:Y:S01]  /*6520*/  @!P0 STG.E.U16 desc[UR12][R22.64], R44 ;  /* 0x0000002c16008986 */ /* 0x0003e2000c10150c */
[----:B--2---:R-:W-:Y:S01]  /*6530*/  @!P0 IMAD.WIDE R16, R41, 0x2, R16 ;  /* 0x0000000229108825 */ /* 0x004fe200078e0210 */
[----:B----4-:R-:W-:-:S03]  /*6540*/  @!P0 F2FP.BF16.F32.PACK_AB R25, RZ, R33 ;  /* 0x00000021ff19823e */ /* 0x010fc600000010ff */
[----:B---3--:R-:W-:Y:S01]  /*6550*/  FADD.FTZ R35, R42, R35 ;  /* 0x000000232a237221 */ /* 0x008fe20000010000 */
[----:B------:R-:W-:Y:S02]  /*6560*/  MOV R30, 0xffff ;  /* 0x0000ffff001e7802 */ /* 0x000fe40000000f00 */
[----:B-1----:R-:W-:Y:S02]  /*6570*/  @!P0 F2FP.BF16.F32.PACK_AB R23, RZ, R34 ;  /* 0x00000022ff17823e */ /* 0x002fe400000010ff */
[----:B------:R-:W-:Y:S01]  /*6580*/  @!P0 F2FP.BF16.F32.PACK_AB R33, RZ, R37 ;  /* 0x00000025ff21823e */ /* 0x000fe200000010ff */
[----:B0-----:R-:W-:Y:S01]  /*6590*/  @!P0 IMAD.WIDE R14, R41, 0x2, R14 ;  /* 0x00000002290e8825 */ /* 0x001fe200078e020e */
[----:B------:R0:W1:Y:S04]  /*65a0*/  SHFL.BFLY PT, R30, R31, 0x1, 0x101f ;  /* 0x0c301f001f1e7f89 */ /* 0x00006800000e0000 */
[----:B------:R0:W-:Y:S04]  /*65b0*/  @!P0 STG.E.U16 desc[UR12][R20.64+0x28], R23 ;  /* 0x0000281714008986 */ /* 0x0001e8000c10150c */
[----:B------:R0:W-:Y:S04]  /*65c0*/  @!P0 STG.E.U16 desc[UR12][R18.64+0x28], R25 ;  /* 0x0000281912008986 */ /* 0x0001e8000c10150c */
[----:B------:R0:W-:Y:S04]  /*65d0*/  @!P0 STG.E.U16 desc[UR12][R16.64+0x50], R26 ;  /* 0x0000501a10008986 */ /* 0x0001e8000c10150c */
[----:B------:R0:W-:Y:S02]  /*65e0*/  @!P0 STG.E.U16 desc[UR12][R14.64+0x50], R33 ;  /* 0x000050210e008986 */ /* 0x0001e4000c10150c */
.L_x_762:
        /* <DEDUP_REMOVED lines=9> */
.L_x_692:
        /* <DEDUP_REMOVED lines=8> */
.L_x_695:
[----:B------:R-:W-:Y:S01]  /*6700*/  HFMA2.MMA R28, -RZ, RZ, 0, 4.76837158203125e-07 ;  /* 0x00000008ff1c7435 */ /* 0x000fe200000001ff */
[----:B-1----:R-:W-:Y:S01]  /*6710*/  MOV R29, R14 ;  /* 0x0000000e001d7202 */ /* 0x002fe20000000f00 */
[----:B------:R-:W-:Y:S01]  /*6720*/  IMAD.MOV.U32 R27, RZ, RZ, 0x101f ;  /* 0x0000101fff1b7424 */ /* 0x000fe200078e00ff */
[----:B------:R-:W-:-:S08]  /*6730*/  MOV R26, 0xffff ;  /* 0x0000ffff001a7802 */ /* 0x000fd00000000f00 */
[----:B0-2---:R-:W-:Y:S05]  /*6740*/  WARPSYNC.COLLECTIVE R26, `(.L_x_700) ;  /* 0x000000001a087348 */ /* 0x005fea0003c00000 */
[----:B------:R1:W3:Y:S02]  /*6750*/  SHFL.BFLY P2, R30, R29, R28, R27 ;  /* 0x0c00001c1d1e7389 */ /* 0x0002e4000004001b */
[----:B0123--:R-:W-:Y:S01]  /*6760*/  ENDCOLLECTIVE ;  /* 0x000000000000791b */ /* 0x00ffe20003800000 */
.L_x_700:
[----:B------:R-:W-:Y:S02]  /*6770*/  MOV R29, R15 ;  /* 0x0000000f001d7202 */ /* 0x000fe40000000f00 */
[----:B------:R-:W-:-:S07]  /*6780*/  MOV R17, R30 ;  /* 0x0000001e00117202 */ /* 0x000fce0000000f00 */
[----:B------:R-:W-:Y:S05]  /*6790*/  WARPSYNC.COLLECTIVE R26, `(.L_x_701) ;  /* 0x000000001a087348 */ /* 0x000fea0003c00000 */
[----:B------:R0:W1:Y:S02]  /*67a0*/  SHFL.BFLY P2, R30, R29, R28, R27 ;  /* 0x0c00001c1d1e7389 */ /* 0x000064000004001b */
[----:B01----:R-:W-:Y:S01]  /*67b0*/  ENDCOLLECTIVE ;  /* 0x000000000000791b */ /* 0x003fe20003800000 */
.L_x_701:
[----:B------:R-:W-:Y:S01]  /*67c0*/  FADD.FTZ R17, R17, R14 ;  /* 0x0000000e11117221 */ /* 0x000fe20000010000 */
[----:B------:R-:W-:-:S04]  /*67d0*/  HFMA2.MMA R28, -RZ, RZ, 0, 2.384185791015625e-07 ;  /* 0x00000004ff1c7435 */ /* 0x000fc800000001ff */
[----:B------:R-:W-:Y:S02]  /*67e0*/  MOV R29, R17 ;  /* 0x00000011001d7202 */ /* 0x000fe40000000f00 */
[----:B------:R-:W-:-:S07]  /*67f0*/  MOV R16, R30 ;  /* 0x0000001e00107202 */ /* 0x000fce0000000f00 */
[----:B------:R-:W-:Y:S05]  /*6800*/  WARPSYNC.COLLECTIVE R26, `(.L_x_702) ;  /* 0x000000001a087348 */ /* 0x000fea0003c00000 */
[----:B------:R0:W1:Y:S02]  /*6810*/  SHFL.BFLY P2, R30, R29, R28, R27 ;  /* 0x0c00001c1d1e7389 */ /* 0x000064000004001b */
[----:B01----:R-:W-:Y:S01]  /*6820*/  ENDCOLLECTIVE ;  /* 0x000000000000791b */ /* 0x003fe20003800000 */
.L_x_702:
[----:B------:R-:W-:-:S05]  /*6830*/  FADD.FTZ R16, R16, R15 ;  /* 0x0000000f10107221 */ /* 0x000fca0000010000 */
[----:B------:R-:W-:Y:S02]  /*6840*/  MOV R29, R16 ;  /* 0x00000010001d7202 */ /* 0x000fe40000000f00 */
[----:B------:R-:W-:-:S07]  /*6850*/  MOV R18, R30 ;  /* 0x0000001e00127202 */ /* 0x000fce0000000f00 */
[----:B------:R-:W-:Y:S05]  /*6860*/  WARPSYNC.COLLECTIVE R26, `(.L_x_703) ;  /* 0x000000001a087348 */ /* 0x000fea0003c00000 */
[----:B------:R0:W1:Y:S02]  /*6870*/  SHFL.BFLY P2, R30, R29, R28, R27 ;  /* 0x0c00001c1d1e7389 */ /* 0x000064000004001b */
[----:B01----:R-:W-:Y:S01]  /*6880*/  ENDCOLLECTIVE ;  /* 0x000000000000791b */ /* 0x003fe20003800000 */
.L_x_703:
[----:B------:R-:W-:Y:S01]  /*6890*/  FADD.FTZ R18, R17, R18 ;  /* 0x0000001211127221 */ /* 0x000fe20000010000 */
[----:B------:R-:W-:-:S04]  /*68a0*/  HFMA2.MMA R28, -RZ, RZ, 0, 1.1920928955078125e-07 ;  /* 0x00000002ff1c7435 */ /* 0x000fc800000001ff */
[----:B------:R-:W-:Y:S01]  /*68b0*/  MOV R29, R18 ;  /* 0x00000012001d7202 */ /* 0x000fe20000000f00 */
[----:B------:R-:W-:-:S07]  /*68c0*/  IMAD.MOV.U32 R19, RZ, RZ, R30 ;  /* 0x000000ffff137224 */ /* 0x000fce00078e001e */
[----:B------:R-:W-:Y:S05]  /*68d0*/  WARPSYNC.COLLECTIVE R26, `(.L_x_704) ;  /* 0x000000001a087348 */ /* 0x000fea0003c00000 */
[----:B------:R0:W1:Y:S02]  /*68e0*/  SHFL.BFLY P2, R30, R29, R28, R27 ;  /* 0x0c00001c1d1e7389 */ /* 0x000064000004001b */
[----:B01----:R-:W-:Y:S01]  /*68f0*/  ENDCOLLECTIVE ;  /* 0x000000000000791b */ /* 0x003fe20003800000 */
.L_x_704:
[----:B------:R-:W-:-:S05]  /*6900*/  FADD.FTZ R19, R16, R19 ;  /* 0x0000001310137221 */ /* 0x000fca0000010000 */
[----:B------:R-:W-:Y:S02]  /*6910*/  MOV R29, R19 ;  /* 0x00000013001d7202 */ /* 0x000fe40000000f00 */
[----:B------:R-:W-:-:S07]  /*6920*/  MOV R21, R30 ;  /* 0x0000001e00157202 */ /* 0x000fce0000000f00 */
[----:B------:R-:W-:Y:S05]  /*6930*/  WARPSYNC.COLLECTIVE R26, `(.L_x_705) ;  /* 0x000000001a087348 */ /* 0x000fea0003c00000 */
[----:B------:R0:W1:Y:S02]  /*6940*/  SHFL.BFLY P2, R30, R29, R28, R27 ;  /* 0x0c00001c1d1e7389 */ /* 0x000064000004001b */
[----:B01----:R-:W-:Y:S01]  /*6950*/  ENDCOLLECTIVE ;  /* 0x000000000000791b */ /* 0x003fe20003800000 */
.L_x_705:
[----:B------:R-:W-:Y:S01]  /*6960*/  FADD.FTZ R21, R18, R21 ;  /* 0x0000001512157221 */ /* 0x000fe20000010000 */
[----:B------:R-:W-:-:S04]  /*6970*/  HFMA2.MMA R28, -RZ, RZ, 0, 5.9604644775390625e-08 ;  /* 0x00000001ff1c7435 */ /* 0x000fc800000001ff */
[----:B------:R-:W-:Y:S02]  /*6980*/  MOV R29, R21 ;  /* 0x00000015001d7202 */ /* 0x000fe40000000f00 */
[----:B------:R-:W-:-:S07]  /*6990*/  MOV R14, R30 ;  /* 0x0000001e000e7202 */ /* 0x000fce0000000f00 */
[----:B------:R-:W-:Y:S05]  /*69a0*/  WARPSYNC.COLLECTIVE R26, `(.L_x_706) ;  /* 0x000000001a087348 */ /* 0x000fea0003c00000 */
[----:B------:R0:W1:Y:S02]  /*69b0*/  SHFL.BFLY P2, R30, R29, R28, R27 ;  /* 0x0c00001c1d1e7389 */ /* 0x000064000004001b */
[----:B01----:R-:W-:Y:S01]  /*69c0*/  ENDCOLLECTIVE ;  /* 0x000000000000791b */ /* 0x003fe20003800000 */
.L_x_706:
[----:B------:R-:W-:-:S04]  /*69d0*/  FADD.FTZ R14, R19, R14 ;  /* 0x0000000e130e7221 */ /* 0x000fc80000010000 */
[----:B------:R-:W-:Y:S01]  /*69e0*/  IMAD.MOV.U32 R29, RZ, RZ, R14 ;  /* 0x000000ffff1d7224 */ /* 0x000fe200078e000e */
[----:B------:R-:W-:-:S07]  /*69f0*/  MOV R20, R30 ;  /* 0x0000001e00147202 */ /* 0x000fce0000000f00 */
[----:B------:R-:W-:Y:S05]  /*6a00*/  WARPSYNC.COLLECTIVE R26, `(.L_x_707) ;  /* 0x000000001a087348 */ /* 0x000fea0003c00000 */
[----:B------:R0:W1:Y:S02]  /*6a10*/  SHFL.BFLY P2, R30, R29, R28, R27 ;  /* 0x0c00001c1d1e7389 */ /* 0x000064000004001b */
[----:B01----:R-:W-:Y:S01]  /*6a20*/  ENDCOLLECTIVE ;  /* 0x000000000000791b */ /* 0x003fe20003800000 */
.L_x_707:
[----:B------:R-:W-:Y:S01]  /*6a30*/  FADD.FTZ R20, R21, R20 ;  /* 0x0000001415147221 */ /* 0x000fe20000010000 */
[----:B------:R-:W-:Y:S06]  /*6a40*/  BRA `(.L_x_708) ;  /* 0xffffffe800d87947 */ /* 0x000fec000383ffff */
.L_x_696:
[----:B------:R-:W-:Y:S01]  /*6a50*/  HFMA2.MMA R28, -RZ, RZ, 0, 4.76837158203125e-07 ;  /* 0x00000008ff1c7435 */ /* 0x000fe200000001ff */
[----:B------:R-:W-:Y:S01]  /*6a60*/  BSSY B1, `(.L_x_709) ;  /* 0x0000007000017945 */ /* 0x000fe20003800000 */
[----:B-1----:R-:W-:Y:S02]  /*6a70*/  MOV R29, R14 ;  /* 0x0000000e001d7202 */ /* 0x002fe40000000f00 */
[----:B------:R-:W-:Y:S02]  /*6a80*/  MOV R27, 0x101f ;  /* 0x0000101f001b7802 */ /* 0x000fe40000000f00 */
[----:B------:R-:W-:-:S07]  /*6a90*/  MOV R26, 0xffff ;  /* 0x0000ffff001a7802 */ /* 0x000fce0000000f00 */
[----:B0-2---:R-:W-:Y:S05]  /*6aa0*/  WARPSYNC.COLLECTIVE R26, `(.L_x_710) ;  /* 0x000000001a087348 */ /* 0x005fea0003c00000 */
[----:B------:R1:W3:Y:S02]  /*6ab0*/  SHFL.BFLY P2, R30, R29, R28, R27 ;  /* 0x0c00001c1d1e7389 */ /* 0x0002e4000004001b */
[----:B0123--:R-:W-:Y:S01]  /*6ac0*/  ENDCOLLECTIVE ;  /* 0x000000000000791b */ /* 0x00ffe20003800000 */
.L_x_710:
[----:B------:R-:W-:Y:S05]  /*6ad0*/  BSYNC B1 ;  /* 0x0000000000017941 */ /* 0x000fea0003800000 */
.L_x_709:
        /* <DEDUP_REMOVED lines=8> */
.L_x_711:
[----:B------:R-:W-:Y:S01]  /*6b60*/  FADD.FTZ R21, R21, R14 ;  /* 0x0000000e15157221 */ /* 0x000fe20000010000 */
[----:B------:R-:W-:-:S04]  /*6b70*/  HFMA2.MMA R28, -RZ, RZ, 0, 2.384185791015625e-07 ;  /* 0x00000004ff1c7435 */ /* 0x000fc800000001ff */
[----:B------:R-:W-:Y:S02]  /*6b80*/  MOV R29, R21 ;  /* 0x00000015001d7202 */ /* 0x000fe40000000f00 */
[----:B------:R-:W-:-:S07]  /*6b90*/  MOV R20, R30 ;  /* 0x0000001e00147202 */ /* 0x000fce0000000f00 */
[----:B------:R-:W-:Y:S05]  /*6ba0*/  WARPSYNC.COLLECTIVE R26, `(.L_x_712) ;  /* 0x000000001a087348 */ /* 0x000fea0003c00000 */
[----:B------:R0:W1:Y:S02]  /*6bb0*/  SHFL.BFLY P2, R30, R29, R28, R27 ;  /* 0x0c00001c1d1e7389 */ /* 0x000064000004001b */
[----:B01----:R-:W-:Y:S01]  /*6bc0*/  ENDCOLLECTIVE ;  /* 0x000000000000791b */ /* 0x003fe20003800000 */
.L_x_712:
[----:B------:R-:W-:-:S05]  /*6bd0*/  FADD.FTZ R20, R20, R15 ;  /* 0x0000000f14147221 */ /* 0x000fca0000010000 */
[----:B------:R-:W-:Y:S02]  /*6be0*/  MOV R29, R20 ;  /* 0x00000014001d7202 */ /* 0x000fe40000000f00 */
[----:B------:R-:W-:-:S07]  /*6bf0*/  MOV R22, R30 ;  /* 0x0000001e00167202 */ /* 0x000fce0000000f00 */
[----:B------:R-:W-:Y:S05]  /*6c00*/  WARPSYNC.COLLECTIVE R26, `(.L_x_713) ;  /* 0x000000001a087348 */ /* 0x000fea0003c00000 */
[----:B------:R0:W1:Y:S02]  /*6c10*/  SHFL.BFLY P2, R30, R29, R28, R27 ;  /* 0x0c00001c1d1e7389 */ /* 0x000064000004001b */
[----:B01----:R-:W-:Y:S01]  /*6c20*/  ENDCOLLECTIVE ;  /* 0x000000000000791b */ /* 0x003fe20003800000 */
.L_x_713:
[----:B------:R-:W-:Y:S01]  /*6c30*/  FADD.FTZ R22, R21, R22 ;  /* 0x0000001615167221 */ /* 0x000fe20000010000 */
[----:B------:R-:W-:-:S04]  /*6c40*/  HFMA2.MMA R28, -RZ, RZ, 0, 1.1920928955078125e-07 ;  /* 0x00000002ff1c7435 */ /* 0x000fc800000001ff */
[----:B------:R-:W-:Y:S02]  /*6c50*/  MOV R29, R22 ;  /* 0x00000016001d7202 */ /* 0x000fe40000000f00 */
[----:B------:R-:W-:-:S07]  /*6c60*/  MOV R23, R30 ;  /* 0x0000001e00177202 */ /* 0x000fce0000000f00 */
[----:B------:R-:W-:Y:S05]  /*6c70*/  WARPSYNC.COLLECTIVE R26, `(.L_x_714) ;  /* 0x000000001a087348 */ /* 0x000fea0003c00000 */
[----:B------:R0:W1:Y:S02]  /*6c80*/  SHFL.BFLY P2, R30, R29, R28, R27 ;  /* 0x0c00001c1d1e7389 */ /* 0x000064000004001b */
[----:B01----:R-:W-:Y:S01]  /*6c90*/  ENDCOLLECTIVE ;  /* 0x000000000000791b */ /* 0x003fe20003800000 */
.L_x_714:
[----:B------:R-:W-:-:S05]  /*6ca0*/  FADD.FTZ R23, R20, R23 ;  /* 0x0000001714177221 */ /* 0x000fca0000010000 */
[----:B------:R-:W-:Y:S01]  /*6cb0*/  MOV R29, R23 ;  /* 0x00000017001d7202 */ /* 0x000fe20000000f00 */
[----:B------:R-:W-:-:S07]  /*6cc0*/  IMAD.MOV.U32 R25, RZ, RZ, R30 ;  /* 0x000000ffff197224 */ /* 0x000fce00078e001e */
[----:B------:R-:W-:Y:S05]  /*6cd0*/  WARPSYNC.COLLECTIVE R26, `(.L_x_715) ;  /* 0x000000001a087348 */ /* 0x000fea0003c00000 */
[----:B------:R0:W1:Y:S02]  /*6ce0*/  SHFL.BFLY P2, R30, R29, R28, R27 ;  /* 0x0c00001c1d1e7389 */ /* 0x000064000004001b */
[----:B01----:R-:W-:Y:S01]  /*6cf0*/  ENDCOLLECTIVE ;  /* 0x000000000000791b */ /* 0x003fe20003800000 */
.L_x_715:
[----:B------:R-:W-:Y:S01]  /*6d00*/  FADD.FTZ R25, R22, R25 ;  /* 0x0000001916197221 */ /* 0x000fe20000010000 */
[----:B------:R-:W-:-:S04]  /*6d10*/  HFMA2.MMA R28, -RZ, RZ, 0, 5.9604644775390625e-08 ;  /* 0x00000001ff1c7435 */ /* 0x000fc800000001ff */
[----:B------:R-:W-:Y:S02]  /*6d20*/  MOV R29, R25 ;  /* 0x00000019001d7202 */ /* 0x000fe40000000f00 */
[----:B------:R-:W-:-:S07]  /*6d30*/  MOV R14, R30 ;  /* 0x0000001e000e7202 */ /* 0x000fce0000000f00 */
[----:B------:R-:W-:Y:S05]  /*6d40*/  WARPSYNC.COLLECTIVE R26, `(.L_x_716) ;  /* 0x000000001a087348 */ /* 0x000fea0003c00000 */
[----:B------:R0:W1:Y:S02]  /*6d50*/  SHFL.BFLY P2, R30, R29, R28, R27 ;  /* 0x0c00001c1d1e7389 */ /* 0x000064000004001b */
[----:B01----:R-:W-:Y:S01]  /*6d60*/  ENDCOLLECTIVE ;  /* 0x000000000000791b */ /* 0x003fe20003800000 */
.L_x_716:
[----:B------:R-:W-:-:S05]  /*6d70*/  FADD.FTZ R14, R23, R14 ;  /* 0x0000000e170e7221 */ /* 0x000fca0000010000 */
[----:B------:R-:W-:Y:S02]  /*6d80*/  MOV R29, R14 ;  /* 0x0000000e001d7202 */ /* 0x000fe40000000f00 */
[----:B------:R-:W-:-:S07]  /*6d90*/  MOV R24, R30 ;  /* 0x0000001e00187202 */ /* 0x000fce0000000f00 */
[----:B------:R-:W-:Y:S05]  /*6da0*/  WARPSYNC.COLLECTIVE R26, `(.L_x_717) ;  /* 0x000000001a087348 */ /* 0x000fea0003c00000 */
[----:B------:R0:W1:Y:S02]  /*6db0*/  SHFL.BFLY P2, R30, R29, R28, R27 ;  /* 0x0c00001c1d1e7389 */ /* 0x000064000004001b */
[----:B01----:R-:W-:Y:S01]  /*6dc0*/  ENDCOLLECTIVE ;  /* 0x000000000000791b */ /* 0x003fe20003800000 */
.L_x_717:
[----:B------:R-:W-:Y:S01]  /*6dd0*/  FADD.FTZ R24, R25, R24 ;  /* 0x0000001819187221 */ /* 0x000fe20000010000 */
[----:B------:R-:W-:Y:S06]  /*6de0*/  BRA `(.L_x_718) ;  /* 0xffffffe800a87947 */ /* 0x000fec000383ffff */
.L_x_697:
        /* <DEDUP_REMOVED lines=8> */
.L_x_720:
[----:B------:R-:W-:Y:S05]  /*6e70*/  BSYNC B1 ;  /* 0x0000000000017941 */ /* 0x000fea0003800000 */
.L_x_719:
[----:B------:R-:W-:Y:S01]  /*6e80*/  HFMA2.MMA R28, -RZ, RZ, 0, 4.76837158203125e-07 ;  /* 0x00000008ff1c7435 */ /* 0x000fe200000001ff */
[----:B------:R-:W-:Y:S02]  /*6e90*/  MOV R29, R15 ;  /* 0x0000000f001d7202 */ /* 0x000fe40000000f00 */
[----:B------:R-:W-:Y:S02]  /*6ea0*/  MOV R27, 0x101f ;  /* 0x0000101f001b7802 */ /* 0x000fe40000000f00 */
[----:B------:R-:W-:Y:S02]  /*6eb0*/  MOV R26, 0xffff ;  /* 0x0000ffff001a7802 */ /* 0x000fe40000000f00 */
[----:B------:R-:W-:-:S07]  /*6ec0*/  MOV R21, R30 ;  /* 0x0000001e00157202 */ /* 0x000fce0000000f00 */
[----:B------:R-:W-:Y:S05]  /*6ed0*/  WARPSYNC.COLLECTIVE R26, `(.L_x_721) ;  /* 0x000000001a087348 */ /* 0x000fea0003c00000 */
[----:B------:R0:W1:Y:S02]  /*6ee0*/  SHFL.BFLY P2, R30, R29, R28, R27 ;  /* 0x0c00001c1d1e7389 */ /* 0x000064000004001b */
[----:B01----:R-:W-:Y:S01]  /*6ef0*/  ENDCOLLECTIVE ;  /* 0x000000000000791b */ /* 0x003fe20003800000 */
.L_x_721:
[----:B------:R-:W-:-:S05]  /*6f00*/  FADD.FTZ R21, R21, R14 ;  /* 0x0000000e15157221 */ /* 0x000fca0000010000 */
[----:B------:R-:W-:Y:S01]  /*6f10*/  MOV R29, R21 ;  /* 0x00000015001d7202 */ /* 0x000fe20000000f00 */
[----:B------:R-:W-:Y:S01]  /*6f20*/  IMAD.MOV.U32 R28, RZ, RZ, 0x4 ;  /* 0x00000004ff1c7424 */ /* 0x000fe200078e00ff */
[----:B------:R-:W-:-:S07]  /*6f30*/  MOV R20, R30 ;  /* 0x0000001e00147202 */ /* 0x000fce0000000f00 */
[----:B------:R-:W-:Y:S05]  /*6f40*/  WARPSYNC.COLLECTIVE R26, `(.L_x_722) ;  /* 0x000000001a087348 */ /* 0x000fea0003c00000 */
[----:B------:R0:W1:Y:S02]  /*6f50*/  SHFL.BFLY P2, R30, R29, R28, R27 ;  /* 0x0c00001c1d1e7389 */ /* 0x000064000004001b */
[----:B01----:R-:W-:Y:S01]  /*6f60*/  ENDCOLLECTIVE ;  /* 0x000000000000791b */ /* 0x003fe20003800000 */
.L_x_722:
[----:B------:R-:W-:-:S05]  /*6f70*/  FADD.FTZ R20, R20, R15 ;  /* 0x0000000f14147221 */ /* 0x000fca0000010000 */
[----:B------:R-:W-:Y:S02]  /*6f80*/  MOV R29, R20 ;  /* 0x00000014001d7202 */ /* 0x000fe40000000f00 */
[----:B------:R-:W-:-:S07]  /*6f90*/  MOV R22, R30 ;  /* 0x0000001e00167202 */ /* 0x000fce0000000f00 */
[----:B------:R-:W-:Y:S05]  /*6fa0*/  WARPSYNC.COLLECTIVE R26, `(.L_x_723) ;  /* 0x000000001a087348 */ /* 0x000fea0003c00000 */
[----:B------:R0:W1:Y:S02]  /*6fb0*/  SHFL.BFLY P2, R30, R29, R28, R27 ;  /* 0x0c00001c1d1e7389 */ /* 0x000064000004001b */
[----:B01----:R-:W-:Y:S01]  /*6fc0*/  ENDCOLLECTIVE ;  /* 0x000000000000791b */ /* 0x003fe20003800000 */
.L_x_723:
[----:B------:R-:W-:Y:S01]  /*6fd0*/  FADD.FTZ R22, R21, R22 ;  /* 0x0000001615167221 */ /* 0x000fe20000010000 */
[----:B------:R-:W-:-:S04]  /*6fe0*/  HFMA2.MMA R28, -RZ, RZ, 0, 1.1920928955078125e-07 ;  /* 0x00000002ff1c7435 */ /* 0x000fc800000001ff */
[----:B------:R-:W-:Y:S02]  /*6ff0*/  MOV R29, R22 ;  /* 0x00000016001d7202 */ /* 0x000fe40000000f00 */
[----:B------:R-:W-:-:S07]  /*7000*/  MOV R23, R30 ;  /* 0x0000001e00177202 */ /* 0x000fce0000000f00 */
[----:B------:R-:W-:Y:S05]  /*7010*/  WARPSYNC.COLLECTIVE R26, `(.L_x_724) ;  /* 0x000000001a087348 */ /* 0x000fea0003c00000 */
[----:B------:R0:W1:Y:S02]  /*7020*/  SHFL.BFLY P2, R30, R29, R28, R27 ;  /* 0x0c00001c1d1e7389 */ /* 0x000064000004001b */
[----:B01----:R-:W-:Y:S01]  /*7030*/  ENDCOLLECTIVE ;  /* 0x000000000000791b */ /* 0x003fe20003800000 */
.L_x_724:
[----:B------:R-:W-:-:S05]  /*7040*/  FADD.FTZ R23, R20, R23 ;  /* 0x0000001714177221 */ /* 0x000fca0000010000 */
[----:B------:R-:W-:Y:S02]  /*7050*/  MOV R29, R23 ;  /* 0x00000017001d7202 */ /* 0x000fe40000000f00 */
[----:B------:R-:W-:-:S07]  /*7060*/  MOV R25, R30 ;  /* 0x0000001e00197202 */ /* 0x000fce0000000f00 */
[----:B------:R-:W-:Y:S05]  /*7070*/  WARPSYNC.COLLECTIVE R26, `(.L_x_725) ;  /* 0x000000001a087348 */ /* 0x000fea0003c00000 */
[----:B------:R0:W1:Y:S02]  /*7080*/  SHFL.BFLY P2, R30, R29, R28, R27 ;  /* 0x0c00001c1d1e7389 */ /* 0x000064000004001b */
[----:B01----:R-:W-:Y:S01]  /*7090*/  ENDCOLLECTIVE ;  /* 0x000000000000791b */ /* 0x003fe20003800000 */
.L_x_725:
[----:B------:R-:W-:Y:S01]  /*70a0*/  FADD.FTZ R25, R22, R25 ;  /* 0x0000001916197221 */ /* 0x000fe20000010000 */
[----:B------:R-:W-:-:S03]  /*70b0*/  HFMA2.MMA R28, -RZ, RZ, 0, 5.9604644775390625e-08 ;  /* 0x00000001ff1c7435 */ /* 0x000fc600000001ff */
[----:B------:R-:W-:Y:S01]  /*70c0*/  IMAD.MOV.U32 R29, RZ, RZ, R25 ;  /* 0x000000ffff1d7224 */ /* 0x000fe200078e0019 */
[----:B------:R-:W-:-:S07]  /*70d0*/  MOV R14, R30 ;  /* 0x0000001e000e7202 */ /* 0x000fce0000000f00 */
[----:B------:R-:W-:Y:S05]  /*70e0*/  WARPSYNC.COLLECTIVE R26, `(.L_x_726) ;  /* 0x000000001a087348 */ /* 0x000fea0003c00000 */
[----:B------:R0:W1:Y:S02]  /*70f0*/  SHFL.BFLY P2, R30, R29, R28, R27 ;  /* 0x0c00001c1d1e7389 */ /* 0x000064000004001b */
[----:B01----:R-:W-:Y:S01]  /*7100*/  ENDCOLLECTIVE ;  /* 0x000000000000791b */ /* 0x003fe20003800000 */
.L_x_726:
[----:B------:R-:W-:-:S05]  /*7110*/  FADD.FTZ R14, R23, R14 ;  /* 0x0000000e170e7221 */ /* 0x000fca0000010000 */
[----:B------:R-:W-:Y:S02]  /*7120*/  MOV R29, R14 ;  /* 0x0000000e001d7202 */ /* 0x000fe40000000f00 */
[----:B------:R-:W-:-:S07]  /*7130*/  MOV R24, R30 ;  /* 0x0000001e00187202 */ /* 0x000fce0000000f00 */
[----:B------:R-:W-:Y:S05]  /*7140*/  WARPSYNC.COLLECTIVE R26, `(.L_x_727) ;  /* 0x000000001a087348 */ /* 0x000fea0003c00000 */
[----:B------:R0:W1:Y:S02]  /*7150*/  SHFL.BFLY P2, R30, R29, R28, R27 ;  /* 0x0c00001c1d1e7389 */ /* 0x000064000004001b */
[----:B01----:R-:W-:Y:S01]  /*7160*/  ENDCOLLECTIVE ;  /* 0x000000000000791b */ /* 0x003fe20003800000 */
.L_x_727:
[----:B------:R-:W-:Y:S01]  /*7170*/  FADD.FTZ R24, R25, R24 ;  /* 0x0000001819187221 */ /* 0x000fe20000010000 */
[----:B------:R-:W-:Y:S06]  /*7180*/  BRA `(.L_x_728) ;  /* 0xffffffe800647947 */ /* 0x000fec000383ffff */
.L_x_698:
[----:B------:R-:W-:Y:S01]  /*7190*/  BSSY B0, `(.L_x_729) ;  /* 0x0000008000007945 */ /* 0x000fe20003800000 */
[----:B-1----:R-:W-:Y:S02]  /*71a0*/  MOV R29, R16 ;  /* 0x00000010001d7202 */ /* 0x002fe40000000f00 */
[----:B------:R-:W-:Y:S02]  /*71b0*/  MOV R28, 0x8 ;  /* 0x00000008001c7802 */ /* 0x000fe40000000f00 */
[----:B------:R-:W-:Y:S02]  /*71c0*/  MOV R27, 0x101f ;  /* 0x0000101f001b7802 */ /* 0x000fe40000000f00 */
[----:B------:R-:W-:-:S07]  /*71d0*/  MOV R26, 0xffff ;  /* 0x0000ffff001a7802 */ /* 0x000fce0000000f00 */
[----:B0-2---:R-:W-:Y:S05]  /*71e0*/  WARPSYNC.COLLECTIVE R26, `(.L_x_730) ;  /* 0x000000001a087348 */ /* 0x005fea0003c00000 */
[----:B------:R1:W3:Y:S02]  /*71f0*/  SHFL.BFLY P2, R30, R29, R28, R27 ;  /* 0x0c00001c1d1e7389 */ /* 0x0002e4000004001b */
[----:B0123--:R-:W-:Y:S01]  /*7200*/  ENDCOLLECTIVE ;  /* 0x000000000000791b */ /* 0x00ffe20003800000 */
.L_x_730:
[----:B------:R-:W-:Y:S05]  /*7210*/  BSYNC B0 ;  /* 0x0000000000007941 */ /* 0x000fea0003800000 */
.L_x_729:
[----:B------:R-:W-:Y:S01]  /*7220*/  HFMA2.MMA R28, -RZ, RZ, 0, 4.76837158203125e-07 ;  /* 0x00000008ff1c7435 */ /* 0x000fe200000001ff */
[----:B------:R-:W-:Y:S01]  /*7230*/  IMAD.MOV.U32 R29, RZ, RZ, R14 ;  /* 0x000000ffff1d7224 */ /* 0x000fe200078e000e */
[----:B------:R-:W-:Y:S01]  /*7240*/  MOV R27, 0x101f ;  /* 0x0000101f001b7802 */ /* 0x000fe20000000f00 */
[----:B------:R-:W-:Y:S01]  /*7250*/  @!P0 VIADD R18, R15, 0x14 ;  /* 0x000000140f128836 */ /* 0x000fe20000000000 */
[----:B------:R-:W-:Y:S01]  /*7260*/  MOV R26, 0xffff ;  /* 0x0000ffff001a7802 */ /* 0x000fe20000000f00 */
[----:B------:R-:W-:Y:S01]  /*7270*/  HFMA2.MMA R32, -RZ, RZ, 0, 0 ;  /* 0x00000000ff207435 */ /* 0x000fe200000001ff */
[----:B------:R-:W-:Y:S02]  /*7280*/  MOV R17, R30 ;  /* 0x0000001e00117202 */ /* 0x000fe40000000f00 */
[----:B------:R-:W-:-:S08]  /*7290*/  @!P0 SHF.L.U32 R19, R10, 0x1, RZ ;  /* 0x000000010a138819 */ /* 0x000fd000000006ff */
[----:B------:R-:W-:Y:S05]  /*72a0*/  WARPSYNC.COLLECTIVE R26, `(.L_x_731) ;  /* 0x000000001a087348 */ /* 0x000fea0003c00000 */
[----:B------:R0:W1:Y:S02]  /*72b0*/  SHFL.BFLY P2, R30, R29, R28, R27 ;  /* 0x0c00001c1d1e7389 */ /* 0x000064000004001b */
[----:B01----:R-:W-:Y:S01]  /*72c0*/  ENDCOLLECTIVE ;  /* 0x000000000000791b */ /* 0x003fe20003800000 */
.L_x_731:
[----:B------:R-:W-:Y:S01]  /*72d0*/  @!P0 LEA R23, R10, UR4, 0x7 ;  /* 0x000000040a178c11 */ /* 0x000fe2000f8e38ff */
[----:B------:R-:W-:Y:S01]  /*72e0*/  FADD.FTZ R25, R17, R16 ;  /* 0x0000001011197221 */ /* 0x000fe20000010000 */
[----:B------:R-:W-:Y:S02]  /*72f0*/  @!P0 LOP3.LUT R18, R18, R19, RZ, 0x3c, !PT ;  /* 0x0000001312128212 */ /* 0x000fe400078e3cff */
[----:B------:R-:W-:Y:S02]  /*7300*/  MOV R34, RZ ;  /* 0x000000ff00227202 */ /* 0x000fe40000000f00 */
[----:B------:R-:W-:Y:S02]  /*7310*/  @!P0 LEA R18, R18, R23, 0x2 ;  /* 0x0000001712128211 */ /* 0x000fe400078e10ff */
[C---:B------:R-:W-:Y:S02]  /*7320*/  @!P0 SHF.L.U32 R22, R10.reuse, 0x1, RZ ;  /* 0x000000010a168819 */ /* 0x040fe400000006ff */
[----:B------:R-:W-:Y:S01]  /*7330*/  @!P0 LEA R24, R10, UR4, 0x7 ;  /* 0x000000040a188c11 */ /* 0x000fe2000f8e38ff */
[----:B------:R0:W1:Y:S01]  /*7340*/  @!P0 LDS R20, [R18] ;  /* 0x0000000012148984 */ /* 0x0000620000000800 */
[----:B------:R-:W-:Y:S01]  /*7350*/  MOV R23, RZ ;  /* 0x000000ff00177202 */ /* 0x000fe20000000f00 */
[----:B------:R-:W-:Y:S01]  /*7360*/  HFMA2.MMA R28, -RZ, RZ, 0, 2.384185791015625e-07 ;  /* 0x00000004ff1c7435 */ /* 0x000fe200000001ff */
[----:B------:R-:W-:Y:S01]  /*7370*/  MOV R29, R25 ;  /* 0x00000019001d7202 */ /* 0x000fe20000000f00 */
[----:B------:R0:W2:Y:S01]  /*7380*/  @!P0 LDS R21, [R18+0x500] ;  /* 0x0005000012158984 */ /* 0x0000a20000000800 */
[----:B------:R-:W-:-:S08]  /*7390*/  FADD.FTZ R17, R30, R14 ;  /* 0x0000000e1e117221 */ /* 0x000fd00000010000 */
[----:B012---:R-:W-:Y:S05]  /*73a0*/  WARPSYNC.COLLECTIVE R26, `(.L_x_732) ;  /* 0x000000001a087348 */ /* 0x007fea0003c00000 */
[----:B------:R3:W4:Y:S02]  /*73b0*/  SHFL.BFLY P2, R30, R29, R28, R27 ;  /* 0x0c00001c1d1e7389 */ /* 0x000724000004001b */
[----:B01234-:R-:W-:Y:S01]  /*73c0*/  ENDCOLLECTIVE ;  /* 0x000000000000791b */ /* 0x01ffe20003800000 */
.L_x_732:
[----:B------:R-:W-:Y:S02]  /*73d0*/  MOV R29, R17 ;  /* 0x00000011001d7202 */ /* 0x000fe40000000f00 */
[----:B------:R-:W-:-:S07]  /*73e0*/  MOV R16, R30 ;  /* 0x0000001e00107202 */ /* 0x000fce0000000f00 */
[----:B------:R-:W-:Y:S05]  /*73f0*/  WARPSYNC.COLLECTIVE R26, `(.L_x_733) ;  /* 0x000000001a087348 */ /* 0x000fea0003c00000 */
[----:B------:R0:W1:Y:S02]  /*7400*/  SHFL.BFLY P2, R30, R29, R28, R27 ;  /* 0x0c00001c1d1e7389 */ /* 0x000064000004001b */
[----:B01----:R-:W-:Y:S01]  /*7410*/  ENDCOLLECTIVE ;  /* 0x000000000000791b */ /* 0x003fe20003800000 */
.L_x_733:
[----:B------:R-:W-:Y:S01]  /*7420*/  @!P0 MOV R32, R20 ;  /* 0x0000001400208202 */ /* 0x000fe20000000f00 */
[----:B------:R-:W-:Y:S01]  /*7430*/  FADD.FTZ R19, R25, R16 ;  /* 0x0000001019137221 */ /* 0x000fe20000010000 */
[----:B------:R-:W-:Y:S01]  /*7440*/  @!P0 IMAD.MOV.U32 R34, RZ, RZ, R21 ;  /* 0x000000ffff228224 */ /* 0x000fe200078e0015 */
[----:B------:R-:W-:-:S04]  /*7450*/  @!P0 IADD3 R21, R15, 0x28, RZ ;  /* 0x000000280f158810 */ /* 0x000fc80007ffe0ff */
[----:B------:R-:W-:Y:S01]  /*7460*/  @!P0 LOP3.LUT R21, R21, R22, RZ, 0x3c, !PT ;  /* 0x0000001615158212 */ /* 0x000fe200078e3cff */
[----:B------:R-:W-:Y:S01]  /*7470*/  HFMA2.MMA R28, -RZ, RZ, 0, 1.1920928955078125e-07 ;  /* 0x00000002ff1c7435 */ /* 0x000fe200000001ff */
[----:B------:R-:W-:-:S03]  /*7480*/  MOV R29, R19 ;  /* 0x00000013001d7202 */ /* 0x000fc60000000f00 */
[----:B------:R-:W-:Y:S01]  /*7490*/  @!P0 IMAD R22, R21, 0x4, R24 ;  /* 0x0000000415168824 */ /* 0x000fe200078e0218 */
[----:B------:R-:W-:-:S04]  /*74a0*/  HFMA2.MMA R24, -RZ, RZ, 0, 0 ;  /* 0x00000000ff187435 */ /* 0x000fc800000001ff */
[----:B------:R0:W1:Y:S01]  /*74b0*/  @!P0 LDS R37, [R22] ;  /* 0x0000000016258984 */ /* 0x0000620000000800 */
[----:B------:R-:W-:-:S03]  /*74c0*/  FADD.FTZ R14, R17, R30 ;  /* 0x0000001e110e7221 */ /* 0x000fc60000010000 */
[----:B------:R0:W2:Y:S04]  /*74d0*/  @!P0 LDS R38, [R22+0x500] ;  /* 0x0005000016268984 */ /* 0x0000a80000000800 */
[----:B012---:R-:W-:Y:S05]  /*74e0*/  WARPSYNC.COLLECTIVE R26, `(.L_x_734) ;  /* 0x000000001a087348 */ /* 0x007fea0003c00000 */
[----:B------:R3:W4:Y:S02]  /*74f0*/  SHFL.BFLY P2, R30, R29, R28, R27 ;  /* 0x0c00001c1d1e7389 */ /* 0x000724000004001b */
[----:B01234-:R-:W-:Y:S01]  /*7500*/  ENDCOLLECTIVE ;  /* 0x000000000000791b */ /* 0x01ffe20003800000 */
.L_x_734:
[----:B------:R-:W-:Y:S02]  /*7510*/  MOV R29, R14 ;  /* 0x0000000e001d7202 */ /* 0x000fe40000000f00 */
[----:B------:R-:W-:-:S07]  /*7520*/  MOV R16, R30 ;  /* 0x0000001e00107202 */ /* 0x000fce0000000f00 */
[----:B------:R-:W-:Y:S05]  /*7530*/  WARPSYNC.COLLECTIVE R26, `(.L_x_735) ;  /* 0x000000001a087348 */ /* 0x000fea0003c00000 */
[----:B------:R0:W1:Y:S02]  /*7540*/  SHFL.BFLY P2, R30, R29, R28, R27 ;  /* 0x0c00001c1d1e7389 */ /* 0x000064000004001b */
[----:B01----:R-:W-:Y:S01]  /*7550*/  ENDCOLLECTIVE ;  /* 0x000000000000791b */ /* 0x003fe20003800000 */
.L_x_735:
[----:B------:R-:W-:Y:S01]  /*7560*/  FADD.FTZ R16, R19, R16 ;  /* 0x0000001013107221 */ /* 0x000fe20000010000 */
[----:B------:R-:W-:Y:S01]  /*7570*/  @!P0 MOV R24, R37 ;  /* 0x0000002500188202 */ /* 0x000fe20000000f00 */
[----:B------:R-:W-:Y:S01]  /*7580*/  @!P0 IMAD.MOV.U32 R23, RZ, RZ, R38 ;  /* 0x000000ffff178224 */ /* 0x000fe200078e0026 */
[----:B------:R-:W-:Y:S02]  /*7590*/  HFMA2.MMA R28, -RZ, RZ, 0, 5.9604644775390625e-08 ;  /* 0x00000001ff1c7435 */ /* 0x000fe400000001ff */
[----:B------:R-:W-:Y:S01]  /*75a0*/  MOV R29, R16 ;  /* 0x00000010001d7202 */ /* 0x000fe20000000f00 */
[----:B------:R-:W-:-:S08]  /*75b0*/  FADD.FTZ R17, R14, R30 ;  /* 0x0000001e0e117221 */ /* 0x000fd00000010000 */
[----:B------:R-:W-:Y:S05]  /*75c0*/  WARPSYNC.COLLECTIVE R26, `(.L_x_736) ;  /* 0x000000001a087348 */ /* 0x000fea0003c00000 */
[----:B------:R0:W1:Y:S02]  /*75d0*/  SHFL.BFLY P2, R30, R29, R28, R27 ;  /* 0x0c00001c1d1e7389 */ /* 0x000064000004001b */
[----:B01----:R-:W-:Y:S01]  /*75e0*/  ENDCOLLECTIVE ;  /* 0x000000000000791b */ /* 0x003fe20003800000 */
.L_x_736:
[----:B------:R-:W-:Y:S02]  /*75f0*/  MOV R29, R17 ;  /* 0x00000011001d7202 */ /* 0x000fe40000000f00 */
[----:B------:R-:W-:-:S07]  /*7600*/  MOV R19, R30 ;  /* 0x0000001e00137202 */ /* 0x000fce0000000f00 */
[----:B------:R-:W-:Y:S05]  /*7610*/  WARPSYNC.COLLECTIVE R26, `(.L_x_737) ;  /* 0x000000001a087348 */ /* 0x000fea0003c00000 */
[----:B------:R0:W1:Y:S02]  /*7620*/  SHFL.BFLY P2, R30, R29, R28, R27 ;  /* 0x0c00001c1d1e7389 */ /* 0x000064000004001b */
[----:B01----:R-:W-:Y:S01]  /*7630*/  ENDCOLLECTIVE ;  /* 0x000000000000791b */ /* 0x003fe20003800000 */
.L_x_737:
[----:B------:R-:W-:Y:S01]  /*7640*/  FADD.FTZ R16, R16, R19 ;  /* 0x0000001310107221 */ /* 0x000fe20000010000 */
[----:B------:R-:W-:Y:S01]  /*7650*/  HFMA2.MMA R28, -RZ, RZ, 0, 4.76837158203125e-07 ;  /* 0x00000008ff1c7435 */ /* 0x000fe200000001ff */
[----:B------:R-:W-:Y:S02]  /*7660*/  MOV R29, R32 ;  /* 0x00000020001d7202 */ /* 0x000fe40000000f00 */
[----:B------:R-:W-:-:S08]  /*7670*/  MOV R14, R30 ;  /* 0x0000001e000e7202 */ /* 0x000fd00000000f00 */
[----:B------:R-:W-:Y:S05]  /*7680*/  WARPSYNC.COLLECTIVE R26, `(.L_x_738) ;  /* 0x000000001a087348 */ /* 0x000fea0003c00000 */
[----:B------:R0:W1:Y:S02]  /*7690*/  SHFL.BFLY P2, R30, R29, R28, R27 ;  /* 0x0c00001c1d1e7389 */ /* 0x000064000004001b */
[----:B01----:R-:W-:Y:S01]  /*76a0*/  ENDCOLLECTIVE ;  /* 0x000000000000791b */ /* 0x003fe20003800000 */
.L_x_738:
[----:B------:R-:W-:Y:S01]  /*76b0*/  FADD.FTZ R44, R17, R14 ;  /* 0x0000000e112c7221 */ /* 0x000fe20000010000 */
[----:B------:R-:W-:Y:S01]  /*76c0*/  IMAD.MOV.U32 R29, RZ, RZ, R34 ;  /* 0x000000ffff1d7224 */ /* 0x000fe200078e0022 */
[----:B------:R-:W-:-:S07]  /*76d0*/  MOV R31, R30 ;  /* 0x0000001e001f7202 */ /* 0x000fce0000000f00 */
[----:B------:R-:W-:Y:S05]  /*76e0*/  WARPSYNC.COLLECTIVE R26, `(.L_x_739) ;  /* 0x000000001a087348 */ /* 0x000fea0003c00000 */
[----:B------:R0:W1:Y:S02]  /*76f0*/  SHFL.BFLY P2, R30, R29, R28, R27 ;  /* 0x0c00001c1d1e7389 */ /* 0x000064000004001b */
[----:B01----:R-:W-:Y:S01]  /*7700*/  ENDCOLLECTIVE ;  /* 0x000000000000791b */ /* 0x003fe20003800000 */
.L_x_739:
[----:B------:R-:W-:Y:S01]  /*7710*/  FADD.FTZ R31, R31, R32 ;  /* 0x000000201f1f7221 */ /* 0x000fe20000010000 */
[----:B------:R-:W-:-:S04]  /*7720*/  HFMA2.MMA R28, -RZ, RZ, 0, 2.384185791015625e-07 ;  /* 0x00000004ff1c7435 */ /* 0x000fc800000001ff */
[----:B------:R-:W-:Y:S02]  /*7730*/  MOV R29, R31 ;  /* 0x0000001f001d7202 */ /* 0x000fe40000000f00 */
[----:B------:R-:W-:-:S07]  /*7740*/  MOV R33, R30 ;  /* 0x0000001e00217202 */ /* 0x000fce0000000f00 */
[----:B------:R-:W-:Y:S05]  /*7750*/  WARPSYNC.COLLECTIVE R26, `(.L_x_740) ;  /* 0x000000001a087348 */ /* 0x000fea0003c00000 */
[----:B------:R0:W1:Y:S02]  /*7760*/  SHFL.BFLY P2, R30, R29, R28, R27 ;  /* 0x0c00001c1d1e7389 */ /* 0x000064000004001b */
[----:B01----:R-:W-:Y:S01]  /*7770*/  ENDCOLLECTIVE ;  /* 0x000000000000791b */ /* 0x003fe20003800000 */
.L_x_740:
[----:B------:R-:W-:-:S05]  /*7780*/  FADD.FTZ R33, R33, R34 ;  /* 0x0000002221217221 */ /* 0x000fca0000010000 */
[----:B------:R-:W-:Y:S02]  /*7790*/  MOV R29, R33 ;  /* 0x00000021001d7202 */ /* 0x000fe40000000f00 */
[----:B------:R-:W-:-:S07]  /*77a0*/  MOV R20, R30 ;  /* 0x0000001e00147202 */ /* 0x000fce0000000f00 */
[----:B------:R-:W-:Y:S05]  /*77b0*/  WARPSYNC.COLLECTIVE R26, `(.L_x_741) ;  /* 0x000000001a087348 */ /* 0x000fea0003c00000 */
[----:B------:R0:W1:Y:S02]  /*77c0*/  SHFL.BFLY P2, R30, R29, R28, R27 ;  /* 0x0c00001c1d1e7389 */ /* 0x000064000004001b */
[----:B01----:R-:W-:Y:S01]  /*77d0*/  ENDCOLLECTIVE ;  /* 0x000000000000791b */ /* 0x003fe20003800000 */
.L_x_741:
[----:B------:R-:W-:Y:S01]  /*77e0*/  FADD.FTZ R35, R31, R20 ;  /* 0x000000141f237221 */ /* 0x000fe20000010000 */
[----:B------:R-:W-:-:S04]  /*77f0*/  HFMA2.MMA R28, -RZ, RZ, 0, 1.1920928955078125e-07 ;  /* 0x00000002ff1c7435 */ /* 0x000fc800000001ff */
[----:B------:R-:W-:Y:S02]  /*7800*/  MOV R29, R35 ;  /* 0x00000023001d7202 */ /* 0x000fe40000000f00 */
[----:B------:R-:W-:-:S07]  /*7810*/  MOV R36, R30 ;  /* 0x0000001e00247202 */ /* 0x000fce0000000f00 */
[----:B------:R-:W-:Y:S05]  /*7820*/  WARPSYNC.COLLECTIVE R26, `(.L_x_742) ;  /* 0x000000001a087348 */ /* 0x000fea0003c00000 */
[----:B------:R0:W1:Y:S02]  /*7830*/  SHFL.BFLY P2, R30, R29, R28, R27 ;  /* 0x0c00001c1d1e7389 */ /* 0x000064000004001b */
[----:B01----:R-:W-:Y:S01]  /*7840*/  ENDCOLLECTIVE ;  /* 0x000000000000791b */ /* 0x003fe20003800000 */
.L_x_742:
[----:B------:R-:W-:-:S05]  /*7850*/  FADD.FTZ R36, R33, R36 ;  /* 0x0000002421247221 */ /* 0x000fca0000010000 */
[----:B------:R-:W-:Y:S02]  /*7860*/  MOV R29, R36 ;  /* 0x00000024001d7202 */ /* 0x000fe40000000f00 */
[----:B------:R-:W-:-:S07]  /*7870*/  MOV R18, R30 ;  /* 0x0000001e00127202 */ /* 0x000fce0000000f00 */
[----:B------:R-:W-:Y:S05]  /*7880*/  WARPSYNC.COLLECTIVE R26, `(.L_x_743) ;  /* 0x000000001a087348 */ /* 0x000fea0003c00000 */
[----:B------:R0:W1:Y:S02]  /*7890*/  SHFL.BFLY P2, R30, R29, R28, R27 ;  /* 0x0c00001c1d1e7389 */ /* 0x000064000004001b */
[----:B01----:R-:W-:Y:S01]  /*78a0*/  ENDCOLLECTIVE ;  /* 0x000000000000791b */ /* 0x003fe20003800000 */
.L_x_743:
[----:B------:R-:W-:Y:S01]  /*78b0*/  FADD.FTZ R35, R35, R18 ;  /* 0x0000001223237221 */ /* 0x000fe20000010000 */
[----:B------:R-:W-:Y:S02]  /*78c0*/  HFMA2.MMA R18, -RZ, RZ, 0, 0 ;  /* 0x00000000ff127435 */ /* 0x000fe400000001ff */
[----:B------:R-:W-:Y:S02]  /*78d0*/  HFMA2.MMA R28, -RZ, RZ, 0, 5.9604644775390625e-08 ;  /* 0x00000001ff1c7435 */ /* 0x000fe400000001ff */
[----:B------:R-:W-:Y:S02]  /*78e0*/  MOV R29, R35 ;  /* 0x00000023001d7202 */ /* 0x000fe40000000f00 */
[----:B------:R-:W-:-:S07]  /*78f0*/  MOV R21, R30 ;  /* 0x0000001e00157202 */ /* 0x000fce0000000f00 */
[----:B------:R-:W-:Y:S05]  /*7900*/  WARPSYNC.COLLECTIVE R26, `(.L_x_744) ;  /* 0x000000001a087348 */ /* 0x000fea0003c00000 */
[----:B------:R0:W1:Y:S02]  /*7910*/  SHFL.BFLY P2, R30, R29, R28, R27 ;  /* 0x0c00001c1d1e7389 */ /* 0x000064000004001b */
[----:B01----:R-:W-:Y:S01]  /*7920*/  ENDCOLLECTIVE ;  /* 0x000000000000791b */ /* 0x003fe20003800000 */
.L_x_744:
[----:B------:R-:W-:Y:S01]  /*7930*/  FADD.FTZ R36, R36, R21 ;  /* 0x0000001524247221 */ /* 0x000fe20000010000 */
[----:B------:R-:W-:-:S04]  /*7940*/  HFMA2.MMA R21, -RZ, RZ, 0, 0 ;  /* 0x00000000ff157435 */ /* 0x000fc800000001ff */
[----:B------:R-:W-:Y:S02]  /*7950*/  MOV R29, R36 ;  /* 0x00000024001d7202 */ /* 0x000fe40000000f00 */
[----:B------:R-:W-:-:S07]  /*7960*/  MOV R34, R30 ;  /* 0x0000001e00227202 */ /* 0x000fce0000000f00 */
[----:B------:R-:W-:Y:S05]  /*7970*/  WARPSYNC.COLLECTIVE R26, `(.L_x_745) ;  /* 0x000000001a087348 */ /* 0x000fea0003c00000 */
[----:B------:R0:W1:Y:S02]  /*7980*/  SHFL.BFLY P2, R30, R29, R28, R27 ;  /* 0x0c00001c1d1e7389 */ /* 0x000064000004001b */
[----:B01----:R-:W-:Y:S01]  /*7990*/  ENDCOLLECTIVE ;  /* 0x000000000000791b */ /* 0x003fe20003800000 */
.L_x_745:
[----:B------:R-:W-:Y:S01]  /*79a0*/  FADD.FTZ R34, R35, R34 ;  /* 0x0000002223227221 */ /* 0x000fe20000010000 */
[----:B------:R-:W-:Y:S01]  /*79b0*/  HFMA2.MMA R28, -RZ, RZ, 0, 4.76837158203125e-07 ;  /* 0x00000008ff1c7435 */ /* 0x000fe200000001ff */
[----:B------:R-:W-:Y:S02]  /*79c0*/  MOV R29, R24 ;  /* 0x00000018001d7202 */ /* 0x000fe40000000f00 */
[----:B------:R-:W-:-:S08]  /*79d0*/  MOV R33, R30 ;  /* 0x0000001e00217202 */ /* 0x000fd00000000f00 */
[----:B------:R-:W-:Y:S05]  /*79e0*/  WARPSYNC.COLLECTIVE R26, `(.L_x_746) ;  /* 0x000000001a087348 */ /* 0x000fea0003c00000 */
[----:B------:R0:W1:Y:S02]  /*79f0*/  SHFL.BFLY P2, R30, R29, R28, R27 ;  /* 0x0c00001c1d1e7389 */ /* 0x000064000004001b */
[----:B01----:R-:W-:Y:S01]  /*7a00*/  ENDCOLLECTIVE ;  /* 0x000000000000791b */ /* 0x003fe20003800000 */
.L_x_746:
[----:B------:R-:W-:Y:S01]  /*7a10*/  FADD.FTZ R33, R36, R33 ;  /* 0x0000002124217221 */ /* 0x000fe20000010000 */
[----:B------:R-:W-:Y:S01]  /*7a20*/  IMAD.MOV.U32 R29, RZ, RZ, R23 ;  /* 0x000000ffff1d7224 */ /* 0x000fe200078e0017 */
[----:B------:R-:W-:-:S07]  /*7a30*/  MOV R37, R30 ;  /* 0x0000001e00257202 */ /* 0x000fce0000000f00 */
[----:B------:R-:W-:Y:S05]  /*7a40*/  WARPSYNC.COLLECTIVE R26, `(.L_x_747) ;  /* 0x000000001a087348 */ /* 0x000fea0003c00000 */
[----:B------:R0:W1:Y:S02]  /*7a50*/  SHFL.BFLY P2, R30, R29, R28, R27 ;  /* 0x0c00001c1d1e7389 */ /* 0x000064000004001b */
[----:B01----:R-:W-:Y:S01]  /*7a60*/  ENDCOLLECTIVE ;  /* 0x000000000000791b */ /* 0x003fe20003800000 */
.L_x_747:
[----:B------:R-:W-:Y:S01]  /*7a70*/  FADD.FTZ R25, R37, R24 ;  /* 0x0000001825197221 */ /* 0x000fe20000010000 */
[----:B------:R-:W-:Y:S01]  /*7a80*/  @!P0 SHF.L.U32 R24, R10, 0x1, RZ ;  /* 0x000000010a188819 */ /* 0x000fe200000006ff */
[----:B------:R-:W-:-:S03]  /*7a90*/  HFMA2.MMA R28, -RZ, RZ, 0, 2.384185791015625e-07 ;  /* 0x00000004ff1c7435 */ /* 0x000fc600000001ff */
[----:B------:R-:W-:Y:S02]  /*7aa0*/  MOV R29, R25 ;  /* 0x00000019001d7202 */ /* 0x000fe40000000f00 */
[----:B------:R-:W-:-:S07]  /*7ab0*/  MOV R38, R30 ;  /* 0x0000001e00267202 */ /* 0x000fce0000000f00 */
[----:B------:R-:W-:Y:S05]  /*7ac0*/  WARPSYNC.COLLECTIVE R26, `(.L_x_748) ;  /* 0x000000001a087348 */ /* 0x000fea0003c00000 */
[----:B------:R0:W1:Y:S02]  /*7ad0*/  SHFL.BFLY P2, R30, R29, R28, R27 ;  /* 0x0c00001c1d1e7389 */ /* 0x000064000004001b */
[----:B01----:R-:W-:Y:S01]  /*7ae0*/  ENDCOLLECTIVE ;  /* 0x000000000000791b */ /* 0x003fe20003800000 */
.L_x_748:
[----:B------:R-:W-:Y:S01]  /*7af0*/  FADD.FTZ R32, R38, R23 ;  /* 0x0000001726207221 */ /* 0x000fe20000010000 */
[----:B------:R-:W-:-:S04]  /*7b00*/  @!P0 IADD3 R23, R15, 0x3c, RZ ;  /* 0x0000003c0f178810 */ /* 0x000fc80007ffe0ff */
[----:B------:R-:W-:Y:S02]  /*7b10*/  @!P0 LOP3.LUT R23, R23, R24, RZ, 0x3c, !PT ;  /* 0x0000001817178212 */ /* 0x000fe400078e3cff */
[----:B------:R-:W-:Y:S02]  /*7b20*/  MOV R29, R32 ;  /* 0x00000020001d7202 */ /* 0x000fe40000000f00 */
[----:B------:R-:W-:-:S07]  /*7b30*/  MOV R38, R30 ;  /* 0x0000001e00267202 */ /* 0x000fce0000000f00 */
[----:B------:R-:W-:Y:S05]  /*7b40*/  WARPSYNC.COLLECTIVE R26, `(.L_x_749) ;  /* 0x000000001a087348 */ /* 0x000fea0003c00000 */
[----:B------:R0:W1:Y:S02]  /*7b50*/  SHFL.BFLY P2, R30, R29, R28, R27 ;  /* 0x0c00001c1d1e7389 */ /* 0x000064000004001b */
[----:B01----:R-:W-:Y:S01]  /*7b60*/  ENDCOLLECTIVE ;  /* 0x000000000000791b */ /* 0x003fe20003800000 */
.L_x_749:
        /* <DEDUP_REMOVED lines=10> */
.L_x_750:
[----:B------:R0:W1:Y:S04]  /*7c10*/  @!P0 LDS R22, [R39] ;  /* 0x0000000027168984 */ /* 0x0000680000000800 */
[----:B------:R0:W2:Y:S01]  /*7c20*/  @!P0 LDS R20, [R39+0x500] ;  /* 0x0005000027148984 */ /* 0x0000a20000000800 */
[----:B------:R-:W-:Y:S02]  /*7c30*/  MOV R29, R37 ;  /* 0x00000025001d7202 */ /* 0x000fe40000000f00 */
[----:B------:R-:W-:-:S07]  /*7c40*/  MOV R23, R30 ;  /* 0x0000001e00177202 */ /* 0x000fce0000000f00 */
[----:B012---:R-:W-:Y:S05]  /*7c50*/  WARPSYNC.COLLECTIVE R26, `(.L_x_751) ;  /* 0x000000001a087348 */ /* 0x007fea0003c00000 */
[----:B------:R3:W4:Y:S02]  /*7c60*/  SHFL.BFLY P2, R30, R29, R28, R27 ;  /* 0x0c00001c1d1e7389 */ /* 0x000724000004001b */
[----:B01234-:R-:W-:Y:S01]  /*7c70*/  ENDCOLLECTIVE ;  /* 0x000000000000791b */ /* 0x01ffe20003800000 */
.L_x_751:
        /* <DEDUP_REMOVED lines=9> */
.L_x_752:
[----:B------:R-:W-:Y:S01]  /*7d10*/  ISETP.NE.AND P0, PT, R10, RZ, PT ;  /* 0x000000ff0a00720c */ /* 0x000fe20003f05270 */
[----:B------:R-:W-:-:S05]  /*7d20*/  FADD.FTZ R37, R37, R24 ;  /* 0x0000001825257221 */ /* 0x000fca0000010000 */
[----:B------:R-:W-:-:S07]  /*7d30*/  MOV R29, R37 ;  /* 0x00000025001d7202 */ /* 0x000fce0000000f00 */
[----:B------:R-:W0:Y:S01]  /*7d40*/  @!P0 LDC.64 R24, c[0x0][0x218] ;  /* 0x00008600ff188b82 */ /* 0x000e220000000a00 */
[----:B------:R-:W-:Y:S02]  /*7d50*/  @!P0 F2FP.BF16.F32.PACK_AB R44, RZ, R44 ;  /* 0x0000002cff2c823e */ /* 0x000fe400000010ff */
[----:B------:R-:W-:-:S07]  /*7d60*/  MOV R39, R30 ;  /* 0x0000001e00277202 */ /* 0x000fce0000000f00 */
[----:B0-----:R-:W-:Y:S05]  /*7d70*/  WARPSYNC.COLLECTIVE R26, `(.L_x_753) ;  /* 0x000000001a087348 */ /* 0x001fea0003c00000 */
[----:B------:R1:W2:Y:S02]  /*7d80*/  SHFL.BFLY P2, R30, R29, R28, R27 ;  /* 0x0c00001c1d1e7389 */ /* 0x0002a4000004001b */
[----:B012---:R-:W-:Y:S01]  /*7d90*/  ENDCOLLECTIVE ;  /* 0x000000000000791b */ /* 0x007fe20003800000 */
.L_x_753:
[----:B------:R-:W-:Y:S01]  /*7da0*/  FADD.FTZ R38, R38, R39 ;  /* 0x0000002726267221 */ /* 0x000fe20000010000 */
[----:B------:R-:W-:Y:S01]  /*7db0*/  HFMA2.MMA R28, -RZ, RZ, 0, 4.76837158203125e-07 ;  /* 0x00000008ff1c7435 */ /* 0x000fe200000001ff */
[----:B------:R-:W-:Y:S02]  /*7dc0*/  MOV R29, R21 ;  /* 0x00000015001d7202 */ /* 0x000fe40000000f00 */
[----:B------:R-:W-:-:S08]  /*7dd0*/  MOV R40, R30 ;  /* 0x0000001e00287202 */ /* 0x000fd00000000f00 */
[----:B------:R-:W-:Y:S05]  /*7de0*/  WARPSYNC.COLLECTIVE R26, `(.L_x_754) ;  /* 0x000000001a087348 */ /* 0x000fea0003c00000 */
[----:B------:R0:W1:Y:S02]  /*7df0*/  SHFL.BFLY P2, R30, R29, R28, R27 ;  /* 0x0c00001c1d1e7389 */ /* 0x000064000004001b */
[----:B01----:R-:W-:Y:S01]  /*7e00*/  ENDCOLLECTIVE ;  /* 0x000000000000791b */ /* 0x003fe20003800000 */
.L_x_754:
[----:B------:R-:W-:Y:S01]  /*7e10*/  FADD.FTZ R37, R37, R40 ;  /* 0x0000002825257221 */ /* 0x000fe20000010000 */
[----:B------:R-:W-:Y:S01]  /*7e20*/  IMAD.MOV.U32 R29, RZ, RZ, R18 ;  /* 0x000000ffff1d7224 */ /* 0x000fe200078e0012 */
[----:B------:R-:W-:-:S07]  /*7e30*/  MOV R42, R30 ;  /* 0x0000001e002a7202 */ /* 0x000fce0000000f00 */
[----:B------:R-:W-:Y:S05]  /*7e40*/  WARPSYNC.COLLECTIVE R26, `(.L_x_755) ;  /* 0x000000001a087348 */ /* 0x000fea0003c00000 */
[----:B------:R0:W1:Y:S02]  /*7e50*/  SHFL.BFLY P2, R30, R29, R28, R27 ;  /* 0x0c00001c1d1e7389 */ /* 0x000064000004001b */
[----:B01----:R-:W-:Y:S01]  /*7e60*/  ENDCOLLECTIVE ;  /* 0x000000000000791b */ /* 0x003fe20003800000 */
.L_x_755:
[----:B------:R-:W-:Y:S01]  /*7e70*/  FADD.FTZ R42, R42, R21 ;  /* 0x000000152a2a7221 */ /* 0x000fe20000010000 */
[----:B------:R-:W-:-:S04]  /*7e80*/  HFMA2.MMA R28, -RZ, RZ, 0, 2.384185791015625e-07 ;  /* 0x00000004ff1c7435 */ /* 0x000fc800000001ff */
[----:B------:R-:W-:Y:S02]  /*7e90*/  MOV R29, R42 ;  /* 0x0000002a001d7202 */ /* 0x000fe40000000f00 */
[----:B------:R-:W-:-:S07]  /*7ea0*/  MOV R23, R30 ;  /* 0x0000001e00177202 */ /* 0x000fce0000000f00 */
[----:B------:R-:W-:Y:S05]  /*7eb0*/  WARPSYNC.COLLECTIVE R26, `(.L_x_756) ;  /* 0x000000001a087348 */ /* 0x000fea0003c00000 */
[----:B------:R0:W1:Y:S02]  /*7ec0*/  SHFL.BFLY P2, R30, R29, R28, R27 ;  /* 0x0c00001c1d1e7389 */ /* 0x000064000004001b */
[----:B01----:R-:W-:Y:S01]  /*7ed0*/  ENDCOLLECTIVE ;  /* 0x000000000000791b */ /* 0x003fe20003800000 */
.L_x_756:
        /* <DEDUP_REMOVED lines=8> */
.L_x_757:
[----:B------:R-:W-:Y:S01]  /*7f60*/  FADD.FTZ R42, R42, R41 ;  /* 0x000000292a2a7221 */ /* 0x000fe20000010000 */
[----:B------:R-:W-:Y:S02]  /*7f70*/  IADD3 R41, R15, R6, RZ ;  /* 0x000000060f297210 */ /* 0x000fe40007ffe0ff */
[----:B------:R-:W0:Y:S03]  /*7f80*/  @!P0 LDC.64 R14, c[0x0][0x220] ;  /* 0x00008800ff0e8b82 */ /* 0x000e260000000a00 */
[----:B------:R-:W-:-:S04]  /*7f90*/  @!P0 IMAD.WIDE R24, R41, 0x2, R24 ;  /* 0x0000000229188825 */ /* 0x000fc800078e0218 */
[C---:B------:R-:W-:Y:S01]  /*7fa0*/  @!P0 IMAD.WIDE R22, R41.reuse, 0x2, R22 ;  /* 0x0000000229168825 */ /* 0x040fe200078e0216 */
[----:B------:R-:W-:Y:S01]  /*7fb0*/  HFMA2.MMA R28, -RZ, RZ, 0, 1.1920928955078125e-07 ;  /* 0x00000002ff1c7435 */ /* 0x000fe200000001ff */
[----:B------:R-:W-:Y:S02]  /*7fc0*/  MOV R29, R42 ;  /* 0x0000002a001d7202 */ /* 0x000fe40000000f00 */
[----:B------:R-:W-:Y:S01]  /*7fd0*/  @!P0 IMAD.WIDE R18, R41, 0x2, R18 ;  /* 0x0000000229128825 */ /* 0x000fe200078e0212 */
[----:B------:R-:W-:-:S07]  /*7fe0*/  MOV R20, R30 ;  /* 0x0000001e00147202 */ /* 0x000fce0000000f00 */
[----:B0-----:R-:W-:Y:S05]  /*7ff0*/  WARPSYNC.COLLECTIVE R26, `(.L_x_758) ;  /* 0x000000001a087348 */ /* 0x001fea0003c00000 */
[----:B------:R1:W2:Y:S02]  /*8000*/  SHFL.BFLY P2, R30, R29, R28, R27 ;  /* 0x0c00001c1d1e7389 */ /* 0x0002a4000004001b */
[----:B012---:R-:W-:Y:S01]  /*8010*/  ENDCOLLECTIVE ;  /* 0x000000000000791b */ /* 0x007fe20003800000 */
.L_x_758:
[----:B------:R-:W-:Y:S01]  /*8020*/  FADD.FTZ R31, R31, R20 ;  /* 0x000000141f1f7221 */ /* 0x000fe20000010000 */
[----:B------:R-:W-:Y:S01]  /*8030*/  @!P0 IMAD.WIDE R14, R41, 0x2, R14 ;  /* 0x00000002290e8825 */ /* 0x000fe200078e020e */
        /* <DEDUP_REMOVED lines=11> */
.L_x_759:
[----:B------:R0:W-:Y:S04]  /*80f0*/  @!P0 STG.E.U16 desc[UR12][R24.64], R45 ;  /* 0x0000002d18008986 */ /* 0x0001e8000c10150c */
[----:B------:R1:W-:Y:S01]  /*8100*/  @!P0 STG.E.U16 desc[UR12][R22.64], R44 ;  /* 0x0000002c16008986 */ /* 0x0003e2000c10150c */
[----:B------:R-:W-:Y:S01]  /*8110*/  @!P0 F2FP.BF16.F32.PACK_AB R26, RZ, R38 ;  /* 0x00000026ff1a823e */ /* 0x000fe200000010ff */
[----:B------:R-:W-:Y:S01]  /*8120*/  HFMA2.MMA R28, -RZ, RZ, 0, 5.9604644775390625e-08 ;  /* 0x00000001ff1c7435 */ /* 0x000fe200000001ff */
        /* <DEDUP_REMOVED lines=10> */
.L_x_760:
        /* <DEDUP_REMOVED lines=11> */
.L_x_761:
[----:B------:R-:W-:Y:S01]  /*8280*/  FADD.FTZ R35, R42, R35 ;  /* 0x000000232a237221 */ /* 0x000fe20000010000 */
[----:B------:R-:W-:Y:S06]  /*8290*/  BRA `(.L_x_762) ;  /* 0xffffffe000d47947 */ /* 0x000fec000383ffff */
.L_x_763:
        /* <DEDUP_REMOVED lines=14> */
.L_x_2448:


//--------------------- .text._ZN13group_norm_v218gn_bwd_cuda_kernelI13__nv_bfloat16Li320ELi1ELi16ELi160ELi64ELb1ELb1ELi32ELi320ELi320ELi4ELb1ELi72ELb0ELb0ELNS_15WgradSyncMethodE1ENS_16CompileConditionILi900EEEEEvPT_S6_S6_PKS5_S8_S8_S8_PKfflPfPj --------------------------
	.section	.text._ZN13group_norm_v218gn_bwd_cuda_kernelI13__nv_bfloat16Li320ELi1ELi16ELi160ELi64ELb1ELb1ELi32ELi320ELi320ELi4ELb1ELi72ELb0ELb0ELNS_15WgradSyncMethodE1ENS_16CompileConditionILi900EEEEEvPT_S6_S6_PKS5_S8_S8_S8_PKfflPfPj,"ax",@progbits
	.align	128
        .global         _ZN13group_norm_v218gn_bwd_cuda_kernelI13__nv_bfloat16Li320ELi1ELi16ELi160ELi64ELb1ELb1ELi32ELi320ELi320ELi4ELb1ELi72ELb0ELb0ELNS_15WgradSyncMethodE1ENS_16CompileConditionILi900EEEEEvPT_S6_S6_PKS5_S8_S8_S8_PKfflPfPj
        .type           _ZN13group_norm_v218gn_bwd_cuda_kernelI13__nv_bfloat16Li320ELi1ELi16ELi160ELi64ELb1ELb1ELi32ELi320ELi320ELi4ELb1ELi72ELb0ELb0ELNS_15WgradSyncMethodE1ENS_16CompileConditionILi900EEEEEvPT_S6_S6_PKS5_S8_S8_S8_PKfflPfPj,@function
        .size           _ZN13group_norm_v218gn_bwd_cuda_kernelI13__nv_bfloat16Li320ELi1ELi16ELi160ELi64ELb1ELb1ELi32ELi320ELi320ELi4ELb1ELi72ELb0ELb0ELNS_15WgradSyncMethodE1ENS_16CompileConditionILi900EEEEEvPT_S6_S6_PKS5_S8_S8_S8_PKfflPfPj,(.L_x_2449 - _ZN13group_norm_v218gn_bwd_cuda_kernelI13__nv_bfloat16Li320ELi1ELi16ELi160ELi64ELb1ELb1ELi32ELi320ELi320ELi4ELb1ELi72ELb0ELb0ELNS_15WgradSyncMethodE1ENS_16CompileConditionILi900EEEEEvPT_S6_S6_PKS5_S8_S8_S8_PKfflPfPj)
        .other          _ZN13group_norm_v218gn_bwd_cuda_kernelI13__nv_bfloat16Li320ELi1ELi16ELi160ELi64ELb1ELb1ELi32ELi320ELi320ELi4ELb1ELi72ELb0ELb0ELNS_15WgradSyncMethodE1ENS_16CompileConditionILi900EEEEEvPT_S6_S6_PKS5_S8_S8_S8_PKfflPfPj,@"STO_CUDA_ENTRY STV_DEFAULT"
_ZN13group_norm_v218gn_bwd_cuda_kernelI13__nv_bfloat16Li320ELi1ELi16ELi160ELi64ELb1ELb1ELi32ELi320ELi320ELi4ELb1ELi72ELb0ELb0ELNS_15WgradSyncMethodE1ENS_16CompileConditionILi900EEEEEvPT_S6_S6_PKS5_S8_S8_S8_PKfflPfPj:
.text._ZN13group_norm_v218gn_bwd_cuda_kernelI13__nv_bfloat16Li320ELi1ELi16ELi160ELi64ELb1ELb1ELi32ELi320ELi320ELi4ELb1ELi72ELb0ELb0ELNS_15WgradSyncMethodE1ENS_16CompileConditionILi900EEEEEvPT_S6_S6_PKS5_S8_S8_S8_PKfflPfPj:
[----:B------:R-:W-:Y:S01]  /*0000*/  LDC R1, c[0x0][0x28] ;  /* 0x00000a00ff017b82 */ /* 0x000fe20000000800 */
[----:B------:R-:W0:Y:S01]  /*0010*/  S2R R42, SR_CTAID.Y ;  /* 0x00000000002a7919 */ /* 0x000e220000002600 */
[----:B------:R-:W-:Y:S01]  /*0020*/  ULDC.64 UR6, c[0x0][0x258] ;  /* 0x0000960000067ab9 */ /* 0x000fe20000000a00 */
[----:B------:R-:W-:Y:S01]  /*0030*/  HFMA2.MMA R73, -RZ, RZ, 0, 0 ;  /* 0x00000000ff497435 */ /* 0x000fe200000001ff */
[----:B------:R-:W-:Y:S01]  /*0040*/  USHF.L.U32 UR10, UR6, 0x3, URZ ;  /* 0x00000003060a7899 */ /* 0x000fe2000800063f */
[----:B------:R-:W1:Y:S01]  /*0050*/  S2R R43, SR_CTAID.X ;  /* 0x00000000002b7919 */ /* 0x000e620000002500 */
[----:B------:R-:W-:Y:S01]  /*0060*/  USHF.L.U64.HI UR6, UR6, 0x3, UR7 ;  /* 0x0000000306067899 */ /* 0x000fe20008010207 */
[----:B------:R-:W-:-:S05]  /*0070*/  ULDC.64 UR8, c[0x0][0x208] ;  /* 0x0000820000087ab9 */ /* 0x000fca0000000a00 */
[----:B------:R-:W-:Y:S02]  /*0080*/  MOV R2, UR6 ;  /* 0x0000000600027c02 */ /* 0x000fe40008000f00 */
[----:B------:R-:W-:Y:S02]  /*0090*/  MOV R0, UR6 ;  /* 0x0000000600007c02 */ /* 0x000fe40008000f00 */
[----:B0-----:R-:W-:Y:S02]  /*00a0*/  ISETP.LT.U32.AND P0, PT, R42, UR10, PT ;  /* 0x0000000a2a007c0c */ /* 0x001fe4000bf01070 */
[----:B------:R-:W-:Y:S02]  /*00b0*/  MOV R116, R42 ;  /* 0x0000002a00747202 */ /* 0x000fe40000000f00 */
[----:B------:R-:W-:Y:S02]  /*00c0*/  ISETP.GT.AND.EX P0, PT, R2, RZ, PT, P0 ;  /* 0x000000ff0200720c */ /* 0x000fe40003f04300 */
[----:B------:R-:W-:-:S04]  /*00d0*/  ISETP.LT.U32.AND P1, PT, R116, UR10, PT ;  /* 0x0000000a74007c0c */ /* 0x000fc8000bf21070 */
[----:B------:R-:W-:-:S07]  /*00e0*/  ISETP.GT.AND.EX P1, PT, R0, R73, PT, P1 ;  /* 0x000000490000720c */ /* 0x000fce0003f24310 */
[----:B-1----:R-:W-:Y:S06]  /*00f0*/  @P0 BRA `(.L_x_764) ;  /* 0x0000000000500947 */ /* 0x002fec0003800000 */
[----:B------:R-:W0:Y:S01]  /*0100*/  S2R R0, SR_TID.X ;  /* 0x0000000000007919 */ /* 0x000e220000002100 */
[----:B------:R-:W-:Y:S01]  /*0110*/  BSSY B0, `(.L_x_764) ;  /* 0x0000012000007945 */ /* 0x000fe20003800000 */
[----:B------:R-:W-:Y:S01]  /*0120*/  MOV R45, RZ ;  /* 0x000000ff002d7202 */ /* 0x000fe20000000f00 */
        /* <DEDUP_REMOVED lines=16> */
.L_x_765:
[----:B------:R-:W-:Y:S05]  /*0230*/  BSYNC B0 ;  /* 0x0000000000007941 */ /* 0x000fea0003800000 */
.L_x_764:
[----:B------:R-:W-:Y:S05]  /*0240*/  @!P1 BRA `(.L_x_766) ;  /* 0x00000068003c9947 */ /* 0x000fea0003800000 */
[----:B------:R-:W0:Y:S01]  /*0250*/  S2R R46, SR_TID.X ;  /* 0x00000000002e7919 */ /* 0x000e220000002100 */
[----:B------:R-:W-:Y:S02]  /*0260*/  MOV R0, 0x400 ;  /* 0x0000040000007802 */ /* 0x000fe40000000f00 */
[----:B------:R-:W-:Y:S01]  /*0270*/  CS2R R10, SRZ ;  /* 0x00000000000a7805 */ /* 0x000fe2000001ff00 */
[----:B------:R-:W-:Y:S01]  /*0280*/  UMOV UR4, URZ ;  /* 0x0000003f00047c82 */ /* 0x000fe20008000000 */
[----:B------:R-:W1:Y:S01]  /*0290*/  S2R R4, SR_CgaCtaId ;  /* 0x0000000000047919 */ /* 0x000e620000008800 */
[----:B------:R-:W-:Y:S02]  /*02a0*/  IADD3 R47, R0, 0x2800, RZ ;  /* 0x00002800002f7810 */ /* 0x000fe40007ffe0ff */
[----:B------:R-:W-:-:S04]  /*02b0*/  SHF.L.U32 R0, R43, 0x5, RZ ;  /* 0x000000052b007819 */ /* 0x000fc800000006ff */
[----:B------:R-:W-:Y:S01]  /*02c0*/  LOP3.LUT R0, R0, 0x20, RZ, 0xc0, !PT ;  /* 0x0000002000007812 */ /* 0x000fe200078ec0ff */
[----:B0-----:R-:W-:Y:S01]  /*02d0*/  IMAD.WIDE.U32 R2, R46, -0x33333333, RZ ;  /* 0xcccccccd2e027825 */ /* 0x001fe200078e00ff */
[--C-:B------:R-:W-:Y:S02]  /*02e0*/  SHF.R.S32.HI R5, RZ, 0x1f, R46.reuse ;  /* 0x0000001fff057819 */ /* 0x100fe4000001142e */
[----:B-1----:R-:W-:Y:S02]  /*02f0*/  LEA R47, R4, R47, 0x18 ;  /* 0x0000002f042f7211 */ /* 0x002fe400078ec0ff */
[----:B------:R-:W-:Y:S02]  /*0300*/  SHF.R.U32.HI R7, RZ, 0x6, R3 ;  /* 0x00000006ff077819 */ /* 0x000fe40000011603 */
[----:B------:R-:W-:Y:S02]  /*0310*/  LEA.HI R2, R5, R46, RZ, 0x2 ;  /* 0x0000002e05027211 */ /* 0x000fe400078f10ff */
[----:B------:R-:W-:Y:S01]  /*0320*/  IADD3 R0, R0, R7, RZ ;  /* 0x0000000700007210 */ /* 0x000fe20007ffe0ff */
[----:B------:R-:W-:Y:S01]  /*0330*/  IMAD R48, R7, -0x50, R46 ;  /* 0xffffffb007307824 */ /* 0x000fe200078e022e */
[----:B------:R-:W-:-:S02]  /*0340*/  SHF.R.S32.HI R139, RZ, 0x2, R2 ;  /* 0x00000002ff8b7819 */ /* 0x000fc40000011402 */
[----:B------:R-:W-:Y:S01]  /*0350*/  LEA.HI R5, R5, R46, RZ, 0x4 ;  /* 0x0000002e05057211 */ /* 0x000fe200078f20ff */
[----:B------:R-:W-:Y:S01]  /*0360*/  IMAD R49, R48, 0x28, R47 ;  /* 0x0000002830317824 */ /* 0x000fe200078e022f */
[C---:B------:R-:W-:Y:S01]  /*0370*/  IADD3 R3, R139.reuse, 0x50, RZ ;  /* 0x000000508b037810 */ /* 0x040fe20007ffe0ff */
[----:B------:R-:W-:Y:S01]  /*0380*/  IMAD R44, R0, 0xa00, RZ ;  /* 0x00000a00002c7824 */ /* 0x000fe200078e02ff */
[C---:B------:R-:W-:Y:S02]  /*0390*/  IADD3 R6, R139.reuse, 0xa0, RZ ;  /* 0x000000a08b067810 */ /* 0x040fe40007ffe0ff */
[----:B------:R-:W-:Y:S02]  /*03a0*/  IADD3 R8, R139, 0xf0, RZ ;  /* 0x000000f08b087810 */ /* 0x000fe40007ffe0ff */
[----:B------:R-:W-:Y:S02]  /*03b0*/  SHF.R.S32.HI R4, RZ, 0x1f, R3 ;  /* 0x0000001fff047819 */ /* 0x000fe40000011403 */
[----:B------:R-:W-:-:S02]  /*03c0*/  LEA R49, R7, R49, 0x3 ;  /* 0x0000003107317211 */ /* 0x000fc400078e18ff */
[----:B------:R-:W-:Y:S02]  /*03d0*/  SHF.R.S32.HI R7, RZ, 0x1f, R6 ;  /* 0x0000001fff077819 */ /* 0x000fe40000011406 */
[----:B------:R-:W-:Y:S02]  /*03e0*/  SHF.R.S32.HI R9, RZ, 0x1f, R8 ;  /* 0x0000001fff097819 */ /* 0x000fe40000011408 */
        /* <DEDUP_REMOVED lines=16> */
.L_x_780:
[C---:B------:R-:W-:Y:S01]  /*04f0*/  LOP3.LUT R71, R116.reuse, 0x7, RZ, 0xc0, !PT ;  /* 0x0000000774477812 */ /* 0x040fe200078ec0ff */
[----:B-1----:R-:W0:Y:S01]  /*0500*/  LDC.64 R76, c[0x0][0x238] ;  /* 0x00008e00ff4c7b82 */ /* 0x002e220000000a00 */
[--C-:B------:R-:W-:Y:S01]  /*0510*/  SHF.R.U32.HI R14, RZ, 0x3, R73.reuse ;  /* 0x00000003ff0e7819 */ /* 0x100fe20000011649 */
[----:B------:R-:W-:Y:S01]  /*0520*/  ULDC.64 UR12, c[0x0][0x248] ;  /* 0x00009200000c7ab9 */ /* 0x000fe20000000a00 */
[----:B------:R-:W-:Y:S01]  /*0530*/  SHF.R.U64 R15, R116, 0x3, R73 ;  /* 0x00000003740f7819 */ /* 0x000fe20000001249 */
[----:B------:R-:W-:Y:S01]  /*0540*/  IMAD R71, R71, 0x140, RZ ;  /* 0x0000014047477824 */ /* 0x000fe200078e02ff */
[----:B------:R-:W-:Y:S01]  /*0550*/  ULDC.64 UR14, c[0x0][0x228] ;  /* 0x00008a00000e7ab9 */ /* 0x000fe20000000a00 */
[----:B------:R-:W-:Y:S01]  /*0560*/  IMAD R17, R14, 0x28000, RZ ;  /* 0x000280000e117824 */ /* 0x000fe200078e02ff */
[----:B------:R-:W-:Y:S01]  /*0570*/  ULDC UR5, c[0x0][0x250] ;  /* 0x0000940000057ab9 */ /* 0x000fe20000000800 */
[----:B------:R-:W1:Y:S01]  /*0580*/  LDC.64 R12, c[0x0][0x240] ;  /* 0x00009000ff0c7b82 */ /* 0x000e620000000a00 */
[----:B------:R-:W-:-:S04]  /*0590*/  LEA R104, R48, R71, 0x2 ;  /* 0x0000004730687211 */ /* 0x000fc800078e10ff */
[----:B------:R-:W-:Y:S01]  /*05a0*/  SHF.R.S32.HI R105, RZ, 0x1f, R104 ;  /* 0x0000001fff697819 */ /* 0x000fe20000011468 */
[----:B------:R-:W-:-:S04]  /*05b0*/  IMAD.WIDE.U32 R114, R104, -0x33333333, RZ ;  /* 0xcccccccd68727825 */ /* 0x000fc800078e00ff */
[----:B------:R-:W-:Y:S01]  /*05c0*/  IMAD.WIDE.U32 R2, R15, 0x28000, R104 ;  /* 0x000280000f027825 */ /* 0x000fe200078e0068 */
[----:B------:R-:W-:-:S04]  /*05d0*/  SHF.R.U32.HI R114, RZ, 0x7, R115 ;  /* 0x00000007ff727819 */ /* 0x000fc80000011673 */
[----:B------:R-:W-:Y:S02]  /*05e0*/  LEA R0, P0, R15, R114, 0x4 ;  /* 0x000000720f007211 */ /* 0x000fe400078020ff */
[----:B------:R-:W-:Y:S02]  /*05f0*/  IADD3 R20, R3, R17, RZ ;  /* 0x0000001103147210 */ /* 0x000fe40007ffe0ff */
[----:B------:R-:W-:Y:S02]  /*0600*/  LEA.HI.X R15, R15, RZ, R14, 0x4, P0 ;  /* 0x000000ff0f0f7211 */ /* 0x000fe400000f240e */
[----:B------:R-:W-:Y:S02]  /*0610*/  LEA R26, P0, R0, UR12, 0x3 ;  /* 0x0000000c001a7c11 */ /* 0x000fe4000f8018ff */
[----:B------:R-:W-:Y:S02]  /*0620*/  IADD3 R61, P1, R44, R2, RZ ;  /* 0x000000022c3d7210 */ /* 0x000fe40007f3e0ff */
[----:B------:R-:W-:Y:S01]  /*0630*/  LEA.HI.X R27, R0, UR13, R15, 0x3, P0 ;  /* 0x0000000d001b7c11 */ /* 0x000fe200080f1c0f */
[----:B------:R-:W-:Y:S01]  /*0640*/  ULDC.64 UR12, c[0x0][0x230] ;  /* 0x00008c00000c7ab9 */ /* 0x000fe20000000a00 */
[----:B------:R-:W-:-:S02]  /*0650*/  IADD3.X R0, RZ, R20, RZ, P1, !PT ;  /* 0x00000014ff007210 */ /* 0x000fc40000ffe4ff */
[C---:B------:R-:W-:Y:S02]  /*0660*/  SHF.L.U32 R54, R61.reuse, 0x1, RZ ;  /* 0x000000013d367819 */ /* 0x040fe400000006ff */
[----:B------:R-:W-:Y:S01]  /*0670*/  SHF.L.U64.HI R61, R61, 0x1, R0 ;  /* 0x000000013d3d7819 */ /* 0x000fe20000010200 */
[----:B------:R-:W2:Y:S01]  /*0680*/  LDG.E.64.CONSTANT R26, desc[UR8][R26.64] ;  /* 0x000000081a1a7981 */ /* 0x000ea2000c1e9b00 */
[----:B------:R-:W-:Y:S01]  /*0690*/  IADD3 R78, P0, R54, UR12, RZ ;  /* 0x0000000c364e7c10 */ /* 0x000fe2000ff1e0ff */
[----:B0-----:R-:W-:-:S03]  /*06a0*/  IMAD.WIDE R76, R104, 0x2, R76 ;  /* 0x00000002684c7825 */ /* 0x001fc600078e024c */
[----:B------:R-:W-:Y:S01]  /*06b0*/  IADD3.X R79, R61, UR13, RZ, P0, !PT ;  /* 0x0000000d3d4f7c10 */ /* 0x000fe200087fe4ff */
[----:B-1----:R-:W-:Y:S02]  /*06c0*/  IMAD.WIDE R104, R104, 0x2, R12 ;  /* 0x0000000268687825 */ /* 0x002fe400078e020c */
[----:B------:R-:W3:Y:S04]  /*06d0*/  LDG.E.64.CONSTANT R76, desc[UR8][R76.64] ;  /* 0x000000084c4c7981 */ /* 0x000ee8000c1e9b00 */
[----:B------:R-:W4:Y:S04]  /*06e0*/  LDG.E.64.CONSTANT R78, desc[UR8][R78.64] ;  /* 0x000000084e4e7981 */ /* 0x000f28000c1e9b00 */
[----:B------:R-:W3:Y:S01]  /*06f0*/  LDG.E.64.CONSTANT R104, desc[UR8][R104.64] ;  /* 0x0000000868687981 */ /* 0x000ee2000c1e9b00 */
[----:B------:R-:W-:-:S04]  /*0700*/  IADD3 R3, R44, 0x2800, RZ ;  /* 0x000028002c037810 */ /* 0x000fc80007ffe0ff */
[----:B------:R-:W-:-:S04]  /*0710*/  IADD3 R3, P0, R3, R2, RZ ;  /* 0x0000000203037210 */ /* 0x000fc80007f1e0ff */
[----:B------:R-:W-:Y:S02]  /*0720*/  IADD3.X R0, RZ, R20, RZ, P0, !PT ;  /* 0x00000014ff007210 */ /* 0x000fe400007fe4ff */
[----:B------:R-:W-:Y:S02]  /*0730*/  IADD3 R12, P0, R54, UR14, RZ ;  /* 0x0000000e360c7c10 */ /* 0x000fe4000ff1e0ff */
[----:B------:R-:W-:Y:S02]  /*0740*/  SHF.L.U32 R60, R3, 0x1, RZ ;  /* 0x00000001033c7819 */ /* 0x000fe400000006ff */
[----:B------:R-:W-:Y:S02]  /*0750*/  IADD3.X R13, R61, UR15, RZ, P0, !PT ;  /* 0x0000000f3d0d7c10 */ /* 0x000fe400087fe4ff */
[----:B------:R-:W-:Y:S02]  /*0760*/  SHF.L.U64.HI R59, R3, 0x1, R0 ;  /* 0x00000001033b7819 */ /* 0x000fe40000010200 */
[----:B------:R-:W-:-:S02]  /*0770*/  IADD3 R40, P1, R60, UR12, RZ ;  /* 0x0000000c3c287c10 */ /* 0x000fc4000ff3e0ff */
[----:B------:R-:W3:Y:S01]  /*0780*/  LDG.E.64.CONSTANT R12, desc[UR8][R12.64] ;  /* 0x000000080c0c7981 */ /* 0x000ee2000c1e9b00 */
[----:B------:R-:W-:Y:S02]  /*0790*/  IADD3 R3, R44, 0x5000, RZ ;  /* 0x000050002c037810 */ /* 0x000fe40007ffe0ff */
[----:B------:R-:W-:Y:S02]  /*07a0*/  IADD3.X R41, R59, UR13, RZ, P1, !PT ;  /* 0x0000000d3b297c10 */ /* 0x000fe40008ffe4ff */
[----:B------:R-:W-:-:S04]  /*07b0*/  IADD3 R3, P0, R3, R2, RZ ;  /* 0x0000000203037210 */ /* 0x000fc80007f1e0ff */
[----:B------:R-:W3:Y:S01]  /*07c0*/  LDG.E.64.CONSTANT R40, desc[UR8][R40.64] ;  /* 0x0000000828287981 */ /* 0x000ee2000c1e9b00 */
[----:B------:R-:W-:Y:S02]  /*07d0*/  IADD3.X R0, RZ, R20, RZ, P0, !PT ;  /* 0x00000014ff007210 */ /* 0x000fe400007fe4ff */
[C---:B------:R-:W-:Y:S02]  /*07e0*/  SHF.L.U32 R58, R3.reuse, 0x1, RZ ;  /* 0x00000001033a7819 */ /* 0x040fe400000006ff */
[----:B------:R-:W-:Y:S02]  /*07f0*/  SHF.L.U64.HI R57, R3, 0x1, R0 ;  /* 0x0000000103397819 */ /* 0x000fe40000010200 */
[----:B------:R-:W-:-:S04]  /*0800*/  IADD3 R38, P0, R58, UR12, RZ ;  /* 0x0000000c3a267c10 */ /* 0x000fc8000ff1e0ff */
[----:B------:R-:W-:-:S06]  /*0810*/  IADD3.X R39, R57, UR13, RZ, P0, !PT ;  /* 0x0000000d39277c10 */ /* 0x000fcc00087fe4ff */
[----:B------:R-:W3:Y:S01]  /*0820*/  LDG.E.64.CONSTANT R38, desc[UR8][R38.64] ;  /* 0x0000000826267981 */ /* 0x000ee2000c1e9b00 */
[----:B------:R-:W-:-:S04]  /*0830*/  IADD3 R14, P0, R60, UR14, RZ ;  /* 0x0000000e3c0e7c10 */ /* 0x000fc8000ff1e0ff */
[----:B------:R-:W-:-:S06]  /*0840*/  IADD3.X R15, R59, UR15, RZ, P0, !PT ;  /* 0x0000000f3b0f7c10 */ /* 0x000fcc00087fe4ff */
[----:B------:R-:W3:Y:S01]  /*0850*/  LDG.E.64.CONSTANT R14, desc[UR8][R14.64] ;  /* 0x000000080e0e7981 */ /* 0x000ee2000c1e9b00 */
[----:B------:R-:W-:-:S04]  /*0860*/  IADD3 R3, R44, 0x7800, RZ ;  /* 0x000078002c037810 */ /* 0x000fc80007ffe0ff */
[----:B------:R-:W-:-:S04]  /*0870*/  IADD3 R3, P0, R3, R2, RZ ;  /* 0x0000000203037210 */ /* 0x000fc80007f1e0ff */
[----:B------:R-:W-:Y:S02]  /*0880*/  IADD3.X R0, RZ, R20, RZ, P0, !PT ;  /* 0x00000014ff007210 */ /* 0x000fe400007fe4ff */
[C---:B------:R-:W-:Y:S02]  /*0890*/  SHF.L.U32 R56, R3.reuse, 0x1, RZ ;  /* 0x0000000103387819 */ /* 0x040fe400000006ff */
[----:B------:R-:W-:Y:S02]  /*08a0*/  SHF.L.U64.HI R55, R3, 0x1, R0 ;  /* 0x0000000103377819 */ /* 0x000fe40000010200 */
[----:B------:R-:W-:-:S04]  /*08b0*/  IADD3 R28, P0, R56, UR12, RZ ;  /* 0x0000000c381c7c10 */ /* 0x000fc8000ff1e0ff */
[----:B------:R-:W-:Y:S02]  /*08c0*/  IADD3.X R29, R55, UR13, RZ, P0, !PT ;  /* 0x0000000d371d7c10 */ /* 0x000fe400087fe4ff */
[----:B------:R-:W-:-:S04]  /*08d0*/  IADD3 R16, P0, R58, UR14, RZ ;  /* 0x0000000e3a107c10 */ /* 0x000fc8000ff1e0ff */
[----:B------:R-:W3:Y:S01]  /*08e0*/  LDG.E.64.CONSTANT R28, desc[UR8][R28.64] ;  /* 0x000000081c1c7981 */ /* 0x000ee2000c1e9b00 */
[----:B------:R-:W-:-:S06]  /*08f0*/  IADD3.X R17, R57, UR15, RZ, P0, !PT ;  /* 0x0000000f39117c10 */ /* 0x000fcc00087fe4ff */
[----:B------:R-:W3:Y:S01]  /*0900*/  LDG.E.64.CONSTANT R16, desc[UR8][R16.64] ;  /* 0x0000000810107981 */ /* 0x000ee2000c1e9b00 */
[----:B------:R-:W-:-:S04]  /*0910*/  IADD3 R3, R44, 0xa000, RZ ;  /* 0x0000a0002c037810 */ /* 0x000fc80007ffe0ff */
[----:B------:R-:W-:-:S04]  /*0920*/  IADD3 R67, P0, R3, R2, RZ ;  /* 0x0000000203437210 */ /* 0x000fc80007f1e0ff */
[----:B------:R-:W-:Y:S01]  /*0930*/  SHF.L.U32 R69, R67, 0x1, RZ ;  /* 0x0000000143457819 */ /* 0x000fe200000006ff */
[----:B--2---:R-:W-:-:S06]  /*0940*/  FADD.FTZ R70, R27, UR5 ;  /* 0x000000051b467e21 */ /* 0x004fcc0008010000 */
[----:B------:R-:W0:Y:S01]  /*0950*/  MUFU.RSQ R70, R70 ;  /* 0x0000004600467308 */ /* 0x000e220000001400 */
[----:B----4-:R-:W-:Y:S02]  /*0960*/  SHF.L.U32 R21, R79, 0x10, RZ ;  /* 0x000000104f157819 */ /* 0x010fe400000006ff */
[----:B------:R-:W-:-:S03]  /*0970*/  PRMT R18, R78, 0x7632, R18 ;  /* 0x000076324e127816 */ /* 0x000fc60000000012 */
[----:B------:R-:W-:Y:S01]  /*0980*/  FADD.FTZ R23, -R26, R21 ;  /* 0x000000151a177221 */ /* 0x000fe20000010100 */
[----:B------:R-:W-:Y:S02]  /*0990*/  SHF.L.U32 R21, R18, 0x10, RZ ;  /* 0x0000001012157819 */ /* 0x000fe400000006ff */
[----:B---3--:R-:W-:Y:S02]  /*09a0*/  PRMT R81, R76, 0x7632, R81 ;  /* 0x000076324c517816 */ /* 0x008fe40000000051 */
[----:B------:R-:W-:Y:S01]  /*09b0*/  PRMT R74, R104, 0x7632, R74 ;  /* 0x00007632684a7816 */ /* 0x000fe2000000004a */
[----:B------:R-:W-:Y:S01]  /*09c0*/  FADD.FTZ R21, -R26, R21 ;  /* 0x000000151a157221 */ /* 0x000fe20000010100 */
[----:B------:R-:W-:Y:S02]  /*09d0*/  PRMT R18, R79, 0x7632, R18 ;  /* 0x000076324f127816 */ /* 0x000fe40000000012 */
[----:B------:R-:W-:Y:S01]  /*09e0*/  SHF.L.U32 R81, R81, 0x10, RZ ;  /* 0x0000001051517819 */ /* 0x000fe200000006ff */
[----:B0-----:R-:W-:Y:S01]  /*09f0*/  FMUL.FTZ R85, R70, R21 ;  /* 0x0000001546557220 */ /* 0x001fe20000410000 */
[----:B------:R-:W-:-:S02]  /*0a00*/  SHF.L.U32 R74, R74, 0x10, RZ ;  /* 0x000000104a4a7819 */ /* 0x000fc400000006ff */
[----:B------:R-:W-:Y:S02]  /*0a10*/  SHF.L.U32 R19, R78, 0x10, RZ ;  /* 0x000000104e137819 */ /* 0x000fe400000006ff */
[----:B------:R-:W-:Y:S01]  /*0a20*/  SHF.L.U32 R25, R18, 0x10, RZ ;  /* 0x0000001012197819 */ /* 0x000fe200000006ff */
[----:B------:R-:W-:Y:S01]  /*0a30*/  FFMA.FTZ R32, R85, R81, R74 ;  /* 0x0000005155207223 */ /* 0x000fe2000001004a */
[----:B------:R-:W-:Y:S01]  /*0a40*/  IADD3.X R18, RZ, R20, RZ, P0, !PT ;  /* 0x00000014ff127210 */ /* 0x000fe200007fe4ff */
[C---:B------:R-:W-:Y:S01]  /*0a50*/  FADD.FTZ R19, -R26.reuse, R19 ;  /* 0x000000131a137221 */ /* 0x040fe20000010100 */
[----:B------:R-:W-:Y:S01]  /*0a60*/  PRMT R72, R77, 0x7632, R72 ;  /* 0x000076324d487816 */ /* 0x000fe20000000048 */
[----:B------:R-:W-:Y:S01]  /*0a70*/  FADD.FTZ R25, -R26, R25 ;  /* 0x000000191a197221 */ /* 0x000fe20000010100 */
[----:B------:R-:W-:Y:S02]  /*0a80*/  PRMT R27, R105, 0x7632, R27 ;  /* 0x00007632691b7816 */ /* 0x000fe4000000001b */
[----:B------:R-:W-:Y:S01]  /*0a90*/  SHF.L.U64.HI R67, R67, 0x1, R18 ;  /* 0x0000000143437819 */ /* 0x000fe20000010212 */
[----:B------:R-:W-:Y:S01]  /*0aa0*/  FMUL.FTZ R18, R32, -1.4426950216293334961 ;  /* 0xbfb8aa3b20127820 */ /* 0x000fe20000410000 */
[----:B------:R-:W-:Y:S01]  /*0ab0*/  SHF.L.U32 R0, R76, 0x10, RZ ;  /* 0x000000104c007819 */ /* 0x000fe200000006ff */
[C---:B------:R-:W-:Y:S01]  /*0ac0*/  FMUL.FTZ R3, R70.reuse, R19 ;  /* 0x0000001346037220 */ /* 0x040fe20000410000 */
[----:B------:R-:W-:Y:S01]  /*0ad0*/  SHF.L.U32 R75, R77, 0x10, RZ ;  /* 0x000000104d4b7819 */ /* 0x000fe200000006ff */
[----:B------:R-:W-:Y:S01]  /*0ae0*/  FMUL.FTZ R23, R70, R23 ;  /* 0x0000001746177220 */ /* 0x000fe20000410000 */
[----:B------:R-:W-:Y:S01]  /*0af0*/  SHF.L.U32 R83, R104, 0x10, RZ ;  /* 0x0000001068537819 */ /* 0x000fe200000006ff */
[----:B------:R-:W-:Y:S01]  /*0b00*/  FMUL.FTZ R25, R70, R25 ;  /* 0x0000001946197220 */ /* 0x000fe20000410000 */
[----:B------:R-:W-:-:S02]  /*0b10*/  SHF.L.U32 R80, R105, 0x10, RZ ;  /* 0x0000001069507819 */ /* 0x000fc400000006ff */
[----:B------:R-:W-:Y:S02]  /*0b20*/  SHF.L.U32 R72, R72, 0x10, RZ ;  /* 0x0000001048487819 */ /* 0x000fe400000006ff */
[----:B------:R-:W-:Y:S01]  /*0b30*/  SHF.L.U32 R27, R27, 0x10, RZ ;  /* 0x000000101b1b7819 */ /* 0x000fe200000006ff */
[----:B------:R-:W-:Y:S01]  /*0b40*/  FFMA.FTZ R22, R3, R0, R83 ;  /* 0x0000000003167223 */ /* 0x000fe20000010053 */
[----:B------:R-:W-:Y:S01]  /*0b50*/  FFMA.FTZ R36, R23, R75, R80 ;  /* 0x0000004b17247223 */ /* 0x000fe20000010050 */
[----:B------:R-:W0:Y:S02]  /*0b60*/  MUFU.EX2 R18, R18 ;  /* 0x0000001200127308 */ /* 0x000e240000000800 */
[----:B------:R-:W-:Y:S01]  /*0b70*/  FFMA.FTZ R62, R25, R72, R27 ;  /* 0x00000048193e7223 */ /* 0x000fe2000001001b */
[----:B------:R-:W-:Y:S01]  /*0b80*/  FMUL.FTZ R19, R22, -1.4426950216293334961 ;  /* 0xbfb8aa3b16137820 */ /* 0x000fe20000410000 */
[----:B------:R-:W-:Y:S02]  /*0b90*/  FMUL.FTZ R21, R36, -1.4426950216293334961 ;  /* 0xbfb8aa3b24157820 */ /* 0x000fe40000410000 */
[----:B------:R-:W-:Y:S01]  /*0ba0*/  FMUL.FTZ R35, R62, -1.4426950216293334961 ;  /* 0xbfb8aa3b3e237820 */ /* 0x000fe20000410000 */
[----:B------:R-:W-:Y:S01]  /*0bb0*/  IADD3 R30, P0, R69, UR12, RZ ;  /* 0x0000000c451e7c10 */ /* 0x000fe2000ff1e0ff */
[----:B------:R-:W1:Y:S03]  /*0bc0*/  MUFU.EX2 R33, R21 ;  /* 0x0000001500217308 */ /* 0x000e660000000800 */
[----:B------:R-:W-:-:S05]  /*0bd0*/  IADD3.X R31, R67, UR13, RZ, P0, !PT ;  /* 0x0000000d431f7c10 */ /* 0x000fca00087fe4ff */
[----:B------:R-:W2:Y:S01]  /*0be0*/  MUFU.EX2 R19, R19 ;  /* 0x0000001300137308 */ /* 0x000ea20000000800 */
[----:B------:R-:W3:Y:S07]  /*0bf0*/  LDG.E.64.CONSTANT R30, desc[UR8][R30.64] ;  /* 0x000000081e1e7981 */ /* 0x000eee000c1e9b00 */
[----:B------:R-:W4:Y:S01]  /*0c00*/  MUFU.EX2 R35, R35 ;  /* 0x0000002300237308 */ /* 0x000f220000000800 */
[----:B0-----:R-:W-:Y:S01]  /*0c10*/  FADD.FTZ R34, R18, 1 ;  /* 0x3f80000012227421 */ /* 0x001fe20000010000 */
[----:B------:R-:W-:Y:S01]  /*0c20*/  IADD3 R18, P1, R116, 0x48, RZ ;  /* 0x0000004874127810 */ /* 0x000fe20007f3e0ff */
[----:B-1----:R-:W-:-:S05]  /*0c30*/  FADD.FTZ R33, R33, 1 ;  /* 0x3f80000021217421 */ /* 0x002fca0000010000 */
[----:B------:R-:W0:Y:S01]  /*0c40*/  MUFU.RCP R34, R34 ;  /* 0x0000002200227308 */ /* 0x000e220000001000 */
[----:B--2---:R-:W-:Y:S01]  /*0c50*/  FADD.FTZ R21, R19, 1 ;  /* 0x3f80000013157421 */ /* 0x004fe20000010000 */
[----:B------:R-:W-:Y:S01]  /*0c60*/  ISETP.GE.U32.AND P0, PT, R18, UR10, PT ;  /* 0x0000000a12007c0c */ /* 0x000fe2000bf06070 */
[----:B----4-:R-:W-:Y:S01]  /*0c70*/  FADD.FTZ R64, R35, 1 ;  /* 0x3f80000023407421 */ /* 0x010fe20000010000 */
[----:B------:R-:W-:-:S04]  /*0c80*/  IADD3.X R35, RZ, R73, RZ, P1, !PT ;  /* 0x00000049ff237210 */ /* 0x000fc80000ffe4ff */
[----:B------:R1:W2:Y:S01]  /*0c90*/  MUFU.RCP R37, R33 ;  /* 0x0000002100257308 */ /* 0x0002a20000001000 */
[----:B------:R-:W-:-:S04]  /*0ca0*/  IADD3 R18, P1, R56, UR14, RZ ;  /* 0x0000000e38127c10 */ /* 0x000fc8000ff3e0ff */
[----:B------:R-:W-:-:S03]  /*0cb0*/  IADD3.X R19, R55, UR15, RZ, P1, !PT ;  /* 0x0000000f37137c10 */ /* 0x000fc60008ffe4ff */
[----:B------:R4:W2:Y:S01]  /*0cc0*/  MUFU.RCP R24, R21 ;  /* 0x0000001500187308 */ /* 0x0008a20000001000 */
[----:B-1----:R-:W-:Y:S02]  /*0cd0*/  IADD3 R33, R44, 0xf000, RZ ;  /* 0x0000f0002c217810 */ /* 0x002fe40007ffe0ff */
[----:B------:R-:W3:Y:S01]  /*0ce0*/  LDG.E.64.CONSTANT R18, desc[UR8][R18.64] ;  /* 0x0000000812127981 */ /* 0x000ee2000c1e9b00 */
[----:B------:R-:W-:Y:S02]  /*0cf0*/  ISETP.GE.AND.EX P0, PT, R35, UR6, PT, P0 ;  /* 0x0000000623007c0c */ /* 0x000fe4000bf06300 */
[-C--:B------:R-:W-:Y:S01]  /*0d00*/  IADD3 R66, P2, R33, R2.reuse, RZ ;  /* 0x0000000221427210 */ /* 0x080fe20007f5e0ff */
[----:B0-----:R-:W-:Y:S01]  /*0d10*/  FADD.FTZ R33, -R34, 1 ;  /* 0x3f80000022217421 */ /* 0x001fe20000010100 */
[----:B------:R0:W1:Y:S01]  /*0d20*/  MUFU.RCP R82, R64 ;  /* 0x0000004000527308 */ /* 0x0000620000001000 */
[C---:B----4-:R-:W-:Y:S02]  /*0d30*/  IADD3 R21, R44.reuse, 0xc800, RZ ;  /* 0x0000c8002c157810 */ /* 0x050fe40007ffe0ff */
[----:B------:R-:W-:Y:S01]  /*0d40*/  IADD3 R35, R44, 0x11800, RZ ;  /* 0x000118002c237810 */ /* 0x000fe20007ffe0ff */
[----:B------:R-:W-:Y:S01]  /*0d50*/  FFMA.FTZ R33, R32, R33, 1 ;  /* 0x3f80000020217423 */ /* 0x000fe20000010021 */
[-C--:B------:R-:W-:Y:S01]  /*0d60*/  IADD3 R68, P1, R21, R2.reuse, RZ ;  /* 0x0000000215447210 */ /* 0x080fe20007f3e0ff */
[----:B--2---:R-:W-:Y:S01]  /*0d70*/  FADD.FTZ R63, -R37, 1 ;  /* 0x3f800000253f7421 */ /* 0x004fe20000010100 */
[----:B------:R-:W-:Y:S01]  /*0d80*/  IADD3 R2, P3, R35, R2, RZ ;  /* 0x0000000223027210 */ /* 0x000fe20007f7e0ff */
[----:B------:R-:W-:Y:S01]  /*0d90*/  FMUL.FTZ R89, R34, R33 ;  /* 0x0000002122597220 */ /* 0x000fe20000410000 */
[----:B------:R-:W-:Y:S01]  /*0da0*/  FADD.FTZ R21, -R24, 1 ;  /* 0x3f80000018157421 */ /* 0x000fe20000010100 */
[----:B------:R-:W-:Y:S01]  /*0db0*/  FFMA.FTZ R36, R36, R63, 1 ;  /* 0x3f80000024247423 */ /* 0x000fe2000001003f */
[----:B------:R-:W-:-:S02]  /*0dc0*/  IADD3.X R33, RZ, R20, RZ, P3, !PT ;  /* 0x00000014ff217210 */ /* 0x000fc40001ffe4ff */
[----:B------:R-:W-:Y:S01]  /*0dd0*/  IADD3.X R63, RZ, R20, RZ, P1, !PT ;  /* 0x00000014ff3f7210 */ /* 0x000fe20000ffe4ff */
[----:B------:R-:W-:Y:S01]  /*0de0*/  FFMA.FTZ R21, R22, R21, 1 ;  /* 0x3f80000016157423 */ /* 0x000fe20000010015 */
[C---:B0-----:R-:W-:Y:S02]  /*0df0*/  SHF.L.U64.HI R64, R2.reuse, 0x1, R33 ;  /* 0x0000000102407819 */ /* 0x041fe40000010221 */
[----:B------:R-:W-:Y:S01]  /*0e00*/  SHF.L.U32 R65, R2, 0x1, RZ ;  /* 0x0000000102417819 */ /* 0x000fe200000006ff */
[----:B------:R-:W-:Y:S01]  /*0e10*/  FMUL.FTZ R21, R24, R21 ;  /* 0x0000001518157220 */ /* 0x000fe20000410000 */
[----:B------:R-:W-:Y:S02]  /*0e20*/  SHF.L.U64.HI R63, R68, 0x1, R63 ;  /* 0x00000001443f7819 */ /* 0x000fe4000001023f */
[----:B------:R-:W-:Y:S01]  /*0e30*/  SHF.L.U32 R2, R12, 0x10, RZ ;  /* 0x000000100c027819 */ /* 0x000fe200000006ff */
[----:B-1----:R-:W-:Y:S01]  /*0e40*/  FADD.FTZ R35, -R82, 1 ;  /* 0x3f80000052237421 */ /* 0x002fe20000010100 */
[----:B------:R-:W-:Y:S01]  /*0e50*/  SHF.L.U32 R68, R68, 0x1, RZ ;  /* 0x0000000144447819 */ /* 0x000fe200000006ff */
[----:B------:R-:W-:Y:S01]  /*0e60*/  FMUL.FTZ R86, R37, R36 ;  /* 0x0000002425567220 */ /* 0x000fe20000410000 */
[----:B------:R-:W-:Y:S01]  /*0e70*/  IADD3.X R37, RZ, R20, RZ, P2, !PT ;  /* 0x00000014ff257210 */ /* 0x000fe200017fe4ff */
[----:B------:R-:W-:Y:S01]  /*0e80*/  FMUL.FTZ R95, R2, R21 ;  /* 0x00000015025f7220 */ /* 0x000fe20000410000 */
[----:B------:R-:W-:Y:S01]  /*0e90*/  IADD3 R32, P1, R68, UR12, RZ ;  /* 0x0000000c44207c10 */ /* 0x000fe2000ff3e0ff */
[----:B------:R-:W-:Y:S01]  /*0ea0*/  FFMA.FTZ R35, R62, R35, 1 ;  /* 0x3f8000003e237423 */ /* 0x000fe20000010023 */
[----:B------:R-:W-:-:S02]  /*0eb0*/  SHF.L.U32 R21, R40, 0x10, RZ ;  /* 0x0000001028157819 */ /* 0x000fc400000006ff */
[C---:B------:R-:W-:Y:S02]  /*0ec0*/  SHF.L.U64.HI R62, R66.reuse, 0x1, R37 ;  /* 0x00000001423e7819 */ /* 0x040fe40000010225 */
[----:B------:R-:W-:Y:S02]  /*0ed0*/  SHF.L.U32 R66, R66, 0x1, RZ ;  /* 0x0000000142427819 */ /* 0x000fe400000006ff */
[----:B------:R-:W-:Y:S01]  /*0ee0*/  IADD3.X R33, R63, UR13, RZ, P1, !PT ;  /* 0x0000000d3f217c10 */ /* 0x000fe20008ffe4ff */
[----:B------:R-:W-:Y:S01]  /*0ef0*/  FADD.FTZ R21, -R26, R21 ;  /* 0x000000151a157221 */ /* 0x000fe20000010100 */
[----:B------:R-:W-:Y:S02]  /*0f00*/  IADD3 R34, P2, R66, UR12, RZ ;  /* 0x0000000c42227c10 */ /* 0x000fe4000ff5e0ff */
[----:B------:R-:W-:Y:S01]  /*0f10*/  SHF.L.U32 R87, R41, 0x10, RZ ;  /* 0x0000001029577819 */ /* 0x000fe200000006ff */
[----:B------:R-:W-:Y:S01]  /*0f20*/  FMUL.FTZ R97, R82, R35 ;  /* 0x0000002352617220 */ /* 0x000fe20000410000 */
[----:B------:R-:W2:Y:S01]  /*0f30*/  LDG.E.64.CONSTANT R32, desc[UR8][R32.64] ;  /* 0x0000000820207981 */ /* 0x000ea2000c1e9b00 */
[----:B------:R-:W-:Y:S01]  /*0f40*/  FMUL.FTZ R84, R70, R21 ;  /* 0x0000001546547220 */ /* 0x000fe20000410000 */
[----:B------:R-:W-:-:S02]  /*0f50*/  PRMT R20, R40, 0x7632, R20 ;  /* 0x0000763228147816 */ /* 0x000fc40000000014 */
[----:B------:R-:W-:Y:S01]  /*0f60*/  IADD3.X R35, R62, UR13, RZ, P2, !PT ;  /* 0x0000000d3e237c10 */ /* 0x000fe200097fe4ff */
[----:B------:R-:W-:Y:S01]  /*0f70*/  FADD.FTZ R87, -R26, R87 ;  /* 0x000000571a577221 */ /* 0x000fe20000010100 */
[----:B------:R-:W-:Y:S01]  /*0f80*/  FFMA.FTZ R91, R0, R84, R83 ;  /* 0x00000054005b7223 */ /* 0x000fe20000010053 */
[----:B------:R-:W-:Y:S02]  /*0f90*/  SHF.L.U32 R99, R20, 0x10, RZ ;  /* 0x0000001014637819 */ /* 0x000fe400000006ff */
[----:B------:R-:W-:Y:S01]  /*0fa0*/  FMUL.FTZ R24, R70, R87 ;  /* 0x0000005746187220 */ /* 0x000fe20000410000 */
[----:B------:R-:W4:Y:S01]  /*0fb0*/  LDG.E.64.CONSTANT R34, desc[UR8][R34.64] ;  /* 0x0000000822227981 */ /* 0x000f22000c1e9b00 */
[----:B------:R-:W-:Y:S01]  /*0fc0*/  FMUL.FTZ R87, R91, -1.4426950216293334961 ;  /* 0xbfb8aa3b5b577820 */ /* 0x000fe20000410000 */
[----:B------:R-:W-:Y:S01]  /*0fd0*/  PRMT R20, R41, 0x7632, R20 ;  /* 0x0000763229147816 */ /* 0x000fe20000000014 */
[----:B------:R-:W-:Y:S01]  /*0fe0*/  FADD.FTZ R99, -R26, R99 ;  /* 0x000000631a637221 */ /* 0x000fe20000010100 */
[----:B------:R-:W-:Y:S01]  /*0ff0*/  SHF.L.U32 R21, R38, 0x10, RZ ;  /* 0x0000001026157819 */ /* 0x000fe200000006ff */
[----:B------:R0:W1:Y:S01]  /*1000*/  MUFU.EX2 R92, R87 ;  /* 0x00000057005c7308 */ /* 0x0000620000000800 */
[----:B------:R-:W-:-:S03]  /*1010*/  SHF.L.U32 R103, R20, 0x10, RZ ;  /* 0x0000001014677819 */ /* 0x000fc600000006ff */
[----:B------:R-:W-:Y:S01]  /*1020*/  FADD.FTZ R101, -R26, R21 ;  /* 0x000000151a657221 */ /* 0x000fe20000010100 */
[----:B------:R-:W-:Y:S01]  /*1030*/  SHF.L.U32 R21, R13, 0x10, RZ ;  /* 0x000000100d157819 */ /* 0x000fe200000006ff */
[----:B0-----:R-:W-:Y:S01]  /*1040*/  FMUL.FTZ R87, R70, R99 ;  /* 0x0000006346577220 */ /* 0x001fe20000410000 */
[----:B------:R-:W-:Y:S01]  /*1050*/  FADD.FTZ R103, -R26, R103 ;  /* 0x000000671a677221 */ /* 0x000fe20000010100 */
[----:B------:R-:W-:Y:S02]  /*1060*/  PRMT R2, R12, 0x7632, R2 ;  /* 0x000076320c027816 */ /* 0x000fe40000000002 */
[----:B------:R-:W-:Y:S01]  /*1070*/  FFMA.FTZ R94, R81, R87, R74 ;  /* 0x00000057515e7223 */ /* 0x000fe2000001004a */
[----:B------:R-:W-:Y:S01]  /*1080*/  IADD3 R36, P3, R65, UR12, RZ ;  /* 0x0000000c41247c10 */ /* 0x000fe2000ff7e0ff */
[----:B------:R-:W-:Y:S01]  /*1090*/  FFMA.FTZ R93, R75, R24, R80 ;  /* 0x000000184b5d7223 */ /* 0x000fe20000010050 */
[----:B------:R-:W-:Y:S01]  /*10a0*/  PRMT R20, R13, 0x7632, R20 ;  /* 0x000076320d147816 */ /* 0x000fe20000000014 */
[----:B------:R-:W-:Y:S01]  /*10b0*/  FMUL.FTZ R98, R21, R86 ;  /* 0x0000005615627220 */ /* 0x000fe20000410000 */
[----:B------:R-:W-:Y:S01]  /*10c0*/  FMUL.FTZ R86, R70, R103 ;  /* 0x0000006746567220 */ /* 0x000fe20000410000 */
[----:B------:R-:W-:Y:S01]  /*10d0*/  FMUL.FTZ R99, R94, -1.4426950216293334961 ;  /* 0xbfb8aa3b5e637820 */ /* 0x000fe20000410000 */
[----:B------:R-:W-:Y:S01]  /*10e0*/  SHF.L.U32 R2, R2, 0x10, RZ ;  /* 0x0000001002027819 */ /* 0x000fe200000006ff */
[----:B------:R-:W-:Y:S01]  /*10f0*/  FMUL.FTZ R90, R93, -1.4426950216293334961 ;  /* 0xbfb8aa3b5d5a7820 */ /* 0x000fe20000410000 */
[----:B------:R-:W-:Y:S01]  /*1100*/  IADD3.X R37, R64, UR13, RZ, P3, !PT ;  /* 0x0000000d40257c10 */ /* 0x000fe20009ffe4ff */
[----:B------:R-:W-:Y:S01]  /*1110*/  FFMA.FTZ R102, R72, R86, R27 ;  /* 0x0000005648667223 */ /* 0x000fe2000001001b */
[----:B------:R-:W-:Y:S01]  /*1120*/  SHF.L.U32 R20, R20, 0x10, RZ ;  /* 0x0000001014147819 */ /* 0x000fe200000006ff */
[----:B------:R-:W0:Y:S01]  /*1130*/  MUFU.EX2 R100, R99 ;  /* 0x0000006300647308 */ /* 0x000e220000000800 */
[----:B------:R-:W-:Y:S01]  /*1140*/  FMUL.FTZ R22, R70, R101 ;  /* 0x0000006546167220 */ /* 0x000fe20000410000 */
[----:B------:R-:W-:Y:S01]  /*1150*/  FMUL.FTZ R96, R2, R89 ;  /* 0x0000005902607220 */ /* 0x000fe20000410000 */
[----:B------:R-:W-:Y:S01]  /*1160*/  FMUL.FTZ R2, R0, R95 ;  /* 0x0000005f00027220 */ /* 0x000fe20000410000 */
[----:B------:R-:W4:Y:S01]  /*1170*/  LDG.E.64.CONSTANT R36, desc[UR8][R36.64] ;  /* 0x0000000824247981 */ /* 0x000f22000c1e9b00 */
[----:B------:R-:W-:Y:S01]  /*1180*/  FMUL.FTZ R97, R20, R97 ;  /* 0x0000006114617220 */ /* 0x000fe20000410000 */
[----:B------:R-:W-:-:S02]  /*1190*/  FMUL.FTZ R103, R102, -1.4426950216293334961 ;  /* 0xbfb8aa3b66677820 */ /* 0x000fc40000410000 */
[----:B------:R1:W0:Y:S01]  /*11a0*/  MUFU.EX2 R101, R90 ;  /* 0x0000005a00657308 */ /* 0x0002220000000800 */
[----:B------:R-:W-:Y:S01]  /*11b0*/  IADD3 R20, P1, R69, UR14, RZ ;  /* 0x0000000e45147c10 */ /* 0x000fe2000ff3e0ff */
[CC--:B------:R-:W-:Y:S01]  /*11c0*/  FFMA.FTZ R89, R3.reuse, R95.reuse, R4 ;  /* 0x0000005f03597223 */ /* 0x0c0fe20000010004 */
[----:B------:R-:W-:Y:S01]  /*11d0*/  FFMA.FTZ R4, R3, R2, RZ ;  /* 0x0000000203047223 */ /* 0x000fe200000100ff */
[----:B------:R-:W-:Y:S01]  /*11e0*/  FFMA.FTZ R2, R0, R95, RZ ;  /* 0x0000005f00027223 */ /* 0x000fe200000100ff */
[-C--:B------:R-:W-:Y:S01]  /*11f0*/  FMUL.FTZ R3, R81, R96.reuse ;  /* 0x0000006051037220 */ /* 0x080fe20000410000 */
[----:B------:R-:W-:Y:S02]  /*1200*/  IADD3.X R21, R67, UR15, RZ, P1, !PT ;  /* 0x0000000f43157c10 */ /* 0x000fe40008ffe4ff */
[----:B------:R-:W0:Y:S01]  /*1210*/  MUFU.EX2 R103, R103 ;  /* 0x0000006700677308 */ /* 0x000e220000000800 */
[----:B-1----:R-:W-:Y:S01]  /*1220*/  FADD.FTZ R90, R95, R5 ;  /* 0x000000055f5a7221 */ /* 0x002fe20000010000 */
[----:B------:R-:W-:Y:S01]  /*1230*/  FADD.FTZ R5, R92, 1 ;  /* 0x3f8000005c057421 */ /* 0x000fe20000010000 */
[-C--:B------:R-:W-:Y:S01]  /*1240*/  FFMA.FTZ R92, R85, R96.reuse, R6 ;  /* 0x00000060555c7223 */ /* 0x080fe20000010006 */
[----:B------:R-:W-:Y:S01]  /*1250*/  FFMA.FTZ R6, R81, R96, R2 ;  /* 0x0000006051067223 */ /* 0x000fe20000010002 */
[----:B------:R-:W-:Y:S01]  /*1260*/  FADD.FTZ R7, R96, R7 ;  /* 0x0000000760077221 */ /* 0x000fe20000010000 */
[----:B------:R-:W-:-:S02]  /*1270*/  FFMA.FTZ R96, R85, R3, R4 ;  /* 0x0000000355607223 */ /* 0x000fc40000010004 */
[----:B------:R1:W4:Y:S01]  /*1280*/  LDG.E.64.CONSTANT R2, desc[UR8][R20.64] ;  /* 0x0000000814027981 */ /* 0x000322000c1e9b00 */
[----:B0-----:R-:W-:Y:S01]  /*1290*/  FADD.FTZ R100, R100, 1 ;  /* 0x3f80000064647421 */ /* 0x001fe20000010000 */
[----:B------:R-:W-:Y:S01]  /*12a0*/  FADD.FTZ R101, R101, 1 ;  /* 0x3f80000065657421 */ /* 0x000fe20000010000 */
[----:B------:R0:W-:Y:S01]  /*12b0*/  MUFU.RCP R99, R5 ;  /* 0x0000000500637308 */ /* 0x0001e20000001000 */
[----:B------:R-:W-:Y:S01]  /*12c0*/  SHF.L.U32 R107, R39, 0x10, RZ ;  /* 0x00000010276b7819 */ /* 0x000fe200000006ff */
[-C--:B------:R-:W-:Y:S01]  /*12d0*/  FFMA.FTZ R85, R23, R98.reuse, R8 ;  /* 0x0000006217557223 */ /* 0x080fe20000010008 */
[----:B------:R-:W-:Y:S01]  /*12e0*/  FADD.FTZ R9, R98, R9 ;  /* 0x0000000962097221 */ /* 0x000fe20000010000 */
[CC--:B------:R-:W-:Y:S01]  /*12f0*/  FFMA.FTZ R95, R75.reuse, R98.reuse, R6 ;  /* 0x000000624b5f7223 */ /* 0x0c0fe20000010006 */
[----:B------:R-:W-:-:S03]  /*1300*/  FMUL.FTZ R98, R75, R98 ;  /* 0x000000624b627220 */ /* 0x000fc60000410000 */
[----:B------:R-:W1:Y:S01]  /*1310*/  MUFU.RCP R100, R100 ;  /* 0x0000006400647308 */ /* 0x000e620000001000 */
[----:B0-----:R-:W-:Y:S01]  /*1320*/  PRMT R5, R39, 0x7632, R5 ;  /* 0x0000763227057816 */ /* 0x001fe20000000005 */
[----:B------:R-:W-:Y:S01]  /*1330*/  FADD.FTZ R107, -R26, R107 ;  /* 0x0000006b1a6b7221 */ /* 0x000fe20000010100 */
[----:B------:R-:W-:Y:S01]  /*1340*/  PRMT R4, R38, 0x7632, R4 ;  /* 0x0000763226047816 */ /* 0x000fe20000000004 */
[----:B------:R-:W-:Y:S01]  /*1350*/  FADD.FTZ R103, R103, 1 ;  /* 0x3f80000067677421 */ /* 0x000fe20000010000 */
[----:B------:R-:W-:Y:S01]  /*1360*/  SHF.L.U32 R109, R5, 0x10, RZ ;  /* 0x00000010056d7819 */ /* 0x000fe200000006ff */
[----:B------:R-:W-:Y:S02]  /*1370*/  FFMA.FTZ R96, R23, R98, R96 ;  /* 0x0000006217607223 */ /* 0x000fe40000010060 */
[----:B------:R-:W0:Y:S01]  /*1380*/  MUFU.RCP R101, R101 ;  /* 0x0000006500657308 */ /* 0x000e220000001000 */
[-C--:B------:R-:W-:Y:S01]  /*1390*/  FMUL.FTZ R5, R72, R97.reuse ;  /* 0x0000006148057220 */ /* 0x080fe20000410000 */
[----:B-1----:R-:W-:Y:S01]  /*13a0*/  SHF.L.U32 R21, R4, 0x10, RZ ;  /* 0x0000001004157819 */ /* 0x002fe200000006ff */
[----:B------:R-:W-:Y:S01]  /*13b0*/  FFMA.FTZ R23, R25, R97, R10 ;  /* 0x0000006119177223 */ /* 0x000fe2000001000a */
[----:B------:R-:W-:Y:S01]  /*13c0*/  FADD.FTZ R11, R97, R11 ;  /* 0x0000000b610b7221 */ /* 0x000fe20000010000 */
[----:B------:R-:W-:Y:S01]  /*13d0*/  FMUL.FTZ R4, R70, R107 ;  /* 0x0000006b46047220 */ /* 0x000fe20000410000 */
[----:B------:R-:W-:Y:S01]  /*13e0*/  FFMA.FTZ R95, R72, R97, R95 ;  /* 0x00000061485f7223 */ /* 0x000fe2000001005f */
[----:B------:R-:W-:Y:S01]  /*13f0*/  FFMA.FTZ R97, R25, R5, R96 ;  /* 0x0000000519617223 */ /* 0x000fe20000010060 */
[----:B------:R-:W1:Y:S01]  /*1400*/  MUFU.RCP R103, R103 ;  /* 0x0000006700677308 */ /* 0x000e620000001000 */
[C---:B------:R-:W-:Y:S01]  /*1410*/  FADD.FTZ R5, -R26.reuse, R109 ;  /* 0x0000006d1a057221 */ /* 0x040fe20000010100 */
[----:B------:R-:W-:Y:S01]  /*1420*/  FADD.FTZ R21, -R26, R21 ;  /* 0x000000151a157221 */ /* 0x000fe20000010100 */
[----:B------:R-:W-:-:S02]  /*1430*/  FFMA.FTZ R8, R75, R4, R80 ;  /* 0x000000044b087223 */ /* 0x000fc40000010050 */
[C---:B------:R-:W-:Y:S01]  /*1440*/  FMUL.FTZ R5, R70.reuse, R5 ;  /* 0x0000000546057220 */ /* 0x040fe20000410000 */
[----:B------:R-:W-:Y:S01]  /*1450*/  FMUL.FTZ R6, R70, R21 ;  /* 0x0000001546067220 */ /* 0x000fe20000410000 */
[----:B------:R-:W-:Y:S01]  /*1460*/  FMUL.FTZ R107, R8, -1.4426950216293334961 ;  /* 0xbfb8aa3b086b7820 */ /* 0x000fe20000410000 */
[----:B------:R-:W-:Y:S01]  /*1470*/  FADD.FTZ R21, -R100, 1 ;  /* 0x3f80000064157421 */ /* 0x000fe20000010100 */
[----:B------:R-:W-:Y:S01]  /*1480*/  FFMA.FTZ R25, R72, R5, R27 ;  /* 0x0000000548197223 */ /* 0x000fe2000001001b */
[----:B------:R-:W-:Y:S01]  /*1490*/  FFMA.FTZ R82, R0, R22, R83 ;  /* 0x0000001600527223 */ /* 0x000fe20000010053 */
[----:B------:R-:W-:Y:S01]  /*14a0*/  FADD.FTZ R20, -R99, 1 ;  /* 0x3f80000063147421 */ /* 0x000fe20000010100 */
[----:B0-----:R-:W-:Y:S01]  /*14b0*/  FADD.FTZ R96, -R101, 1 ;  /* 0x3f80000065607421 */ /* 0x001fe20000010100 */
[----:B------:R-:W-:Y:S01]  /*14c0*/  FFMA.FTZ R10, R81, R6, R74 ;  /* 0x00000006510a7223 */ /* 0x000fe2000001004a */
[----:B------:R-:W-:Y:S01]  /*14d0*/  FFMA.FTZ R21, R94, R21, 1 ;  /* 0x3f8000005e157423 */ /* 0x000fe20000010015 */
[----:B------:R-:W0:Y:S01]  /*14e0*/  MUFU.EX2 R107, R107 ;  /* 0x0000006b006b7308 */ /* 0x000e220000000800 */
[----:B------:R-:W-:Y:S01]  /*14f0*/  FMUL.FTZ R94, R25, -1.4426950216293334961 ;  /* 0xbfb8aa3b195e7820 */ /* 0x000fe20000410000 */
[----:B------:R-:W-:Y:S01]  /*1500*/  FMUL.FTZ R88, R82, -1.4426950216293334961 ;  /* 0xbfb8aa3b52587820 */ /* 0x000fe20000410000 */
[----:B------:R-:W-:Y:S01]  /*1510*/  FFMA.FTZ R20, R91, R20, 1 ;  /* 0x3f8000005b147423 */ /* 0x000fe20000010014 */
[----:B------:R-:W-:Y:S01]  /*1520*/  FFMA.FTZ R98, R93, R96, 1 ;  /* 0x3f8000005d627423 */ /* 0x000fe20000010060 */
[----:B------:R-:W-:Y:S01]  /*1530*/  FMUL.FTZ R106, R10, -1.4426950216293334961 ;  /* 0xbfb8aa3b0a6a7820 */ /* 0x000fe20000410000 */
[----:B------:R-:W-:Y:S01]  /*1540*/  FMUL.FTZ R93, R100, R21 ;  /* 0x00000015645d7220 */ /* 0x000fe20000410000 */
[----:B-1----:R-:W-:Y:S01]  /*1550*/  FADD.FTZ R91, -R103, 1 ;  /* 0x3f800000675b7421 */ /* 0x002fe20000010100 */
[----:B------:R-:W1:Y:S01]  /*1560*/  MUFU.EX2 R100, R94 ;  /* 0x0000005e00647308 */ /* 0x000e620000000800 */
[----:B------:R-:W-:Y:S01]  /*1570*/  FMUL.FTZ R96, R99, R20 ;  /* 0x0000001463607220 */ /* 0x000fe20000410000 */
[----:B------:R-:W-:Y:S01]  /*1580*/  PRMT R20, R14, 0x7632, R20 ;  /* 0x000076320e147816 */ /* 0x000fe20000000014 */
[----:B------:R-:W-:Y:S01]  /*1590*/  FFMA.FTZ R102, R102, R91, 1 ;  /* 0x3f80000066667423 */ /* 0x000fe2000001005b */
[----:B------:R-:W-:-:S04]  /*15a0*/  SHF.L.U32 R91, R14, 0x10, RZ ;  /* 0x000000100e5b7819 */ /* 0x000fc800000006ff */
[----:B------:R-:W1:Y:S01]  /*15b0*/  MUFU.EX2 R88, R88 ;  /* 0x0000005800587308 */ /* 0x000e620000000800 */
[----:B------:R-:W-:Y:S02]  /*15c0*/  PRMT R21, R15, 0x7632, R21 ;  /* 0x000076320f157816 */ /* 0x000fe40000000015 */
[----:B------:R-:W-:-:S05]  /*15d0*/  SHF.L.U32 R20, R20, 0x10, RZ ;  /* 0x0000001014147819 */ /* 0x000fca00000006ff */
[----:B------:R-:W1:Y:S01]  /*15e0*/  MUFU.EX2 R106, R106 ;  /* 0x0000006a006a7308 */ /* 0x000e620000000800 */
[----:B------:R-:W-:Y:S01]  /*15f0*/  SHF.L.U32 R21, R21, 0x10, RZ ;  /* 0x0000001015157819 */ /* 0x000fe200000006ff */
[----:B------:R-:W-:Y:S01]  /*1600*/  FMUL.FTZ R91, R91, R96 ;  /* 0x000000605b5b7220 */ /* 0x000fe20000410000 */
[----:B------:R-:W-:Y:S01]  /*1610*/  FMUL.FTZ R102, R103, R102 ;  /* 0x0000006667667220 */ /* 0x000fe20000410000 */
[----:B------:R-:W-:Y:S01]  /*1620*/  FMUL.FTZ R96, R20, R93 ;  /* 0x0000005d14607220 */ /* 0x000fe20000410000 */
[----:B0-----:R-:W-:Y:S01]  /*1630*/  FADD.FTZ R107, R107, 1 ;  /* 0x3f8000006b6b7421 */ /* 0x001fe20000010000 */
[----:B------:R-:W-:Y:S01]  /*1640*/  IADD3 R20, P1, R68, UR14, RZ ;  /* 0x0000000e44147c10 */ /* 0x000fe2000ff3e0ff */
[----:B------:R-:W-:Y:S01]  /*1650*/  FMUL.FTZ R102, R21, R102 ;  /* 0x0000006615667220 */ /* 0x000fe20000410000 */
[----:B-1----:R-:W-:Y:S02]  /*1660*/  FADD.FTZ R100, R100, 1 ;  /* 0x3f80000064647421 */ /* 0x002fe40000010000 */
[----:B------:R-:W-:Y:S01]  /*1670*/  IADD3.X R21, R63, UR15, RZ, P1, !PT ;  /* 0x0000000f3f157c10 */ /* 0x000fe20008ffe4ff */
[----:B------:R-:W0:Y:S01]  /*1680*/  MUFU.RCP R107, R107 ;  /* 0x0000006b006b7308 */ /* 0x000e220000001000 */
[----:B------:R-:W-:Y:S01]  /*1690*/  FADD.FTZ R99, R88, 1 ;  /* 0x3f80000058637421 */ /* 0x000fe20000010000 */
[----:B------:R-:W-:Y:S01]  /*16a0*/  SHF.L.U32 R88, R15, 0x10, RZ ;  /* 0x000000100f587819 */ /* 0x000fe200000006ff */
[----:B------:R-:W-:Y:S01]  /*16b0*/  FMUL.FTZ R94, R0, R91 ;  /* 0x0000005b005e7220 */ /* 0x000fe20000410000 */
[----:B------:R-:W-:Y:S01]  /*16c0*/  FMUL.FTZ R101, R101, R98 ;  /* 0x0000006265657220 */ /* 0x000fe20000410000 */
[----:B------:R-:W4:Y:S01]  /*16d0*/  LDG.E.64.CONSTANT R20, desc[UR8][R20.64] ;  /* 0x0000000814147981 */ /* 0x000f22000c1e9b00 */
[----:B------:R-:W-:-:S02]  /*16e0*/  FADD.FTZ R106, R106, 1 ;  /* 0x3f8000006a6a7421 */ /* 0x000fc40000010000 */
[----:B------:R-:W1:Y:S01]  /*16f0*/  MUFU.RCP R100, R100 ;  /* 0x0000006400647308 */ /* 0x000e620000001000 */
[C---:B------:R-:W-:Y:S01]  /*1700*/  FFMA.FTZ R89, R84.reuse, R91, R89 ;  /* 0x0000005b54597223 */ /* 0x040fe20000010059 */
[----:B------:R-:W-:Y:S01]  /*1710*/  FFMA.FTZ R94, R84, R94, R97 ;  /* 0x0000005e545e7223 */ /* 0x000fe20000010061 */
[----:B------:R-:W-:Y:S01]  /*1720*/  FMUL.FTZ R98, R88, R101 ;  /* 0x0000006558627220 */ /* 0x000fe20000410000 */
[-C--:B------:R-:W-:Y:S01]  /*1730*/  FMUL.FTZ R84, R81, R96.reuse ;  /* 0x0000006051547220 */ /* 0x080fe20000410000 */
[----:B------:R-:W-:Y:S01]  /*1740*/  FADD.FTZ R90, R90, R91 ;  /* 0x0000005b5a5a7221 */ /* 0x000fe20000010000 */
[----:B------:R-:W-:Y:S01]  /*1750*/  FFMA.FTZ R88, R0, R91, R95 ;  /* 0x0000005b00587223 */ /* 0x000fe2000001005f */
[C---:B------:R-:W-:Y:S01]  /*1760*/  FFMA.FTZ R91, R87.reuse, R96, R92 ;  /* 0x00000060575b7223 */ /* 0x040fe2000001005c */
[----:B------:R-:W1:Y:S01]  /*1770*/  MUFU.RCP R99, R99 ;  /* 0x0000006300637308 */ /* 0x000e620000001000 */
[----:B------:R-:W-:Y:S01]  /*1780*/  FFMA.FTZ R87, R87, R84, R94 ;  /* 0x0000005457577223 */ /* 0x000fe2000001005e */
[----:B------:R-:W-:-:S06]  /*1790*/  FMUL.FTZ R92, R75, R98 ;  /* 0x000000624b5c7220 */ /* 0x000fcc0000410000 */
[----:B------:R-:W1:Y:S01]  /*17a0*/  MUFU.RCP R106, R106 ;  /* 0x0000006a006a7308 */ /* 0x000e620000001000 */
[C---:B------:R-:W-:Y:S01]  /*17b0*/  FFMA.FTZ R85, R24.reuse, R98, R85 ;  /* 0x0000006218557223 */ /* 0x040fe20000010055 */
[----:B------:R-:W-:Y:S01]  /*17c0*/  FFMA.FTZ R87, R24, R92, R87 ;  /* 0x0000005c18577223 */ /* 0x000fe20000010057 */
[----:B------:R-:W-:Y:S01]  /*17d0*/  FFMA.FTZ R88, R81, R96, R88 ;  /* 0x0000006051587223 */ /* 0x000fe20000010058 */
[----:B------:R-:W-:Y:S01]  /*17e0*/  FMUL.FTZ R24, R72, R102 ;  /* 0x0000006648187220 */ /* 0x000fe20000410000 */
[----:B0-----:R-:W-:Y:S01]  /*17f0*/  FADD.FTZ R101, -R107, 1 ;  /* 0x3f8000006b657421 */ /* 0x001fe20000010100 */
[----:B------:R-:W-:Y:S01]  /*1800*/  FADD.FTZ R84, R9, R98 ;  /* 0x0000006209547221 */ /* 0x000fe20000010000 */
[----:B------:R-:W-:Y:S01]  /*1810*/  FFMA.FTZ R9, R75, R98, R88 ;  /* 0x000000624b097223 */ /* 0x000fe20000010058 */
[C---:B------:R-:W-:Y:S01]  /*1820*/  FFMA.FTZ R95, R86.reuse, R24, R87 ;  /* 0x00000018565f7223 */ /* 0x040fe20000010057 */
[-C--:B------:R-:W-:Y:S01]  /*1830*/  FFMA.FTZ R88, R86, R102.reuse, R23 ;  /* 0x0000006656587223 */ /* 0x080fe20000010017 */
[----:B------:R-:W-:Y:S01]  /*1840*/  FFMA.FTZ R8, R8, R101, 1 ;  /* 0x3f80000008087423 */ /* 0x000fe20000010065 */
[----:B-1----:R-:W-:Y:S01]  /*1850*/  FADD.FTZ R24, -R100, 1 ;  /* 0x3f80000064187421 */ /* 0x002fe20000010100 */
[----:B------:R-:W-:Y:S01]  /*1860*/  SHF.L.U32 R23, R28, 0x10, RZ ;  /* 0x000000101c177819 */ /* 0x000fe200000006ff */
[----:B------:R-:W-:Y:S01]  /*1870*/  FFMA.FTZ R93, R72, R102, R9 ;  /* 0x00000066485d7223 */ /* 0x000fe20000010009 */
[----:B------:R-:W-:Y:S01]  /*1880*/  FMUL.FTZ R107, R107, R8 ;  /* 0x000000086b6b7220 */ /* 0x000fe20000410000 */
[----:B------:R-:W-:Y:S01]  /*1890*/  FFMA.FTZ R25, R25, R24, 1 ;  /* 0x3f80000019197423 */ /* 0x000fe20000010018 */
[----:B------:R-:W-:Y:S01]  /*18a0*/  FADD.FTZ R97, -R99, 1 ;  /* 0x3f80000063617421 */ /* 0x000fe20000010100 */
[----:B------:R-:W-:Y:S01]  /*18b0*/  FADD.FTZ R9, -R106, 1 ;  /* 0x3f8000006a097421 */ /* 0x000fe20000010100 */
[----:B------:R-:W-:Y:S01]  /*18c0*/  PRMT R8, R28, 0x7632, R8 ;  /* 0x000076321c087816 */ /* 0x000fe20000000008 */
[----:B------:R-:W-:Y:S01]  /*18d0*/  FADD.FTZ R23, -R26, R23 ;  /* 0x000000171a177221 */ /* 0x000fe20000010100 */
[----:B------:R-:W-:Y:S01]  /*18e0*/  FMUL.FTZ R100, R100, R25 ;  /* 0x0000001964647220 */ /* 0x000fe20000410000 */
[----:B------:R-:W-:Y:S01]  /*18f0*/  FFMA.FTZ R82, R82, R97, 1 ;  /* 0x3f80000052527423 */ /* 0x000fe20000010061 */
[----:B------:R-:W-:Y:S01]  /*1900*/  FFMA.FTZ R9, R10, R9, 1 ;  /* 0x3f8000000a097423 */ /* 0x000fe20000010009 */
[----:B------:R-:W-:Y:S01]  /*1910*/  SHF.L.U32 R25, R8, 0x10, RZ ;  /* 0x0000001008197819 */ /* 0x000fe200000006ff */
[----:B------:R-:W-:Y:S01]  /*1920*/  FMUL.FTZ R10, R70, R23 ;  /* 0x00000017460a7220 */ /* 0x000fe20000410000 */
[----:B------:R-:W-:Y:S01]  /*1930*/  SHF.L.U32 R23, R16, 0x10, RZ ;  /* 0x0000001010177819 */ /* 0x000fe200000006ff */
[----:B------:R-:W-:Y:S01]  /*1940*/  FADD.FTZ R7, R7, R96 ;  /* 0x0000006007077221 */ /* 0x000fe20000010000 */
[----:B------:R-:W-:Y:S01]  /*1950*/  FMUL.FTZ R82, R99, R82 ;  /* 0x0000005263527220 */ /* 0x000fe20000410000 */
[----:B------:R-:W-:Y:S01]  /*1960*/  FFMA.FTZ R96, R0, R10, R83 ;  /* 0x0000000a00607223 */ /* 0x000fe20000010053 */
[----:B------:R-:W-:Y:S01]  /*1970*/  FADD.FTZ R25, -R26, R25 ;  /* 0x000000191a197221 */ /* 0x000fe20000010100 */
[----:B------:R-:W-:Y:S01]  /*1980*/  IADD3 R24, P1, R66, UR14, RZ ;  /* 0x0000000e42187c10 */ /* 0x000fe2000ff3e0ff */
[----:B------:R-:W-:Y:S01]  /*1990*/  FMUL.FTZ R97, R23, R82 ;  /* 0x0000005217617220 */ /* 0x000fe20000410000 */
[----:B------:R-:W-:Y:S01]  /*19a0*/  FMUL.FTZ R86, R96, -1.4426950216293334961 ;  /* 0xbfb8aa3b60567820 */ /* 0x000fe20000410000 */
[----:B------:R-:W-:Y:S01]  /*19b0*/  FMUL.FTZ R82, R70, R25 ;  /* 0x0000001946527220 */ /* 0x000fe20000410000 */
[----:B------:R-:W-:-:S02]  /*19c0*/  SHF.L.U32 R87, R29, 0x10, RZ ;  /* 0x000000101d577819 */ /* 0x000fc400000006ff */
[----:B------:R-:W-:Y:S01]  /*19d0*/  IADD3.X R25, R62, UR15, RZ, P1, !PT ;  /* 0x0000000f3e197c10 */ /* 0x000fe20008ffe4ff */
[----:B------:R-:W0:Y:S02]  /*19e0*/  MUFU.EX2 R94, R86 ;  /* 0x00000056005e7308 */ /* 0x000e240000000800 */
[----:B------:R-:W-:-:S03]  /*19f0*/  FADD.FTZ R87, -R26, R87 ;  /* 0x000000571a577221 */ /* 0x000fc60000010100 */
[----:B------:R-:W4:Y:S01]  /*1a00*/  LDG.E.64.CONSTANT R24, desc[UR8][R24.64] ;  /* 0x0000000818187981 */ /* 0x000f22000c1e9b00 */
[----:B------:R-:W-:Y:S01]  /*1a10*/  FMUL.FTZ R8, R70, R87 ;  /* 0x0000005746087220 */ /* 0x000fe20000410000 */
[----:B------:R-:W-:Y:S02]  /*1a20*/  PRMT R87, R17, 0x7632, R87 ;  /* 0x0000763211577816 */ /* 0x000fe40000000057 */
[----:B------:R-:W-:Y:S02]  /*1a30*/  PRMT R23, R16, 0x7632, R23 ;  /* 0x0000763210177816 */ /* 0x000fe40000000017 */
[----:B------:R-:W-:Y:S01]  /*1a40*/  SHF.L.U32 R87, R87, 0x10, RZ ;  /* 0x0000001057577819 */ /* 0x000fe200000006ff */
[----:B------:R-:W-:Y:S01]  /*1a50*/  FMUL.FTZ R106, R106, R9 ;  /* 0x000000096a6a7220 */ /* 0x000fe20000410000 */
[----:B------:R-:W-:-:S03]  /*1a60*/  SHF.L.U32 R23, R23, 0x10, RZ ;  /* 0x0000001017177819 */ /* 0x000fc600000006ff */
[----:B------:R-:W-:Y:S01]  /*1a70*/  FMUL.FTZ R100, R87, R100 ;  /* 0x0000006457647220 */ /* 0x000fe20000410000 */
[----:B0-----:R-:W-:Y:S01]  /*1a80*/  FADD.FTZ R87, R94, 1 ;  /* 0x3f8000005e577421 */ /* 0x001fe20000010000 */
[-C--:B------:R-:W-:Y:S01]  /*1a90*/  FMUL.FTZ R94, R0, R97.reuse ;  /* 0x00000061005e7220 */ /* 0x080fe20000410000 */
[----:B------:R-:W-:Y:S01]  /*1aa0*/  FMUL.FTZ R106, R23, R106 ;  /* 0x0000006a176a7220 */ /* 0x000fe20000410000 */
[C---:B------:R-:W-:Y:S02]  /*1ab0*/  FFMA.FTZ R89, R22.reuse, R97, R89 ;  /* 0x0000006116597223 */ /* 0x040fe40000010059 */
[----:B------:R-:W-:Y:S01]  /*1ac0*/  FFMA.FTZ R95, R22, R94, R95 ;  /* 0x0000005e165f7223 */ /* 0x000fe2000001005f */
[----:B------:R-:W-:-:S04]  /*1ad0*/  FMUL.FTZ R22, R81, R106 ;  /* 0x0000006a51167220 */ /* 0x000fc80000410000 */
[----:B------:R-:W-:Y:S01]  /*1ae0*/  FFMA.FTZ R95, R6, R22, R95 ;  /* 0x00000016065f7223 */ /* 0x000fe2000001005f */
[----:B------:R-:W-:-:S04]  /*1af0*/  IADD3 R22, P1, R65, UR14, RZ ;  /* 0x0000000e41167c10 */ /* 0x000fc8000ff3e0ff */
[----:B------:R-:W-:-:S06]  /*1b00*/  IADD3.X R23, R64, UR15, RZ, P1, !PT ;  /* 0x0000000f40177c10 */ /* 0x000fcc0008ffe4ff */
[----:B------:R-:W4:Y:S01]  /*1b10*/  LDG.E.64.CONSTANT R22, desc[UR8][R22.64] ;  /* 0x0000000816167981 */ /* 0x000f22000c1e9b00 */
[----:B------:R-:W-:Y:S01]  /*1b20*/  FFMA.FTZ R101, R75, R8, R80 ;  /* 0x000000084b657223 */ /* 0x000fe20000010050 */
[----:B------:R-:W-:Y:S01]  /*1b30*/  FADD.FTZ R11, R11, R102 ;  /* 0x000000660b0b7221 */ /* 0x000fe20000010000 */
[----:B------:R-:W-:Y:S01]  /*1b40*/  PRMT R9, R29, 0x7632, R9 ;  /* 0x000076321d097816 */ /* 0x000fe20000000009 */
[----:B------:R-:W-:Y:S01]  /*1b50*/  FFMA.FTZ R98, R81, R82, R74 ;  /* 0x0000005251627223 */ /* 0x000fe2000001004a */
[----:B------:R-:W-:Y:S02]  /*1b60*/  FMUL.FTZ R102, R101, -1.4426950216293334961 ;  /* 0xbfb8aa3b65667820 */ /* 0x000fe40000410000 */
[----:B------:R-:W-:Y:S01]  /*1b70*/  SHF.L.U32 R9, R9, 0x10, RZ ;  /* 0x0000001009097819 */ /* 0x000fe200000006ff */
[----:B------:R-:W-:-:S03]  /*1b80*/  FMUL.FTZ R99, R98, -1.4426950216293334961 ;  /* 0xbfb8aa3b62637820 */ /* 0x000fc60000410000 */
[----:B------:R-:W0:Y:S01]  /*1b90*/  MUFU.EX2 R102, R102 ;  /* 0x0000006600667308 */ /* 0x000e220000000800 */
[----:B------:R-:W-:-:S04]  /*1ba0*/  FADD.FTZ R9, -R26, R9 ;  /* 0x000000091a097221 */ /* 0x000fc80000010100 */
[----:B------:R-:W-:-:S03]  /*1bb0*/  FMUL.FTZ R9, R70, R9 ;  /* 0x0000000946097220 */ /* 0x000fc60000410000 */
[----:B------:R-:W1:Y:S01]  /*1bc0*/  MUFU.EX2 R99, R99 ;  /* 0x0000006300637308 */ /* 0x000e620000000800 */
[----:B------:R-:W-:-:S04]  /*1bd0*/  FFMA.FTZ R86, R72, R9, R27 ;  /* 0x0000000948567223 */ /* 0x000fc8000001001b */
[----:B------:R-:W-:Y:S01]  /*1be0*/  FMUL.FTZ R103, R86, -1.4426950216293334961 ;  /* 0xbfb8aa3b56677820 */ /* 0x000fe20000410000 */
[----:B0-----:R-:W-:-:S05]  /*1bf0*/  FADD.FTZ R102, R102, 1 ;  /* 0x3f80000066667421 */ /* 0x001fca0000010000 */
[----:B------:R-:W0:Y:S01]  /*1c00*/  MUFU.EX2 R103, R103 ;  /* 0x0000006700677308 */ /* 0x000e220000000800 */
[----:B------:R-:W-:Y:S01]  /*1c10*/  SHF.L.U32 R92, R17, 0x10, RZ ;  /* 0x00000010115c7819 */ /* 0x000fe200000006ff */
[----:B-1----:R-:W-:-:S06]  /*1c20*/  FADD.FTZ R99, R99, 1 ;  /* 0x3f80000063637421 */ /* 0x002fcc0000010000 */
[----:B------:R-:W1:Y:S01]  /*1c30*/  MUFU.RCP R102, R102 ;  /* 0x0000006600667308 */ /* 0x000e620000001000 */
[----:B------:R-:W-:Y:S01]  /*1c40*/  FMUL.FTZ R107, R92, R107 ;  /* 0x0000006b5c6b7220 */ /* 0x000fe20000410000 */
[----:B------:R-:W-:-:S06]  /*1c50*/  FFMA.FTZ R92, R0, R97, R93 ;  /* 0x00000061005c7223 */ /* 0x000fcc000001005d */
[----:B------:R-:W2:Y:S01]  /*1c60*/  MUFU.RCP R99, R99 ;  /* 0x0000006300637308 */ /* 0x000ea20000001000 */
[-C--:B------:R-:W-:Y:S01]  /*1c70*/  FFMA.FTZ R91, R6, R106.reuse, R91 ;  /* 0x0000006a065b7223 */ /* 0x080fe2000001005b */
[----:B------:R-:W-:Y:S01]  /*1c80*/  FFMA.FTZ R92, R81, R106, R92 ;  /* 0x0000006a515c7223 */ /* 0x000fe2000001005c */
[-C--:B------:R-:W-:Y:S01]  /*1c90*/  FMUL.FTZ R6, R75, R107.reuse ;  /* 0x0000006b4b067220 */ /* 0x080fe20000410000 */
[----:B0-----:R-:W-:Y:S01]  /*1ca0*/  FADD.FTZ R103, R103, 1 ;  /* 0x3f80000067677421 */ /* 0x001fe20000010000 */
[-C--:B------:R-:W-:Y:S01]  /*1cb0*/  FFMA.FTZ R85, R4, R107.reuse, R85 ;  /* 0x0000006b04557223 */ /* 0x080fe20000010055 */
[----:B------:R-:W-:Y:S01]  /*1cc0*/  FADD.FTZ R84, R84, R107 ;  /* 0x0000006b54547221 */ /* 0x000fe20000010000 */
[----:B------:R-:W-:Y:S01]  /*1cd0*/  FFMA.FTZ R6, R4, R6, R95 ;  /* 0x0000000604067223 */ /* 0x000fe2000001005f */
[----:B------:R0:W2:Y:S01]  /*1ce0*/  MUFU.RCP R94, R87 ;  /* 0x00000057005e7308 */ /* 0x0000a20000001000 */
[----:B------:R-:W-:Y:S01]  /*1cf0*/  FMUL.FTZ R93, R72, R100 ;  /* 0x00000064485d7220 */ /* 0x000fe20000410000 */
[----:B------:R-:W-:Y:S01]  /*1d00*/  FFMA.FTZ R107, R75, R107, R92 ;  /* 0x0000006b4b6b7223 */ /* 0x000fe2000001005c */
[----:B-1----:R-:W-:Y:S01]  /*1d10*/  FADD.FTZ R4, -R102, 1 ;  /* 0x3f80000066047421 */ /* 0x002fe20000010100 */
[----:B---3--:R-:W-:Y:S01]  /*1d20*/  SHF.L.U32 R109, R31, 0x10, RZ ;  /* 0x000000101f6d7819 */ /* 0x008fe200000006ff */
[----:B------:R-:W-:-:S03]  /*1d30*/  FFMA.FTZ R95, R5, R93, R6 ;  /* 0x0000005d055f7223 */ /* 0x000fc60000010006 */
[----:B------:R1:W3:Y:S01]  /*1d40*/  MUFU.RCP R92, R103 ;  /* 0x00000067005c7308 */ /* 0x0002e20000001000 */
[----:B0-----:R-:W-:Y:S01]  /*1d50*/  FADD.FTZ R87, R11, R100 ;  /* 0x000000640b577221 */ /* 0x001fe20000010000 */
[----:B------:R-:W-:Y:S01]  /*1d60*/  FFMA.FTZ R93, R101, R4, 1 ;  /* 0x3f800000655d7423 */ /* 0x000fe20000010004 */
[----:B--2---:R-:W-:Y:S01]  /*1d70*/  FADD.FTZ R11, -R99, 1 ;  /* 0x3f800000630b7421 */ /* 0x004fe20000010100 */
[----:B------:R-:W-:Y:S01]  /*1d80*/  PRMT R4, R30, 0x7632, R4 ;  /* 0x000076321e047816 */ /* 0x000fe20000000004 */
[----:B------:R-:W-:Y:S02]  /*1d90*/  FADD.FTZ R111, -R26, R109 ;  /* 0x0000006d1a6f7221 */ /* 0x000fe40000010100 */
[----:B------:R-:W-:Y:S01]  /*1da0*/  FFMA.FTZ R98, R98, R11, 1 ;  /* 0x3f80000062627423 */ /* 0x000fe2000001000b */
[----:B------:R-:W-:Y:S02]  /*1db0*/  SHF.L.U32 R11, R4, 0x10, RZ ;  /* 0x00000010040b7819 */ /* 0x000fe400000006ff */
[----:B------:R-:W-:Y:S01]  /*1dc0*/  PRMT R4, R31, 0x7632, R4 ;  /* 0x000076321f047816 */ /* 0x000fe20000000004 */
[----:B------:R-:W-:Y:S01]  /*1dd0*/  FMUL.FTZ R6, R70, R111 ;  /* 0x0000006f46067220 */ /* 0x000fe20000410000 */
[----:B------:R-:W-:Y:S01]  /*1de0*/  FADD.FTZ R90, R90, R97 ;  /* 0x000000615a5a7221 */ /* 0x000fe20000010000 */
[----:B------:R-:W-:Y:S01]  /*1df0*/  FADD.FTZ R97, -R94, 1 ;  /* 0x3f8000005e617421 */ /* 0x000fe20000010100 */
[----:B------:R-:W-:Y:S01]  /*1e00*/  SHF.L.U32 R111, R4, 0x10, RZ ;  /* 0x00000010046f7819 */ /* 0x000fe200000006ff */
[----:B------:R-:W-:Y:S01]  /*1e10*/  FFMA.FTZ R88, R5, R100, R88 ;  /* 0x0000006405587223 */ /* 0x000fe20000010058 */
[----:B------:R-:W-:Y:S01]  /*1e20*/  SHF.L.U32 R5, R30, 0x10, RZ ;  /* 0x000000101e057819 */ /* 0x000fe200000006ff */
[----:B-1----:R-:W-:Y:S01]  /*1e30*/  FADD.FTZ R103, -R26, R11 ;  /* 0x0000000b1a677221 */ /* 0x002fe20000010100 */
[----:B---3--:R-:W-:Y:S01]  /*1e40*/  FADD.FTZ R11, -R92, 1 ;  /* 0x3f8000005c0b7421 */ /* 0x008fe20000010100 */
[----:B------:R-:W-:Y:S01]  /*1e50*/  FFMA.FTZ R97, R96, R97, 1 ;  /* 0x3f80000060617423 */ /* 0x000fe20000010061 */
[----:B------:R-:W-:Y:S01]  /*1e60*/  FADD.FTZ R113, -R26, R111 ;  /* 0x0000006f1a717221 */ /* 0x000fe20000010100 */
[----:B------:R-:W-:Y:S01]  /*1e70*/  FFMA.FTZ R96, R75, R6, R80 ;  /* 0x000000064b607223 */ /* 0x000fe20000010050 */
[----:B------:R-:W-:Y:S01]  /*1e80*/  FMUL.FTZ R109, R102, R93 ;  /* 0x0000005d666d7220 */ /* 0x000fe20000410000 */
[----:B------:R-:W-:Y:S01]  /*1e90*/  FADD.FTZ R5, -R26, R5 ;  /* 0x000000051a057221 */ /* 0x000fe20000010100 */
[----:B------:R-:W-:Y:S01]  /*1ea0*/  FFMA.FTZ R93, R86, R11, 1 ;  /* 0x3f800000565d7423 */ /* 0x000fe2000001000b */
[----:B------:R-:W-:Y:S01]  /*1eb0*/  FADD.FTZ R7, R7, R106 ;  /* 0x0000006a07077221 */ /* 0x000fe20000010000 */
[----:B------:R-:W-:Y:S01]  /*1ec0*/  FMUL.FTZ R4, R70, R113 ;  /* 0x0000007146047220 */ /* 0x000fe20000410000 */
[----:B------:R-:W-:Y:S01]  /*1ed0*/  FMUL.FTZ R106, R96, -1.4426950216293334961 ;  /* 0xbfb8aa3b606a7820 */ /* 0x000fe20000410000 */
[----:B------:R-:W-:Y:S01]  /*1ee0*/  FMUL.FTZ R5, R70, R5 ;  /* 0x0000000546057220 */ /* 0x000fe20000410000 */
[----:B------:R-:W-:Y:S01]  /*1ef0*/  FMUL.FTZ R111, R92, R93 ;  /* 0x0000005d5c6f7220 */ /* 0x000fe20000410000 */
[----:B------:R-:W-:Y:S01]  /*1f00*/  FMUL.FTZ R101, R94, R97 ;  /* 0x000000615e657220 */ /* 0x000fe20000410000 */
[----:B------:R-:W-:Y:S01]  /*1f10*/  PRMT R92, R19, 0x7632, R92 ;  /* 0x00007632135c7816 */ /* 0x000fe2000000005c */
[----:B------:R-:W-:Y:S01]  /*1f20*/  FFMA.FTZ R93, R72, R4, R27 ;  /* 0x00000004485d7223 */ /* 0x000fe2000001001b */
[----:B------:R-:W-:Y:S01]  /*1f30*/  SHF.L.U32 R94, R18, 0x10, RZ ;  /* 0x00000010125e7819 */ /* 0x000fe200000006ff */
[----:B------:R-:W-:Y:S01]  /*1f40*/  FFMA.FTZ R97, R0, R5, R83 ;  /* 0x0000000500617223 */ /* 0x000fe20000010053 */
[----:B------:R-:W-:Y:S01]  /*1f50*/  PRMT R86, R18, 0x7632, R86 ;  /* 0x0000763212567816 */ /* 0x000fe20000000056 */
[----:B------:R-:W-:Y:S01]  /*1f60*/  FMUL.FTZ R11, R70, R103 ;  /* 0x00000067460b7220 */ /* 0x000fe20000410000 */
[----:B------:R-:W0:Y:S01]  /*1f70*/  MUFU.EX2 R106, R106 ;  /* 0x0000006a006a7308 */ /* 0x000e220000000800 */
[----:B------:R-:W-:Y:S01]  /*1f80*/  FMUL.FTZ R103, R99, R98 ;  /* 0x0000006263677220 */ /* 0x000fe20000410000 */
[----:B------:R-:W-:Y:S01]  /*1f90*/  SHF.L.U32 R92, R92, 0x10, RZ ;  /* 0x000000105c5c7819 */ /* 0x000fe200000006ff */
[----:B------:R-:W-:Y:S01]  /*1fa0*/  FMUL.FTZ R108, R93, -1.4426950216293334961 ;  /* 0xbfb8aa3b5d6c7820 */ /* 0x000fe20000410000 */
[----:B------:R-:W-:Y:S01]  /*1fb0*/  SHF.L.U32 R98, R19, 0x10, RZ ;  /* 0x0000001013627819 */ /* 0x000fe200000006ff */
[----:B------:R-:W-:Y:S01]  /*1fc0*/  FFMA.FTZ R107, R72, R100, R107 ;  /* 0x00000064486b7223 */ /* 0x000fe2000001006b */
[----:B------:R-:W-:Y:S01]  /*1fd0*/  SHF.L.U32 R86, R86, 0x10, RZ ;  /* 0x0000001056567819 */ /* 0x000fe200000006ff */
[----:B------:R-:W-:Y:S01]  /*1fe0*/  FMUL.FTZ R101, R94, R101 ;  /* 0x000000655e657220 */ /* 0x000fe20000410000 */
[----:B------:R-:W-:Y:S01]  /*1ff0*/  FMUL.FTZ R100, R97, -1.4426950216293334961 ;  /* 0xbfb8aa3b61647820 */ /* 0x000fe20000410000 */
[----:B------:R-:W-:Y:S01]  /*2000*/  FFMA.FTZ R99, R81, R11, R74 ;  /* 0x0000000b51637223 */ /* 0x000fe2000001004a */
[----:B------:R-:W-:Y:S01]  /*2010*/  FMUL.FTZ R111, R92, R111 ;  /* 0x0000006f5c6f7220 */ /* 0x000fe20000410000 */
[----:B------:R-:W-:Y:S01]  /*2020*/  FMUL.FTZ R109, R98, R109 ;  /* 0x0000006d626d7220 */ /* 0x000fe20000410000 */
[----:B------:R-:W1:Y:S01]  /*2030*/  MUFU.EX2 R108, R108 ;  /* 0x0000006c006c7308 */ /* 0x000e620000000800 */
[----:B------:R-:W-:Y:S01]  /*2040*/  FMUL.FTZ R92, R0, R101 ;  /* 0x00000065005c7220 */ /* 0x000fe20000410000 */
[----:B------:R-:W-:Y:S01]  /*2050*/  FMUL.FTZ R98, R86, R103 ;  /* 0x0000006756627220 */ /* 0x000fe20000410000 */
[----:B------:R-:W-:Y:S01]  /*2060*/  FMUL.FTZ R102, R99, -1.4426950216293334961 ;  /* 0xbfb8aa3b63667820 */ /* 0x000fe20000410000 */
[C---:B------:R-:W-:Y:S01]  /*2070*/  FFMA.FTZ R86, R10.reuse, R101, R89 ;  /* 0x000000650a567223 */ /* 0x040fe20000010059 */
[----:B------:R-:W-:Y:S01]  /*2080*/  FFMA.FTZ R95, R10, R92, R95 ;  /* 0x0000005c0a5f7223 */ /* 0x000fe2000001005f */
[----:B------:R-:W-:-:S02]  /*2090*/  FMUL.FTZ R10, R81, R98 ;  /* 0x00000062510a7220 */ /* 0x000fc40000410000 */
[----:B------:R-:W2:Y:S01]  /*20a0*/  MUFU.EX2 R100, R100 ;  /* 0x0000006400647308 */ /* 0x000ea20000000800 */
[----:B------:R-:W-:Y:S01]  /*20b0*/  FADD.FTZ R89, R7, R98 ;  /* 0x0000006207597221 */ /* 0x000fe20000010000 */
[C---:B------:R-:W-:Y:S01]  /*20c0*/  FFMA.FTZ R92, R82.reuse, R98, R91 ;  /* 0x00000062525c7223 */ /* 0x040fe2000001005b */
[----:B------:R-:W-:Y:S01]  /*20d0*/  FFMA.FTZ R7, R82, R10, R95 ;  /* 0x0000000a52077223 */ /* 0x000fe2000001005f */
[----:B0-----:R-:W-:-:S04]  /*20e0*/  FADD.FTZ R82, R106, 1 ;  /* 0x3f8000006a527421 */ /* 0x001fc80000010000 */
[----:B------:R-:W0:Y:S01]  /*20f0*/  MUFU.EX2 R102, R102 ;  /* 0x0000006600667308 */ /* 0x000e220000000800 */
[-C--:B------:R-:W-:Y:S01]  /*2100*/  FFMA.FTZ R95, R8, R109.reuse, R85 ;  /* 0x0000006d085f7223 */ /* 0x080fe20000010055 */
[----:B------:R-:W-:Y:S01]  /*2110*/  FMUL.FTZ R10, R75, R109 ;  /* 0x0000006d4b0a7220 */ /* 0x000fe20000410000 */
[----:B-1----:R-:W-:Y:S01]  /*2120*/  FADD.FTZ R108, R108, 1 ;  /* 0x3f8000006c6c7421 */ /* 0x002fe20000010000 */
[----:B------:R-:W-:-:S04]  /*2130*/  FMUL.FTZ R106, R72, R111 ;  /* 0x0000006f486a7220 */ /* 0x000fc80000410000 */
[----:B------:R1:W3:Y:S01]  /*2140*/  MUFU.RCP R85, R82 ;  /* 0x0000005200557308 */ /* 0x0002e20000001000 */
[----:B------:R-:W-:Y:S01]  /*2150*/  FFMA.FTZ R10, R8, R10, R7 ;  /* 0x0000000a080a7223 */ /* 0x000fe20000010007 */
[----:B--2---:R-:W-:Y:S01]  /*2160*/  FADD.FTZ R100, R100, 1 ;  /* 0x3f80000064647421 */ /* 0x004fe20000010000 */
[----:B------:R-:W-:Y:S01]  /*2170*/  SHF.L.U32 R7, R32, 0x10, RZ ;  /* 0x0000001020077819 */ /* 0x000fe200000006ff */
[C---:B------:R-:W-:Y:S01]  /*2180*/  FFMA.FTZ R91, R9.reuse, R111, R88 ;  /* 0x0000006f095b7223 */ /* 0x040fe20000010058 */
[----:B------:R-:W-:Y:S01]  /*2190*/  FFMA.FTZ R106, R9, R106, R10 ;  /* 0x0000006a096a7223 */ /* 0x000fe2000001000a */
[----:B------:R-:W-:Y:S02]  /*21a0*/  SHF.L.U32 R9, R33, 0x10, RZ ;  /* 0x0000001021097819 */ /* 0x000fe400000006ff */
[----:B------:R-:W2:Y:S01]  /*21b0*/  MUFU.RCP R108, R108 ;  /* 0x0000006c006c7308 */ /* 0x000ea20000001000 */
[----:B0-----:R-:W-:Y:S01]  /*21c0*/  FADD.FTZ R102, R102, 1 ;  /* 0x3f80000066667421 */ /* 0x001fe20000010000 */
[----:B------:R-:W-:Y:S01]  /*21d0*/  FADD.FTZ R7, -R26, R7 ;  /* 0x000000071a077221 */ /* 0x000fe20000010100 */
[----:B------:R-:W-:Y:S01]  /*21e0*/  FADD.FTZ R90, R90, R101 ;  /* 0x000000655a5a7221 */ /* 0x000fe20000010000 */
[----:B------:R-:W-:Y:S01]  /*21f0*/  FFMA.FTZ R94, R0, R101, R107 ;  /* 0x00000065005e7223 */ /* 0x000fe2000001006b */
[----:B----4-:R-:W-:Y:S01]  /*2200*/  SHF.L.U32 R101, R34, 0x10, RZ ;  /* 0x0000001022657819 */ /* 0x010fe200000006ff */
[----:B------:R-:W-:-:S02]  /*2210*/  FADD.FTZ R9, -R26, R9 ;  /* 0x000000091a097221 */ /* 0x000fc40000010100 */
[----:B------:R-:W0:Y:S01]  /*2220*/  MUFU.RCP R100, R100 ;  /* 0x0000006400647308 */ /* 0x000e220000001000 */
[C---:B-1----:R-:W-:Y:S01]  /*2230*/  FMUL.FTZ R82, R70.reuse, R7 ;  /* 0x0000000746527220 */ /* 0x042fe20000410000 */
[----:B---3--:R-:W-:Y:S01]  /*2240*/  FADD.FTZ R7, -R85, 1 ;  /* 0x3f80000055077421 */ /* 0x008fe20000010100 */
[----:B------:R-:W-:Y:S01]  /*2250*/  FMUL.FTZ R10, R70, R9 ;  /* 0x00000009460a7220 */ /* 0x000fe20000410000 */
[----:B------:R-:W-:Y:S01]  /*2260*/  FADD.FTZ R9, -R26, R101 ;  /* 0x000000651a097221 */ /* 0x000fe20000010100 */
[----:B------:R-:W-:-:S03]  /*2270*/  FFMA.FTZ R88, R0, R82, R83 ;  /* 0x0000005200587223 */ /* 0x000fc60000010053 */
[----:B------:R-:W1:Y:S01]  /*2280*/  MUFU.RCP R102, R102 ;  /* 0x0000006600667308 */ /* 0x000e620000001000 */
[----:B------:R-:W-:Y:S01]  /*2290*/  SHF.L.U32 R101, R35, 0x10, RZ ;  /* 0x0000001023657819 */ /* 0x000fe200000006ff */
[----:B------:R-:W-:Y:S01]  /*22a0*/  FFMA.FTZ R96, R96, R7, 1 ;  /* 0x3f80000060607423 */ /* 0x000fe20000010007 */
[----:B------:R-:W-:-:S03]  /*22b0*/  FMUL.FTZ R7, R88, -1.4426950216293334961 ;  /* 0xbfb8aa3b58077820 */ /* 0x000fc60000410000 */
[----:B------:R-:W-:Y:S01]  /*22c0*/  FADD.FTZ R101, -R26, R101 ;  /* 0x000000651a657221 */ /* 0x000fe20000010100 */
[----:B------:R-:W-:Y:S01]  /*22d0*/  FMUL.FTZ R118, R85, R96 ;  /* 0x0000006055767220 */ /* 0x000fe20000410000 */
[----:B--2---:R-:W-:Y:S01]  /*22e0*/  FADD.FTZ R96, -R108, 1 ;  /* 0x3f8000006c607421 */ /* 0x004fe20000010100 */
[----:B------:R2:W3:Y:S01]  /*22f0*/  MUFU.EX2 R115, R7 ;  /* 0x0000000700737308 */ /* 0x0004e20000000800 */
[----:B0-----:R-:W-:Y:S01]  /*2300*/  FADD.FTZ R8, -R100, 1 ;  /* 0x3f80000064087421 */ /* 0x001fe20000010100 */
[----:B------:R-:W-:-:S03]  /*2310*/  FFMA.FTZ R98, R81, R98, R94 ;  /* 0x0000006251627223 */ /* 0x000fc6000001005e */
[----:B------:R-:W-:Y:S01]  /*2320*/  FFMA.FTZ R97, R97, R8, 1 ;  /* 0x3f80000061617423 */ /* 0x000fe20000010008 */
[----:B--2---:R-:W-:Y:S01]  /*2330*/  FMUL.FTZ R7, R70, R101 ;  /* 0x0000006546077220 */ /* 0x004fe20000410000 */
[----:B------:R-:W-:Y:S01]  /*2340*/  FFMA.FTZ R101, R93, R96, 1 ;  /* 0x3f8000005d657423 */ /* 0x000fe20000010060 */
[----:B------:R-:W-:Y:S01]  /*2350*/  PRMT R93, R33, 0x7632, R93 ;  /* 0x00007632215d7816 */ /* 0x000fe2000000005d */
[----:B-1----:R-:W-:Y:S01]  /*2360*/  FADD.FTZ R8, -R102, 1 ;  /* 0x3f80000066087421 */ /* 0x002fe20000010100 */
[----:B------:R-:W-:Y:S02]  /*2370*/  SHF.L.U32 R103, R36, 0x10, RZ ;  /* 0x0000001024677819 */ /* 0x000fe400000006ff */
[----:B------:R-:W-:Y:S01]  /*2380*/  SHF.L.U32 R93, R93, 0x10, RZ ;  /* 0x000000105d5d7819 */ /* 0x000fe200000006ff */
[----:B------:R-:W-:Y:S01]  /*2390*/  FMUL.FTZ R110, R100, R97 ;  /* 0x00000061646e7220 */ /* 0x000fe20000410000 */
[----:B------:R-:W-:Y:S01]  /*23a0*/  FFMA.FTZ R97, R99, R8, 1 ;  /* 0x3f80000063617423 */ /* 0x000fe20000010008 */
[----:B------:R-:W-:Y:S01]  /*23b0*/  PRMT R8, R32, 0x7632, R8 ;  /* 0x0000763220087816 */ /* 0x000fe20000000008 */
[----:B------:R-:W-:Y:S01]  /*23c0*/  FMUL.FTZ R113, R108, R101 ;  /* 0x000000656c717220 */ /* 0x000fe20000410000 */
[----:B------:R-:W-:Y:S01]  /*23d0*/  FADD.FTZ R94, R84, R109 ;  /* 0x0000006d545e7221 */ /* 0x000fe20000010000 */
[----:B------:R-:W-:Y:S01]  /*23e0*/  FFMA.FTZ R107, R75, R109, R98 ;  /* 0x0000006d4b6b7223 */ /* 0x000fe20000010062 */
[C---:B------:R-:W-:Y:S01]  /*23f0*/  FADD.FTZ R101, -R26.reuse, R93 ;  /* 0x0000005d1a657221 */ /* 0x040fe20000010100 */
[----:B------:R-:W-:Y:S01]  /*2400*/  FADD.FTZ R109, -R26, R103 ;  /* 0x000000671a6d7221 */ /* 0x000fe20000010100 */
[----:B------:R-:W-:-:S02]  /*2410*/  SHF.L.U32 R103, R8, 0x10, RZ ;  /* 0x0000001008677819 */ /* 0x000fc400000006ff */
[C---:B------:R-:W-:Y:S01]  /*2420*/  FMUL.FTZ R96, R70.reuse, R101 ;  /* 0x0000006546607220 */ /* 0x040fe20000410000 */
[----:B------:R-:W-:Y:S01]  /*2430*/  FMUL.FTZ R8, R70, R109 ;  /* 0x0000006d46087220 */ /* 0x000fe20000410000 */
[----:B------:R-:W-:Y:S01]  /*2440*/  SHF.L.U32 R109, R2, 0x10, RZ ;  /* 0x00000010026d7819 */ /* 0x000fe200000006ff */
[----:B------:R-:W-:Y:S01]  /*2450*/  FADD.FTZ R103, -R26, R103 ;  /* 0x000000671a677221 */ /* 0x000fe20000010100 */
[----:B------:R-:W-:Y:S01]  /*2460*/  FFMA.FTZ R101, R72, R96, R27 ;  /* 0x0000006048657223 */ /* 0x000fe2000001001b */
[----:B------:R-:W-:Y:S02]  /*2470*/  FMUL.FTZ R112, R102, R97 ;  /* 0x0000006166707220 */ /* 0x000fe40000410000 */
[----:B------:R-:W-:Y:S01]  /*2480*/  FMUL.FTZ R109, R109, R110 ;  /* 0x0000006e6d6d7220 */ /* 0x000fe20000410000 */
[----:B------:R-:W-:Y:S01]  /*2490*/  FMUL.FTZ R97, R70, R103 ;  /* 0x0000006746617220 */ /* 0x000fe20000410000 */
[----:B------:R-:W-:Y:S01]  /*24a0*/  FMUL.FTZ R110, R101, -1.4426950216293334961 ;  /* 0xbfb8aa3b656e7820 */ /* 0x000fe20000410000 */
[----:B------:R-:W-:Y:S01]  /*24b0*/  PRMT R103, R2, 0x7632, R103 ;  /* 0x0000763202677816 */ /* 0x000fe20000000067 */
[----:B------:R-:W-:Y:S01]  /*24c0*/  FADD.FTZ R87, R87, R111 ;  /* 0x0000006f57577221 */ /* 0x000fe20000010000 */
[----:B------:R-:W-:Y:S01]  /*24d0*/  FFMA.FTZ R107, R72, R111, R107 ;  /* 0x0000006f486b7223 */ /* 0x000fe2000001006b */
[----:B------:R-:W-:Y:S01]  /*24e0*/  SHF.L.U32 R111, R3, 0x10, RZ ;  /* 0x00000010036f7819 */ /* 0x000fe200000006ff */
[----:B------:R-:W-:Y:S01]  /*24f0*/  FFMA.FTZ R102, R81, R97, R74 ;  /* 0x0000006151667223 */ /* 0x000fe2000001004a */
[----:B------:R-:W-:Y:S01]  /*2500*/  SHF.L.U32 R103, R103, 0x10, RZ ;  /* 0x0000001067677819 */ /* 0x000fe200000006ff */
[----:B------:R-:W0:Y:S01]  /*2510*/  MUFU.EX2 R110, R110 ;  /* 0x0000006e006e7308 */ /* 0x000e220000000800 */
[----:B------:R-:W-:Y:S01]  /*2520*/  FFMA.FTZ R98, R75, R10, R80 ;  /* 0x0000000a4b627223 */ /* 0x000fe20000010050 */
[----:B------:R-:W-:Y:S01]  /*2530*/  FMUL.FTZ R118, R111, R118 ;  /* 0x000000766f767220 */ /* 0x000fe20000410000 */
[----:B------:R-:W-:Y:S01]  /*2540*/  FMUL.FTZ R117, R102, -1.4426950216293334961 ;  /* 0xbfb8aa3b66757820 */ /* 0x000fe20000410000 */
[-C--:B------:R-:W-:Y:S01]  /*2550*/  FMUL.FTZ R111, R0, R109.reuse ;  /* 0x0000006d006f7220 */ /* 0x080fe20000410000 */
[----:B------:R-:W-:Y:S01]  /*2560*/  FMUL.FTZ R112, R103, R112 ;  /* 0x0000007067707220 */ /* 0x000fe20000410000 */
[----:B------:R-:W-:Y:S01]  /*2570*/  FMUL.FTZ R100, R98, -1.4426950216293334961 ;  /* 0xbfb8aa3b62647820 */ /* 0x000fe20000410000 */
[C---:B------:R-:W-:Y:S01]  /*2580*/  FFMA.FTZ R103, R5.reuse, R109, R86 ;  /* 0x0000006d05677223 */ /* 0x040fe20000010056 */
[----:B------:R-:W-:Y:S01]  /*2590*/  FFMA.FTZ R106, R5, R111, R106 ;  /* 0x0000006f056a7223 */ /* 0x000fe2000001006a */
[----:B------:R-:W-:Y:S01]  /*25a0*/  FMUL.FTZ R5, R81, R112 ;  /* 0x0000007051057220 */ /* 0x000fe20000410000 */
[----:B------:R-:W1:Y:S01]  /*25b0*/  MUFU.EX2 R117, R117 ;  /* 0x0000007500757308 */ /* 0x000e620000000800 */
[----:B------:R-:W-:-:S02]  /*25c0*/  PRMT R108, R3, 0x7632, R108 ;  /* 0x00007632036c7816 */ /* 0x000fc4000000006c */
[----:B------:R-:W-:Y:S01]  /*25d0*/  FFMA.FTZ R5, R11, R5, R106 ;  /* 0x000000050b057223 */ /* 0x000fe2000001006a */
[----:B------:R-:W-:-:S04]  /*25e0*/  FMUL.FTZ R106, R75, R118 ;  /* 0x000000764b6a7220 */ /* 0x000fc80000410000 */
[----:B------:R-:W2:Y:S01]  /*25f0*/  MUFU.EX2 R119, R100 ;  /* 0x0000006400777308 */ /* 0x000ea20000000800 */
[----:B---3--:R-:W-:Y:S01]  /*2600*/  FADD.FTZ R115, R115, 1 ;  /* 0x3f80000073737421 */ /* 0x008fe20000010000 */
[----:B------:R-:W-:Y:S01]  /*2610*/  SHF.L.U32 R108, R108, 0x10, RZ ;  /* 0x000000106c6c7819 */ /* 0x000fe200000006ff */
[----:B------:R-:W-:Y:S01]  /*2620*/  FADD.FTZ R90, R90, R109 ;  /* 0x0000006d5a5a7221 */ /* 0x000fe20000010000 */
[----:B------:R-:W-:Y:S01]  /*2630*/  FFMA.FTZ R86, R0, R109, R107 ;  /* 0x0000006d00567223 */ /* 0x000fe2000001006b */
[----:B------:R-:W-:Y:S01]  /*2640*/  SHF.L.U32 R111, R37, 0x10, RZ ;  /* 0x00000010256f7819 */ /* 0x000fe200000006ff */
[C---:B------:R-:W-:Y:S01]  /*2650*/  FFMA.FTZ R95, R6.reuse, R118, R95 ;  /* 0x00000076065f7223 */ /* 0x040fe2000001005f */
[--C-:B------:R-:W-:Y:S01]  /*2660*/  FFMA.FTZ R109, R6, R106, R5.reuse ;  /* 0x0000006a066d7223 */ /* 0x100fe20000010005 */
[----:B0-----:R-:W-:Y:S01]  /*2670*/  FADD.FTZ R110, R110, 1 ;  /* 0x3f8000006e6e7421 */ /* 0x001fe20000010000 */
[----:B------:R-:W-:Y:S02]  /*2680*/  PRMT R5, R34, 0x7632, R5 ;  /* 0x0000763222057816 */ /* 0x000fe40000000005 */
[----:B------:R-:W-:Y:S01]  /*2690*/  PRMT R6, R35, 0x7632, R6 ;  /* 0x0000763223067816 */ /* 0x000fe20000000006 */
[----:B------:R-:W-:Y:S01]  /*26a0*/  FMUL.FTZ R108, R108, R113 ;  /* 0x000000716c6c7220 */ /* 0x000fe20000410000 */
[----:B------:R-:W0:Y:S01]  /*26b0*/  MUFU.RCP R115, R115 ;  /* 0x0000007300737308 */ /* 0x000e220000001000 */
[-C--:B------:R-:W-:Y:S01]  /*26c0*/  FFMA.FTZ R92, R11, R112.reuse, R92 ;  /* 0x000000700b5c7223 */ /* 0x080fe2000001005c */
[----:B------:R-:W-:Y:S01]  /*26d0*/  FFMA.FTZ R86, R81, R112, R86 ;  /* 0x0000007051567223 */ /* 0x000fe20000010056 */
[----:B------:R-:W-:Y:S01]  /*26e0*/  FADD.FTZ R113, -R26, R111 ;  /* 0x0000006f1a717221 */ /* 0x000fe20000010100 */
[----:B------:R-:W-:-:S02]  /*26f0*/  PRMT R11, R36, 0x7632, R11 ;  /* 0x00007632240b7816 */ /* 0x000fc4000000000b */
[----:B------:R-:W-:Y:S02]  /*2700*/  SHF.L.U32 R5, R5, 0x10, RZ ;  /* 0x0000001005057819 */ /* 0x000fe400000006ff */
[----:B------:R-:W-:Y:S01]  /*2710*/  SHF.L.U32 R111, R6, 0x10, RZ ;  /* 0x00000010066f7819 */ /* 0x000fe200000006ff */
[----:B------:R-:W3:Y:S01]  /*2720*/  MUFU.RCP R110, R110 ;  /* 0x0000006e006e7308 */ /* 0x000ee20000001000 */
[C---:B------:R-:W-:Y:S01]  /*2730*/  FMUL.FTZ R9, R70.reuse, R9 ;  /* 0x0000000946097220 */ /* 0x040fe20000410000 */
[----:B------:R-:W-:Y:S01]  /*2740*/  FFMA.FTZ R107, R75, R118, R86 ;  /* 0x000000764b6b7223 */ /* 0x000fe20000010056 */
[----:B------:R-:W-:Y:S01]  /*2750*/  FMUL.FTZ R6, R70, R113 ;  /* 0x0000007146067220 */ /* 0x000fe20000410000 */
[----:B-1----:R-:W-:Y:S01]  /*2760*/  FADD.FTZ R117, R117, 1 ;  /* 0x3f80000075757421 */ /* 0x002fe20000010000 */
[----:B------:R-:W-:Y:S01]  /*2770*/  SHF.L.U32 R113, R11, 0x10, RZ ;  /* 0x000000100b717819 */ /* 0x000fe200000006ff */
[----:B--2---:R-:W-:Y:S01]  /*2780*/  FADD.FTZ R119, R119, 1 ;  /* 0x3f80000077777421 */ /* 0x004fe20000010000 */
[C---:B------:R-:W-:Y:S01]  /*2790*/  FADD.FTZ R5, -R26.reuse, R5 ;  /* 0x000000051a057221 */ /* 0x040fe20000010100 */
[----:B------:R-:W-:Y:S01]  /*27a0*/  FADD.FTZ R11, -R26, R111 ;  /* 0x0000006f1a0b7221 */ /* 0x000fe20000010100 */
[----:B------:R-:W-:Y:S01]  /*27b0*/  FFMA.FTZ R84, R0, R9, R83 ;  /* 0x0000000900547223 */ /* 0x000fe20000010053 */
[-C--:B------:R-:W-:Y:S01]  /*27c0*/  FFMA.FTZ R91, R4, R108.reuse, R91 ;  /* 0x0000006c045b7223 */ /* 0x080fe2000001005b */
[----:B------:R-:W-:Y:S01]  /*27d0*/  FADD.FTZ R87, R87, R108 ;  /* 0x0000006c57577221 */ /* 0x000fe20000010000 */
[----:B------:R-:W-:Y:S01]  /*27e0*/  FFMA.FTZ R111, R72, R108, R107 ;  /* 0x0000006c486f7223 */ /* 0x000fe2000001006b */
[----:B------:R-:W-:Y:S01]  /*27f0*/  FFMA.FTZ R85, R75, R7, R80 ;  /* 0x000000074b557223 */ /* 0x000fe20000010050 */
[----:B------:R-:W-:Y:S01]  /*2800*/  FFMA.FTZ R83, R0, R8, R83 ;  /* 0x0000000800537223 */ /* 0x000fe20000010053 */
[----:B------:R-:W-:Y:S01]  /*2810*/  FMUL.FTZ R108, R72, R108 ;  /* 0x0000006c486c7220 */ /* 0x000fe20000410000 */
[C---:B------:R-:W-:Y:S01]  /*2820*/  FMUL.FTZ R5, R70.reuse, R5 ;  /* 0x0000000546057220 */ /* 0x040fe20000410000 */
[----:B------:R-:W-:Y:S01]  /*2830*/  FMUL.FTZ R86, R70, R11 ;  /* 0x0000000b46567220 */ /* 0x000fe20000410000 */
[----:B------:R-:W-:Y:S01]  /*2840*/  FMUL.FTZ R99, R84, -1.4426950216293334961 ;  /* 0xbfb8aa3b54637820 */ /* 0x000fe20000410000 */
[----:B------:R-:W1:Y:S01]  /*2850*/  MUFU.RCP R117, R117 ;  /* 0x0000007500757308 */ /* 0x000e620000001000 */
[----:B------:R-:W-:Y:S01]  /*2860*/  FMUL.FTZ R100, R85, -1.4426950216293334961 ;  /* 0xbfb8aa3b55647820 */ /* 0x000fe20000410000 */
[----:B------:R-:W-:Y:S01]  /*2870*/  FMUL.FTZ R120, R83, -1.4426950216293334961 ;  /* 0xbfb8aa3b53787820 */ /* 0x000fe20000410000 */
[----:B------:R-:W-:Y:S01]  /*2880*/  FFMA.FTZ R109, R4, R108, R109 ;  /* 0x0000006c046d7223 */ /* 0x000fe2000001006d */
[----:B------:R-:W-:Y:S01]  /*2890*/  FFMA.FTZ R107, R81, R5, R74 ;  /* 0x00000005516b7223 */ /* 0x000fe2000001004a */
[----:B------:R-:W-:-:S03]  /*28a0*/  FFMA.FTZ R4, R72, R86, R27 ;  /* 0x0000005648047223 */ /* 0x000fc6000001001b */
[----:B------:R-:W2:Y:S01]  /*28b0*/  MUFU.RCP R119, R119 ;  /* 0x0000007700777308 */ /* 0x000ea20000001000 */
[----:B------:R-:W-:Y:S01]  /*28c0*/  FADD.FTZ R11, -R26, R113 ;  /* 0x000000711a0b7221 */ /* 0x000fe20000010100 */
[----:B0-----:R-:W-:Y:S01]  /*28d0*/  FADD.FTZ R113, -R115, 1 ;  /* 0x3f80000073717421 */ /* 0x001fe20000010100 */
[----:B------:R-:W-:Y:S01]  /*28e0*/  FADD.FTZ R89, R89, R112 ;  /* 0x0000007059597221 */ /* 0x000fe20000010000 */
[----:B------:R-:W-:Y:S01]  /*28f0*/  FMUL.FTZ R112, R107, -1.4426950216293334961 ;  /* 0xbfb8aa3b6b707820 */ /* 0x000fe20000410000 */
[----:B---3--:R-:W-:-:S03]  /*2900*/  FADD.FTZ R108, -R110, 1 ;  /* 0x3f8000006e6c7421 */ /* 0x008fc60000010100 */
[----:B------:R-:W0:Y:S01]  /*2910*/  MUFU.EX2 R99, R99 ;  /* 0x0000006300637308 */ /* 0x000e220000000800 */
[----:B------:R-:W-:Y:S01]  /*2920*/  FFMA.FTZ R88, R88, R113, 1 ;  /* 0x3f80000058587423 */ /* 0x000fe20000010071 */
[----:B------:R-:W-:-:S06]  /*2930*/  FADD.FTZ R94, R94, R118 ;  /* 0x000000765e5e7221 */ /* 0x000fcc0000010000 */
[----:B------:R3:W-:Y:S01]  /*2940*/  MUFU.EX2 R93, R120 ;  /* 0x00000078005d7308 */ /* 0x0007e20000000800 */
[----:B------:R-:W-:Y:S01]  /*2950*/  FFMA.FTZ R101, R101, R108, 1 ;  /* 0x3f80000065657423 */ /* 0x000fe2000001006c */
[----:B------:R-:W-:-:S06]  /*2960*/  FMUL.FTZ R115, R115, R88 ;  /* 0x0000005873737220 */ /* 0x000fcc0000410000 */
[----:B------:R-:W4:Y:S01]  /*2970*/  MUFU.EX2 R100, R100 ;  /* 0x0000006400647308 */ /* 0x000f220000000800 */
[----:B---3--:R-:W-:Y:S01]  /*2980*/  FMUL.FTZ R120, R4, -1.4426950216293334961 ;  /* 0xbfb8aa3b04787820 */ /* 0x008fe20000410000 */
[----:B------:R-:W-:Y:S01]  /*2990*/  SHF.L.U32 R88, R20, 0x10, RZ ;  /* 0x0000001014587819 */ /* 0x000fe200000006ff */
[----:B------:R-:W-:-:S05]  /*29a0*/  FMUL.FTZ R11, R70, R11 ;  /* 0x0000000b460b7220 */ /* 0x000fca0000410000 */
[----:B------:R0:W3:Y:S01]  /*29b0*/  MUFU.EX2 R118, R112 ;  /* 0x0000007000767308 */ /* 0x0000e20000000800 */
[----:B------:R-:W-:Y:S01]  /*29c0*/  FMUL.FTZ R110, R110, R101 ;  /* 0x000000656e6e7220 */ /* 0x000fe20000410000 */
[----:B-1----:R-:W-:Y:S01]  /*29d0*/  FADD.FTZ R113, -R117, 1 ;  /* 0x3f80000075717421 */ /* 0x002fe20000010100 */
[----:B------:R-:W-:-:S05]  /*29e0*/  PRMT R101, R37, 0x7632, R101 ;  /* 0x0000763225657816 */ /* 0x000fca0000000065 */
[----:B------:R-:W1:Y:S01]  /*29f0*/  MUFU.EX2 R120, R120 ;  /* 0x0000007800787308 */ /* 0x000e620000000800 */
[----:B--2---:R-:W-:Y:S01]  /*2a00*/  FADD.FTZ R121, -R119, 1 ;  /* 0x3f80000077797421 */ /* 0x004fe20000010100 */
[----:B------:R-:W-:Y:S01]  /*2a10*/  FMUL.FTZ R115, R88, R115 ;  /* 0x0000007358737220 */ /* 0x000fe20000410000 */
[----:B------:R-:W-:Y:S01]  /*2a20*/  FFMA.FTZ R74, R81, R11, R74 ;  /* 0x0000000b514a7223 */ /* 0x000fe2000001004a */
[----:B------:R-:W-:Y:S01]  /*2a30*/  PRMT R88, R20, 0x7632, R88 ;  /* 0x0000763214587816 */ /* 0x000fe20000000058 */
[----:B------:R-:W-:Y:S01]  /*2a40*/  FFMA.FTZ R102, R102, R113, 1 ;  /* 0x3f80000066667423 */ /* 0x000fe20000010071 */
[----:B------:R-:W-:Y:S01]  /*2a50*/  SHF.L.U32 R101, R101, 0x10, RZ ;  /* 0x0000001065657819 */ /* 0x000fe200000006ff */
[----:B------:R-:W-:Y:S01]  /*2a60*/  FFMA.FTZ R98, R98, R121, 1 ;  /* 0x3f80000062627423 */ /* 0x000fe20000010079 */
[----:B0-----:R-:W-:Y:S01]  /*2a70*/  FADD.FTZ R112, R99, 1 ;  /* 0x3f80000063707421 */ /* 0x001fe20000010000 */
[----:B------:R-:W-:Y:S01]  /*2a80*/  FMUL.FTZ R108, R74, -1.4426950216293334961 ;  /* 0xbfb8aa3b4a6c7820 */ /* 0x000fe20000410000 */
[----:B------:R-:W-:Y:S01]  /*2a90*/  SHF.L.U32 R88, R88, 0x10, RZ ;  /* 0x0000001058587819 */ /* 0x000fe200000006ff */
[----:B------:R-:W-:Y:S01]  /*2aa0*/  FMUL.FTZ R117, R117, R102 ;  /* 0x0000006675757220 */ /* 0x000fe20000410000 */
[----:B----4-:R-:W-:Y:S01]  /*2ab0*/  FADD.FTZ R113, R100, 1 ;  /* 0x3f80000064717421 */ /* 0x010fe20000010000 */
[----:B------:R-:W-:Y:S01]  /*2ac0*/  FADD.FTZ R101, -R26, R101 ;  /* 0x000000651a657221 */ /* 0x000fe20000010100 */
[----:B------:R-:W-:Y:S01]  /*2ad0*/  FMUL.FTZ R119, R119, R98 ;  /* 0x0000006277777220 */ /* 0x000fe20000410000 */
[----:B---3--:R-:W-:Y:S01]  /*2ae0*/  FADD.FTZ R118, R118, 1 ;  /* 0x3f80000076767421 */ /* 0x008fe20000010000 */
[----:B------:R0:W-:Y:S01]  /*2af0*/  MUFU.EX2 R98, R108 ;  /* 0x0000006c00627308 */ /* 0x0001e20000000800 */
[----:B-1----:R-:W-:Y:S01]  /*2b00*/  FADD.FTZ R120, R120, 1 ;  /* 0x3f80000078787421 */ /* 0x002fe20000010000 */
[----:B------:R-:W-:Y:S01]  /*2b10*/  SHF.L.U32 R102, R21, 0x10, RZ ;  /* 0x0000001015667819 */ /* 0x000fe200000006ff */
[----:B------:R-:W-:-:S05]  /*2b20*/  FFMA.FTZ R100, R82, R115, R103 ;  /* 0x0000007352647223 */ /* 0x000fca0000010067 */
[----:B------:R-:W1:Y:S01]  /*2b30*/  MUFU.RCP R112, R112 ;  /* 0x0000007000707308 */ /* 0x000e620000001000 */
[----:B0-----:R-:W-:Y:S01]  /*2b40*/  FMUL.FTZ R108, R88, R117 ;  /* 0x00000075586c7220 */ /* 0x001fe20000410000 */
[----:B------:R-:W-:Y:S01]  /*2b50*/  FMUL.FTZ R88, R70, R101 ;  /* 0x0000006546587220 */ /* 0x000fe20000410000 */
[----:B------:R-:W-:-:S05]  /*2b60*/  FMUL.FTZ R101, R0, R115 ;  /* 0x0000007300657220 */ /* 0x000fca0000410000 */
[----:B------:R-:W0:Y:S01]  /*2b70*/  MUFU.RCP R113, R113 ;  /* 0x0000007100717308 */ /* 0x000e220000001000 */
[----:B------:R-:W-:Y:S01]  /*2b80*/  FFMA.FTZ R82, R82, R101, R109 ;  /* 0x0000006552527223 */ /* 0x000fe2000001006d */
[----:B------:R-:W-:Y:S01]  /*2b90*/  FMUL.FTZ R101, R81, R108 ;  /* 0x0000006c51657220 */ /* 0x000fe20000410000 */
[----:B------:R-:W-:Y:S01]  /*2ba0*/  FFMA.FTZ R80, R75, R6, R80 ;  /* 0x000000064b507223 */ /* 0x000fe20000010050 */
[----:B------:R-:W-:-:S04]  /*2bb0*/  FFMA.FTZ R27, R72, R88, R27 ;  /* 0x00000058481b7223 */ /* 0x000fc8000001001b */
[----:B------:R-:W2:Y:S01]  /*2bc0*/  MUFU.RCP R118, R118 ;  /* 0x0000007600767308 */ /* 0x000ea20000001000 */
[----:B------:R-:W-:Y:S01]  /*2bd0*/  FMUL.FTZ R119, R102, R119 ;  /* 0x0000007766777220 */ /* 0x000fe20000410000 */
[----:B------:R-:W-:Y:S01]  /*2be0*/  FFMA.FTZ R102, R0, R115, R111 ;  /* 0x0000007300667223 */ /* 0x000fe2000001006f */
[C---:B------:R-:W-:Y:S01]  /*2bf0*/  FFMA.FTZ R92, R97.reuse, R108, R92 ;  /* 0x0000006c615c7223 */ /* 0x040fe2000001005c */
[----:B------:R-:W-:-:S04]  /*2c00*/  FFMA.FTZ R101, R97, R101, R82 ;  /* 0x0000006561657223 */ /* 0x000fc80000010052 */
[----:B------:R-:W3:Y:S01]  /*2c10*/  MUFU.RCP R120, R120 ;  /* 0x0000007800787308 */ /* 0x000ee20000001000 */
[----:B------:R-:W-:Y:S01]  /*2c20*/  FMUL.FTZ R106, R80, -1.4426950216293334961 ;  /* 0xbfb8aa3b506a7820 */ /* 0x000fe20000410000 */
[----:B------:R-:W-:Y:S01]  /*2c30*/  FMUL.FTZ R97, R27, -1.4426950216293334961 ;  /* 0xbfb8aa3b1b617820 */ /* 0x000fe20000410000 */
[----:B------:R-:W-:Y:S01]  /*2c40*/  PRMT R99, R21, 0x7632, R99 ;  /* 0x0000763215637816 */ /* 0x000fe20000000063 */
[----:B------:R-:W-:Y:S01]  /*2c50*/  FFMA.FTZ R102, R81, R108, R102 ;  /* 0x0000006c51667223 */ /* 0x000fe20000010066 */
[----:B------:R-:W-:Y:S01]  /*2c60*/  FADD.FTZ R89, R89, R108 ;  /* 0x0000006c59597221 */ /* 0x000fe20000010000 */
[-C--:B------:R-:W-:Y:S01]  /*2c70*/  FFMA.FTZ R82, R10, R119.reuse, R95 ;  /* 0x000000770a527223 */ /* 0x080fe2000001005f */
[-C--:B------:R-:W-:Y:S01]  /*2c80*/  FMUL.FTZ R108, R75, R119.reuse ;  /* 0x000000774b6c7220 */ /* 0x080fe20000410000 */
[----:B------:R4:W4:Y:S01]  /*2c90*/  MUFU.EX2 R103, R97 ;  /* 0x0000006100677308 */ /* 0x0009220000000800 */
[----:B------:R-:W-:Y:S01]  /*2ca0*/  FADD.FTZ R94, R94, R119 ;  /* 0x000000775e5e7221 */ /* 0x000fe20000010000 */
[----:B-1----:R-:W-:Y:S01]  /*2cb0*/  FADD.FTZ R95, -R112, 1 ;  /* 0x3f800000705f7421 */ /* 0x002fe20000010100 */
[----:B------:R-:W-:Y:S01]  /*2cc0*/  SHF.L.U32 R99, R99, 0x10, RZ ;  /* 0x0000001063637819 */ /* 0x000fe200000006ff */
[----:B------:R-:W-:Y:S01]  /*2cd0*/  FFMA.FTZ R119, R75, R119, R102 ;  /* 0x000000774b777223 */ /* 0x000fe20000010066 */
[----:B0-----:R-:W-:-:S03]  /*2ce0*/  FADD.FTZ R102, -R113, 1 ;  /* 0x3f80000071667421 */ /* 0x001fc60000010100 */
[----:B------:R-:W0:Y:S01]  /*2cf0*/  MUFU.EX2 R106, R106 ;  /* 0x0000006a006a7308 */ /* 0x000e220000000800 */
[----:B------:R-:W-:Y:S01]  /*2d00*/  FFMA.FTZ R95, R84, R95, 1 ;  /* 0x3f800000545f7423 */ /* 0x000fe2000001005f */
[----:B--2---:R-:W-:Y:S01]  /*2d10*/  FADD.FTZ R84, -R118, 1 ;  /* 0x3f80000076547421 */ /* 0x004fe20000010100 */
[----:B------:R-:W-:Y:S01]  /*2d20*/  FMUL.FTZ R99, R99, R110 ;  /* 0x0000006e63637220 */ /* 0x000fe20000410000 */
[----:B------:R-:W-:Y:S01]  /*2d30*/  FFMA.FTZ R102, R85, R102, 1 ;  /* 0x3f80000055667423 */ /* 0x000fe20000010066 */
[----:B---3--:R-:W-:Y:S01]  /*2d40*/  FADD.FTZ R85, -R120, 1 ;  /* 0x3f80000078557421 */ /* 0x008fe20000010100 */
[----:B------:R-:W-:Y:S01]  /*2d50*/  FFMA.FTZ R101, R10, R108, R101 ;  /* 0x0000006c0a657223 */ /* 0x000fe20000010065 */
[----:B------:R-:W-:Y:S01]  /*2d60*/  FFMA.FTZ R107, R107, R84, 1 ;  /* 0x3f8000006b6b7423 */ /* 0x000fe20000010054 */
[----:B------:R-:W-:Y:S01]  /*2d70*/  FMUL.FTZ R10, R72, R99 ;  /* 0x00000063480a7220 */ /* 0x000fe20000410000 */
[----:B------:R-:W-:Y:S01]  /*2d80*/  SHF.L.U32 R84, R24, 0x10, RZ ;  /* 0x0000001018547819 */ /* 0x000fe200000006ff */
[----:B------:R-:W-:Y:S01]  /*2d90*/  FMUL.FTZ R95, R112, R95 ;  /* 0x0000005f705f7220 */ /* 0x000fe20000410000 */
[----:B------:R-:W-:Y:S01]  /*2da0*/  FFMA.FTZ R85, R4, R85, 1 ;  /* 0x3f80000004557423 */ /* 0x000fe20000010055 */
[----:B------:R-:W-:Y:S01]  /*2db0*/  PRMT R4, R24, 0x7632, R4 ;  /* 0x0000763218047816 */ /* 0x000fe20000000004 */
[C---:B------:R-:W-:Y:S01]  /*2dc0*/  FFMA.FTZ R91, R96.reuse, R99, R91 ;  /* 0x00000063605b7223 */ /* 0x040fe2000001005b */
[----:B------:R-:W-:Y:S01]  /*2dd0*/  FFMA.FTZ R10, R96, R10, R101 ;  /* 0x0000000a600a7223 */ /* 0x000fe20000010065 */
[----:B------:R-:W-:Y:S01]  /*2de0*/  FADD.FTZ R96, R93, 1 ;  /* 0x3f8000005d607421 */ /* 0x000fe20000010000 */
[----:B----4-:R-:W-:Y:S01]  /*2df0*/  FMUL.FTZ R97, R120, R85 ;  /* 0x0000005578617220 */ /* 0x010fe20000410000 */
[----:B------:R-:W-:Y:S01]  /*2e00*/  FMUL.FTZ R95, R84, R95 ;  /* 0x0000005f545f7220 */ /* 0x000fe20000410000 */
[----:B------:R-:W-:Y:S01]  /*2e10*/  SHF.L.U32 R85, R4, 0x10, RZ ;  /* 0x0000001004557819 */ /* 0x000fe200000006ff */
[----:B------:R-:W-:Y:S01]  /*2e20*/  FADD.FTZ R103, R103, 1 ;  /* 0x3f80000067677421 */ /* 0x000fe20000010000 */
[----:B------:R-:W-:Y:S01]  /*2e30*/  FMUL.FTZ R118, R118, R107 ;  /* 0x0000006b76767220 */ /* 0x000fe20000410000 */
[----:B0-----:R-:W-:Y:S01]  /*2e40*/  FADD.FTZ R106, R106, 1 ;  /* 0x3f8000006a6a7421 */ /* 0x001fe20000010000 */
[----:B------:R-:W-:Y:S01]  /*2e50*/  FMUL.FTZ R84, R0, R95 ;  /* 0x0000005f00547220 */ /* 0x000fe20000410000 */
[C---:B------:R-:W-:Y:S01]  /*2e60*/  PRMT R4, R25.reuse, 0x7632, R4 ;  /* 0x0000763219047816 */ /* 0x040fe20000000004 */
[----:B------:R-:W-:Y:S01]  /*2e70*/  MUFU.RCP R96, R96 ;  /* 0x0000006000607308 */ /* 0x000fe20000001000 */
[----:B------:R-:W-:Y:S01]  /*2e80*/  SHF.L.U32 R93, R25, 0x10, RZ ;  /* 0x00000010195d7819 */ /* 0x000fe200000006ff */
[----:B------:R-:W-:Y:S01]  /*2e90*/  FADD.FTZ R98, R98, 1 ;  /* 0x3f80000062627421 */ /* 0x000fe20000010000 */
[----:B------:R-:W-:Y:S01]  /*2ea0*/  FMUL.FTZ R118, R85, R118 ;  /* 0x0000007655767220 */ /* 0x000fe20000410000 */
[----:B------:R-:W-:Y:S01]  /*2eb0*/  FMUL.FTZ R102, R113, R102 ;  /* 0x0000006671667220 */ /* 0x000fe20000410000 */
[----:B------:R-:W-:Y:S01]  /*2ec0*/  FFMA.FTZ R10, R9, R84, R10 ;  /* 0x00000054090a7223 */ /* 0x000fe2000001000a */
[----:B------:R-:W-:-:S02]  /*2ed0*/  SHF.L.U32 R84, R4, 0x10, RZ ;  /* 0x0000001004547819 */ /* 0x000fc400000006ff */
[----:B------:R-:W0:Y:S01]  /*2ee0*/  MUFU.RCP R103, R103 ;  /* 0x0000006700677308 */ /* 0x000e220000001000 */
[----:B------:R-:W-:Y:S01]  /*2ef0*/  FMUL.FTZ R4, R81, R118 ;  /* 0x0000007651047220 */ /* 0x000fe20000410000 */
[----:B------:R-:W-:-:S06]  /*2f00*/  FMUL.FTZ R93, R93, R102 ;  /* 0x000000665d5d7220 */ /* 0x000fcc0000410000 */
[----:B------:R-:W1:Y:S01]  /*2f10*/  MUFU.RCP R106, R106 ;  /* 0x0000006a006a7308 */ /* 0x000e620000001000 */
[----:B------:R-:W-:Y:S01]  /*2f20*/  FFMA.FTZ R4, R5, R4, R10 ;  /* 0x0000000405047223 */ /* 0x000fe2000001000a */
[----:B------:R-:W-:-:S06]  /*2f30*/  FMUL.FTZ R10, R75, R93 ;  /* 0x0000005d4b0a7220 */ /* 0x000fcc0000410000 */
[----:B------:R2:W3:Y:S01]  /*2f40*/  MUFU.RCP R101, R98 ;  /* 0x0000006200657308 */ /* 0x0004e20000001000 */
[----:B------:R-:W-:Y:S01]  /*2f50*/  FMUL.FTZ R84, R84, R97 ;  /* 0x0000006154547220 */ /* 0x000fe20000410000 */
[----:B------:R-:W-:Y:S01]  /*2f60*/  FFMA.FTZ R85, R7, R10, R4 ;  /* 0x0000000a07557223 */ /* 0x000fe20000010004 */
[C---:B------:R-:W-:Y:S02]  /*2f70*/  FFMA.FTZ R119, R72.reuse, R99, R119 ;  /* 0x0000006348777223 */ /* 0x040fe40000010077 */
[----:B------:R-:W-:Y:S01]  /*2f80*/  FMUL.FTZ R4, R72, R84 ;  /* 0x0000005448047220 */ /* 0x000fe20000410000 */
[----:B0-----:R-:W-:Y:S01]  /*2f90*/  FADD.FTZ R10, -R103, 1 ;  /* 0x3f800000670a7421 */ /* 0x001fe20000010100 */
[----:B------:R-:W-:Y:S01]  /*2fa0*/  FADD.FTZ R87, R87, R99 ;  /* 0x0000006357577221 */ /* 0x000fe20000010000 */
[----:B--2---:R-:W-:Y:S01]  /*2fb0*/  FADD.FTZ R98, -R96, 1 ;  /* 0x3f80000060627421 */ /* 0x004fe20000010100 */
[----:B------:R-:W-:Y:S01]  /*2fc0*/  FFMA.FTZ R85, R86, R4, R85 ;  /* 0x0000000456557223 */ /* 0x000fe20000010055 */
[----:B------:R-:W-:Y:S01]  /*2fd0*/  FFMA.FTZ R4, R0, R95, R119 ;  /* 0x0000005f00047223 */ /* 0x000fe20000010077 */
[----:B-1----:R-:W-:Y:S01]  /*2fe0*/  FADD.FTZ R99, -R106, 1 ;  /* 0x3f8000006a637421 */ /* 0x002fe20000010100 */
[----:B------:R-:W-:Y:S01]  /*2ff0*/  FFMA.FTZ R83, R83, R98, 1 ;  /* 0x3f80000053537423 */ /* 0x000fe20000010062 */
[----:B------:R-:W-:Y:S01]  /*3000*/  FFMA.FTZ R98, R27, R10, 1 ;  /* 0x3f8000001b627423 */ /* 0x000fe2000001000a */
[--C-:B------:R-:W-:Y:S01]  /*3010*/  FFMA.FTZ R10, R81, R118, R4.reuse ;  /* 0x00000076510a7223 */ /* 0x100fe20000010004 */
[----:B---3--:R-:W-:Y:S01]  /*3020*/  FADD.FTZ R97, -R101, 1 ;  /* 0x3f80000065617421 */ /* 0x008fe20000010100 */
[----:B------:R-:W-:Y:S01]  /*3030*/  FFMA.FTZ R99, R80, R99, 1 ;  /* 0x3f80000050637423 */ /* 0x000fe20000010063 */
[----:B------:R-:W-:-:S02]  /*3040*/  PRMT R4, R22, 0x7632, R4 ;  /* 0x0000763216047816 */ /* 0x000fc40000000004 */
[----:B------:R-:W-:Y:S01]  /*3050*/  FFMA.FTZ R80, R74, R97, 1 ;  /* 0x3f8000004a507423 */ /* 0x000fe20000010061 */
[----:B------:R-:W-:Y:S01]  /*3060*/  SHF.L.U32 R74, R22, 0x10, RZ ;  /* 0x00000010164a7819 */ /* 0x000fe200000006ff */
[----:B------:R-:W-:Y:S01]  /*3070*/  FMUL.FTZ R83, R96, R83 ;  /* 0x0000005360537220 */ /* 0x000fe20000410000 */
[----:B------:R-:W-:Y:S01]  /*3080*/  SHF.L.U32 R4, R4, 0x10, RZ ;  /* 0x0000001004047819 */ /* 0x000fe200000006ff */
[----:B------:R-:W-:Y:S01]  /*3090*/  FMUL.FTZ R101, R101, R80 ;  /* 0x0000005065657220 */ /* 0x000fe20000410000 */
[----:B------:R-:W-:Y:S01]  /*30a0*/  FFMA.FTZ R27, R75, R93, R10 ;  /* 0x0000005d4b1b7223 */ /* 0x000fe2000001000a */
[----:B------:R-:W-:Y:S01]  /*30b0*/  FMUL.FTZ R83, R74, R83 ;  /* 0x000000534a537220 */ /* 0x000fe20000410000 */
[C---:B------:R-:W-:Y:S01]  /*30c0*/  SHF.L.U32 R96, R23.reuse, 0x10, RZ ;  /* 0x0000001017607819 */ /* 0x040fe200000006ff */
[----:B------:R-:W-:Y:S01]  /*30d0*/  FMUL.FTZ R74, R4, R101 ;  /* 0x00000065044a7220 */ /* 0x000fe20000410000 */
[----:B------:R-:W-:Y:S01]  /*30e0*/  FFMA.FTZ R27, R72, R84, R27 ;  /* 0x00000054481b7223 */ /* 0x000fe2000001001b */
[----:B------:R-:W-:Y:S01]  /*30f0*/  PRMT R4, R23, 0x7632, R4 ;  /* 0x0000763217047816 */ /* 0x000fe20000000004 */
[----:B------:R-:W-:Y:S01]  /*3100*/  FMUL.FTZ R99, R106, R99 ;  /* 0x000000636a637220 */ /* 0x000fe20000410000 */
[CC--:B------:R-:W-:Y:S01]  /*3110*/  FMUL.FTZ R10, R0.reuse, R83.reuse ;  /* 0x00000053000a7220 */ /* 0x0c0fe20000410000 */
[----:B------:R-:W-:Y:S01]  /*3120*/  FFMA.FTZ R0, R0, R83, R27 ;  /* 0x0000005300007223 */ /* 0x000fe2000001001b */
[----:B------:R-:W-:Y:S01]  /*3130*/  SHF.L.U32 R80, R4, 0x10, RZ ;  /* 0x0000001004507819 */ /* 0x000fe200000006ff */
[----:B------:R-:W-:Y:S01]  /*3140*/  FMUL.FTZ R96, R96, R99 ;  /* 0x0000006360607220 */ /* 0x000fe20000410000 */
[----:B------:R-:W-:Y:S01]  /*3150*/  FFMA.FTZ R10, R8, R10, R85 ;  /* 0x0000000a080a7223 */ /* 0x000fe20000010055 */
[----:B------:R-:W-:Y:S01]  /*3160*/  FMUL.FTZ R27, R81, R74 ;  /* 0x0000004a511b7220 */ /* 0x000fe20000410000 */
[----:B------:R-:W-:Y:S01]  /*3170*/  FMUL.FTZ R103, R103, R98 ;  /* 0x0000006267677220 */ /* 0x000fe20000410000 */
[----:B------:R-:W-:Y:S01]  /*3180*/  FFMA.FTZ R0, R81, R74, R0 ;  /* 0x0000004a51007223 */ /* 0x000fe20000010000 */
[-C--:B------:R-:W-:Y:S01]  /*3190*/  FMUL.FTZ R4, R75, R96.reuse ;  /* 0x000000604b047220 */ /* 0x080fe20000410000 */
[----:B------:R-:W-:Y:S01]  /*31a0*/  FFMA.FTZ R27, R11, R27, R10 ;  /* 0x0000001b0b1b7223 */ /* 0x000fe2000001000a */
[----:B------:R-:W-:Y:S01]  /*31b0*/  FMUL.FTZ R80, R80, R103 ;  /* 0x0000006750507220 */ /* 0x000fe20000410000 */
[----:B------:R-:W-:-:S02]  /*31c0*/  FFMA.FTZ R75, R75, R96, R0 ;  /* 0x000000604b4b7223 */ /* 0x000fc40000010000 */
[----:B------:R-:W-:Y:S01]  /*31d0*/  FFMA.FTZ R27, R6, R4, R27 ;  /* 0x00000004061b7223 */ /* 0x000fe2000001001b */
[CC--:B------:R-:W-:Y:S01]  /*31e0*/  FMUL.FTZ R0, R72.reuse, R80.reuse ;  /* 0x0000005048007220 */ /* 0x0c0fe20000410000 */
[----:B------:R-:W-:Y:S01]  /*31f0*/  FFMA.FTZ R98, R72, R80, R75 ;  /* 0x0000005048627223 */ /* 0x000fe2000001004b */
[----:B------:R-:W-:Y:S02]  /*3200*/  FADD.FTZ R90, R90, R115 ;  /* 0x000000735a5a7221 */ /* 0x000fe40000010000 */
[----:B------:R-:W-:Y:S01]  /*3210*/  FFMA.FTZ R99, R88, R0, R27 ;  /* 0x0000000058637223 */ /* 0x000fe2000001001b */
[----:B------:R-:W-:Y:S01]  /*3220*/  FFMA.FTZ R9, R9, R95, R100 ;  /* 0x0000005f09097223 */ /* 0x000fe20000010064 */
[----:B------:R-:W-:Y:S01]  /*3230*/  FFMA.FTZ R7, R7, R93, R82 ;  /* 0x0000005d07077223 */ /* 0x000fe20000010052 */
[----:B------:R-:W-:Y:S01]  /*3240*/  FFMA.FTZ R92, R5, R118, R92 ;  /* 0x00000076055c7223 */ /* 0x000fe2000001005c */
[----:B------:R-:W-:Y:S01]  /*3250*/  FADD.FTZ R90, R90, R95 ;  /* 0x0000005f5a5a7221 */ /* 0x000fe20000010000 */
[----:B------:R-:W-:Y:S01]  /*3260*/  FADD.FTZ R94, R94, R93 ;  /* 0x0000005d5e5e7221 */ /* 0x000fe20000010000 */
[----:B------:R-:W-:Y:S01]  /*3270*/  FADD.FTZ R89, R89, R118 ;  /* 0x0000007659597221 */ /* 0x000fe20000010000 */
[----:B------:R-:W-:Y:S01]  /*3280*/  FFMA.FTZ R91, R86, R84, R91 ;  /* 0x00000054565b7223 */ /* 0x000fe2000001005b */
[----:B------:R-:W-:Y:S01]  /*3290*/  FADD.FTZ R87, R87, R84 ;  /* 0x0000005457577221 */ /* 0x000fe20000010000 */
[----:B------:R0:W-:Y:S01]  /*32a0*/  STS.64 [R49], R98 ;  /* 0x0000006231007388 */ /* 0x0001e20000000a00 */
[----:B------:R-:W-:Y:S01]  /*32b0*/  FFMA.FTZ R4, R8, R83, R9 ;  /* 0x0000005308047223 */ /* 0x000fe20000010009 */
[----:B------:R-:W-:Y:S01]  /*32c0*/  FFMA.FTZ R8, R6, R96, R7 ;  /* 0x0000006006087223 */ /* 0x000fe20000010007 */
[----:B------:R-:W-:Y:S01]  /*32d0*/  HFMA2.MMA R27, -RZ, RZ, 0, 0 ;  /* 0x00000000ff1b7435 */ /* 0x000fe200000001ff */
[----:B------:R-:W-:Y:S01]  /*32e0*/  FFMA.FTZ R6, R11, R74, R92 ;  /* 0x0000004a0b067223 */ /* 0x000fe2000001005c */
[----:B------:R-:W-:Y:S01]  /*32f0*/  FADD.FTZ R5, R90, R83 ;  /* 0x000000535a057221 */ /* 0x000fe20000010000 */
[----:B------:R-:W-:Y:S01]  /*3300*/  FADD.FTZ R9, R94, R96 ;  /* 0x000000605e097221 */ /* 0x000fe20000010000 */
[----:B------:R-:W-:Y:S01]  /*3310*/  BAR.SYNC.DEFER_BLOCKING 0x0 ;  /* 0x0000000000007b1d */ /* 0x000fe20000010000 */
[----:B------:R-:W-:Y:S01]  /*3320*/  ISETP.GT.U32.AND P1, PT, R46, 0x7, PT ;  /* 0x000000072e00780c */ /* 0x000fe20003f24070 */
[----:B------:R-:W-:Y:S01]  /*3330*/  FADD.FTZ R7, R89, R74 ;  /* 0x0000004a59077221 */ /* 0x000fe20000010000 */
[----:B------:R-:W-:Y:S01]  /*3340*/  FFMA.FTZ R10, R88, R80, R91 ;  /* 0x00000050580a7223 */ /* 0x000fe2000001005b */
[----:B------:R-:W-:Y:S01]  /*3350*/  FADD.FTZ R11, R87, R80 ;  /* 0x00000050570b7221 */ /* 0x000fe20000010000 */
[----:B------:R-:W-:Y:S01]  /*3360*/  MOV R72, RZ ;  /* 0x000000ff00487202 */ /* 0x000fe20000000f00 */
[----:B0-----:R-:W-:Y:S08]  /*3370*/  @!P0 BRA `(.L_x_767) ;  /* 0x0000000000b08947 */ /* 0x001ff00003800000 */
[----:B------:R-:W0:Y:S01]  /*3380*/  S2UR UR7, SR_CgaCtaId ;  /* 0x00000000000779c3 */ /* 0x000e220000008800 */
[----:B------:R-:W-:Y:S01]  /*3390*/  UMOV UR5, 0x400 ;  /* 0x0000040000057882 */ /* 0x000fe20000000000 */
[----:B------:R-:W-:-:S04]  /*33a0*/  SHF.L.U32 R0, R46, 0x1, RZ ;  /* 0x000000012e007819 */ /* 0x000fc800000006ff */
[----:B------:R-:W-:-:S04]  /*33b0*/  LOP3.LUT R75, R0, 0x18, RZ, 0xc0, !PT ;  /* 0x00000018004b7812 */ /* 0x000fc800078ec0ff */
[C---:B------:R-:W-:Y:S02]  /*33c0*/  LOP3.LUT R81, R75.reuse, 0x8, RZ, 0x3c, !PT ;  /* 0x000000084b517812 */ /* 0x040fe400078e3cff */
[C---:B------:R-:W-:Y:S02]  /*33d0*/  LOP3.LUT R83, R75.reuse, 0x10, RZ, 0x3c, !PT ;  /* 0x000000104b537812 */ /* 0x040fe400078e3cff */
[----:B------:R-:W-:Y:S01]  /*33e0*/  LOP3.LUT R85, R75, 0x18, RZ, 0x3c, !PT ;  /* 0x000000184b557812 */ /* 0x000fe200078e3cff */
[----:B0-----:R-:W-:-:S06]  /*33f0*/  ULEA UR5, UR7, UR5, 0x18 ;  /* 0x0000000507057291 */ /* 0x001fcc000f8ec03f */
[----:B------:R-:W-:Y:S02]  /*3400*/  LEA R0, R46, UR5, 0x5 ;  /* 0x000000052e007c11 */ /* 0x000fe4000f8e28ff */
[----:B------:R-:W-:Y:S02]  /*3410*/  LEA R74, R139, UR5, 0x5 ;  /* 0x000000058b4a7c11 */ /* 0x000fe4000f8e28ff */
[C---:B------:R-:W-:Y:S02]  /*3420*/  IADD3 R75, R0.reuse, R75, RZ ;  /* 0x0000004b004b7210 */ /* 0x040fe40007ffe0ff */
[C---:B------:R-:W-:Y:S02]  /*3430*/  IADD3 R81, R0.reuse, R81, RZ ;  /* 0x0000005100517210 */ /* 0x040fe40007ffe0ff */
[C---:B------:R-:W-:Y:S01]  /*3440*/  IADD3 R83, R0.reuse, R83, RZ ;  /* 0x0000005300537210 */ /* 0x040fe20007ffe0ff */
[----:B------:R0:W-:Y:S01]  /*3450*/  STS.64 [R75], R4 ;  /* 0x000000044b007388 */ /* 0x0001e20000000a00 */
[----:B------:R-:W-:-:S02]  /*3460*/  IADD3 R85, R0, R85, RZ ;  /* 0x0000005500557210 */ /* 0x000fc40007ffe0ff */
[-C--:B------:R-:W-:Y:S01]  /*3470*/  LEA R0, R50, R74.reuse, 0x3 ;  /* 0x0000004a32007211 */ /* 0x080fe200078e18ff */
[----:B------:R1:W-:Y:S01]  /*3480*/  STS.64 [R81], R6 ;  /* 0x0000000651007388 */ /* 0x0003e20000000a00 */
[-C--:B------:R-:W-:Y:S02]  /*3490*/  LEA R80, R51, R74.reuse, 0x3 ;  /* 0x0000004a33507211 */ /* 0x080fe400078e18ff */
[-C--:B------:R-:W-:Y:S01]  /*34a0*/  LEA R82, R52, R74.reuse, 0x3 ;  /* 0x0000004a34527211 */ /* 0x080fe200078e18ff */
[----:B------:R2:W-:Y:S01]  /*34b0*/  STS.64 [R83], R8 ;  /* 0x0000000853007388 */ /* 0x0005e20000000a00 */
[----:B------:R-:W-:-:S03]  /*34c0*/  LEA R84, R53, R74, 0x3 ;  /* 0x0000004a35547211 */ /* 0x000fc600078e18ff */
[----:B------:R-:W-:Y:S01]  /*34d0*/  STS.64 [R85], R10 ;  /* 0x0000000a55007388 */ /* 0x000fe20000000a00 */
[----:B0-----:R-:W0:Y:S08]  /*34e0*/  LDC.64 R74, c[0x0][0x260] ;  /* 0x00009800ff4a7b82 */ /* 0x001e300000000a00 */
[----:B------:R-:W-:Y:S01]  /*34f0*/  BAR.SYNC.DEFER_BLOCKING 0x0 ;  /* 0x0000000000007b1d */ /* 0x000fe20000010000 */
[----:B-1----:R-:W-:-:S04]  /*3500*/  SHF.R.U32.HI R81, RZ, 0x3, R42 ;  /* 0x00000003ff517819 */ /* 0x002fc8000001162a */
[----:B------:R-:W-:-:S04]  /*3510*/  SHF.L.U32 R94, R81, 0x1, RZ ;  /* 0x00000001515e7819 */ /* 0x000fc800000006ff */
[----:B------:R-:W-:-:S05]  /*3520*/  LOP3.LUT R81, R94, 0xfffffffe, R43, 0xe2, !PT ;  /* 0xfffffffe5e517812 */ /* 0x000fca00078ee22b */
[----:B------:R-:W-:-:S05]  /*3530*/  IMAD R94, R81, 0xa00, R46 ;  /* 0x00000a00515e7824 */ /* 0x000fca00078e022e */
[----:B------:R-:W-:-:S04]  /*3540*/  IADD3 R94, R71, R94, RZ ;  /* 0x0000005e475e7210 */ /* 0x000fc80007ffe0ff */
[----:B--2---:R-:W-:Y:S01]  /*3550*/  SHF.L.U32 R83, R94, 0x1, RZ ;  /* 0x000000015e537819 */ /* 0x004fe200000006ff */
        /* <DEDUP_REMOVED lines=14> */
.L_x_767:
[----:B------:R-:W-:Y:S04]  /*3640*/  BSSY B0, `(.L_x_768) ;  /* 0x0000055000007945 */ /* 0x000fe80003800000 */
[----:B------:R-:W-:Y:S05]  /*3650*/  @P1 BRA `(.L_x_769) ;  /* 0x00000004004c1947 */ /* 0x000fea0003800000 */
[----:B------:R-:W-:Y:S01]  /*3660*/  SHF.L.U32 R0, R116, 0x1, RZ ;  /* 0x0000000174007819 */ /* 0x000fe200000006ff */
[----:B------:R-:W-:Y:S01]  /*3670*/  HFMA2.MMA R72, -RZ, RZ, 0, 0 ;  /* 0x00000000ff487435 */ /* 0x000fe200000001ff */
[----:B------:R-:W-:Y:S02]  /*3680*/  LOP3.LUT R94, R46, 0x3, RZ, 0xc0, !PT ;  /* 0x000000032e5e7812 */ /* 0x000fe400078ec0ff */
[----:B------:R-:W-:-:S04]  /*3690*/  LOP3.LUT R27, R0, 0xe, RZ, 0xc0, !PT ;  /* 0x0000000e001b7812 */ /* 0x000fc800078ec0ff */
[----:B------:R-:W-:Y:S01]  /*36a0*/  LEA.HI R0, R46, R27, RZ, 0x1e ;  /* 0x0000001b2e007211 */ /* 0x000fe200078ff0ff */
[----:B------:R-:W-:-:S04]  /*36b0*/  HFMA2.MMA R27, -RZ, RZ, 0, 0 ;  /* 0x00000000ff1b7435 */ /* 0x000fc800000001ff */
[----:B------:R-:W-:Y:S01]  /*36c0*/  IMAD R95, R0, 0xa0, -R71 ;  /* 0x000000a0005f7824 */ /* 0x000fe200078e0a47 */
[----:B------:R-:W-:-:S07]  /*36d0*/  MOV R0, RZ ;  /* 0x000000ff00007202 */ /* 0x000fce0000000f00 */
.L_x_770:
[----:B------:R-:W-:Y:S02]  /*36e0*/  IADD3 R71, R95, R0, RZ ;  /* 0x000000005f477210 */ /* 0x000fe40007ffe0ff */
[----:B------:R-:W-:Y:S02]  /*36f0*/  IADD3 R0, R0, 0x20, RZ ;  /* 0x0000002000007810 */ /* 0x000fe40007ffe0ff */
[C---:B0-----:R-:W-:Y:S02]  /*3700*/  IADD3 R74, R71.reuse, 0x4, RZ ;  /* 0x00000004474a7810 */ /* 0x041fe40007ffe0ff */
[----:B------:R-:W-:Y:S02]  /*3710*/  IADD3 R80, R71, 0x8, RZ ;  /* 0x0000000847507810 */ /* 0x000fe40007ffe0ff */
[----:B------:R-:W-:Y:S02]  /*3720*/  SHF.R.S32.HI R75, RZ, 0x1f, R74 ;  /* 0x0000001fff4b7819 */ /* 0x000fe4000001144a */
[----:B------:R-:W-:-:S02]  /*3730*/  SHF.R.S32.HI R81, RZ, 0x1f, R80 ;  /* 0x0000001fff517819 */ /* 0x000fc40000011450 */
[----:B------:R-:W-:Y:S02]  /*3740*/  LEA.HI R75, R75, R74, RZ, 0x2 ;  /* 0x0000004a4b4b7211 */ /* 0x000fe400078f10ff */
[----:B------:R-:W-:Y:S02]  /*3750*/  SHF.R.S32.HI R74, RZ, 0x1f, R71 ;  /* 0x0000001fff4a7819 */ /* 0x000fe40000011447 */
[----:B------:R-:W-:Y:S02]  /*3760*/  IADD3 R82, R71, 0xc, RZ ;  /* 0x0000000c47527810 */ /* 0x000fe40007ffe0ff */
[----:B------:R-:W-:Y:S02]  /*3770*/  LEA.HI R81, R81, R80, RZ, 0x2 ;  /* 0x0000005051517211 */ /* 0x000fe400078f10ff */
[C---:B------:R-:W-:Y:S02]  /*3780*/  IADD3 R80, R71.reuse, 0x10, RZ ;  /* 0x0000001047507810 */ /* 0x040fe40007ffe0ff */
[----:B------:R-:W-:-:S02]  /*3790*/  IADD3 R84, R71, 0x14, RZ ;  /* 0x0000001447547810 */ /* 0x000fc40007ffe0ff */
[----:B------:R-:W-:Y:S02]  /*37a0*/  LEA.HI R74, R74, R71, RZ, 0x2 ;  /* 0x000000474a4a7211 */ /* 0x000fe400078f10ff */
[----:B------:R-:W-:Y:S02]  /*37b0*/  SHF.R.S32.HI R83, RZ, 0x1f, R82 ;  /* 0x0000001fff537819 */ /* 0x000fe40000011452 */
[----:B------:R-:W-:Y:S02]  /*37c0*/  SHF.R.S32.HI R85, RZ, 0x1f, R80 ;  /* 0x0000001fff557819 */ /* 0x000fe40000011450 */
[----:B------:R-:W-:Y:S02]  /*37d0*/  SHF.R.S32.HI R87, RZ, 0x1f, R84 ;  /* 0x0000001fff577819 */ /* 0x000fe40000011454 */
[----:B------:R-:W-:Y:S02]  /*37e0*/  SHF.R.S32.HI R74, RZ, 0x2, R74 ;  /* 0x00000002ff4a7819 */ /* 0x000fe4000001144a */
[----:B------:R-:W-:-:S02]  /*37f0*/  LEA.HI R83, R83, R82, RZ, 0x2 ;  /* 0x0000005253537211 */ /* 0x000fc400078f10ff */
[----:B------:R-:W-:Y:S02]  /*3800*/  IADD3 R82, R71, 0x18, RZ ;  /* 0x0000001847527810 */ /* 0x000fe40007ffe0ff */
[----:B------:R-:W-:Y:S02]  /*3810*/  LEA.HI R85, R85, R80, RZ, 0x2 ;  /* 0x0000005055557211 */ /* 0x000fe400078f10ff */
[----:B------:R-:W-:Y:S02]  /*3820*/  LEA.HI R87, R87, R84, RZ, 0x2 ;  /* 0x0000005457577211 */ /* 0x000fe400078f10ff */
[----:B------:R-:W-:Y:S02]  /*3830*/  SHF.R.S32.HI R80, RZ, 0x2, R75 ;  /* 0x00000002ff507819 */ /* 0x000fe4000001144b */
[----:B------:R-:W-:Y:S01]  /*3840*/  IADD3 R84, R71, 0x1c, RZ ;  /* 0x0000001c47547810 */ /* 0x000fe20007ffe0ff */
[--C-:B------:R-:W-:Y:S01]  /*3850*/  IMAD R71, R74, 0x28, R47.reuse ;  /* 0x000000284a477824 */ /* 0x100fe200078e022f */
[----:B------:R-:W-:Y:S01]  /*3860*/  SHF.R.S32.HI R89, RZ, 0x1f, R82 ;  /* 0x0000001fff597819 */ /* 0x000fe20000011452 */
[----:B------:R-:W-:Y:S01]  /*3870*/  IMAD R75, R80, 0x28, R47 ;  /* 0x00000028504b7824 */ /* 0x000fe200078e022f */
[----:B------:R-:W-:-:S02]  /*3880*/  SHF.R.S32.HI R74, RZ, 0x2, R81 ;  /* 0x00000002ff4a7819 */ /* 0x000fc40000011451 */
[----:B------:R-:W-:Y:S02]  /*3890*/  LEA.HI R89, R89, R82, RZ, 0x2 ;  /* 0x0000005259597211 */ /* 0x000fe400078f10ff */
[----:B------:R-:W-:Y:S01]  /*38a0*/  SHF.R.S32.HI R91, RZ, 0x1f, R84 ;  /* 0x0000001fff5b7819 */ /* 0x000fe20000011454 */
[----:B------:R-:W-:Y:S01]  /*38b0*/  IMAD R81, R74, 0x28, R47 ;  /* 0x000000284a517824 */ /* 0x000fe200078e022f */
[C---:B------:R-:W-:Y:S02]  /*38c0*/  LEA R71, R94.reuse, R71, 0x3 ;  /* 0x000000475e477211 */ /* 0x040fe400078e18ff */
[----:B------:R-:W-:Y:S02]  /*38d0*/  SHF.R.S32.HI R82, RZ, 0x2, R83 ;  /* 0x00000002ff527819 */ /* 0x000fe40000011453 */
[----:B------:R-:W-:Y:S02]  /*38e0*/  LEA R80, R94, R75, 0x3 ;  /* 0x0000004b5e507211 */ /* 0x000fe400078e18ff */
[----:B------:R-:W-:Y:S01]  /*38f0*/  LEA.HI R91, R91, R84, RZ, 0x2 ;  /* 0x000000545b5b7211 */ /* 0x000fe200078f10ff */
[----:B------:R0:W1:Y:S01]  /*3900*/  LDS.64 R74, [R71] ;  /* 0x00000000474a7984 */ /* 0x0000620000000a00 */
[----:B------:R-:W-:Y:S01]  /*3910*/  SHF.R.S32.HI R84, RZ, 0x2, R85 ;  /* 0x00000002ff547819 */ /* 0x000fe20000011455 */
[----:B------:R-:W-:Y:S01]  /*3920*/  IMAD R83, R82, 0x28, R47 ;  /* 0x0000002852537824 */ /* 0x000fe200078e022f */
[----:B------:R-:W-:-:S02]  /*3930*/  LEA R82, R94, R81, 0x3 ;  /* 0x000000515e527211 */ /* 0x000fc400078e18ff */
[----:B------:R-:W2:Y:S01]  /*3940*/  LDS.64 R80, [R80] ;  /* 0x0000000050507984 */ /* 0x000ea20000000a00 */
[----:B------:R-:W-:Y:S01]  /*3950*/  SHF.R.S32.HI R86, RZ, 0x2, R87 ;  /* 0x00000002ff567819 */ /* 0x000fe20000011457 */
[----:B------:R-:W-:Y:S01]  /*3960*/  IMAD R85, R84, 0x28, R47 ;  /* 0x0000002854557824 */ /* 0x000fe200078e022f */
[----:B------:R-:W-:Y:S02]  /*3970*/  LEA R84, R94, R83, 0x3 ;  /* 0x000000535e547211 */ /* 0x000fe400078e18ff */
[----:B------:R-:W3:Y:S01]  /*3980*/  LDS.64 R82, [R82] ;  /* 0x0000000052527984 */ /* 0x000ee20000000a00 */
[----:B------:R-:W-:Y:S01]  /*3990*/  SHF.R.S32.HI R88, RZ, 0x2, R89 ;  /* 0x00000002ff587819 */ /* 0x000fe20000011459 */
[----:B------:R-:W-:Y:S01]  /*39a0*/  IMAD R87, R86, 0x28, R47 ;  /* 0x0000002856577824 */ /* 0x000fe200078e022f */
[----:B------:R-:W-:Y:S02]  /*39b0*/  LEA R86, R94, R85, 0x3 ;  /* 0x000000555e567211 */ /* 0x000fe400078e18ff */
[----:B------:R-:W4:Y:S01]  /*39c0*/  LDS.64 R84, [R84] ;  /* 0x0000000054547984 */ /* 0x000f220000000a00 */
[----:B------:R-:W-:Y:S01]  /*39d0*/  SHF.R.S32.HI R90, RZ, 0x2, R91 ;  /* 0x00000002ff5a7819 */ /* 0x000fe2000001145b */
[----:B0-----:R-:W-:Y:S01]  /*39e0*/  IMAD R71, R88, 0x28, R47 ;  /* 0x0000002858477824 */ /* 0x001fe200078e022f */
[----:B------:R-:W-:-:S02]  /*39f0*/  LEA R88, R94, R87, 0x3 ;  /* 0x000000575e587211 */ /* 0x000fc400078e18ff */
[----:B------:R-:W0:Y:S01]  /*3a00*/  LDS.64 R86, [R86] ;  /* 0x0000000056567984 */ /* 0x000e220000000a00 */
[----:B------:R-:W-:Y:S01]  /*3a10*/  IMAD R91, R90, 0x28, R47 ;  /* 0x000000285a5b7824 */ /* 0x000fe200078e022f */
[----:B------:R-:W-:Y:S02]  /*3a20*/  LEA R71, R94, R71, 0x3 ;  /* 0x000000475e477211 */ /* 0x000fe400078e18ff */
[----:B------:R-:W0:Y:S01]  /*3a30*/  LDS.64 R88, [R88] ;  /* 0x0000000058587984 */ /* 0x000e220000000a00 */
[----:B------:R-:W-:Y:S02]  /*3a40*/  ISETP.GE.U32.AND P0, PT, R0, 0xa0, PT ;  /* 0x000000a00000780c */ /* 0x000fe40003f06070 */
[----:B------:R-:W-:Y:S02]  /*3a50*/  LEA R92, R94, R91, 0x3 ;  /* 0x0000005b5e5c7211 */ /* 0x000fe400078e18ff */
[----:B------:R-:W0:Y:S04]  /*3a60*/  LDS.64 R90, [R71] ;  /* 0x00000000475a7984 */ /* 0x000e280000000a00 */
[----:B------:R-:W0:Y:S01]  /*3a70*/  LDS.64 R92, [R92] ;  /* 0x000000005c5c7984 */ /* 0x000e220000000a00 */
        /* <DEDUP_REMOVED lines=8> */
[----:B0-----:R-:W-:Y:S01]  /*3b00*/  FADD.FTZ R27, R27, R86 ;  /* 0x000000561b1b7221 */ /* 0x001fe20000010000 */
        /* <DEDUP_REMOVED lines=8> */
.L_x_769:
[----:B------:R-:W-:Y:S05]  /*3b90*/  BSYNC B0 ;  /* 0x0000000000007941 */ /* 0x000fea0003800000 */
.L_x_768:
[----:B------:R-:W0:Y:S01]  /*3ba0*/  SHFL.BFLY PT, R0, R27, 0x2, 0x1f ;  /* 0x0c401f001b007f89 */ /* 0x000e2200000e0000 */
[----:B------:R-:W-:Y:S01]  /*3bb0*/  LOP3.LUT P1, RZ, R46, 0xfffffffb, RZ, 0xc0, !PT ;  /* 0xfffffffb2eff7812 */ /* 0x000fe2000782c0ff */
[----:B------:R-:W-:Y:S02]  /*3bc0*/  BSSY B0, `(.L_x_771) ;  /* 0x0000017000007945 */ /* 0x000fe40003800000 */
[----:B------:R-:W1:Y:S01]  /*3bd0*/  SHFL.BFLY PT, R71, R72, 0x2, 0x1f ;  /* 0x0c401f0048477f89 */ /* 0x000e6200000e0000 */
[----:B0-----:R-:W-:Y:S01]  /*3be0*/  FADD.FTZ R74, R0, R27 ;  /* 0x0000001b004a7221 */ /* 0x001fe20000010000 */
[----:B-1----:R-:W-:-:S04]  /*3bf0*/  FADD.FTZ R75, R71, R72 ;  /* 0x00000048474b7221 */ /* 0x002fc80000010000 */
[----:B------:R-:W0:Y:S01]  /*3c00*/  SHFL.BFLY PT, R81, R74, 0x1, 0x1f ;  /* 0x0c201f004a517f89 */ /* 0x000e2200000e0000 */
[----:B------:R-:W-:-:S03]  /*3c10*/  IADD3 R71, P0, R116, 0x48, RZ ;  /* 0x0000004874477810 */ /* 0x000fc60007f1e0ff */
[----:B------:R-:W1:Y:S01]  /*3c20*/  SHFL.BFLY PT, R80, R75, 0x1, 0x1f ;  /* 0x0c201f004b507f89 */ /* 0x000e6200000e0000 */
[----:B------:R-:W-:Y:S02]  /*3c30*/  IADD3.X R0, RZ, R73, RZ, P0, !PT ;  /* 0x00000049ff007210 */ /* 0x000fe400007fe4ff */
[----:B------:R-:W-:-:S04]  /*3c40*/  ISETP.GE.U32.AND P0, PT, R71, UR10, PT ;  /* 0x0000000a47007c0c */ /* 0x000fc8000bf06070 */
[----:B------:R-:W-:Y:S01]  /*3c50*/  ISETP.GE.AND.EX P0, PT, R0, UR6, PT, P0 ;  /* 0x0000000600007c0c */ /* 0x000fe2000bf06300 */
[----:B0-----:R-:W-:Y:S01]  /*3c60*/  FADD.FTZ R82, R74, R81 ;  /* 0x000000514a527221 */ /* 0x001fe20000010000 */
[----:B-1----:R-:W-:Y:S01]  /*3c70*/  FADD.FTZ R83, R75, R80 ;  /* 0x000000504b537221 */ /* 0x002fe20000010000 */
[----:B------:R-:W-:Y:S10]  /*3c80*/  @P1 BRA `(.L_x_772) ;  /* 0x0000000000281947 */ /* 0x000ff40003800000 */
[----:B------:R-:W0:Y:S01]  /*3c90*/  LDC R75, c[0x0][0x10] ;  /* 0x00000400ff4b7b82 */ /* 0x000e220000000800 */
[----:B------:R-:W-:-:S04]  /*3ca0*/  SHF.R.U32.HI R27, RZ, 0x2, R46 ;  /* 0x00000002ff1b7819 */ /* 0x000fc8000001162e */
[----:B------:R-:W-:-:S03]  /*3cb0*/  SHF.L.U32 R74, R27, 0x1, RZ ;  /* 0x000000011b4a7819 */ /* 0x000fc600000006ff */
[----:B------:R-:W1:Y:S01]  /*3cc0*/  LDC.64 R72, c[0x0][0x260] ;  /* 0x00009800ff487b82 */ /* 0x000e620000000a00 */
[----:B------:R-:W-:Y:S01]  /*3cd0*/  LOP3.LUT R74, R74, 0xfffffffe, R43, 0xe2, !PT ;  /* 0xfffffffe4a4a7812 */ /* 0x000fe200078ee22b */
[----:B0-----:R-:W-:-:S05]  /*3ce0*/  IMAD R27, R75, UR4, R42 ;  /* 0x000000044b1b7c24 */ /* 0x001fca000f8e022a */
[----:B------:R-:W-:-:S04]  /*3cf0*/  LEA R27, R27, R74, 0x2 ;  /* 0x0000004a1b1b7211 */ /* 0x000fc800078e10ff */
[----:B------:R-:W-:-:S05]  /*3d00*/  SHF.L.U32 R27, R27, 0x1, RZ ;  /* 0x000000011b1b7819 */ /* 0x000fca00000006ff */
[----:B-1----:R-:W-:-:S05]  /*3d10*/  IMAD.WIDE.U32 R72, R27, 0x4, R72 ;  /* 0x000000041b487825 */ /* 0x002fca00078e0048 */
[----:B------:R0:W-:Y:S02]  /*3d20*/  STG.E.64 desc[UR8][R72.64], R82 ;  /* 0x0000005248007986 */ /* 0x0001e4000c101b08 */
.L_x_772:
[----:B------:R-:W-:Y:S05]  /*3d30*/  BSYNC B0 ;  /* 0x0000000000007941 */ /* 0x000fea0003800000 */
.L_x_771:
[----:B------:R-:W-:Y:S01]  /*3d40*/  BSSY B0, `(.L_x_773) ;  /* 0x000005f000007945 */ /* 0x000fe20003800000 */
        /* <DEDUP_REMOVED lines=18> */
[----:B0-----:R-:W-:Y:S02]  /*3e70*/  PRMT R72, R18, 0x7632, R72 ;  /* 0x0000763212487816 */ /* 0x001fe40000000048 */
        /* <DEDUP_REMOVED lines=30> */
.L_x_776:
[----:B------:R-:W2:Y:S04]  /*4060*/  LD.E.STRONG.GPU R102, desc[UR8][R80.64] ;  /* 0x0000000850667980 */ /* 0x000ea8000c10f900 */
[----:B--2---:R-:W-:Y:S01]  /*4070*/  CCTL.IVALL ;  /* 0x00000000ff00798f */ /* 0x004fe20002000000 */
[----:B------:R-:W-:Y:S05]  /*4080*/  YIELD ;  /* 0x0000000000007946 */ /* 0x000fea0003800000 */
[----:B-----5:R-:W-:-:S04]  /*4090*/  LOP3.LUT R102, R102, R119, RZ, 0x3c, !PT ;  /* 0x0000007766667212 */ /* 0x020fc800078e3cff */
[----:B------:R-:W-:-:S13]  /*40a0*/  ISETP.GT.AND P1, PT, R102, -0x1, PT ;  /* 0xffffffff6600780c */ /* 0x000fda0003f24270 */
[----:B------:R-:W-:Y:S05]  /*40b0*/  @P1 BRA `(.L_x_776) ;  /* 0xfffffffc00e81947 */ /* 0x000fea000383ffff */
.L_x_775:
[----:B------:R-:W-:Y:S05]  /*40c0*/  WARPSYNC.ALL ;  /* 0x0000000000007948 */ /* 0x000fea0003800000 */
[----:B------:R-:W-:Y:S06]  /*40d0*/  BAR.SYNC.DEFER_BLOCKING 0x0 ;  /* 0x0000000000007b1d */ /* 0x000fec0000010000 */
[----:B------:R-:W-:Y:S05]  /*40e0*/  BRA `(.L_x_777) ;  /* 0x0000000000907947 */ /* 0x000fea0003800000 */
.L_x_774:
[----:B------:R-:W-:Y:S01]  /*40f0*/  BAR.SYNC.DEFER_BLOCKING 0x0 ;  /* 0x0000000000007b1d */ /* 0x000fe20000010000 */
[----:B------:R-:W-:-:S13]  /*4100*/  ISETP.NE.AND P2, PT, R46, RZ, PT ;  /* 0x000000ff2e00720c */ /* 0x000fda0003f45270 */
[----:B------:R-:W-:Y:S05]  /*4110*/  @P2 BRA `(.L_x_778) ;  /* 0x00000000003c2947 */ /* 0x000fea0003800000 */
[----:B------:R-:W0:Y:S01]  /*4120*/  LDC.64 R80, c[0x0][0x268] ;  /* 0x00009a00ff507b82 */ /* 0x000e220000000a00 */
[----:B------:R-:W-:Y:S02]  /*4130*/  ISETP.NE.AND P1, PT, R43, RZ, PT ;  /* 0x000000ff2b00720c */ /* 0x000fe40003f25270 */
[----:B-----5:R-:W-:-:S04]  /*4140*/  MOV R45, 0x7fffffff ;  /* 0x7fffffff002d7802 */ /* 0x020fc80000000f00 */
[----:B------:R-:W-:Y:S01]  /*4150*/  SEL R45, R45, 0x1, !P1 ;  /* 0x000000012d2d7807 */ /* 0x000fe20004800000 */
[----:B0-----:R-:W-:Y:S01]  /*4160*/  IMAD.WIDE.U32 R80, R42, 0x4, R80 ;  /* 0x000000042a507825 */ /* 0x001fe200078e0050 */
[----:B------:R-:W-:Y:S06]  /*4170*/  MEMBAR.ALL.GPU ;  /* 0x0000000000007992 */ /* 0x000fec000000a000 */
[----:B------:R-:W-:-:S00]  /*4180*/  ERRBAR ;  /* 0x00000000000079ab */ /* 0x000fc00000000000 */
[----:B------:R-:W-:Y:S06]  /*4190*/  CGAERRBAR ;  /* 0x00000000000075ab */ /* 0x000fec0000000000 */
[----:B------:R0:W5:Y:S02]  /*41a0*/  ATOM.E.ADD.STRONG.GPU PT, R45, desc[UR8][R80.64], R45 ;  /* 0x0000002d502d798a */ /* 0x00016400081ee1c8 */
.L_x_779:
[----:B------:R-:W2:Y:S04]  /*41b0*/  LD.E.STRONG.GPU R102, desc[UR8][R80.64] ;  /* 0x0000000850667980 */ /* 0x000ea8000c10f900 */
[----:B--2---:R-:W-:Y:S01]  /*41c0*/  CCTL.IVALL ;  /* 0x00000000ff00798f */ /* 0x004fe20002000000 */
[----:B------:R-:W-:Y:S05]  /*41d0*/  YIELD ;  /* 0x0000000000007946 */ /* 0x000fea0003800000 */
[----:B-----5:R-:W-:-:S04]  /*41e0*/  LOP3.LUT R102, R102, R45, RZ, 0x3c, !PT ;  /* 0x0000002d66667212 */ /* 0x020fc800078e3cff */
[----:B------:R-:W-:-:S13]  /*41f0*/  ISETP.GT.AND P1, PT, R102, -0x1, PT ;  /* 0xffffffff6600780c */ /* 0x000fda0003f24270 */
[----:B------:R-:W-:Y:S05]  /*4200*/  @P1 BRA `(.L_x_779) ;  /* 0xfffffffc00e81947 */ /* 0x000fea000383ffff */
.L_x_778:
[----:B------:R-:W-:Y:S05]  /*4210*/  WARPSYNC.ALL ;  /* 0x0000000000007948 */ /* 0x000fea0003800000 */
[----:B------:R-:W-:Y:S01]  /*4220*/  BAR.SYNC.DEFER_BLOCKING 0x0 ;  /* 0x0000000000007b1d */ /* 0x000fe20000010000 */
[----:B-----5:R-:W-:-:S07]  /*4230*/  HFMA2.MMA R45, -RZ, RZ, 0, 0 ;  /* 0x00000000ff2d7435 */ /* 0x020fce00000001ff */
[----:B------:R-:W-:Y:S06]  /*4240*/  BAR.SYNC.DEFER_BLOCKING 0x0 ;  /* 0x0000000000007b1d */ /* 0x000fec0000010000 */
[----:B------:R-:W-:Y:S05]  /*4250*/  @P2 BRA `(.L_x_777) ;  /* 0x0000000000342947 */ /* 0x000fea0003800000 */
[----:B0-----:R-:W0:Y:S01]  /*4260*/  LDC.64 R80, c[0x0][0x268] ;  /* 0x00009a00ff507b82 */ /* 0x001e220000000a00 */
        /* <DEDUP_REMOVED lines=12> */
.L_x_777:
[----:B------:R-:W-:Y:S05]  /*4330*/  BSYNC B0 ;  /* 0x0000000000007941 */ /* 0x000fea0003800000 */
.L_x_773:
[----:B------:R-:W-:Y:S02]  /*4340*/  SHF.L.U32 R119, R94, 0x10, RZ ;  /* 0x000000105e777819 */ /* 0x000fe400000006ff */
[----:B------:R-:W-:Y:S02]  /*4350*/  SHF.L.U32 R123, R79, 0x10, RZ ;  /* 0x000000104f7b7819 */ /* 0x000fe400000006ff */
[----:B01----:R-:W-:Y:S01]  /*4360*/  SHF.L.U32 R81, R78, 0x10, RZ ;  /* 0x000000104e517819 */ /* 0x003fe200000006ff */
[C---:B------:R-:W-:Y:S01]  /*4370*/  FADD.FTZ R119, -R26.reuse, R119 ;  /* 0x000000771a777221 */ /* 0x040fe20000010100 */
[----:B------:R-:W-:Y:S01]  /*4380*/  SHF.L.U32 R79, R75, 0x10, RZ ;  /* 0x000000104b4f7819 */ /* 0x000fe200000006ff */
[----:B------:R-:W-:Y:S01]  /*4390*/  FADD.FTZ R75, -R26, R123 ;  /* 0x0000007b1a4b7221 */ /* 0x000fe20000010100 */
[----:B------:R-:W-:Y:S01]  /*43a0*/  SHF.L.U32 R100, R100, 0x10, RZ ;  /* 0x0000001064647819 */ /* 0x000fe200000006ff */
[----:B------:R-:W-:Y:S01]  /*43b0*/  FMUL.FTZ R78, R70, R119 ;  /* 0x00000077464e7220 */ /* 0x000fe20000410000 */
[----:B------:R-:W-:Y:S01]  /*43c0*/  SHF.L.U32 R125, R96, 0x10, RZ ;  /* 0x00000010607d7819 */ /* 0x000fe200000006ff */
[----:B------:R-:W-:Y:S01]  /*43d0*/  FADD.FTZ R121, -R26, R81 ;  /* 0x000000511a797221 */ /* 0x000fe20000010100 */
[----:B------:R-:W-:Y:S01]  /*43e0*/  SHF.L.U32 R102, R105, 0x10, RZ ;  /* 0x0000001069667819 */ /* 0x000fe200000006ff */
[----:B------:R-:W-:Y:S01]  /*43f0*/  FFMA.FTZ R123, R78, R79, R100 ;  /* 0x0000004f4e7b7223 */ /* 0x000fe20000010064 */
[----:B------:R-:W-:Y:S01]  /*4400*/  SHF.L.U32 R105, R40, 0x10, RZ ;  /* 0x0000001028697819 */ /* 0x000fe200000006ff */
[----:B------:R-:W-:Y:S01]  /*4410*/  FADD.FTZ R125, -R26, R125 ;  /* 0x0000007d1a7d7221 */ /* 0x000fe20000010100 */
[----:B------:R-:W-:Y:S01]  /*4420*/  SHF.L.U32 R81, R76, 0x10, RZ ;  /* 0x000000104c517819 */ /* 0x000fe200000006ff */
[----:B------:R-:W-:Y:S01]  /*4430*/  FMUL.FTZ R76, R70, R75 ;  /* 0x0000004b464c7220 */ /* 0x000fe20000410000 */
[----:B------:R-:W-:Y:S01]  /*4440*/  SHF.L.U32 R75, R90, 0x10, RZ ;  /* 0x000000105a4b7819 */ /* 0x000fe200000006ff */
[----:B------:R-:W-:Y:S01]  /*4450*/  FMUL.FTZ R119, R123, -1.4426950216293334961 ;  /* 0xbfb8aa3b7b777820 */ /* 0x000fe20000410000 */
[----:B------:R-:W-:Y:S01]  /*4460*/  FMUL.FTZ R90, R70, R125 ;  /* 0x0000007d465a7220 */ /* 0x000fe20000410000 */
[----:B------:R-:W-:Y:S01]  /*4470*/  FADD.FTZ R125, -R26, R105 ;  /* 0x000000691a7d7221 */ /* 0x000fe20000010100 */
[----:B------:R-:W-:Y:S01]  /*4480*/  SHF.L.U32 R105, R27, 0x10, RZ ;  /* 0x000000101b697819 */ /* 0x000fe200000006ff */
[----:B------:R-:W-:Y:S01]  /*4490*/  FMUL.FTZ R80, R70, R121 ;  /* 0x0000007946507220 */ /* 0x000fe20000410000 */
[----:B------:R-:W-:Y:S01]  /*44a0*/  SHF.L.U32 R41, R41, 0x10, RZ ;  /* 0x0000001029297819 */ /* 0x000fe200000006ff */
[----:B------:R-:W0:Y:S01]  /*44b0*/  MUFU.EX2 R119, R119 ;  /* 0x0000007700777308 */ /* 0x000e220000000800 */
[----:B------:R-:W-:Y:S01]  /*44c0*/  SHF.L.U32 R131, R29, 0x10, RZ ;  /* 0x000000101d837819 */ /* 0x000fe200000006ff */
[----:B------:R-:W-:Y:S01]  /*44d0*/  FADD.FTZ R105, -R26, R105 ;  /* 0x000000691a697221 */ /* 0x000fe20000010100 */
[----:B------:R-:W-:Y:S01]  /*44e0*/  SHF.L.U32 R29, R110, 0x10, RZ ;  /* 0x000000106e1d7819 */ /* 0x000fe200000006ff */
[----:B------:R-:W-:Y:S01]  /*44f0*/  FMUL.FTZ R40, R70, R125 ;  /* 0x0000007d46287220 */ /* 0x000fe20000410000 */
[----:B------:R-:W-:Y:S01]  /*4500*/  ISETP.GT.U32.AND P1, PT, R46, 0x3, PT ;  /* 0x000000032e00780c */ /* 0x000fe20003f24070 */
[----:B------:R-:W-:Y:S01]  /*4510*/  FMUL.FTZ R94, R70, R105 ;  /* 0x00000069465e7220 */ /* 0x000fe20000410000 */
[----:B------:R-:W-:Y:S01]  /*4520*/  FADD.FTZ R105, -R26, R41 ;  /* 0x000000291a697221 */ /* 0x000fe20000010100 */
[----:B------:R-:W-:Y:S01]  /*4530*/  SHF.L.U32 R41, R92, 0x10, RZ ;  /* 0x000000105c297819 */ /* 0x000fe200000006ff */
[----:B------:R-:W-:Y:S01]  /*4540*/  FADD.FTZ R131, -R26, R131 ;  /* 0x000000831a837221 */ /* 0x000fe20000010100 */
[----:B------:R-:W-:Y:S01]  /*4550*/  SHF.L.U32 R125, R31, 0x10, RZ ;  /* 0x000000101f7d7819 */ /* 0x000fe200000006ff */
[----:B------:R-:W-:Y:S01]  /*4560*/  FMUL.FTZ R92, R70, R105 ;  /* 0x00000069465c7220 */ /* 0x000fe20000410000 */
[C---:B------:R-:W-:Y:S01]  /*4570*/  FADD.FTZ R31, -R26.reuse, R29 ;  /* 0x0000001d1a1f7221 */ /* 0x040fe20000010100 */
[----:B------:R-:W-:Y:S01]  /*4580*/  FADD.FTZ R41, -R26, R41 ;  /* 0x000000291a297221 */ /* 0x000fe20000010100 */
[----:B------:R-:W-:Y:S01]  /*4590*/  SHF.L.U32 R105, R38, 0x10, RZ ;  /* 0x0000001026697819 */ /* 0x000fe200000006ff */
[----:B------:R-:W-:Y:S01]  /*45a0*/  FADD.FTZ R157, -R26, R125 ;  /* 0x0000007d1a9d7221 */ /* 0x000fe20000010100 */
[----:B------:R-:W-:Y:S01]  /*45b0*/  SHF.L.U32 R29, R37, 0x10, RZ ;  /* 0x00000010251d7819 */ /* 0x000fe200000006ff */
[----:B------:R-:W-:Y:S01]  /*45c0*/  FMUL.FTZ R96, R70, R41 ;  /* 0x0000002946607220 */ /* 0x000fe20000410000 */
[----:B------:R-:W-:Y:S01]  /*45d0*/  SHF.L.U32 R37, R118, 0x10, RZ ;  /* 0x0000001076257819 */ /* 0x000fe200000006ff */
[----:B0-----:R-:W-:Y:S01]  /*45e0*/  FADD.FTZ R126, R119, 1 ;  /* 0x3f800000777e7421 */ /* 0x001fe20000010000 */
[----:B------:R-:W-:Y:S01]  /*45f0*/  SHF.L.U32 R155, R36, 0x10, RZ ;  /* 0x00000010249b7819 */ /* 0x000fe200000006ff */
[----:B------:R-:W-:Y:S01]  /*4600*/  FADD.FTZ R105, -R26, R105 ;  /* 0x000000691a697221 */ /* 0x000fe20000010100 */
[----:B------:R-:W-:Y:S01]  /*4610*/  SHF.L.U32 R41, R98, 0x10, RZ ;  /* 0x0000001062297819 */ /* 0x000fe200000006ff */
[----:B------:R-:W-:Y:S01]  /*4620*/  FMUL.FTZ R110, R70, R31 ;  /* 0x0000001f466e7220 */ /* 0x000fe20000410000 */
[----:B------:R-:W-:Y:S01]  /*4630*/  SHF.L.U32 R106, R106, 0x10, RZ ;  /* 0x000000106a6a7819 */ /* 0x000fe200000006ff */
[----:B------:R-:W-:Y:S01]  /*4640*/  FMUL.FTZ R38, R70, R105 ;  /* 0x0000006946267220 */ /* 0x000fe20000410000 */
[----:B------:R-:W-:Y:S01]  /*4650*/  SHF.L.U32 R161, R117, 0x10, RZ ;  /* 0x0000001075a17819 */ /* 0x000fe200000006ff */
[C---:B------:R-:W-:Y:S01]  /*4660*/  FADD.FTZ R117, -R26.reuse, R37 ;  /* 0x000000251a757221 */ /* 0x040fe20000010100 */
[C---:B------:R-:W-:Y:S01]  /*4670*/  FADD.FTZ R37, -R26.reuse, R155 ;  /* 0x0000009b1a257221 */ /* 0x040fe20000010100 */
[----:B------:R-:W-:Y:S01]  /*4680*/  FADD.FTZ R41, -R26, R41 ;  /* 0x000000291a297221 */ /* 0x000fe20000010100 */
[----:B------:R-:W0:Y:S01]  /*4690*/  @!P1 LDC R155, c[0x0][0x10] ;  /* 0x00000400ff9b9b82 */ /* 0x000e220000000800 */
[----:B------:R-:W-:Y:S01]  /*46a0*/  FFMA.FTZ R141, R90, R75, R106 ;  /* 0x0000004b5a8d7223 */ /* 0x000fe2000001006a */
[----:B------:R-:W-:Y:S01]  /*46b0*/  SHF.L.U32 R105, R28, 0x10, RZ ;  /* 0x000000101c697819 */ /* 0x000fe200000006ff */
[----:B------:R-:W1:Y:S01]  /*46c0*/  MUFU.RCP R126, R126 ;  /* 0x0000007e007e7308 */ /* 0x000e620000001000 */
[----:B------:R-:W-:Y:S01]  /*46d0*/  FMUL.FTZ R98, R70, R41 ;  /* 0x0000002946627220 */ /* 0x000fe20000410000 */
[----:B------:R-:W-:Y:S01]  /*46e0*/  FMUL.FTZ R27, R141, -1.4426950216293334961 ;  /* 0xbfb8aa3b8d1b7820 */ /* 0x000fe20000410000 */
[----:B------:R-:W-:Y:S01]  /*46f0*/  SHF.L.U32 R41, R30, 0x10, RZ ;  /* 0x000000101e297819 */ /* 0x000fe200000006ff */
[----:B------:R-:W-:Y:S01]  /*4700*/  FADD.FTZ R105, -R26, R105 ;  /* 0x000000691a697221 */ /* 0x000fe20000010100 */
[----:B------:R-:W-:Y:S01]  /*4710*/  SHF.L.U32 R159, R115, 0x10, RZ ;  /* 0x00000010739f7819 */ /* 0x000fe200000006ff */
[----:B------:R-:W-:Y:S01]  /*4720*/  FFMA.FTZ R140, R79, R94, R100 ;  /* 0x0000005e4f8c7223 */ /* 0x000fe20000010064 */
[----:B------:R-:W-:Y:S01]  /*4730*/  SHF.L.U32 R127, R32, 0x10, RZ ;  /* 0x00000010207f7819 */ /* 0x000fe200000006ff */
[----:B------:R-:W-:Y:S01]  /*4740*/  FMUL.FTZ R32, R70, R105 ;  /* 0x0000006946207220 */ /* 0x000fe20000410000 */
[----:B------:R-:W-:Y:S01]  /*4750*/  SHF.L.U32 R31, R108, 0x10, RZ ;  /* 0x000000106c1f7819 */ /* 0x000fe200000006ff */
[----:B------:R-:W-:Y:S01]  /*4760*/  FMUL.FTZ R108, R70, R131 ;  /* 0x00000083466c7220 */ /* 0x000fe20000410000 */
[----:B------:R-:W-:Y:S01]  /*4770*/  SHF.L.U32 R115, R107, 0x10, RZ ;  /* 0x000000106b737819 */ /* 0x000fe200000006ff */
[C---:B------:R-:W-:Y:S01]  /*4780*/  FADD.FTZ R107, -R26.reuse, R41 ;  /* 0x000000291a6b7221 */ /* 0x040fe20000010100 */
[----:B------:R-:W-:Y:S01]  /*4790*/  SHF.L.U32 R113, R113, 0x10, RZ ;  /* 0x0000001071717819 */ /* 0x000fe200000006ff */
[----:B------:R-:W2:Y:S01]  /*47a0*/  MUFU.EX2 R27, R27 ;  /* 0x0000001b001b7308 */ /* 0x000ea20000000800 */
[----:B------:R-:W-:Y:S01]  /*47b0*/  SHF.L.U32 R105, R35, 0x10, RZ ;  /* 0x0000001023697819 */ /* 0x000fe200000006ff */
[C---:B------:R-:W-:Y:S01]  /*47c0*/  FADD.FTZ R31, -R26.reuse, R31 ;  /* 0x0000001f1a1f7221 */ /* 0x040fe20000010100 */
        /* <DEDUP_REMOVED lines=15> */
[C---:B------:R-:W-:Y:S01]  /*48c0*/  FADD.FTZ R111, -R26.reuse, R111 ;  /* 0x0000006f1a6f7221 */ /* 0x040fe20000010100 */
[C---:B------:R-:W-:Y:S01]  /*48d0*/  FADD.FTZ R127, -R26.reuse, R127 ;  /* 0x0000007f1a7f7221 */ /* 0x040fe20000010100 */
[----:B------:R-:W-:Y:S01]  /*48e0*/  FADD.FTZ R149, -R26, R149 ;  /* 0x000000951a957221 */ /* 0x000fe20000010100 */
[----:B------:R-:W-:Y:S01]  /*48f0*/  LOP3.LUT R29, R116, 0xe, RZ, 0xc0, !PT ;  /* 0x0000000e741d7812 */ /* 0x000fe200078ec0ff */
[C---:B------:R-:W-:Y:S01]  /*4900*/  FADD.FTZ R133, -R26.reuse, R133 ;  /* 0x000000851a857221 */ /* 0x040fe20000010100 */
[C---:B------:R-:W-:Y:S01]  /*4910*/  FADD.FTZ R131, -R26.reuse, R159 ;  /* 0x0000009f1a837221 */ /* 0x040fe20000010100 */
[C---:B------:R-:W-:Y:S01]  /*4920*/  FADD.FTZ R105, -R26.reuse, R161 ;  /* 0x000000a11a697221 */ /* 0x040fe20000010100 */
[C---:B------:R-:W-:Y:S01]  /*4930*/  FADD.FTZ R109, -R26.reuse, R103 ;  /* 0x000000671a6d7221 */ /* 0x040fe20000010100 */
[----:B------:R-:W-:Y:S01]  /*4940*/  FADD.FTZ R115, -R26, R115 ;  /* 0x000000731a737221 */ /* 0x000fe20000010100 */
[----:B-1----:R-:W-:Y:S01]  /*4950*/  FADD.FTZ R26, -R126, 1 ;  /* 0x3f8000007e1a7421 */ /* 0x002fe20000010100 */
[----:B------:R-:W-:Y:S01]  /*4960*/  IADD3 R29, -R29, R114, RZ ;  /* 0x000000721d1d7210 */ /* 0x000fe20007ffe1ff */
[----:B------:R-:W-:Y:S01]  /*4970*/  FMUL.FTZ R114, R70, R125 ;  /* 0x0000007d46727220 */ /* 0x000fe20000410000 */
[----:B0-----:R-:W-:-:S02]  /*4980*/  @!P1 IMAD R155, R155, UR4, R42 ;  /* 0x000000049b9b9c24 */ /* 0x001fc4000f8e022a */
[----:B------:R-:W-:Y:S01]  /*4990*/  FFMA.FTZ R125, R123, R26, 1 ;  /* 0x3f8000007b7d7423 */ /* 0x000fe2000001001a */
[----:B------:R-:W-:Y:S01]  /*49a0*/  @!P1 LOP3.LUT R26, R46, 0x7ffffffe, RZ, 0xc0, !PT ;  /* 0x7ffffffe2e1a9812 */ /* 0x000fe200078ec0ff */
[----:B--2---:R-:W-:Y:S01]  /*49b0*/  FADD.FTZ R154, R27, 1 ;  /* 0x3f8000001b9a7421 */ /* 0x004fe20000010000 */
[----:B------:R-:W-:Y:S01]  /*49c0*/  FMUL.FTZ R116, R70, R157 ;  /* 0x0000009d46747220 */ /* 0x000fe20000410000 */
[----:B------:R-:W-:Y:S01]  /*49d0*/  @!P1 LOP3.LUT R157, R46, 0x1, RZ, 0xc0, !PT ;  /* 0x000000012e9d9812 */ /* 0x000fe200078ec0ff */
[----:B------:R-:W-:Y:S01]  /*49e0*/  FMUL.FTZ R148, R140, -1.4426950216293334961 ;  /* 0xbfb8aa3b8c947820 */ /* 0x000fe20000410000 */
[----:B------:R-:W-:Y:S01]  /*49f0*/  @!P1 LEA R156, R155, R26, 0x2 ;  /* 0x0000001a9b9c9211 */ /* 0x000fe200078e10ff */
[----:B------:R-:W-:Y:S01]  /*4a00*/  FFMA.FTZ R135, R79, R98, R100 ;  /* 0x000000624f877223 */ /* 0x000fe20000010064 */
[----:B------:R-:W0:Y:S01]  /*4a10*/  @!P1 LDC.64 R26, c[0x0][0x260] ;  /* 0x00009800ff1a9b82 */ /* 0x000e220000000a00 */
[----:B------:R-:W-:Y:S01]  /*4a20*/  SHF.L.U32 R77, R77, 0x10, RZ ;  /* 0x000000104d4d7819 */ /* 0x000fe200000006ff */
[----:B------:R-:W1:Y:S01]  /*4a30*/  MUFU.RCP R154, R154 ;  /* 0x0000009a009a7308 */ /* 0x000e620000001000 */
[----:B------:R-:W-:Y:S01]  /*4a40*/  @!P1 IADD3 R156, R156, R157, RZ ;  /* 0x0000009d9c9c9210 */ /* 0x000fe20007ffe0ff */
[----:B------:R-:W-:Y:S01]  /*4a50*/  FMUL.FTZ R28, R70, R39 ;  /* 0x00000027461c7220 */ /* 0x000fe20000410000 */
[----:B------:R-:W-:Y:S01]  /*4a60*/  SHF.L.U32 R104, R104, 0x10, RZ ;  /* 0x0000001068687819 */ /* 0x000fe200000006ff */
[--C-:B------:R-:W-:Y:S01]  /*4a70*/  FFMA.FTZ R129, R76, R77, R102.reuse ;  /* 0x0000004d4c817223 */ /* 0x100fe20000010066 */
[----:B------:R-:W-:Y:S01]  /*4a80*/  @!P1 SHF.L.U32 R157, R156, 0x1, RZ ;  /* 0x000000019c9d9819 */ /* 0x000fe200000006ff */
[----:B------:R-:W-:Y:S01]  /*4a90*/  FMUL.FTZ R30, R70, R111 ;  /* 0x0000006f461e7220 */ /* 0x000fe20000410000 */
[----:B------:R-:W-:Y:S01]  /*4aa0*/  FFMA.FTZ R134, R77, R92, R102 ;  /* 0x0000005c4d867223 */ /* 0x000fe20000010066 */
[--C-:B------:R-:W-:Y:S01]  /*4ab0*/  FFMA.FTZ R137, R81, R40, R104.reuse ;  /* 0x0000002851897223 */ /* 0x100fe20000010068 */
[----:B------:R-:W-:Y:S01]  /*4ac0*/  FMUL.FTZ R112, R129, -1.4426950216293334961 ;  /* 0xbfb8aa3b81707820 */ /* 0x000fe20000410000 */
[----:B------:R-:W2:Y:S01]  /*4ad0*/  MUFU.EX2 R148, R148 ;  /* 0x0000009400947308 */ /* 0x000ea20000000800 */
[----:B------:R-:W-:Y:S01]  /*4ae0*/  FFMA.FTZ R136, R81, R38, R104 ;  /* 0x0000002651887223 */ /* 0x000fe20000010068 */
[----:B------:R-:W-:Y:S01]  /*4af0*/  FMUL.FTZ R146, R137, -1.4426950216293334961 ;  /* 0xbfb8aa3b89927820 */ /* 0x000fe20000410000 */
[----:B------:R-:W-:Y:S01]  /*4b00*/  FMUL.FTZ R145, R135, -1.4426950216293334961 ;  /* 0xbfb8aa3b87917820 */ /* 0x000fe20000410000 */
[----:B------:R-:W-:Y:S01]  /*4b10*/  FFMA.FTZ R130, R77, R28, R102 ;  /* 0x0000001c4d827223 */ /* 0x000fe20000010066 */
[----:B------:R-:W-:Y:S01]  /*4b20*/  FMUL.FTZ R143, R136, -1.4426950216293334961 ;  /* 0xbfb8aa3b888f7820 */ /* 0x000fe20000410000 */
[C-C-:B------:R-:W-:Y:S01]  /*4b30*/  FFMA.FTZ R132, R75.reuse, R30, R106.reuse ;  /* 0x0000001e4b847223 */ /* 0x140fe2000001006a */
[----:B------:R-:W-:Y:S01]  /*4b40*/  FMUL.FTZ R144, R134, -1.4426950216293334961 ;  /* 0xbfb8aa3b86907820 */ /* 0x000fe20000410000 */
[----:B------:R-:W3:Y:S01]  /*4b50*/  MUFU.EX2 R112, R112 ;  /* 0x0000007000707308 */ /* 0x000ee20000000800 */
[----:B------:R-:W-:Y:S01]  /*4b60*/  FMUL.FTZ R150, R130, -1.4426950216293334961 ;  /* 0xbfb8aa3b82967820 */ /* 0x000fe20000410000 */
[----:B------:R-:W-:Y:S01]  /*4b70*/  FMUL.FTZ R151, R132, -1.4426950216293334961 ;  /* 0xbfb8aa3b84977820 */ /* 0x000fe20000410000 */
[----:B------:R-:W-:Y:S01]  /*4b80*/  FFMA.FTZ R138, R75, R96, R106 ;  /* 0x000000604b8a7223 */ /* 0x000fe2000001006a */
[----:B0-----:R-:W-:-:S04]  /*4b90*/  @!P1 IMAD.WIDE.U32 R26, R157, 0x4, R26 ;  /* 0x000000049d1a9825 */ /* 0x001fc800078e001a */
[----:B-1----:R-:W-:Y:S01]  /*4ba0*/  FADD.FTZ R156, -R154, 1 ;  /* 0x3f8000009a9c7421 */ /* 0x002fe20000010100 */
[--C-:B------:R-:W-:Y:S01]  /*4bb0*/  FFMA.FTZ R111, R81, R32, R104.reuse ;  /* 0x00000020516f7223 */ /* 0x100fe20000010068 */
[----:B------:R-:W-:Y:S01]  /*4bc0*/  FMUL.FTZ R142, R138, -1.4426950216293334961 ;  /* 0xbfb8aa3b8a8e7820 */ /* 0x000fe20000410000 */
[----:B------:R-:W0:Y:S01]  /*4bd0*/  MUFU.EX2 R146, R146 ;  /* 0x0000009200927308 */ /* 0x000e220000000800 */
[----:B--2---:R-:W-:Y:S01]  /*4be0*/  FADD.FTZ R148, R148, 1 ;  /* 0x3f80000094947421 */ /* 0x004fe20000010000 */
[----:B------:R-:W2:Y:S01]  /*4bf0*/  @!P1 LDG.E.64 R26, desc[UR8][R26.64] ;  /* 0x000000081a1a9981 */ /* 0x000ea2000c1e1b00 */
[----:B------:R-:W-:Y:S01]  /*4c00*/  FFMA.FTZ R141, R141, R156, 1 ;  /* 0x3f8000008d8d7423 */ /* 0x000fe2000001009c */
[----:B------:R-:W-:Y:S01]  /*4c10*/  FFMA.FTZ R120, R80, R81, R104 ;  /* 0x0000005150787223 */ /* 0x000fe20000010068 */
[----:B------:R-:W-:Y:S01]  /*4c20*/  FMUL.FTZ R152, R111, -1.4426950216293334961 ;  /* 0xbfb8aa3b6f987820 */ /* 0x000fe20000410000 */
[----:B------:R-:W-:Y:S01]  /*4c30*/  FFMA.FTZ R101, R77, R108, R102 ;  /* 0x0000006c4d657223 */ /* 0x000fe20000010066 */
[----:B------:R-:W-:Y:S01]  /*4c40*/  FMUL.FTZ R36, R70, R31 ;  /* 0x0000001f46247220 */ /* 0x000fe20000410000 */
[----:B------:R-:W-:Y:S01]  /*4c50*/  MUFU.EX2 R143, R143 ;  /* 0x0000008f008f7308 */ /* 0x000fe20000000800 */
[----:B---3--:R-:W-:Y:S01]  /*4c60*/  FADD.FTZ R158, R112, 1 ;  /* 0x3f800000709e7421 */ /* 0x008fe20000010000 */
[----:B------:R-:W-:Y:S01]  /*4c70*/  FMUL.FTZ R121, R120, -1.4426950216293334961 ;  /* 0xbfb8aa3b78797820 */ /* 0x000fe20000410000 */
[----:B------:R-:W-:Y:S01]  /*4c80*/  FFMA.FTZ R33, R79, R110, R100 ;  /* 0x0000006e4f217223 */ /* 0x000fe20000010064 */
[----:B------:R-:W-:Y:S01]  /*4c90*/  FFMA.FTZ R103, R81, R34, R104 ;  /* 0x0000002251677223 */ /* 0x000fe20000010068 */
[----:B------:R-:W-:Y:S01]  /*4ca0*/  FFMA.FTZ R124, R75, R114, R106 ;  /* 0x000000724b7c7223 */ /* 0x000fe2000001006a */
[----:B------:R-:W-:Y:S01]  /*4cb0*/  FMUL.FTZ R118, R70, R117 ;  /* 0x0000007546767220 */ /* 0x000fe20000410000 */
[----:B------:R-:W-:Y:S01]  /*4cc0*/  FMUL.FTZ R125, R126, R125 ;  /* 0x0000007d7e7d7220 */ /* 0x000fe20000410000 */
[----:B------:R-:W1:Y:S01]  /*4cd0*/  MUFU.RCP R155, R158 ;  /* 0x0000009e009b7308 */ /* 0x000e620000001000 */
[----:B0-----:R-:W-:Y:S01]  /*4ce0*/  FADD.FTZ R146, R146, 1 ;  /* 0x3f80000092927421 */ /* 0x001fe20000010000 */
[----:B------:R-:W0:Y:S01]  /*4cf0*/  S2UR UR7, SR_CgaCtaId ;  /* 0x00000000000779c3 */ /* 0x000e220000008800 */
[----:B------:R-:W-:Y:S01]  /*4d00*/  UMOV UR5, 0x400 ;  /* 0x0000040000057882 */ /* 0x000fe20000000000 */
[----:B------:R-:W-:Y:S01]  /*4d10*/  SHF.L.U32 R16, R16, 0x10, RZ ;  /* 0x0000001010107819 */ /* 0x000fe200000006ff */
[----:B------:R-:W-:-:S03]  /*4d20*/  ULDC.64 UR12, c[0x0][0x210] ;  /* 0x00008400000c7ab9 */ /* 0x000fc60000000a00 */
[----:B------:R-:W-:Y:S08]  /*4d30*/  MUFU.RCP R148, R148 ;  /* 0x0000009400947308 */ /* 0x000ff00000001000 */
[----:B------:R-:W3:Y:S01]  /*4d40*/  MUFU.EX2 R145, R145 ;  /* 0x0000009100917308 */ /* 0x000ee20000000800 */
[----:B-1----:R-:W-:-:S07]  /*4d50*/  FADD.FTZ R160, -R155, 1 ;  /* 0x3f8000009ba07421 */ /* 0x002fce0000010100 */
[----:B------:R-:W1:Y:S01]  /*4d60*/  MUFU.EX2 R144, R144 ;  /* 0x0000009000907308 */ /* 0x000e620000000800 */
[----:B------:R-:W-:-:S07]  /*4d70*/  FFMA.FTZ R160, R129, R160, 1 ;  /* 0x3f80000081a07423 */ /* 0x000fce00000100a0 */
[----:B------:R-:W-:Y:S01]  /*4d80*/  MUFU.EX2 R150, R150 ;  /* 0x0000009600967308 */ /* 0x000fe20000000800 */
[----:B------:R-:W-:Y:S01]  /*4d90*/  FMUL.FTZ R129, R155, R160 ;  /* 0x000000a09b817220 */ /* 0x000fe20000410000 */
[----:B------:R-:W-:-:S06]  /*4da0*/  FADD.FTZ R143, R143, 1 ;  /* 0x3f8000008f8f7421 */ /* 0x000fcc0000010000 */
[----:B------:R-:W-:Y:S08]  /*4db0*/  MUFU.EX2 R151, R151 ;  /* 0x0000009700977308 */ /* 0x000ff00000000800 */
[----:B------:R-:W4:Y:S01]  /*4dc0*/  MUFU.EX2 R142, R142 ;  /* 0x0000008e008e7308 */ /* 0x000f220000000800 */
[----:B------:R-:W-:Y:S01]  /*4dd0*/  FMUL.FTZ R141, R154, R141 ;  /* 0x0000008d9a8d7220 */ /* 0x000fe20000410000 */
[----:B------:R-:W-:Y:S01]  /*4de0*/  FMUL.FTZ R31, R101, -1.4426950216293334961 ;  /* 0xbfb8aa3b651f7820 */ /* 0x000fe20000410000 */
[----:B------:R-:W-:Y:S01]  /*4df0*/  FFMA.FTZ R35, R75, R36, R106 ;  /* 0x000000244b237223 */ /* 0x000fe2000001006a */
[----:B------:R-:W-:Y:S01]  /*4e00*/  FMUL.FTZ R39, R33, -1.4426950216293334961 ;  /* 0xbfb8aa3b21277820 */ /* 0x000fe20000410000 */
[----:B------:R-:W-:Y:S01]  /*4e10*/  FMUL.FTZ R119, R103, -1.4426950216293334961 ;  /* 0xbfb8aa3b67777820 */ /* 0x000fe20000410000 */
[----:B------:R-:W-:Y:S01]  /*4e20*/  FMUL.FTZ R126, R124, -1.4426950216293334961 ;  /* 0xbfb8aa3b7c7e7820 */ /* 0x000fe20000410000 */
[----:B------:R-:W-:Y:S01]  /*4e30*/  FFMA.FTZ R117, R79, R118, R100 ;  /* 0x000000764f757223 */ /* 0x000fe20000010064 */
[----:B------:R-:W0:Y:S01]  /*4e40*/  MUFU.RCP R146, R146 ;  /* 0x0000009200927308 */ /* 0x000e220000001000 */
[----:B---3--:R-:W-:Y:S01]  /*4e50*/  FADD.FTZ R145, R145, 1 ;  /* 0x3f80000091917421 */ /* 0x008fe20000010000 */
[----:B-1----:R-:W-:Y:S01]  /*4e60*/  FADD.FTZ R144, R144, 1 ;  /* 0x3f80000090907421 */ /* 0x002fe20000010000 */
[----:B------:R-:W-:Y:S01]  /*4e70*/  FMUL.FTZ R41, R35, -1.4426950216293334961 ;  /* 0xbfb8aa3b23297820 */ /* 0x000fe20000410000 */
[----:B------:R-:W-:-:S04]  /*4e80*/  FMUL.FTZ R112, R70, R127 ;  /* 0x0000007f46707220 */ /* 0x000fc80000410000 */
[----:B------:R-:W1:Y:S01]  /*4e90*/  MUFU.RCP R143, R143 ;  /* 0x0000008f008f7308 */ /* 0x000e620000001000 */
[----:B----4-:R-:W-:Y:S01]  /*4ea0*/  FADD.FTZ R142, R142, 1 ;  /* 0x3f8000008e8e7421 */ /* 0x010fe20000010000 */
[----:B------:R-:W-:-:S06]  /*4eb0*/  FFMA.FTZ R127, R81, R112, R104 ;  /* 0x00000070517f7223 */ /* 0x000fcc0000010068 */
[----:B------:R-:W-:Y:S01]  /*4ec0*/  MUFU.EX2 R152, R152 ;  /* 0x0000009800987308 */ /* 0x000fe20000000800 */
[----:B0-----:R-:W-:-:S04]  /*4ed0*/  FADD.FTZ R156, -R146, 1 ;  /* 0x3f800000929c7421 */ /* 0x001fc80000010100 */
[----:B------:R-:W-:Y:S01]  /*4ee0*/  FFMA.FTZ R155, R137, R156, 1 ;  /* 0x3f800000899b7423 */ /* 0x000fe2000001009c */
[----:B------:R-:W-:Y:S02]  /*4ef0*/  FADD.FTZ R137, -R148, 1 ;  /* 0x3f80000094897421 */ /* 0x000fe40000010100 */
[----:B------:R-:W0:Y:S02]  /*4f00*/  MUFU.RCP R145, R145 ;  /* 0x0000009100917308 */ /* 0x000e240000001000 */
[----:B------:R-:W-:-:S04]  /*4f10*/  FFMA.FTZ R137, R140, R137, 1 ;  /* 0x3f8000008c897423 */ /* 0x000fc80000010089 */
[----:B------:R-:W-:Y:S01]  /*4f20*/  FMUL.FTZ R137, R148, R137 ;  /* 0x0000008994897220 */ /* 0x000fe20000410000 */
[----:B------:R-:W-:Y:S01]  /*4f30*/  FADD.FTZ R148, R150, 1 ;  /* 0x3f80000096947421 */ /* 0x000fe20000010000 */
[----:B------:R-:W-:Y:S01]  /*4f40*/  FADD.FTZ R150, R151, 1 ;  /* 0x3f80000097967421 */ /* 0x000fe20000010000 */
[----:B------:R-:W3:Y:S01]  /*4f50*/  MUFU.RCP R144, R144 ;  /* 0x0000009000907308 */ /* 0x000ee20000001000 */
[----:B-1----:R-:W-:-:S07]  /*4f60*/  FADD.FTZ R157, -R143, 1 ;  /* 0x3f8000008f9d7421 */ /* 0x002fce0000010100 */
[----:B------:R-:W1:Y:S01]  /*4f70*/  MUFU.RCP R150, R150 ;  /* 0x0000009600967308 */ /* 0x000e620000001000 */
[----:B------:R-:W-:-:S07]  /*4f80*/  FFMA.FTZ R156, R136, R157, 1 ;  /* 0x3f800000889c7423 */ /* 0x000fce000001009d */
[----:B------:R-:W4:Y:S01]  /*4f90*/  MUFU.RCP R154, R142 ;  /* 0x0000008e009a7308 */ /* 0x000f220000001000 */
[----:B0-----:R-:W-:-:S07]  /*4fa0*/  FADD.FTZ R136, -R145, 1 ;  /* 0x3f80000091887421 */ /* 0x001fce0000010100 */
[----:B------:R-:W0:Y:S01]  /*4fb0*/  MUFU.EX2 R121, R121 ;  /* 0x0000007900797308 */ /* 0x000e220000000800 */
[----:B------:R-:W-:Y:S01]  /*4fc0*/  FMUL.FTZ R140, R146, R155 ;  /* 0x0000009b928c7220 */ /* 0x000fe20000410000 */
[----:B---3--:R-:W-:Y:S01]  /*4fd0*/  FADD.FTZ R155, -R144, 1 ;  /* 0x3f800000909b7421 */ /* 0x008fe20000010100 */
[----:B------:R-:W-:Y:S01]  /*4fe0*/  FFMA.FTZ R146, R135, R136, 1 ;  /* 0x3f80000087927423 */ /* 0x000fe20000010088 */
[----:B------:R-:W-:-:S04]  /*4ff0*/  FMUL.FTZ R136, R70, R149 ;  /* 0x0000009546887220 */ /* 0x000fc80000410000 */
[----:B------:R-:W3:Y:S01]  /*5000*/  MUFU.RCP R148, R148 ;  /* 0x0000009400947308 */ /* 0x000ee20000001000 */
[----:B-1----:R-:W-:Y:S01]  /*5010*/  FADD.FTZ R149, -R150, 1 ;  /* 0x3f80000096957421 */ /* 0x002fe20000010100 */
[----:B------:R-:W-:Y:S01]  /*5020*/  FFMA.FTZ R155, R134, R155, 1 ;  /* 0x3f800000869b7423 */ /* 0x000fe2000001009b */
[----:B------:R-:W-:Y:S01]  /*5030*/  FADD.FTZ R152, R152, 1 ;  /* 0x3f80000098987421 */ /* 0x000fe20000010000 */
[----:B------:R-:W-:Y:S01]  /*5040*/  FMUL.FTZ R134, R70, R153 ;  /* 0x0000009946867220 */ /* 0x000fe20000410000 */
[----:B----4-:R-:W-:Y:S01]  /*5050*/  FADD.FTZ R151, -R154, 1 ;  /* 0x3f8000009a977421 */ /* 0x010fe20000010100 */
[----:B------:R-:W-:Y:S02]  /*5060*/  FFMA.FTZ R153, R132, R149, 1 ;  /* 0x3f80000084997423 */ /* 0x000fe40000010095 */
[----:B------:R-:W1:Y:S01]  /*5070*/  MUFU.EX2 R31, R31 ;  /* 0x0000001f001f7308 */ /* 0x000e620000000800 */
[----:B------:R-:W-:Y:S01]  /*5080*/  FMUL.FTZ R132, R70, R133 ;  /* 0x0000008546847220 */ /* 0x000fe20000410000 */
[----:B0-----:R-:W-:Y:S01]  /*5090*/  FADD.FTZ R121, R121, 1 ;  /* 0x3f80000079797421 */ /* 0x001fe20000010000 */
[----:B------:R-:W-:Y:S01]  /*50a0*/  FMUL.FTZ R135, R145, R146 ;  /* 0x0000009291877220 */ /* 0x000fe20000410000 */
[----:B------:R-:W-:Y:S01]  /*50b0*/  FFMA.FTZ R146, R77, R136, R102 ;  /* 0x000000884d927223 */ /* 0x000fe20000010066 */
[----:B------:R-:W-:Y:S01]  /*50c0*/  FFMA.FTZ R151, R138, R151, 1 ;  /* 0x3f8000008a977423 */ /* 0x000fe20000010097 */
[----:B------:R-:W-:Y:S01]  /*50d0*/  FFMA.FTZ R142, R79, R134, R100 ;  /* 0x000000864f8e7223 */ /* 0x000fe20000010064 */
[----:B------:R-:W-:Y:S01]  /*50e0*/  FFMA.FTZ R133, R81, R132, R104 ;  /* 0x0000008451857223 */ /* 0x000fe20000010068 */
[----:B------:R-:W-:Y:S01]  /*50f0*/  MUFU.RCP R152, R152 ;  /* 0x0000009800987308 */ /* 0x000fe20000001000 */
[----:B------:R-:W-:Y:S01]  /*5100*/  FMUL.FTZ R138, R144, R155 ;  /* 0x0000009b908a7220 */ /* 0x000fe20000410000 */
[----:B------:R-:W-:Y:S01]  /*5110*/  FMUL.FTZ R155, R146, -1.4426950216293334961 ;  /* 0xbfb8aa3b929b7820 */ /* 0x000fe20000410000 */
[----:B------:R-:W-:Y:S01]  /*5120*/  FMUL.FTZ R144, R154, R151 ;  /* 0x000000979a907220 */ /* 0x000fe20000410000 */
[----:B------:R-:W-:Y:S01]  /*5130*/  FMUL.FTZ R143, R143, R156 ;  /* 0x0000009c8f8f7220 */ /* 0x000fe20000410000 */
[----:B------:R-:W-:-:S03]  /*5140*/  FMUL.FTZ R154, R142, -1.4426950216293334961 ;  /* 0xbfb8aa3b8e9a7820 */ /* 0x000fc60000410000 */
[----:B------:R0:W4:Y:S01]  /*5150*/  MUFU.RCP R122, R121 ;  /* 0x00000079007a7308 */ /* 0x0001220000001000 */
[----:B---3--:R-:W-:Y:S01]  /*5160*/  FADD.FTZ R151, -R148, 1 ;  /* 0x3f80000094977421 */ /* 0x008fe20000010100 */
[----:B------:R-:W-:-:S06]  /*5170*/  FMUL.FTZ R156, R133, -1.4426950216293334961 ;  /* 0xbfb8aa3b859c7820 */ /* 0x000fcc0000410000 */
[----:B------:R-:W3:Y:S01]  /*5180*/  MUFU.EX2 R41, R41 ;  /* 0x0000002900297308 */ /* 0x000ee20000000800 */
[----:B------:R-:W-:Y:S01]  /*5190*/  FFMA.FTZ R151, R130, R151, 1 ;  /* 0x3f80000082977423 */ /* 0x000fe20000010097 */
[----:B------:R-:W-:Y:S01]  /*51a0*/  FMUL.FTZ R130, R70, R147 ;  /* 0x0000009346827220 */ /* 0x000fe20000410000 */
[----:B-1----:R-:W-:Y:S01]  /*51b0*/  FADD.FTZ R31, R31, 1 ;  /* 0x3f8000001f1f7421 */ /* 0x002fe20000010000 */
[----:B0-----:R-:W-:-:S04]  /*51c0*/  FMUL.FTZ R121, R117, -1.4426950216293334961 ;  /* 0xbfb8aa3b75797820 */ /* 0x001fc80000410000 */
[----:B------:R-:W-:Y:S01]  /*51d0*/  MUFU.EX2 R149, R155 ;  /* 0x0000009b00957308 */ /* 0x000fe20000000800 */
[----:B------:R-:W-:Y:S01]  /*51e0*/  FMUL.FTZ R147, R148, R151 ;  /* 0x0000009794937220 */ /* 0x000fe20000410000 */
[----:B------:R-:W-:Y:S01]  /*51f0*/  FFMA.FTZ R151, R75, R130, R106 ;  /* 0x000000824b977223 */ /* 0x000fe2000001006a */
[----:B----4-:R-:W-:-:S05]  /*5200*/  FADD.FTZ R159, -R122, 1 ;  /* 0x3f8000007a9f7421 */ /* 0x010fca0000010100 */
[----:B------:R0:W-:Y:S01]  /*5210*/  MUFU.EX2 R145, R154 ;  /* 0x0000009a00917308 */ /* 0x0001e20000000800 */
[----:B------:R-:W-:-:S07]  /*5220*/  FMUL.FTZ R148, R150, R153 ;  /* 0x0000009996947220 */ /* 0x000fce0000410000 */
[----:B------:R1:W-:Y:S01]  /*5230*/  MUFU.EX2 R155, R156 ;  /* 0x0000009c009b7308 */ /* 0x0003e20000000800 */
[----:B0-----:R-:W-:Y:S01]  /*5240*/  FMUL.FTZ R154, R70, R105 ;  /* 0x00000069469a7220 */ /* 0x001fe20000410000 */
[----:B------:R-:W-:-:S06]  /*5250*/  FADD.FTZ R150, -R152, 1 ;  /* 0x3f80000098967421 */ /* 0x000fcc0000010100 */
[----:B------:R-:W0:Y:S01]  /*5260*/  MUFU.EX2 R39, R39 ;  /* 0x0000002700277308 */ /* 0x000e220000000800 */
[----:B-1----:R-:W-:Y:S01]  /*5270*/  FMUL.FTZ R156, R70, R115 ;  /* 0x00000073469c7220 */ /* 0x002fe20000410000 */
[----:B------:R-:W-:-:S06]  /*5280*/  FFMA.FTZ R105, R75, R154, R106 ;  /* 0x0000009a4b697223 */ /* 0x000fcc000001006a */
[----:B------:R-:W1:Y:S01]  /*5290*/  MUFU.EX2 R119, R119 ;  /* 0x0000007700777308 */ /* 0x000e620000000800 */
[----:B------:R-:W-:Y:S01]  /*52a0*/  FFMA.FTZ R115, R75, R156, R106 ;  /* 0x0000009c4b737223 */ /* 0x000fe2000001006a */
[----:B------:R-:W-:Y:S01]  /*52b0*/  FMUL.FTZ R106, R70, R37 ;  /* 0x00000025466a7220 */ /* 0x000fe20000410000 */
[----:B---3--:R-:W-:-:S05]  /*52c0*/  FADD.FTZ R41, R41, 1 ;  /* 0x3f80000029297421 */ /* 0x008fca0000010000 */
[----:B------:R-:W-:Y:S01]  /*52d0*/  MUFU.EX2 R126, R126 ;  /* 0x0000007e007e7308 */ /* 0x000fe20000000800 */
[----:B------:R-:W-:Y:S01]  /*52e0*/  FFMA.FTZ R160, R81, R106, R104 ;  /* 0x0000006a51a07223 */ /* 0x000fe20000010068 */
[----:B------:R-:W-:Y:S01]  /*52f0*/  FMUL.FTZ R104, R70, R109 ;  /* 0x0000006d46687220 */ /* 0x000fe20000410000 */
[----:B------:R-:W-:-:S05]  /*5300*/  FFMA.FTZ R111, R111, R150, 1 ;  /* 0x3f8000006f6f7423 */ /* 0x000fca0000010096 */
[----:B------:R-:W-:Y:S01]  /*5310*/  MUFU.RCP R31, R31 ;  /* 0x0000001f001f7308 */ /* 0x000fe20000001000 */
[----:B------:R-:W-:Y:S01]  /*5320*/  FMUL.FTZ R150, R70, R131 ;  /* 0x0000008346967220 */ /* 0x000fe20000410000 */
[----:B------:R-:W-:Y:S01]  /*5330*/  FFMA.FTZ R159, R120, R159, 1 ;  /* 0x3f800000789f7423 */ /* 0x000fe2000001009f */
[----:B------:R-:W-:Y:S01]  /*5340*/  FFMA.FTZ R120, R77, R116, R102 ;  /* 0x000000744d787223 */ /* 0x000fe20000010066 */
[----:B------:R-:W-:-:S04]  /*5350*/  FFMA.FTZ R109, R79, R104, R100 ;  /* 0x000000684f6d7223 */ /* 0x000fc80000010064 */
[----:B------:R-:W3:Y:S01]  /*5360*/  MUFU.EX2 R121, R121 ;  /* 0x0000007900797308 */ /* 0x000ee20000000800 */
[----:B------:R-:W-:Y:S01]  /*5370*/  FMUL.FTZ R111, R152, R111 ;  /* 0x0000006f986f7220 */ /* 0x000fe20000410000 */
[----:B------:R-:W-:Y:S01]  /*5380*/  FFMA.FTZ R131, R79, R150, R100 ;  /* 0x000000964f837223 */ /* 0x000fe20000010064 */
[C---:B------:R-:W-:Y:S01]  /*5390*/  FMUL.FTZ R152, R70.reuse, R113 ;  /* 0x0000007146987220 */ /* 0x040fe20000410000 */
[----:B------:R-:W-:Y:S01]  /*53a0*/  FMUL.FTZ R100, R70, R107 ;  /* 0x0000006b46647220 */ /* 0x000fe20000410000 */
[----:B------:R-:W-:Y:S01]  /*53b0*/  FMUL.FTZ R128, R120, -1.4426950216293334961 ;  /* 0xbfb8aa3b78807820 */ /* 0x000fe20000410000 */
[----:B------:R-:W-:Y:S02]  /*53c0*/  FMUL.FTZ R163, R109, -1.4426950216293334961 ;  /* 0xbfb8aa3b6da37820 */ /* 0x000fe40000410000 */
[----:B------:R-:W4:Y:S01]  /*53d0*/  MUFU.RCP R41, R41 ;  /* 0x0000002900297308 */ /* 0x000f220000001000 */
[----:B0-----:R-:W-:Y:S01]  /*53e0*/  FADD.FTZ R39, R39, 1 ;  /* 0x3f80000027277421 */ /* 0x001fe20000010000 */
[----:B-1----:R-:W-:Y:S01]  /*53f0*/  FADD.FTZ R119, R119, 1 ;  /* 0x3f80000077777421 */ /* 0x002fe20000010000 */
[C-C-:B------:R-:W-:Y:S01]  /*5400*/  FFMA.FTZ R157, R77.reuse, R152, R102.reuse ;  /* 0x000000984d9d7223 */ /* 0x140fe20000010066 */
[----:B------:R-:W-:Y:S01]  /*5410*/  FFMA.FTZ R107, R77, R100, R102 ;  /* 0x000000644d6b7223 */ /* 0x000fe20000010066 */
[----:B------:R-:W-:Y:S01]  /*5420*/  FMUL.FTZ R153, R151, -1.4426950216293334961 ;  /* 0xbfb8aa3b97997820 */ /* 0x000fe20000410000 */
[----:B------:R-:W-:Y:S01]  /*5430*/  FMUL.FTZ R158, R105, -1.4426950216293334961 ;  /* 0xbfb8aa3b699e7820 */ /* 0x000fe20000410000 */
[----:B------:R-:W-:Y:S01]  /*5440*/  FMUL.FTZ R37, R115, -1.4426950216293334961 ;  /* 0xbfb8aa3b73257820 */ /* 0x000fe20000410000 */
[----:B------:R0:W1:Y:S01]  /*5450*/  MUFU.EX2 R123, R128 ;  /* 0x00000080007b7308 */ /* 0x0000620000000800 */
[----:B---3--:R-:W-:Y:S01]  /*5460*/  FADD.FTZ R121, R121, 1 ;  /* 0x3f80000079797421 */ /* 0x008fe20000010000 */
[----:B------:R-:W-:Y:S01]  /*5470*/  FMUL.FTZ R161, R160, -1.4426950216293334961 ;  /* 0xbfb8aa3ba0a17820 */ /* 0x000fe20000410000 */
[----:B------:R-:W-:-:S05]  /*5480*/  FMUL.FTZ R122, R122, R159 ;  /* 0x0000009f7a7a7220 */ /* 0x000fca0000410000 */
[----:B------:R3:W-:Y:S01]  /*5490*/  MUFU.EX2 R102, R163 ;  /* 0x000000a300667308 */ /* 0x0007e20000000800 */
[----:B0-----:R-:W-:-:S07]  /*54a0*/  FMUL.FTZ R128, R127, -1.4426950216293334961 ;  /* 0xbfb8aa3b7f807820 */ /* 0x001fce0000410000 */
[----:B------:R-:W0:Y:S01]  /*54b0*/  MUFU.RCP R39, R39 ;  /* 0x0000002700277308 */ /* 0x000e220000001000 */
[----:B---3--:R-:W-:Y:S01]  /*54c0*/  FADD.FTZ R163, R126, 1 ;  /* 0x3f8000007ea37421 */ /* 0x008fe20000010000 */
[----:B------:R-:W-:-:S06]  /*54d0*/  FADD.FTZ R126, -R31, 1 ;  /* 0x3f8000001f7e7421 */ /* 0x000fcc0000010100 */
[----:B------:R-:W3:Y:S01]  /*54e0*/  MUFU.RCP R119, R119 ;  /* 0x0000007700777308 */ /* 0x000ee20000001000 */
[----:B------:R-:W-:-:S04]  /*54f0*/  FFMA.FTZ R126, R101, R126, 1 ;  /* 0x3f800000657e7423 */ /* 0x000fc8000001007e */
[----:B------:R-:W-:-:S03]  /*5500*/  FMUL.FTZ R31, R31, R126 ;  /* 0x0000007e1f1f7220 */ /* 0x000fc60000410000 */
[----:B------:R-:W2:Y:S01]  /*5510*/  MUFU.EX2 R128, R128 ;  /* 0x0000008000807308 */ /* 0x000ea20000000800 */
[----:B----4-:R-:W-:Y:S01]  /*5520*/  FADD.FTZ R126, -R41, 1 ;  /* 0x3f800000297e7421 */ /* 0x010fe20000010100 */
[----:B-1----:R-:W-:-:S03]  /*5530*/  FADD.FTZ R123, R123, 1 ;  /* 0x3f8000007b7b7421 */ /* 0x002fc60000010000 */
[----:B------:R-:W-:-:S03]  /*5540*/  FFMA.FTZ R126, R35, R126, 1 ;  /* 0x3f800000237e7423 */ /* 0x000fc6000001007e */
[----:B------:R-:W1:Y:S01]  /*5550*/  MUFU.RCP R121, R121 ;  /* 0x0000007900797308 */ /* 0x000e620000001000 */
[----:B------:R-:W-:Y:S01]  /*5560*/  FMUL.FTZ R41, R41, R126 ;  /* 0x0000007e29297220 */ /* 0x000fe20000410000 */
[----:B0-----:R-:W-:Y:S01]  /*5570*/  FADD.FTZ R162, -R39, 1 ;  /* 0x3f80000027a27421 */ /* 0x001fe20000010100 */
[----:B---3--:R-:W-:-:S05]  /*5580*/  FADD.FTZ R126, -R119, 1 ;  /* 0x3f800000777e7421 */ /* 0x008fca0000010100 */
[----:B------:R-:W0:Y:S01]  /*5590*/  MUFU.EX2 R153, R153 ;  /* 0x0000009900997308 */ /* 0x000e220000000800 */
[----:B------:R-:W-:Y:S01]  /*55a0*/  FFMA.FTZ R162, R33, R162, 1 ;  /* 0x3f80000021a27423 */ /* 0x000fe200000100a2 */
[----:B--2---:R-:W-:Y:S01]  /*55b0*/  FADD.FTZ R101, R128, 1 ;  /* 0x3f80000080657421 */ /* 0x004fe20000010000 */
[----:B------:R-:W-:-:S05]  /*55c0*/  FFMA.FTZ R126, R103, R126, 1 ;  /* 0x3f800000677e7423 */ /* 0x000fca000001007e */
[----:B------:R-:W2:Y:S01]  /*55d0*/  MUFU.RCP R123, R123 ;  /* 0x0000007b007b7308 */ /* 0x000ea20000001000 */
[----:B------:R-:W-:Y:S01]  /*55e0*/  FMUL.FTZ R162, R39, R162 ;  /* 0x000000a227a27220 */ /* 0x000fe20000410000 */
[----:B------:R-:W-:Y:S01]  /*55f0*/  FMUL.FTZ R119, R119, R126 ;  /* 0x0000007e77777220 */ /* 0x000fe20000410000 */
[----:B------:R-:W-:Y:S01]  /*5600*/  FMUL.FTZ R113, R131, -1.4426950216293334961 ;  /* 0xbfb8aa3b83717820 */ /* 0x000fe20000410000 */
[----:B------:R-:W-:Y:S01]  /*5610*/  FADD.FTZ R35, R145, 1 ;  /* 0x3f80000091237421 */ /* 0x000fe20000010000 */
[----:B-1----:R-:W-:-:S03]  /*5620*/  FADD.FTZ R126, -R121, 1 ;  /* 0x3f800000797e7421 */ /* 0x002fc60000010100 */
[----:B------:R-:W1:Y:S01]  /*5630*/  MUFU.RCP R39, R163 ;  /* 0x000000a300277308 */ /* 0x000e620000001000 */
[----:B------:R-:W-:Y:S01]  /*5640*/  FFMA.FTZ R126, R117, R126, 1 ;  /* 0x3f800000757e7423 */ /* 0x000fe2000001007e */
[----:B0-----:R-:W-:-:S06]  /*5650*/  FADD.FTZ R117, R153, 1 ;  /* 0x3f80000099757421 */ /* 0x001fcc0000010000 */
[----:B------:R-:W0:Y:S01]  /*5660*/  MUFU.RCP R101, R101 ;  /* 0x0000006500657308 */ /* 0x000e220000001000 */
[----:B------:R-:W-:Y:S01]  /*5670*/  FADD.FTZ R103, R149, 1 ;  /* 0x3f80000095677421 */ /* 0x000fe20000010000 */
[----:B--2---:R-:W-:-:S06]  /*5680*/  FADD.FTZ R145, -R123, 1 ;  /* 0x3f8000007b917421 */ /* 0x004fcc0000010100 */
[----:B------:R-:W2:Y:S01]  /*5690*/  MUFU.EX2 R113, R113 ;  /* 0x0000007100717308 */ /* 0x000ea20000000800 */
[----:B------:R-:W-:-:S07]  /*56a0*/  FMUL.FTZ R159, R157, -1.4426950216293334961 ;  /* 0xbfb8aa3b9d9f7820 */ /* 0x000fce0000410000 */
[----:B------:R-:W3:Y:S01]  /*56b0*/  MUFU.RCP R35, R35 ;  /* 0x0000002300237308 */ /* 0x000ee20000001000 */
[----:B------:R-:W-:Y:S01]  /*56c0*/  FFMA.FTZ R120, R120, R145, 1 ;  /* 0x3f80000078787423 */ /* 0x000fe20000010091 */
[----:B------:R-:W-:-:S06]  /*56d0*/  FMUL.FTZ R121, R121, R126 ;  /* 0x0000007e79797220 */ /* 0x000fcc0000410000 */
[----:B------:R-:W-:Y:S01]  /*56e0*/  MUFU.RCP R117, R117 ;  /* 0x0000007500757308 */ /* 0x000fe20000001000 */
[----:B-1----:R-:W-:Y:S01]  /*56f0*/  FADD.FTZ R145, -R39, 1 ;  /* 0x3f80000027917421 */ /* 0x002fe20000010100 */
[----:B0-----:R-:W-:-:S06]  /*5700*/  FADD.FTZ R126, -R101, 1 ;  /* 0x3f800000657e7421 */ /* 0x001fcc0000010100 */
[----:B------:R-:W0:Y:S01]  /*5710*/  MUFU.EX2 R158, R158 ;  /* 0x0000009e009e7308 */ /* 0x000e220000000800 */
[----:B------:R-:W-:-:S07]  /*5720*/  FFMA.FTZ R124, R124, R145, 1 ;  /* 0x3f8000007c7c7423 */ /* 0x000fce0000010091 */
[----:B------:R-:W1:Y:S01]  /*5730*/  MUFU.EX2 R37, R37 ;  /* 0x0000002500257308 */ /* 0x000e620000000800 */
[----:B------:R-:W-:-:S07]  /*5740*/  FFMA.FTZ R126, R127, R126, 1 ;  /* 0x3f8000007f7e7423 */ /* 0x000fce000001007e */
[----:B------:R-:W-:Y:S01]  /*5750*/  MUFU.EX2 R161, R161 ;  /* 0x000000a100a17308 */ /* 0x000fe20000000800 */
[----:B--2---:R-:W-:-:S07]  /*5760*/  FADD.FTZ R128, R113, 1 ;  /* 0x3f80000071807421 */ /* 0x004fce0000010000 */
[----:B------:R-:W2:Y:S01]  /*5770*/  MUFU.RCP R103, R103 ;  /* 0x0000006700677308 */ /* 0x000ea20000001000 */
[----:B---3--:R-:W-:Y:S01]  /*5780*/  FADD.FTZ R127, -R35, 1 ;  /* 0x3f800000237f7421 */ /* 0x008fe20000010100 */
[----:B------:R-:W-:-:S06]  /*5790*/  FADD.FTZ R155, R155, 1 ;  /* 0x3f8000009b9b7421 */ /* 0x000fcc0000010000 */
[----:B------:R-:W3:Y:S01]  /*57a0*/  MUFU.EX2 R159, R159 ;  /* 0x0000009f009f7308 */ /* 0x000ee20000000800 */
[----:B------:R-:W-:Y:S01]  /*57b0*/  FMUL.FTZ R33, R107, -1.4426950216293334961 ;  /* 0xbfb8aa3b6b217820 */ /* 0x000fe20000410000 */
[----:B------:R-:W-:Y:S01]  /*57c0*/  FMUL.FTZ R39, R39, R124 ;  /* 0x0000007c27277220 */ /* 0x000fe20000410000 */
[----:B------:R-:W-:Y:S01]  /*57d0*/  FMUL.FTZ R123, R123, R120 ;  /* 0x000000787b7b7220 */ /* 0x000fe20000410000 */
[----:B------:R-:W-:-:S04]  /*57e0*/  FFMA.FTZ R142, R142, R127, 1 ;  /* 0x3f8000008e8e7423 */ /* 0x000fc8000001007f */
[----:B------:R4:W-:Y:S01]  /*57f0*/  MUFU.RCP R124, R128 ;  /* 0x00000080007c7308 */ /* 0x0009e20000001000 */
[----:B------:R-:W-:Y:S01]  /*5800*/  FMUL.FTZ R101, R101, R126 ;  /* 0x0000007e65657220 */ /* 0x000fe20000410000 */
[----:B------:R-:W-:Y:S01]  /*5810*/  FMUL.FTZ R35, R35, R142 ;  /* 0x0000008e23237220 */ /* 0x000fe20000410000 */
[----:B0-----:R-:W-:Y:S01]  /*5820*/  FADD.FTZ R126, R158, 1 ;  /* 0x3f8000009e7e7421 */ /* 0x001fe20000010000 */
[----:B-1----:R-:W-:-:S04]  /*5830*/  FADD.FTZ R127, R37, 1 ;  /* 0x3f800000257f7421 */ /* 0x002fc80000010000 */
[----:B------:R-:W0:Y:S01]  /*5840*/  MUFU.RCP R120, R155 ;  /* 0x0000009b00787308 */ /* 0x000e220000001000 */
[----:B----4-:R-:W-:Y:S01]  /*5850*/  FADD.FTZ R128, -R117, 1 ;  /* 0x3f80000075807421 */ /* 0x010fe20000010100 */
[----:B--2---:R-:W-:-:S03]  /*5860*/  FADD.FTZ R37, -R103, 1 ;  /* 0x3f80000067257421 */ /* 0x004fc60000010100 */
[----:B------:R-:W-:Y:S01]  /*5870*/  FFMA.FTZ R142, R151, R128, 1 ;  /* 0x3f800000978e7423 */ /* 0x000fe20000010080 */
[----:B------:R-:W-:Y:S02]  /*5880*/  FADD.FTZ R128, R161, 1 ;  /* 0x3f800000a1807421 */ /* 0x000fe40000010000 */
[----:B------:R-:W1:Y:S01]  /*5890*/  MUFU.EX2 R33, R33 ;  /* 0x0000002100217308 */ /* 0x000e620000000800 */
[----:B---3--:R-:W-:Y:S01]  /*58a0*/  FADD.FTZ R113, R159, 1 ;  /* 0x3f8000009f717421 */ /* 0x008fe20000010000 */
[----:B------:R-:W-:Y:S01]  /*58b0*/  FFMA.FTZ R146, R146, R37, 1 ;  /* 0x3f80000092927423 */ /* 0x000fe20000010025 */
[----:B------:R-:W-:Y:S01]  /*58c0*/  FMUL.FTZ R37, R117, R142 ;  /* 0x0000008e75257220 */ /* 0x000fe20000410000 */
[----:B------:R-:W-:-:S04]  /*58d0*/  FADD.FTZ R142, R102, 1 ;  /* 0x3f800000668e7421 */ /* 0x000fc80000010000 */
[----:B------:R-:W2:Y:S01]  /*58e0*/  MUFU.RCP R126, R126 ;  /* 0x0000007e007e7308 */ /* 0x000ea20000001000 */
[----:B0-----:R-:W-:-:S07]  /*58f0*/  FADD.FTZ R102, -R120, 1 ;  /* 0x3f80000078667421 */ /* 0x001fce0000010100 */
[----:B------:R-:W0:Y:S01]  /*5900*/  MUFU.RCP R128, R128 ;  /* 0x0000008000807308 */ /* 0x000e220000001000 */
[----:B------:R-:W-:-:S07]  /*5910*/  FFMA.FTZ R133, R133, R102, 1 ;  /* 0x3f80000085857423 */ /* 0x000fce0000010066 */
[----:B------:R-:W3:Y:S01]  /*5920*/  MUFU.RCP R113, R113 ;  /* 0x0000007100717308 */ /* 0x000ee20000001000 */
[----:B-1----:R-:W-:-:S07]  /*5930*/  FADD.FTZ R117, R33, 1 ;  /* 0x3f80000021757421 */ /* 0x002fce0000010000 */
[----:B------:R-:W1:Y:S01]  /*5940*/  MUFU.RCP R127, R127 ;  /* 0x0000007f007f7308 */ /* 0x000e620000001000 */
[----:B------:R-:W-:-:S07]  /*5950*/  FADD.FTZ R102, -R124, 1 ;  /* 0x3f8000007c667421 */ /* 0x000fce0000010100 */
[----:B------:R-:W4:Y:S01]  /*5960*/  MUFU.RCP R142, R142 ;  /* 0x0000008e008e7308 */ /* 0x000f220000001000 */
[----:B------:R-:W-:Y:S01]  /*5970*/  FFMA.FTZ R131, R131, R102, 1 ;  /* 0x3f80000083837423 */ /* 0x000fe20000010066 */
[----:B--2---:R-:W-:Y:S01]  /*5980*/  FADD.FTZ R102, -R126, 1 ;  /* 0x3f8000007e667421 */ /* 0x004fe20000010100 */
[----:B0-----:R-:W-:Y:S01]  /*5990*/  FADD.FTZ R33, -R128, 1 ;  /* 0x3f80000080217421 */ /* 0x001fe20000010100 */
[----:B------:R-:W-:-:S04]  /*59a0*/  FMUL.FTZ R103, R103, R146 ;  /* 0x0000009267677220 */ /* 0x000fc80000410000 */
[----:B------:R-:W0:Y:S01]  /*59b0*/  MUFU.RCP R117, R117 ;  /* 0x0000007500757308 */ /* 0x000e220000001000 */
[----:B---3--:R-:W-:Y:S01]  /*59c0*/  FADD.FTZ R146, -R113, 1 ;  /* 0x3f80000071927421 */ /* 0x008fe20000010100 */
[----:B------:R-:W-:Y:S01]  /*59d0*/  FFMA.FTZ R105, R105, R102, 1 ;  /* 0x3f80000069697423 */ /* 0x000fe20000010066 */
[----:B-1----:R-:W-:Y:S01]  /*59e0*/  FADD.FTZ R102, -R127, 1 ;  /* 0x3f8000007f667421 */ /* 0x002fe20000010100 */
[----:B------:R-:W-:Y:S01]  /*59f0*/  FFMA.FTZ R145, R160, R33, 1 ;  /* 0x3f800000a0917423 */ /* 0x000fe20000010021 */
[----:B------:R-:W-:Y:S01]  /*5a00*/  FMUL.FTZ R33, R120, R133 ;  /* 0x0000008578217220 */ /* 0x000fe20000410000 */
[----:B------:R-:W-:Y:S01]  /*5a10*/  FFMA.FTZ R158, R157, R146, 1 ;  /* 0x3f8000009d9e7423 */ /* 0x000fe20000010092 */
[----:B------:R-:W-:Y:S01]  /*5a20*/  FFMA.FTZ R146, R115, R102, 1 ;  /* 0x3f80000073927423 */ /* 0x000fe20000010066 */
[----:B----4-:R-:W-:Y:S01]  /*5a30*/  FADD.FTZ R120, -R142, 1 ;  /* 0x3f8000008e787421 */ /* 0x010fe20000010100 */
[----:B------:R-:W-:-:S03]  /*5a40*/  FMUL.FTZ R102, R124, R131 ;  /* 0x000000837c667220 */ /* 0x000fc60000410000 */
[----:B------:R-:W-:Y:S01]  /*5a50*/  FFMA.FTZ R131, R109, R120, 1 ;  /* 0x3f8000006d837423 */ /* 0x000fe20000010078 */
[----:B------:R-:W-:Y:S01]  /*5a60*/  HFMA2.MMA R109, -RZ, RZ, 0, 0 ;  /* 0x00000000ff6d7435 */ /* 0x000fe200000001ff */
[----:B------:R-:W-:Y:S01]  /*5a70*/  MOV R115, RZ ;  /* 0x000000ff00737202 */ /* 0x000fe20000000f00 */
[----:B------:R-:W-:Y:S01]  /*5a80*/  @!P1 FADD.FTZ R115, RZ, R26 ;  /* 0x0000001aff739221 */ /* 0x000fe20000010000 */
[----:B0-----:R-:W-:-:S03]  /*5a90*/  FADD.FTZ R124, -R117, 1 ;  /* 0x3f800000757c7421 */ /* 0x001fc60000010100 */
[----:B------:R-:W-:Y:S01]  /*5aa0*/  @!P1 FADD.FTZ R109, RZ, R27 ;  /* 0x0000001bff6d9221 */ /* 0x000fe20000010000 */
[----:B------:R-:W-:Y:S01]  /*5ab0*/  FFMA.FTZ R160, R107, R124, 1 ;  /* 0x3f8000006ba07423 */ /* 0x000fe2000001007c */
[----:B------:R-:W0:Y:S04]  /*5ac0*/  SHFL.BFLY PT, R120, R115, 0x1, 0x1f ;  /* 0x0c201f0073787f89 */ /* 0x000e2800000e0000 */
[----:B------:R-:W1:Y:S01]  /*5ad0*/  SHFL.BFLY PT, R124, R109, 0x1, 0x1f ;  /* 0x0c201f006d7c7f89 */ /* 0x000e6200000e0000 */
[----:B------:R-:W-:Y:S01]  /*5ae0*/  FMUL.FTZ R27, R127, R146 ;  /* 0x000000927f1b7220 */ /* 0x000fe20000410000 */
[----:B------:R-:W-:Y:S02]  /*5af0*/  SHF.L.U32 R127, R12, 0x10, RZ ;  /* 0x000000100c7f7819 */ /* 0x000fe400000006ff */
[----:B------:R-:W-:-:S02]  /*5b00*/  LOP3.LUT P1, RZ, R46, 0xfffffffd, RZ, 0xc0, !PT ;  /* 0xfffffffd2eff7812 */ /* 0x000fc4000782c0ff */
[----:B------:R-:W-:Y:S01]  /*5b10*/  SHF.L.U32 R12, R97, 0x10, RZ ;  /* 0x00000010610c7819 */ /* 0x000fe200000006ff */
[----:B------:R-:W-:-:S04]  /*5b20*/  UIADD3 UR5, UR5, 0x3480, URZ ;  /* 0x0000348005057890 */ /* 0x000fc8000fffe03f */
[----:B------:R-:W-:Y:S01]  /*5b30*/  FMUL.FTZ R125, R12, R125 ;  /* 0x0000007d0c7d7220 */ /* 0x000fe20000410000 */
[----:B------:R-:W-:Y:S01]  /*5b40*/  SHF.L.U32 R12, R93, 0x10, RZ ;  /* 0x000000105d0c7819 */ /* 0x000fe200000006ff */
[----:B------:R-:W-:Y:S01]  /*5b50*/  FMUL.FTZ R26, R126, R105 ;  /* 0x000000697e1a7220 */ /* 0x000fe20000410000 */
[----:B------:R-:W-:Y:S01]  /*5b60*/  FMUL.FTZ R105, R128, R145 ;  /* 0x0000009180697220 */ /* 0x000fe20000410000 */
[----:B------:R-:W-:Y:S02]  /*5b70*/  SHF.L.U32 R128, R13, 0x10, RZ ;  /* 0x000000100d807819 */ /* 0x000fe400000006ff */
[----:B------:R-:W-:Y:S01]  /*5b80*/  FMUL.FTZ R137, R12, R137 ;  /* 0x000000890c897220 */ /* 0x000fe20000410000 */
[----:B------:R-:W-:Y:S01]  /*5b90*/  @!P1 SHF.L.U32 R12, R46, 0x2, RZ ;  /* 0x000000022e0c9819 */ /* 0x000fe200000006ff */
[----:B------:R-:W-:Y:S01]  /*5ba0*/  ULEA UR5, UR7, UR5, 0x18 ;  /* 0x0000000507057291 */ /* 0x000fe2000f8ec03f */
[----:B0-----:R-:W-:Y:S01]  /*5bb0*/  FADD.FTZ R120, R120, R115 ;  /* 0x0000007378787221 */ /* 0x001fe20000010000 */
[----:B------:R-:W-:Y:S01]  /*5bc0*/  FMUL.FTZ R143, R16, R143 ;  /* 0x0000008f108f7220 */ /* 0x000fe20000410000 */
[----:B-1----:R-:W-:Y:S01]  /*5bd0*/  FADD.FTZ R13, R124, R109 ;  /* 0x0000006d7c0d7221 */ /* 0x002fe20000010000 */
[----:B------:R-:W-:Y:S01]  /*5be0*/  @!P1 LOP3.LUT R16, R12, 0xfffffff8, RZ, 0xc0, !PT ;  /* 0xfffffff80c109812 */ /* 0x000fe200078ec0ff */
[----:B------:R-:W-:-:S02]  /*5bf0*/  @!P1 FMUL.FTZ R12, R120, 9.7656251455191522837e-05 ;  /* 0x38cccccd780c9820 */ /* 0x000fc40000410000 */
[----:B------:R-:W-:-:S05]  /*5c00*/  @!P1 FMUL.FTZ R13, R13, 9.7656251455191522837e-05 ;  /* 0x38cccccd0d0d9820 */ /* 0x000fca0000410000 */
[----:B------:R0:W-:Y:S01]  /*5c10*/  @!P1 STS.64 [R16+UR5], R12 ;  /* 0x0000000c10009988 */ /* 0x0001e20008000a05 */
[----:B------:R-:W-:Y:S02]  /*5c20*/  SHF.L.U32 R126, R99, 0x10, RZ ;  /* 0x00000010637e7819 */ /* 0x000fe400000006ff */
[----:B------:R-:W-:Y:S02]  /*5c30*/  SHF.L.U32 R99, R14, 0x10, RZ ;  /* 0x000000100e637819 */ /* 0x000fe400000006ff */
[----:B------:R-:W-:Y:S02]  /*5c40*/  SHF.L.U32 R14, R89, 0x10, RZ ;  /* 0x00000010590e7819 */ /* 0x000fe400000006ff */
[----:B------:R-:W-:-:S03]  /*5c50*/  SHF.L.U32 R15, R15, 0x10, RZ ;  /* 0x000000100f0f7819 */ /* 0x000fc600000006ff */
[----:B------:R-:W-:Y:S01]  /*5c60*/  FMUL.FTZ R135, R14, R135 ;  /* 0x000000870e877220 */ /* 0x000fe20000410000 */
[----:B------:R-:W-:Y:S02]  /*5c70*/  LEA R14, R29, UR5, 0x3 ;  /* 0x000000051d0e7c11 */ /* 0x000fe4000f8e18ff */
[----:B------:R-:W-:Y:S01]  /*5c80*/  SHF.L.U32 R93, R95, 0x10, RZ ;  /* 0x000000105f5d7819 */ /* 0x000fe200000006ff */
[----:B------:R-:W-:Y:S01]  /*5c90*/  FMUL.FTZ R95, R15, R138 ;  /* 0x0000008a0f5f7220 */ /* 0x000fe20000410000 */
[----:B------:R-:W-:Y:S01]  /*5ca0*/  BAR.SYNC.DEFER_BLOCKING 0x0 ;  /* 0x0000000000007b1d */ /* 0x000fe20000010000 */
[----:B------:R-:W-:-:S05]  /*5cb0*/  SHF.L.U32 R2, R2, 0x10, RZ ;  /* 0x0000001002027819 */ /* 0x000fca00000006ff */
[----:B------:R-:W1:Y:S01]  /*5cc0*/  LDS.64 R14, [R14] ;  /* 0x000000000e0e7984 */ /* 0x000e620000000a00 */
[----:B------:R-:W-:Y:S01]  /*5cd0*/  FMUL.FTZ R119, R2, R119 ;  /* 0x0000007702777220 */ /* 0x000fe20000410000 */
[----:B------:R-:W-:Y:S02]  /*5ce0*/  SHF.L.U32 R2, R87, 0x10, RZ ;  /* 0x0000001057027819 */ /* 0x000fe400000006ff */
[----:B0-----:R-:W-:-:S03]  /*5cf0*/  SHF.L.U32 R12, R3, 0x10, RZ ;  /* 0x00000010030c7819 */ /* 0x001fc600000006ff */
[----:B------:R-:W-:Y:S01]  /*5d00*/  FMUL.FTZ R39, R2, R39 ;  /* 0x0000002702277220 */ /* 0x000fe20000410000 */
[----:B------:R-:W-:Y:S01]  /*5d10*/  SHF.L.U32 R2, R85, 0x10, RZ ;  /* 0x0000001055027819 */ /* 0x000fe200000006ff */
[----:B------:R-:W-:Y:S01]  /*5d20*/  FMUL.FTZ R123, R12, R123 ;  /* 0x0000007b0c7b7220 */ /* 0x000fe20000410000 */
[----:B------:R-:W-:Y:S02]  /*5d30*/  SHF.L.U32 R12, R21, 0x10, RZ ;  /* 0x00000010150c7819 */ /* 0x000fe400000006ff */
[----:B------:R-:W-:Y:S01]  /*5d40*/  SHF.L.U32 R3, R84, 0x10, RZ ;  /* 0x0000001054037819 */ /* 0x000fe200000006ff */
[----:B------:R-:W-:Y:S01]  /*5d50*/  FMUL.FTZ R37, R2, R37 ;  /* 0x0000002502257220 */ /* 0x000fe20000410000 */
[----:B------:R-:W-:Y:S01]  /*5d60*/  SHF.L.U32 R2, R83, 0x10, RZ ;  /* 0x0000001053027819 */ /* 0x000fe200000006ff */
[----:B------:R-:W-:Y:S01]  /*5d70*/  FMUL.FTZ R122, R127, R122 ;  /* 0x0000007a7f7a7220 */ /* 0x000fe20000410000 */
[----:B------:R-:W-:Y:S01]  /*5d80*/  SHF.L.U32 R29, R72, 0x10, RZ ;  /* 0x00000010481d7819 */ /* 0x000fe200000006ff */
[----:B------:R-:W-:Y:S01]  /*5d90*/  FMUL.FTZ R129, R128, R129 ;  /* 0x0000008180817220 */ /* 0x000fe20000410000 */
[----:B------:R-:W-:Y:S01]  /*5da0*/  FMUL.FTZ R141, R126, R141 ;  /* 0x0000008d7e8d7220 */ /* 0x000fe20000410000 */
[----:B------:R-:W-:Y:S01]  /*5db0*/  SHF.L.U32 R24, R24, 0x10, RZ ;  /* 0x0000001018187819 */ /* 0x000fe200000006ff */
[----:B------:R-:W-:Y:S01]  /*5dc0*/  FMUL.FTZ R13, R3, R102 ;  /* 0x00000066030d7220 */ /* 0x000fe20000410000 */
[----:B------:R-:W-:Y:S01]  /*5dd0*/  SHF.L.U32 R16, R25, 0x10, RZ ;  /* 0x0000001019107819 */ /* 0x000fe200000006ff */
[----:B------:R-:W-:Y:S01]  /*5de0*/  FMUL.FTZ R25, R12, R103 ;  /* 0x000000670c197220 */ /* 0x000fe20000410000 */
[----:B------:R-:W-:Y:S01]  /*5df0*/  SHF.L.U32 R124, R17, 0x10, RZ ;  /* 0x00000010117c7819 */ /* 0x000fe200000006ff */
[----:B------:R-:W-:Y:S01]  /*5e00*/  FMUL.FTZ R83, R2, R27 ;  /* 0x0000001b02537220 */ /* 0x000fe20000410000 */
[----:B------:R-:W-:Y:S01]  /*5e10*/  SHF.L.U32 R18, R18, 0x10, RZ ;  /* 0x0000001012127819 */ /* 0x000fe200000006ff */
[----:B------:R-:W-:Y:S01]  /*5e20*/  FMUL.FTZ R113, R113, R158 ;  /* 0x0000009e71717220 */ /* 0x000fe20000410000 */
[----:B------:R-:W-:-:S02]  /*5e30*/  SHF.L.U32 R72, R19, 0x10, RZ ;  /* 0x0000001013487819 */ /* 0x000fc400000006ff */
[----:B------:R-:W-:Y:S01]  /*5e40*/  SHF.L.U32 R20, R20, 0x10, RZ ;  /* 0x0000001014147819 */ /* 0x000fe200000006ff */
[----:B------:R-:W-:Y:S01]  /*5e50*/  FMUL.FTZ R107, R142, R131 ;  /* 0x000000838e6b7220 */ /* 0x000fe20000410000 */
[----:B------:R-:W-:Y:S01]  /*5e60*/  SHF.L.U32 R17, R91, 0x10, RZ ;  /* 0x000000105b117819 */ /* 0x000fe200000006ff */
[----:B------:R-:W-:Y:S01]  /*5e70*/  FMUL.FTZ R97, R117, R160 ;  /* 0x000000a075617220 */ /* 0x000fe20000410000 */
[----:B------:R-:W-:Y:S02]  /*5e80*/  SHF.L.U32 R88, R88, 0x10, RZ ;  /* 0x0000001058587819 */ /* 0x000fe400000006ff */
[----:B------:R-:W-:Y:S02]  /*5e90*/  SHF.L.U32 R74, R74, 0x10, RZ ;  /* 0x000000104a4a7819 */ /* 0x000fe400000006ff */
[----:B------:R-:W-:Y:S02]  /*5ea0*/  SHF.L.U32 R86, R86, 0x10, RZ ;  /* 0x0000001056567819 */ /* 0x000fe400000006ff */
[----:B------:R-:W-:Y:S01]  /*5eb0*/  SHF.L.U32 R73, R73, 0x10, RZ ;  /* 0x0000001049497819 */ /* 0x000fe200000006ff */
[--C-:B-1----:R-:W-:Y:S01]  /*5ec0*/  FFMA.FTZ R3, R81, R122, -R14.reuse ;  /* 0x0000007a51037223 */ /* 0x102fe2000001080e */
[----:B------:R-:W-:Y:S01]  /*5ed0*/  SHF.L.U32 R22, R22, 0x10, RZ ;  /* 0x0000001016167819 */ /* 0x000fe200000006ff */
[----:B------:R-:W-:Y:S01]  /*5ee0*/  FFMA.FTZ R2, R79, R125, -R14 ;  /* 0x0000007d4f027223 */ /* 0x000fe2000001080e */
[----:B------:R-:W-:-:S02]  /*5ef0*/  SHF.L.U32 R82, R82, 0x10, RZ ;  /* 0x0000001052527819 */ /* 0x000fc400000006ff */
[----:B------:R-:W-:Y:S01]  /*5f00*/  SHF.L.U32 R12, R23, 0x10, RZ ;  /* 0x00000010170c7819 */ /* 0x000fe200000006ff */
[----:B------:R-:W-:Y:S01]  /*5f10*/  FMUL.FTZ R19, R29, R162 ;  /* 0x000000a21d137220 */ /* 0x000fe20000410000 */
[--C-:B------:R-:W-:Y:S01]  /*5f20*/  FFMA.FTZ R129, R77, R129, -R14.reuse ;  /* 0x000000814d817223 */ /* 0x100fe2000001080e */
[--C-:B------:R-:W-:Y:S01]  /*5f30*/  FFMA.FTZ R141, R75, R141, -R14.reuse ;  /* 0x0000008d4b8d7223 */ /* 0x100fe2000001080e */
[----:B------:R-:W-:Y:S01]  /*5f40*/  FMUL.FTZ R33, R24, R33 ;  /* 0x0000002118217220 */ /* 0x000fe20000410000 */
[----:B------:R-:W-:Y:S01]  /*5f50*/  FFMA.FTZ R29, R79, R13, -R14 ;  /* 0x0000000d4f1d7223 */ /* 0x000fe2000001080e */
[----:B------:R-:W-:Y:S01]  /*5f60*/  FMUL.FTZ R99, R99, R140 ;  /* 0x0000008c63637220 */ /* 0x000fe20000410000 */
[----:B------:R-:W-:Y:S01]  /*5f70*/  FMUL.FTZ R147, R124, R147 ;  /* 0x000000937c937220 */ /* 0x000fe20000410000 */
[----:B------:R-:W-:Y:S01]  /*5f80*/  FMUL.FTZ R111, R18, R111 ;  /* 0x0000006f126f7220 */ /* 0x000fe20000410000 */
[----:B------:R-:W-:Y:S01]  /*5f90*/  FMUL.FTZ R31, R72, R31 ;  /* 0x0000001f481f7220 */ /* 0x000fe20000410000 */
[----:B------:R-:W-:Y:S01]  /*5fa0*/  FMUL.FTZ R101, R20, R101 ;  /* 0x0000006514657220 */ /* 0x000fe20000410000 */
[----:B------:R-:W-:Y:S01]  /*5fb0*/  FMUL.FTZ R113, R16, R113 ;  /* 0x0000007110717220 */ /* 0x000fe20000410000 */
[----:B------:R-:W-:Y:S01]  /*5fc0*/  FFMA.FTZ R3, R80, -R15, R3 ;  /* 0x8000000f50037223 */ /* 0x000fe20000010003 */
[----:B------:R-:W-:Y:S01]  /*5fd0*/  FFMA.FTZ R13, -R15, R78, R2 ;  /* 0x0000004e0f0d7223 */ /* 0x000fe20000010102 */
[----:B------:R-:W-:Y:S01]  /*5fe0*/  FMUL.FTZ R93, R93, R144 ;  /* 0x000000905d5d7220 */ /* 0x000fe20000410000 */
        /* <DEDUP_REMOVED lines=10> */
[C-C-:B------:R-:W-:Y:S01]  /*6090*/  FFMA.FTZ R27, R81.reuse, R33, -R14.reuse ;  /* 0x00000021511b7223 */ /* 0x140fe2000001080e */
[C-C-:B------:R-:W-:Y:S01]  /*60a0*/  FFMA.FTZ R99, R81.reuse, R99, -R14.reuse ;  /* 0x0000006351637223 */ /* 0x140fe2000001080e */
[C-C-:B------:R-:W-:Y:S01]  /*60b0*/  FFMA.FTZ R143, R81.reuse, R143, -R14.reuse ;  /* 0x0000008f518f7223 */ /* 0x140fe2000001080e */
[C-C-:B------:R-:W-:Y:S01]  /*60c0*/  FFMA.FTZ R111, R81.reuse, R111, -R14.reuse ;  /* 0x0000006f516f7223 */ /* 0x140fe2000001080e */
[C-C-:B------:R-:W-:Y:S01]  /*60d0*/  FFMA.FTZ R21, R81.reuse, R119, -R14.reuse ;  /* 0x0000007751157223 */ /* 0x140fe2000001080e */
[--C-:B------:R-:W-:Y:S01]  /*60e0*/  FFMA.FTZ R23, R81, R101, -R14.reuse ;  /* 0x0000006551177223 */ /* 0x100fe2000001080e */
[--C-:B------:R-:W-:Y:S01]  /*60f0*/  FFMA.FTZ R137, R79, R137, -R14.reuse ;  /* 0x000000894f897223 */ /* 0x100fe2000001080e */
[C-C-:B------:R-:W-:Y:S01]  /*6100*/  FFMA.FTZ R95, R77.reuse, R95, -R14.reuse ;  /* 0x0000005f4d5f7223 */ /* 0x140fe2000001080e */
[C-C-:B------:R-:W-:Y:S01]  /*6110*/  FFMA.FTZ R147, R77.reuse, R147, -R14.reuse ;  /* 0x000000934d937223 */ /* 0x140fe2000001080e */
[C-C-:B------:R-:W-:Y:S01]  /*6120*/  FFMA.FTZ R31, R77.reuse, R31, -R14.reuse ;  /* 0x0000001f4d1f7223 */ /* 0x140fe2000001080e */
[C-C-:B------:R-:W-:Y:S01]  /*6130*/  FFMA.FTZ R123, R77.reuse, R123, -R14.reuse ;  /* 0x0000007b4d7b7223 */ /* 0x140fe2000001080e */
[C-C-:B------:R-:W-:Y:S01]  /*6140*/  FFMA.FTZ R25, R77.reuse, R25, -R14.reuse ;  /* 0x000000194d197223 */ /* 0x140fe2000001080e */
[--C-:B------:R-:W-:Y:S01]  /*6150*/  FFMA.FTZ R33, R77, R113, -R14.reuse ;  /* 0x000000714d217223 */ /* 0x100fe2000001080e */
[C---:B------:R-:W-:Y:S01]  /*6160*/  FMUL.FTZ R3, R70.reuse, R3 ;  /* 0x0000000346037220 */ /* 0x040fe20000410000 */
[C---:B------:R-:W-:Y:S01]  /*6170*/  FMUL.FTZ R12, R70.reuse, R13 ;  /* 0x0000000d460c7220 */ /* 0x040fe20000410000 */
[--C-:B------:R-:W-:Y:S01]  /*6180*/  FFMA.FTZ R81, R81, R105, -R14.reuse ;  /* 0x0000006951517223 */ /* 0x100fe2000001080e */
        /* <DEDUP_REMOVED lines=11> */
[C-C-:B------:R-:W-:Y:S01]  /*6240*/  FFMA.FTZ R73, R75.reuse, R73, -R14.reuse ;  /* 0x000000494b497223 */ /* 0x140fe2000001080e */
[----:B------:R-:W-:Y:S01]  /*6250*/  FFMA.FTZ R16, R75, R83, -R14 ;  /* 0x000000534b107223 */ /* 0x000fe2000001080e */
[C---:B------:R-:W-:Y:S01]  /*6260*/  FMUL.FTZ R129, R70.reuse, R129 ;  /* 0x0000008146817220 */ /* 0x040fe20000410000 */
[----:B------:R-:W-:Y:S01]  /*6270*/  FMUL.FTZ R14, R70, R141 ;  /* 0x0000008d460e7220 */ /* 0x000fe20000410000 */
[----:B------:R-:W-:Y:S01]  /*6280*/  IADD3 R2, P1, R54, UR12, RZ ;  /* 0x0000000c36027c10 */ /* 0x000fe2000ff3e0ff */
[----:B------:R-:W-:Y:S01]  /*6290*/  FFMA.FTZ R99, R40, -R15, R99 ;  /* 0x8000000f28637223 */ /* 0x000fe20000010063 */
[----:B------:R-:W-:Y:S01]  /*62a0*/  FFMA.FTZ R137, -R15, R94, R137 ;  /* 0x0000005e0f897223 */ /* 0x000fe20000010189 */
[----:B------:R-:W-:Y:S01]  /*62b0*/  F2FP.BF16.F32.PACK_AB R12, R12, R3 ;  /* 0x000000030c0c723e */ /* 0x000fe200000010ff */
[----:B------:R-:W-:Y:S01]  /*62c0*/  FFMA.FTZ R95, R92, -R15, R95 ;  /* 0x8000000f5c5f7223 */ /* 0x000fe2000001005f */
[----:B------:R-:W-:Y:S01]  /*62d0*/  IADD3.X R3, R61, UR13, RZ, P1, !PT ;  /* 0x0000000d3d037c10 */ /* 0x000fe20008ffe4ff */
[C---:B------:R-:W-:Y:S01]  /*62e0*/  FFMA.FTZ R93, -R15.reuse, R96, R93 ;  /* 0x000000600f5d7223 */ /* 0x040fe2000001015d */
[----:B------:R-:W-:Y:S01]  /*62f0*/  F2FP.BF16.F32.PACK_AB R129, R14, R129 ;  /* 0x000000810e81723e */ /* 0x000fe200000010ff */
[----:B------:R-:W-:Y:S01]  /*6300*/  FMUL.FTZ R99, R70, R99 ;  /* 0x0000006346637220 */ /* 0x000fe20000410000 */
[----:B------:R-:W-:Y:S01]  /*6310*/  IADD3 R60, P1, R60, UR12, RZ ;  /* 0x0000000c3c3c7c10 */ /* 0x000fe2000ff3e0ff */
        /* <DEDUP_REMOVED lines=25> */
[C---:B------:R-:W-:Y:S01]  /*64b0*/  FMUL.FTZ R95, R70.reuse, R95 ;  /* 0x0000005f465f7220 */ /* 0x040fe20000410000 */
[----:B------:R-:W-:Y:S01]  /*64c0*/  FMUL.FTZ R16, R70, R93 ;  /* 0x0000005d46107220 */ /* 0x000fe20000410000 */
[----:B------:R-:W-:-:S02]  /*64d0*/  IADD3.X R61, R59, UR13, RZ, P1, !PT ;  /* 0x0000000d3b3d7c10 */ /* 0x000fc40008ffe4ff */
[----:B------:R-:W-:Y:S01]  /*64e0*/  IADD3 R58, P1, R58, UR12, RZ ;  /* 0x0000000c3a3a7c10 */ /* 0x000fe2000ff3e0ff */
[----:B------:R-:W-:Y:S01]  /*64f0*/  FMUL.FTZ R143, R70, R143 ;  /* 0x0000008f468f7220 */ /* 0x000fe20000410000 */
[----:B------:R-:W-:Y:S01]  /*6500*/  F2FP.BF16.F32.PACK_AB R99, R14, R99 ;  /* 0x000000630e63723e */ /* 0x000fe200000010ff */
[C---:B------:R-:W-:Y:S01]  /*6510*/  FMUL.FTZ R18, R70.reuse, R135 ;  /* 0x0000008746127220 */ /* 0x040fe20000410000 */
[C---:B------:R-:W-:Y:S01]  /*6520*/  FMUL.FTZ R147, R70.reuse, R147 ;  /* 0x0000009346937220 */ /* 0x040fe20000410000 */
[----:B------:R-:W-:Y:S01]  /*6530*/  FMUL.FTZ R20, R70, R17 ;  /* 0x0000001146147220 */ /* 0x000fe20000410000 */
[----:B------:R-:W-:Y:S01]  /*6540*/  PRMT R13, R12, 0x7632, R13 ;  /* 0x000076320c0d7816 */ /* 0x000fe2000000000d */
[C---:B------:R-:W-:Y:S01]  /*6550*/  FMUL.FTZ R111, R70.reuse, R111 ;  /* 0x0000006f466f7220 */ /* 0x040fe20000410000 */
[----:B------:R-:W-:Y:S01]  /*6560*/  PRMT R14, R129, 0x7632, R14 ;  /* 0x00007632810e7816 */ /* 0x000fe2000000000e */
[----:B------:R-:W-:Y:S01]  /*6570*/  FMUL.FTZ R22, R70, R19 ;  /* 0x0000001346167220 */ /* 0x000fe20000410000 */
[----:B------:R-:W-:-:S02]  /*6580*/  F2FP.BF16.F32.PACK_AB R95, R16, R95 ;  /* 0x0000005f105f723e */ /* 0x000fc400000010ff */
[----:B------:R-:W-:Y:S02]  /*6590*/  IADD3.X R59, R57, UR13, RZ, P1, !PT ;  /* 0x0000000d393b7c10 */ /* 0x000fe40008ffe4ff */
[----:B------:R-:W-:Y:S01]  /*65a0*/  IADD3 R56, P1, R56, UR12, RZ ;  /* 0x0000000c38387c10 */ /* 0x000fe2000ff3e0ff */
[----:B------:R-:W-:Y:S01]  /*65b0*/  STG.E.U16 desc[UR8][R2.64], R12 ;  /* 0x0000000c02007986 */ /* 0x000fe2000c101508 */
[----:B------:R-:W-:Y:S01]  /*65c0*/  F2FP.BF16.F32.PACK_AB R143, R18, R143 ;  /* 0x0000008f128f723e */ /* 0x000fe200000010ff */
[----:B------:R-:W-:Y:S01]  /*65d0*/  FMUL.FTZ R31, R70, R31 ;  /* 0x0000001f461f7220 */ /* 0x000fe20000410000 */
[----:B------:R-:W-:Y:S01]  /*65e0*/  F2FP.BF16.F32.PACK_AB R147, R20, R147 ;  /* 0x000000931493723e */ /* 0x000fe200000010ff */
[----:B------:R-:W-:Y:S01]  /*65f0*/  STG.E.U16 desc[UR8][R2.64+0x2], R13 ;  /* 0x0000020d02007986 */ /* 0x000fe2000c101508 */
[C---:B------:R-:W-:Y:S01]  /*6600*/  FMUL.FTZ R24, R70.reuse, R41 ;  /* 0x0000002946187220 */ /* 0x040fe20000410000 */
[C---:B------:R-:W-:Y:S01]  /*6610*/  FMUL.FTZ R21, R70.reuse, R21 ;  /* 0x0000001546157220 */ /* 0x040fe20000410000 */
[C---:B------:R-:W-:Y:S01]  /*6620*/  FMUL.FTZ R26, R70.reuse, R121 ;  /* 0x00000079461a7220 */ /* 0x040fe20000410000 */
[----:B------:R-:W-:Y:S01]  /*6630*/  STG.E.U16 desc[UR8][R2.64+0x4], R129 ;  /* 0x0000048102007986 */ /* 0x000fe2000c101508 */
[C---:B------:R-:W-:Y:S01]  /*6640*/  FMUL.FTZ R123, R70.reuse, R123 ;  /* 0x0000007b467b7220 */ /* 0x040fe20000410000 */
[C---:B------:R-:W-:Y:S01]  /*6650*/  FMUL.FTZ R28, R70.reuse, R39 ;  /* 0x00000027461c7220 */ /* 0x040fe20000410000 */
[C---:B------:R-:W-:Y:S01]  /*6660*/  FMUL.FTZ R23, R70.reuse, R23 ;  /* 0x0000001746177220 */ /* 0x040fe20000410000 */
[----:B------:R0:W-:Y:S01]  /*6670*/  STG.E.U16 desc[UR8][R2.64+0x6], R14 ;  /* 0x0000060e02007986 */ /* 0x0001e2000c101508 */
        /* <DEDUP_REMOVED lines=12> */
[----:B0-----:R-:W-:-:S02]  /*6740*/  PRMT R3, R95, 0x7632, R3 ;  /* 0x000076325f037816 */ /* 0x001fc40000000003 */
[----:B------:R-:W-:Y:S02]  /*6750*/  IADD3.X R57, R55, UR13, RZ, P1, !PT ;  /* 0x0000000d37397c10 */ /* 0x000fe40008ffe4ff */
[----:B------:R-:W-:Y:S02]  /*6760*/  PRMT R15, R99, 0x7632, R15 ;  /* 0x00007632630f7816 */ /* 0x000fe4000000000f */
[----:B------:R-:W-:Y:S02]  /*6770*/  IADD3 R2, P1, R69, UR12, RZ ;  /* 0x0000000c45027c10 */ /* 0x000fe4000ff3e0ff */
[----:B------:R-:W-:Y:S02]  /*6780*/  PRMT R29, R143, 0x7632, R29 ;  /* 0x000076328f1d7816 */ /* 0x000fe4000000001d */
[----:B------:R-:W-:Y:S01]  /*6790*/  PRMT R12, R147, 0x7632, R12 ;  /* 0x00007632930c7816 */ /* 0x000fe2000000000c */
[----:B------:R0:W-:Y:S01]  /*67a0*/  STG.E.U16 desc[UR8][R60.64+0x6], R3 ;  /* 0x000006033c007986 */ /* 0x0001e2000c101508 */
[----:B------:R-:W-:-:S02]  /*67b0*/  PRMT R13, R111, 0x7632, R13 ;  /* 0x000076326f0d7816 */ /* 0x000fc4000000000d */
[----:B------:R-:W-:Y:S01]  /*67c0*/  F2FP.BF16.F32.PACK_AB R31, R24, R31 ;  /* 0x0000001f181f723e */ /* 0x000fe200000010ff */
[----:B------:R-:W-:Y:S01]  /*67d0*/  STG.E.U16 desc[UR8][R60.64], R99 ;  /* 0x000000633c007986 */ /* 0x000fe2000c101508 */
[----:B------:R-:W-:Y:S02]  /*67e0*/  F2FP.BF16.F32.PACK_AB R21, R26, R21 ;  /* 0x000000151a15723e */ /* 0x000fe400000010ff */
[----:B------:R-:W-:Y:S01]  /*67f0*/  F2FP.BF16.F32.PACK_AB R123, R28, R123 ;  /* 0x0000007b1c7b723e */ /* 0x000fe200000010ff */
[----:B------:R-:W-:Y:S01]  /*6800*/  STG.E.U16 desc[UR8][R60.64+0x2], R15 ;  /* 0x0000020f3c007986 */ /* 0x000fe2000c101508 */
[----:B------:R-:W-:Y:S02]  /*6810*/  PRMT R14, R31, 0x7632, R14 ;  /* 0x000076321f0e7816 */ /* 0x000fe4000000000e */
[----:B0-----:R-:W-:Y:S01]  /*6820*/  IADD3.X R3, R67, UR13, RZ, P1, !PT ;  /* 0x0000000d43037c10 */ /* 0x001fe20008ffe4ff */
[----:B------:R-:W-:Y:S01]  /*6830*/  STG.E.U16 desc[UR8][R60.64+0x4], R95 ;  /* 0x0000045f3c007986 */ /* 0x000fe2000c101508 */
[----:B------:R-:W-:-:S03]  /*6840*/  IADD3 R68, P1, R68, UR12, RZ ;  /* 0x0000000c44447c10 */ /* 0x000fc6000ff3e0ff */
[----:B------:R-:W-:Y:S01]  /*6850*/  STG.E.U16 desc[UR8][R58.64], R143 ;  /* 0x0000008f3a007986 */ /* 0x000fe2000c101508 */
[----:B------:R-:W-:-:S03]  /*6860*/  F2FP.BF16.F32.PACK_AB R23, R30, R23 ;  /* 0x000000171e17723e */ /* 0x000fc600000010ff */
[----:B------:R-:W-:Y:S01]  /*6870*/  STG.E.U16 desc[UR8][R58.64+0x2], R29 ;  /* 0x0000021d3a007986 */ /* 0x000fe2000c101508 */
[----:B------:R-:W-:-:S03]  /*6880*/  IADD3.X R69, R63, UR13, RZ, P1, !PT ;  /* 0x0000000d3f457c10 */ /* 0x000fc60008ffe4ff */
[----:B------:R-:W-:Y:S01]  /*6890*/  STG.E.U16 desc[UR8][R58.64+0x4], R147 ;  /* 0x000004933a007986 */ /* 0x000fe2000c101508 */
[----:B------:R-:W-:-:S03]  /*68a0*/  F2FP.BF16.F32.PACK_AB R25, R32, R25 ;  /* 0x000000192019723e */ /* 0x000fc600000010ff */
[----:B------:R0:W-:Y:S01]  /*68b0*/  STG.E.U16 desc[UR8][R58.64+0x6], R12 ;  /* 0x0000060c3a007986 */ /* 0x0001e2000c101508 */
[----:B------:R-:W-:-:S03]  /*68c0*/  F2FP.BF16.F32.PACK_AB R27, R34, R27 ;  /* 0x0000001b221b723e */ /* 0x000fc600000010ff */
[----:B------:R1:W-:Y:S01]  /*68d0*/  STG.E.U16 desc[UR8][R56.64+0x2], R13 ;  /* 0x0000020d38007986 */ /* 0x0003e2000c101508 */
[----:B------:R-:W-:Y:S02]  /*68e0*/  IADD3 R66, P1, R66, UR12, RZ ;  /* 0x0000000c42427c10 */ /* 0x000fe4000ff3e0ff */
[----:B------:R-:W-:Y:S01]  /*68f0*/  PRMT R34, R25, 0x7632, R34 ;  /* 0x0000763219227816 */ /* 0x000fe20000000022 */
[----:B------:R-:W-:Y:S01]  /*6900*/  STG.E.U16 desc[UR8][R56.64], R111 ;  /* 0x0000006f38007986 */ /* 0x000fe2000c101508 */
[----:B0-----:R-:W-:Y:S02]  /*6910*/  PRMT R12, R21, 0x7632, R12 ;  /* 0x00007632150c7816 */ /* 0x001fe4000000000c */
[----:B-1----:R-:W-:Y:S01]  /*6920*/  PRMT R13, R123, 0x7632, R13 ;  /* 0x000076327b0d7816 */ /* 0x002fe2000000000d */
[----:B------:R-:W-:Y:S01]  /*6930*/  STG.E.U16 desc[UR8][R56.64+0x4], R31 ;  /* 0x0000041f38007986 */ /* 0x000fe2000c101508 */
[----:B------:R-:W-:-:S03]  /*6940*/  IADD3.X R67, R62, UR13, RZ, P1, !PT ;  /* 0x0000000d3e437c10 */ /* 0x000fc60008ffe4ff */
[----:B------:R0:W-:Y:S01]  /*6950*/  STG.E.U16 desc[UR8][R56.64+0x6], R14 ;  /* 0x0000060e38007986 */ /* 0x0001e2000c101508 */
[----:B------:R-:W-:-:S03]  /*6960*/  F2FP.BF16.F32.PACK_AB R33, R36, R33 ;  /* 0x000000212421723e */ /* 0x000fc600000010ff */
[----:B------:R-:W-:Y:S01]  /*6970*/  STG.E.U16 desc[UR8][R2.64], R21 ;  /* 0x0000001502007986 */ /* 0x000fe2000c101508 */
[----:B------:R-:W-:-:S03]  /*6980*/  F2FP.BF16.F32.PACK_AB R81, R38, R81 ;  /* 0x000000512651723e */ /* 0x000fc600000010ff */
[----:B------:R1:W-:Y:S01]  /*6990*/  STG.E.U16 desc[UR8][R2.64+0x2], R12 ;  /* 0x0000020c02007986 */ /* 0x0003e2000c101508 */
[----:B------:R-:W-:-:S03]  /*69a0*/  F2FP.BF16.F32.PACK_AB R77, R70, R77 ;  /* 0x0000004d464d723e */ /* 0x000fc600000010ff */
[----:B------:R-:W-:Y:S01]  /*69b0*/  STG.E.U16 desc[UR8][R2.64+0x4], R123 ;  /* 0x0000047b02007986 */ /* 0x000fe2000c101508 */
[----:B0-----:R-:W-:-:S03]  /*69c0*/  PRMT R14, R23, 0x7632, R14 ;  /* 0x00007632170e7816 */ /* 0x001fc6000000000e */
[----:B------:R0:W-:Y:S04]  /*69d0*/  STG.E.U16 desc[UR8][R2.64+0x6], R13 ;  /* 0x0000060d02007986 */ /* 0x0001e8000c101508 */
[----:B------:R-:W-:Y:S01]  /*69e0*/  STG.E.U16 desc[UR8][R68.64], R23 ;  /* 0x0000001744007986 */ /* 0x000fe2000c101508 */
[----:B-1----:R-:W-:-:S03]  /*69f0*/  PRMT R12, R33, 0x7632, R12 ;  /* 0x00007632210c7816 */ /* 0x002fc6000000000c */
[----:B------:R1:W-:Y:S01]  /*6a00*/  STG.E.U16 desc[UR8][R68.64+0x2], R14 ;  /* 0x0000020e44007986 */ /* 0x0003e2000c101508 */
[----:B0-----:R-:W-:Y:S02]  /*6a10*/  PRMT R3, R27, 0x7632, R3 ;  /* 0x000076321b037816 */ /* 0x001fe40000000003 */
[----:B------:R-:W-:Y:S01]  /*6a20*/  IADD3 R2, P1, R65, UR12, RZ ;  /* 0x0000000c41027c10 */ /* 0x000fe2000ff3e0ff */
[----:B------:R-:W-:Y:S01]  /*6a30*/  STG.E.U16 desc[UR8][R68.64+0x4], R25 ;  /* 0x0000041944007986 */ /* 0x000fe2000c101508 */
[----:B------:R-:W-:-:S03]  /*6a40*/  PRMT R13, R81, 0x7632, R13 ;  /* 0x00007632510d7816 */ /* 0x000fc6000000000d */
[----:B------:R-:W-:Y:S01]  /*6a50*/  STG.E.U16 desc[UR8][R68.64+0x6], R34 ;  /* 0x0000062244007986 */ /* 0x000fe2000c101508 */
[----:B-1----:R-:W-:-:S03]  /*6a60*/  PRMT R14, R77, 0x7632, R14 ;  /* 0x000076324d0e7816 */ /* 0x002fc6000000000e */
[----:B------:R0:W-:Y:S04]  /*6a70*/  STG.E.U16 desc[UR8][R66.64+0x2], R3 ;  /* 0x0000020342007986 */ /* 0x0001e8000c101508 */
[----:B------:R1:W-:Y:S04]  /*6a80*/  STG.E.U16 desc[UR8][R66.64], R27 ;  /* 0x0000001b42007986 */ /* 0x0003e8000c101508 */
[----:B------:R1:W-:Y:S01]  /*6a90*/  STG.E.U16 desc[UR8][R66.64+0x4], R33 ;  /* 0x0000042142007986 */ /* 0x0003e2000c101508 */
[----:B0-----:R-:W-:-:S03]  /*6aa0*/  IADD3.X R3, R64, UR13, RZ, P1, !PT ;  /* 0x0000000d40037c10 */ /* 0x001fc60008ffe4ff */
[----:B------:R1:W-:Y:S04]  /*6ab0*/  STG.E.U16 desc[UR8][R66.64+0x6], R12 ;  /* 0x0000060c42007986 */ /* 0x0003e8000c101508 */
[----:B------:R1:W-:Y:S04]  /*6ac0*/  STG.E.U16 desc[UR8][R2.64], R81 ;  /* 0x0000005102007986 */ /* 0x0003e8000c101508 */
[----:B------:R1:W-:Y:S04]  /*6ad0*/  STG.E.U16 desc[UR8][R2.64+0x2], R13 ;  /* 0x0000020d02007986 */ /* 0x0003e8000c101508 */
[----:B------:R1:W-:Y:S04]  /*6ae0*/  STG.E.U16 desc[UR8][R2.64+0x4], R77 ;  /* 0x0000044d02007986 */ /* 0x0003e8000c101508 */
[----:B------:R1:W-:Y:S01]  /*6af0*/  STG.E.U16 desc[UR8][R2.64+0x6], R14 ;  /* 0x0000060e02007986 */ /* 0x0003e2000c101508 */
[----:B------:R-:W-:Y:S01]  /*6b00*/  ULOP3.LUT UR4, UR4, 0x1, URZ, 0x3c, !UPT ;  /* 0x0000000104047892 */ /* 0x000fe2000f8e3c3f */
[----:B------:R-:W-:-:S02]  /*6b10*/  MOV R116, R71 ;  /* 0x0000004700747202 */ /* 0x000fc40000000f00 */
[----:B------:R-:W-:Y:S01]  /*6b20*/  MOV R73, R0 ;  /* 0x0000000000497202 */ /* 0x000fe20000000f00 */
[----:B------:R-:W-:Y:S08]  /*6b30*/  @!P0 BRA `(.L_x_780) ;  /* 0xffffff98006c8947 */ /* 0x000ff0000383ffff */
.L_x_766:
[----:B------:R-:W2:Y:S02]  /*6b40*/  S2R R0, SR_TID.X ;  /* 0x0000000000007919 */ /* 0x000ea40000002100 */
[----:B--2---:R-:W-:-:S13]  /*6b50*/  ISETP.NE.AND P0, PT, R0, RZ, PT ;  /* 0x000000ff0000720c */ /* 0x004fda0003f05270 */
[----:B------:R-:W-:Y:S05]  /*6b60*/  @P0 BRA `(.L_x_781) ;  /* 0x0000000000280947 */ /* 0x000fea0003800000 */
[----:B01----:R-:W0:Y:S01]  /*6b70*/  LDC.64 R2, c[0x0][0x268] ;  /* 0x00009a00ff027b82 */ /* 0x003e220000000a00 */
[----:B------:R-:W-:-:S04]  /*6b80*/  LOP3.LUT R4, R42, 0x7, RZ, 0xc0, !PT ;  /* 0x000000072a047812 */ /* 0x000fc800078ec0ff */
[----:B------:R-:W-:-:S05]  /*6b90*/  LOP3.LUT R5, R4, 0x48, RZ, 0xfc, !PT ;  /* 0x0000004804057812 */ /* 0x000fca00078efcff */
[----:B0-----:R-:W-:-:S07]  /*6ba0*/  IMAD.WIDE.U32 R2, R5, 0x4, R2 ;  /* 0x0000000405027825 */ /* 0x001fce00078e0002 */
.L_x_782:
[----:B------:R-:W2:Y:S04]  /*6bb0*/  LD.E.STRONG.GPU R4, desc[UR8][R2.64] ;  /* 0x0000000802047980 */ /* 0x000ea8000c10f900 */
[----:B--2---:R-:W-:Y:S01]  /*6bc0*/  CCTL.IVALL ;  /* 0x00000000ff00798f */ /* 0x004fe20002000000 */
[----:B------:R-:W-:Y:S05]  /*6bd0*/  YIELD ;  /* 0x0000000000007946 */ /* 0x000fea0003800000 */
[----:B-----5:R-:W-:-:S04]  /*6be0*/  LOP3.LUT R4, R4, R45, RZ, 0x3c, !PT ;  /* 0x0000002d04047212 */ /* 0x020fc800078e3cff */
[----:B------:R-:W-:-:S13]  /*6bf0*/  ISETP.GT.AND P0, PT, R4, -0x1, PT ;  /* 0xffffffff0400780c */ /* 0x000fda0003f04270 */
[----:B------:R-:W-:Y:S05]  /*6c00*/  @P0 BRA `(.L_x_782) ;  /* 0xfffffffc00e80947 */ /* 0x000fea000383ffff */
.L_x_781:
[----:B------:R-:W-:Y:S05]  /*6c10*/  WARPSYNC.ALL ;  /* 0x0000000000007948 */ /* 0x000fea0003800000 */
[----:B01----:R-:W-:Y:S01]  /*6c20*/  SHF.R.U32.HI R2, RZ, 0x2, R42 ;  /* 0x00000002ff027819 */ /* 0x003fe2000001162a */
[----:B------:R-:W-:Y:S01]  /*6c30*/  BAR.SYNC.DEFER_BLOCKING 0x0 ;  /* 0x0000000000007b1d */ /* 0x000fe20000010000 */
[----:B------:R-:W-:Y:S02]  /*6c40*/  LOP3.LUT R3, R42, 0x7, RZ, 0xc0, !PT ;  /* 0x000000072a037812 */ /* 0x000fe400078ec0ff */
[----:B------:R-:W-:-:S03]  /*6c50*/  LOP3.LUT R2, R2, 0x7fffffe, RZ, 0xc0, !PT ;  /* 0x07fffffe02027812 */ /* 0x000fc600078ec0ff */
[----:B------:R-:W-:Y:S01]  /*6c60*/  IMAD R3, R3, 0x140, RZ ;  /* 0x0000014003037824 */ /* 0x000fe200078e02ff */
[----:B------:R-:W-:-:S04]  /*6c70*/  IADD3 R4, R2, R43, RZ ;  /* 0x0000002b02047210 */ /* 0x000fc80007ffe0ff */
[----:B------:R-:W-:Y:S02]  /*6c80*/  IADD3 R2, R3, 0x140, RZ ;  /* 0x0000014003027810 */ /* 0x000fe40007ffe0ff */
[----:B------:R-:W-:-:S04]  /*6c90*/  LEA R23, R4, R3, 0x5 ;  /* 0x0000000304177211 */ /* 0x000fc800078e28ff */
[----:B------:R-:W-:-:S13]  /*6ca0*/  ISETP.GE.AND P0, PT, R23, R2, PT ;  /* 0x000000021700720c */ /* 0x000fda0003f06270 */
[----:B------:R-:W-:Y:S05]  /*6cb0*/  @P0 EXIT ;  /* 0x000000000000094d */ /* 0x000fea0003800000 */
[----:B------:R-:W0:Y:S01]  /*6cc0*/  LDC.64 R20, c[0x0][0x258] ;  /* 0x00009600ff147b82 */ /* 0x000e220000000a00 */
[--C-:B------:R-:W-:Y:S01]  /*6cd0*/  SHF.R.U32.HI R7, RZ, 0x5, R0.reuse ;  /* 0x00000005ff077819 */ /* 0x100fe20000011600 */
[----:B------:R-:W-:Y:S01]  /*6ce0*/  UMOV UR4, 0x400 ;  /* 0x0000040000047882 */ /* 0x000fe20000000000 */
[C---:B------:R-:W-:Y:S02]  /*6cf0*/  LOP3.LUT R22, R0.reuse, 0x1f, RZ, 0xc0, !PT ;  /* 0x0000001f00167812 */ /* 0x040fe400078ec0ff */
[C---:B------:R-:W-:Y:S02]  /*6d00*/  SHF.L.U32 R11, R7.reuse, 0x1, RZ ;  /* 0x00000001070b7819 */ /* 0x040fe400000006ff */
[----:B------:R-:W-:Y:S01]  /*6d10*/  IADD3 R39, P2, R7, 0x1e, RZ ;  /* 0x0000001e07277810 */ /* 0x000fe20007f5e0ff */
[----:B------:R-:W1:Y:S01]  /*6d20*/  S2UR UR5, SR_CgaCtaId ;  /* 0x00000000000579c3 */ /* 0x000e620000008800 */
[----:B------:R-:W-:Y:S02]  /*6d30*/  LOP3.LUT R11, R11, 0x1f, R0, 0x78, !PT ;  /* 0x0000001f0b0b7812 */ /* 0x000fe400078e7800 */
[----:B------:R-:W-:-:S02]  /*6d40*/  LOP3.LUT R40, R0, 0xf, RZ, 0xc0, !PT ;  /* 0x0000000f00287812 */ /* 0x000fc400078ec0ff */
[----:B------:R-:W-:Y:S02]  /*6d50*/  IADD3.X R38, RZ, RZ, RZ, P2, !PT ;  /* 0x000000ffff267210 */ /* 0x000fe400017fe4ff */
[----:B0-----:R-:W-:Y:S02]  /*6d60*/  LOP3.LUT R5, RZ, R20, RZ, 0x33, !PT ;  /* 0x00000014ff057212 */ /* 0x001fe400078e33ff */
[----:B------:R-:W-:Y:S02]  /*6d70*/  LOP3.LUT R4, RZ, R21, RZ, 0x33, !PT ;  /* 0x00000015ff047212 */ /* 0x000fe400078e33ff */
[----:B------:R-:W-:-:S04]  /*6d80*/  ISETP.GT.U32.AND P0, PT, R5, -0xa, PT ;  /* 0xfffffff60500780c */ /* 0x000fc80003f04070 */
[----:B------:R-:W-:Y:S01]  /*6d90*/  ISETP.GT.AND.EX P0, PT, R4, -0x1, PT, P0 ;  /* 0xffffffff0400780c */ /* 0x000fe20003f04300 */
[----:B-1----:R-:W-:-:S03]  /*6da0*/  ULEA UR6, UR5, UR4, 0x18 ;  /* 0x0000000405067291 */ /* 0x002fc6000f8ec03f */
[----:B------:R-:W-:Y:S01]  /*6db0*/  SEL R5, R5, 0xfffffff6, P0 ;  /* 0xfffffff605057807 */ /* 0x000fe20000000000 */
[----:B------:R-:W-:Y:S01]  /*6dc0*/  ULDC.64 UR4, c[0x0][0x260] ;  /* 0x0000980000047ab9 */ /* 0x000fe20000000a00 */
[----:B------:R-:W-:Y:S01]  /*6dd0*/  SEL R4, R4, 0xffffffff, P0 ;  /* 0xffffffff04047807 */ /* 0x000fe20000000000 */
[----:B------:R-:W-:Y:S01]  /*6de0*/  UIADD3 UR4, UP0, UR4, 0x65200, URZ ;  /* 0x0006520004047890 */ /* 0x000fe2000ff1e03f */
[C---:B------:R-:W-:Y:S02]  /*6df0*/  SHF.L.U32 R6, R5.reuse, 0x1, RZ ;  /* 0x0000000105067819 */ /* 0x040fe400000006ff */
[----:B------:R-:W-:Y:S01]  /*6e00*/  SHF.L.U64.HI R5, R5, 0x1, R4 ;  /* 0x0000000105057819 */ /* 0x000fe20000010204 */
[----:B------:R-:W-:Y:S01]  /*6e10*/  UIADD3.X UR5, URZ, UR5, URZ, UP0, !UPT ;  /* 0x000000053f057290 */ /* 0x000fe200087fe43f */
[----:B------:R-:W-:Y:S02]  /*6e20*/  MOV R4, 0xffffffff ;  /* 0xffffffff00047802 */ /* 0x000fe40000000f00 */
[----:B------:R-:W-:-:S02]  /*6e30*/  IADD3 R6, P0, P1, -R6, -0x3, -R7 ;  /* 0xfffffffd06067810 */ /* 0x000fc4000791e907 */
[----:B------:R-:W-:Y:S02]  /*6e40*/  LEA R10, R7, UR6, 0x7 ;  /* 0x00000006070a7c11 */ /* 0x000fe4000f8e38ff */
[----:B------:R-:W-:Y:S02]  /*6e50*/  IADD3.X R5, ~R5, -0x1, R4, P0, P1 ;  /* 0xffffffff05057810 */ /* 0x000fe400007e2504 */
[----:B------:R-:W-:-:S03]  /*6e60*/  SHF.R.U32.HI R4, RZ, 0x4, R0 ;  /* 0x00000004ff047819 */ /* 0x000fc60000011600 */
[----:B------:R-:W-:Y:S01]  /*6e70*/  IMAD.WIDE.U32 R8, R5, -0x33333333, RZ ;  /* 0xcccccccd05087825 */ /* 0x000fe200078e00ff */
[----:B------:R-:W-:Y:S02]  /*6e80*/  IADD3 R3, R4, 0x14, RZ ;  /* 0x0000001404037810 */ /* 0x000fe40007ffe0ff */
[----:B------:R-:W-:Y:S01]  /*6e90*/  LOP3.LUT R14, RZ, R4, RZ, 0x33, !PT ;  /* 0x00000004ff0e7212 */ /* 0x000fe200078e33ff */
[C---:B------:R-:W-:Y:S01]  /*6ea0*/  IMAD.WIDE.U32 R12, P0, R6.reuse, -0x33333334, R8 ;  /* 0xcccccccc060c7825 */ /* 0x040fe20007800008 */
[----:B------:R-:W-:Y:S02]  /*6eb0*/  VIMNMX.U32 R9, R3, 0x20, !PT ;  /* 0x0000002003097848 */ /* 0x000fe40007fe0000 */
[----:B------:R-:W-:Y:S01]  /*6ec0*/  LEA R8, R11, R10, 0x2 ;  /* 0x0000000a0b087211 */ /* 0x000fe200078e10ff */
[----:B------:R-:W-:Y:S01]  /*6ed0*/  IMAD.WIDE.U32 R10, R6, -0x33333333, RZ ;  /* 0xcccccccd060a7825 */ /* 0x000fe200078e00ff */
[----:B------:R-:W-:Y:S02]  /*6ee0*/  IADD3 R9, R9, R14, RZ ;  /* 0x0000000e09097210 */ /* 0x000fe40007ffe0ff */
[----:B------:R-:W-:-:S02]  /*6ef0*/  SHF.L.U32 R10, R0, 0x7, RZ ;  /* 0x00000007000a7819 */ /* 0x000fc400000006ff */
[----:B------:R-:W-:Y:S02]  /*6f00*/  SHF.L.U32 R14, R0, 0x1, RZ ;  /* 0x00000001000e7819 */ /* 0x000fe400000006ff */
[----:B------:R-:W-:Y:S02]  /*6f10*/  IADD3 RZ, P1, R11, R12, RZ ;  /* 0x0000000c0bff7210 */ /* 0x000fe40007f3e0ff */
[----:B------:R-:W-:Y:S02]  /*6f20*/  LOP3.LUT R12, R10, 0x780, RZ, 0xc0, !PT ;  /* 0x000007800a0c7812 */ /* 0x000fe400078ec0ff */
[----:B------:R-:W-:Y:S02]  /*6f30*/  LOP3.LUT R11, R14, 0x1e, RZ, 0xc0, !PT ;  /* 0x0000001e0e0b7812 */ /* 0x000fe400078ec0ff */
[----:B------:R-:W-:Y:S02]  /*6f40*/  IADD3.X R17, RZ, RZ, RZ, P0, !PT ;  /* 0x000000ffff117210 */ /* 0x000fe400007fe4ff */
[----:B------:R-:W-:-:S02]  /*6f50*/  MOV R16, R13 ;  /* 0x0000000d00107202 */ /* 0x000fc40000000f00 */
[----:B------:R-:W-:Y:S02]  /*6f60*/  IADD3 R19, R12, UR6, RZ ;  /* 0x000000060c137c10 */ /* 0x000fe4000fffe0ff */
[----:B------:R-:W-:Y:S01]  /*6f70*/  LOP3.LUT R14, R3, R11, RZ, 0x3c, !PT ;  /* 0x0000000b030e7212 */ /* 0x000fe200078e3cff */
[----:B------:R-:W-:Y:S01]  /*6f80*/  IMAD.WIDE.U32.X R16, R5, -0x33333334, R16, P1 ;  /* 0xcccccccc05107825 */ /* 0x000fe200008e0410 */
[----:B------:R-:W-:Y:S02]  /*6f90*/  ISETP.LT.U32.AND P0, PT, R20, 0x9, PT ;  /* 0x000000091400780c */ /* 0x000fe40003f01070 */
[----:B------:R-:W-:Y:S01]  /*6fa0*/  LEA R13, R14, R19, 0x2 ;  /* 0x000000130e0d7211 */ /* 0x000fe200078e10ff */
[----:B------:R-:W-:Y:S01]  /*6fb0*/  IMAD.WIDE.U32 R14, R9, -0x33333333, RZ ;  /* 0xcccccccd090e7825 */ /* 0x000fe200078e00ff */
[----:B------:R-:W-:Y:S02]  /*6fc0*/  IADD3 R10, R4, 0x28, RZ ;  /* 0x00000028040a7810 */ /* 0x000fe40007ffe0ff */
[----:B------:R-:W-:-:S02]  /*6fd0*/  ISETP.LT.AND.EX P0, PT, R21, RZ, PT, P0 ;  /* 0x000000ff1500720c */ /* 0x000fc40003f01300 */
[----:B------:R-:W-:Y:S02]  /*6fe0*/  SHF.R.U64 R24, R16, 0x3, R17 ;  /* 0x0000000310187819 */ /* 0x000fe40000001211 */
[----:B------:R-:W-:Y:S02]  /*6ff0*/  LEA.HI R25, R15, 0x1, RZ, 0x1c ;  /* 0x000000010f197811 */ /* 0x000fe400078fe0ff */
[-C--:B------:R-:W-:Y:S02]  /*7000*/  LOP3.LUT R12, R4, R11.reuse, RZ, 0x3c, !PT ;  /* 0x0000000b040c7212 */ /* 0x080fe400078e3cff */
[----:B------:R-:W-:Y:S02]  /*7010*/  LOP3.LUT R18, R10, R11, RZ, 0x3c, !PT ;  /* 0x0000000b0a127212 */ /* 0x000fe400078e3cff */
[----:B------:R-:W-:Y:S02]  /*7020*/  SEL R16, R20, 0x9, P0 ;  /* 0x0000000914107807 */ /* 0x000fe40000000000 */
[----:B------:R-:W-:-:S02]  /*7030*/  SEL R15, R21, RZ, P0 ;  /* 0x000000ff150f7207 */ /* 0x000fc40000000000 */
[C---:B------:R-:W-:Y:S02]  /*7040*/  IADD3 R21, P0, R7.reuse, 0xa, RZ ;  /* 0x0000000a07157810 */ /* 0x040fe40007f1e0ff */
[----:B------:R-:W-:Y:S02]  /*7050*/  IADD3 R20, P1, R7, 0x14, RZ ;  /* 0x0000001407147810 */ /* 0x000fe40007f3e0ff */
[----:B------:R-:W-:Y:S02]  /*7060*/  IADD3 R24, R24, 0x1, RZ ;  /* 0x0000000118187810 */ /* 0x000fe40007ffe0ff */
[-C--:B------:R-:W-:Y:S02]  /*7070*/  LEA R12, R12, R19.reuse, 0x2 ;  /* 0x000000130c0c7211 */ /* 0x080fe400078e10ff */
[----:B------:R-:W-:Y:S02]  /*7080*/  LEA R14, R18, R19, 0x2 ;  /* 0x00000013120e7211 */ /* 0x000fe400078e10ff */
[----:B------:R-:W-:-:S02]  /*7090*/  SHF.L.U64.HI R15, R16, 0x1, R15 ;  /* 0x00000001100f7819 */ /* 0x000fc4000001020f */
[----:B------:R-:W-:Y:S02]  /*70a0*/  IADD3 R19, R4, 0x3c, RZ ;  /* 0x0000003c04137810 */ /* 0x000fe40007ffe0ff */
[----:B------:R-:W-:Y:S02]  /*70b0*/  IADD3.X R18, RZ, RZ, RZ, P0, !PT ;  /* 0x000000ffff127210 */ /* 0x000fe400007fe4ff */
[----:B------:R-:W-:Y:S02]  /*70c0*/  IADD3.X R17, RZ, RZ, RZ, P1, !PT ;  /* 0x000000ffff117210 */ /* 0x000fe40000ffe4ff */
[----:B------:R-:W-:Y:S02]  /*70d0*/  SHF.L.U32 R16, R16, 0x1, RZ ;  /* 0x0000000110107819 */ /* 0x000fe400000006ff */
[----:B------:R-:W-:Y:S02]  /*70e0*/  LOP3.LUT R25, R25, 0x3, RZ, 0xc0, !PT ;  /* 0x0000000319197812 */ /* 0x000fe400078ec0ff */
[----:B------:R-:W-:-:S07]  /*70f0*/  LOP3.LUT R24, R24, 0x3, RZ, 0xc0, !PT ;  /* 0x0000000318187812 */ /* 0x000fce00078ec0ff */
.L_x_799:
[----:B------:R-:W-:Y:S01]  /*7100*/  ISETP.GT.U32.AND P0, PT, R16, R7, PT ;  /* 0x000000071000720c */ /* 0x000fe20003f04070 */
[----:B------:R-:W-:Y:S01]  /*7110*/  BSSY B0, `(.L_x_783) ;  /* 0x00000a5000007945 */ /* 0x000fe20003800000 */
[----:B01234-:R-:W-:Y:S02]  /*7120*/  CS2R R30, SRZ ;  /* 0x00000000001e7805 */ /* 0x01ffe4000001ff00 */
[----:B------:R-:W-:-:S13]  /*7130*/  ISETP.GT.AND.EX P0, PT, R15, RZ, PT, P0 ;  /* 0x000000ff0f00720c */ /* 0x000fda0003f04300 */
[----:B------:R-:W-:Y:S05]  /*7140*/  @!P0 BRA `(.L_x_784) ;  /* 0x0000000800848947 */ /* 0x000fea0003800000 */
[----:B------:R-:W-:Y:S01]  /*7150*/  ISETP.NE.U32.AND P1, PT, R24, RZ, PT ;  /* 0x000000ff1800720c */ /* 0x000fe20003f25070 */
[----:B------:R-:W-:Y:S01]  /*7160*/  BSSY B1, `(.L_x_785) ;  /* 0x0000022000017945 */ /* 0x000fe20003800000 */
[----:B------:R-:W-:Y:S01]  /*7170*/  ISETP.GE.U32.AND P0, PT, R6, 0x1e, PT ;  /* 0x0000001e0600780c */ /* 0x000fe20003f06070 */
[----:B------:R-:W-:Y:S01]  /*7180*/  HFMA2.MMA R68, -RZ, RZ, 0, 0 ;  /* 0x00000000ff447435 */ /* 0x000fe200000001ff */
[----:B------:R-:W-:Y:S02]  /*7190*/  ISETP.NE.AND.EX P1, PT, RZ, RZ, PT, P1 ;  /* 0x000000ffff00720c */ /* 0x000fe40003f25310 */
[----:B------:R-:W-:Y:S02]  /*71a0*/  CS2R R30, SRZ ;  /* 0x00000000001e7805 */ /* 0x000fe4000001ff00 */
[----:B------:R-:W-:Y:S02]  /*71b0*/  IADD3 R26, P2, R22, R23, RZ ;  /* 0x00000017161a7210 */ /* 0x000fe40007f5e0ff */
[----:B------:R-:W-:-:S02]  /*71c0*/  ISETP.GE.U32.AND.EX P0, PT, R5, RZ, PT, P0 ;  /* 0x000000ff0500720c */ /* 0x000fc40003f06100 */
[----:B------:R-:W-:Y:S02]  /*71d0*/  MOV R67, R7 ;  /* 0x0000000700437202 */ /* 0x000fe40000000f00 */
[----:B------:R-:W-:-:S03]  /*71e0*/  LEA.HI.X.SX32 R27, R23, RZ, 0x1, P2 ;  /* 0x000000ff171b7211 */ /* 0x000fc600010f0eff */
[----:B------:R-:W-:Y:S06]  /*71f0*/  @!P1 BRA `(.L_x_786) ;  /* 0x0000000000609947 */ /* 0x000fec0003800000 */
        /* <DEDUP_REMOVED lines=24> */
.L_x_786:
[----:B------:R-:W-:Y:S05]  /*7380*/  BSYNC B1 ;  /* 0x0000000000017941 */ /* 0x000fea0003800000 */
.L_x_785:
        /* <DEDUP_REMOVED lines=18> */
.L_x_789:
[----:B------:R-:W2:Y:S04]  /*74b0*/  LDG.E.64 R32, desc[UR8][R26.64+-0x64000] ;  /* 0xf9c000081a207981 */ /* 0x000ea8000c1e1b00 */
[----:B------:R-:W3:Y:S04]  /*74c0*/  LDG.E.64 R34, desc[UR8][R26.64+-0x32000] ;  /* 0xfce000081a227981 */ /* 0x000ee8000c1e1b00 */
[----:B------:R-:W4:Y:S04]  /*74d0*/  LDG.E.64 R36, desc[UR8][R26.64] ;  /* 0x000000081a247981 */ /* 0x000f28000c1e1b00 */
[----:B------:R-:W4:Y:S04]  /*74e0*/  LDG.E.64 R42, desc[UR8][R26.64+0x32000] ;  /* 0x032000081a2a7981 */ /* 0x000f28000c1e1b00 */
[----:B-----5:R-:W4:Y:S04]  /*74f0*/  LDG.E.64 R44, desc[UR8][R26.64+0x64000] ;  /* 0x064000081a2c7981 */ /* 0x020f28000c1e1b00 */
[----:B------:R-:W4:Y:S04]  /*7500*/  LDG.E.64 R46, desc[UR8][R26.64+0x96000] ;  /* 0x096000081a2e7981 */ /* 0x000f28000c1e1b00 */
        /* <DEDUP_REMOVED lines=9> */
[----:B------:R0:W4:Y:S01]  /*75a0*/  LDG.E.64 R28, desc[UR8][R26.64+0x28a000] ;  /* 0x28a000081a1c7981 */ /* 0x000122000c1e1b00 */
        /* <DEDUP_REMOVED lines=39> */
.L_x_788:
[----:B------:R-:W-:Y:S05]  /*7820*/  BSYNC B1 ;  /* 0x0000000000017941 */ /* 0x000fea0003800000 */
.L_x_787:
        /* <DEDUP_REMOVED lines=9> */
[----:B------:R-:W4:Y:S04]  /*78c0*/  LDG.E.64 R36, desc[UR8][R26.64+0x32000] ;  /* 0x032000081a247981 */ /* 0x000f28000c1e1b00 */
[----:B------:R-:W4:Y:S04]  /*78d0*/  LDG.E.64 R42, desc[UR8][R26.64+0x64000] ;  /* 0x064000081a2a7981 */ /* 0x000f28000c1e1b00 */
[----:B-----5:R-:W4:Y:S04]  /*78e0*/  LDG.E.64 R44, desc[UR8][R26.64+0x96000] ;  /* 0x096000081a2c7981 */ /* 0x020f28000c1e1b00 */
[----:B------:R-:W4:Y:S04]  /*78f0*/  LDG.E.64 R46, desc[UR8][R26.64+0xc8000] ;  /* 0x0c8000081a2e7981 */ /* 0x000f28000c1e1b00 */
[----:B------:R0:W4:Y:S01]  /*7900*/  LDG.E.64 R48, desc[UR8][R26.64+0xfa000] ;  /* 0x0fa000081a307981 */ /* 0x000122000c1e1b00 */
        /* <DEDUP_REMOVED lines=21> */
.L_x_791:
[----:B------:R-:W-:Y:S05]  /*7a60*/  BSYNC B1 ;  /* 0x0000000000017941 */ /* 0x000fea0003800000 */
.L_x_790:
[----:B------:R-:W-:-:S04]  /*7a70*/  ISETP.LT.U32.AND P1, PT, R67, R16, PT ;  /* 0x000000104300720c */ /* 0x000fc80003f21070 */
[----:B------:R-:W-:-:S13]  /*7a80*/  ISETP.LT.OR.EX P0, PT, R68, R15, P0, P1 ;  /* 0x0000000f4400720c */ /* 0x000fda0000701710 */
[----:B------:R-:W-:Y:S05]  /*7a90*/  @!P0 BRA `(.L_x_784) ;  /* 0x0000000000308947 */ /* 0x000fea0003800000 */
[----:B------:R-:W2:Y:S04]  /*7aa0*/  LDG.E.64 R28, desc[UR8][R26.64+-0x64000] ;  /* 0xf9c000081a1c7981 */ /* 0x000ea8000c1e1b00 */
[----:B------:R-:W3:Y:S04]  /*7ab0*/  LDG.E.64 R32, desc[UR8][R26.64+-0x32000] ;  /* 0xfce000081a207981 */ /* 0x000ee8000c1e1b00 */
[----:B------:R-:W4:Y:S04]  /*7ac0*/  LDG.E.64 R34, desc[UR8][R26.64] ;  /* 0x000000081a227981 */ /* 0x000f28000c1e1b00 */
[----:B------:R-:W4:Y:S01]  /*7ad0*/  LDG.E.64 R36, desc[UR8][R26.64+0x32000] ;  /* 0x032000081a247981 */ /* 0x000f22000c1e1b00 */
[----:B--2---:R-:W-:Y:S01]  /*7ae0*/  FADD.FTZ R31, R31, R28 ;  /* 0x0000001c1f1f7221 */ /* 0x004fe20000010000 */
[----:B------:R-:W-:-:S03]  /*7af0*/  FADD.FTZ R30, R30, R29 ;  /* 0x0000001d1e1e7221 */ /* 0x000fc60000010000 */
[----:B---3--:R-:W-:Y:S01]  /*7b00*/  FADD.FTZ R31, R31, R32 ;  /* 0x000000201f1f7221 */ /* 0x008fe20000010000 */
[----:B------:R-:W-:-:S03]  /*7b10*/  FADD.FTZ R30, R30, R33 ;  /* 0x000000211e1e7221 */ /* 0x000fc60000010000 */
[----:B----4-:R-:W-:Y:S01]  /*7b20*/  FADD.FTZ R31, R31, R34 ;  /* 0x000000221f1f7221 */ /* 0x010fe20000010000 */
[----:B------:R-:W-:-:S03]  /*7b30*/  FADD.FTZ R30, R30, R35 ;  /* 0x000000231e1e7221 */ /* 0x000fc60000010000 */
[----:B------:R-:W-:Y:S01]  /*7b40*/  FADD.FTZ R31, R31, R36 ;  /* 0x000000241f1f7221 */ /* 0x000fe20000010000 */
[----:B------:R-:W-:-:S07]  /*7b50*/  FADD.FTZ R30, R30, R37 ;  /* 0x000000251e1e7221 */ /* 0x000fce0000010000 */
.L_x_784:
[----:B------:R-:W-:Y:S05]  /*7b60*/  BSYNC B0 ;  /* 0x0000000000007941 */ /* 0x000fea0003800000 */
.L_x_783:
[----:B------:R-:W-:Y:S01]  /*7b70*/  ISETP.GT.U32.AND P0, PT, R0, 0x1ff, PT ;  /* 0x000001ff0000780c */ /* 0x000fe20003f04070 */
[----:B------:R0:W-:Y:S04]  /*7b80*/  STS [R8], R31 ;  /* 0x0000001f08007388 */ /* 0x0001e80000000800 */
[----:B------:R0:W-:Y:S01]  /*7b90*/  STS [R8+0x500], R30 ;  /* 0x0005001e08007388 */ /* 0x0001e20000000800 */
[----:B------:R-:W-:Y:S07]  /*7ba0*/  BAR.SYNC.DEFER_BLOCKING 0x0 ;  /* 0x0000000000007b1d */ /* 0x000fee0000010000 */
[----:B------:R-:W-:Y:S05]  /*7bb0*/  @P0 BRA `(.L_x_792) ;  /* 0x0000001000400947 */ /* 0x000fea0003800000 */
[----:B------:R-:W-:Y:S01]  /*7bc0*/  ISETP.NE.AND P0, PT, R25, RZ, PT ;  /* 0x000000ff1900720c */ /* 0x000fe20003f05270 */
[----:B------:R-:W-:Y:S01]  /*7bd0*/  BSSY B0, `(.L_x_793) ;  /* 0x0000077000007945 */ /* 0x000fe20003800000 */
[----:B0-----:R-:W-:-:S11]  /*7be0*/  MOV R30, R4 ;  /* 0x00000004001e7202 */ /* 0x001fd60000000f00 */
[----:B------:R-:W-:Y:S05]  /*7bf0*/  @!P0 BRA `(.L_x_794) ;  /* 0x0000000400d08947 */ /* 0x000fea0003800000 */
[----:B------:R-:W-:Y:S02]  /*7c00*/  ISETP.GT.U32.AND P0, PT, R40, 0x9, PT ;  /* 0x000000092800780c */ /* 0x000fe40003f04070 */
[----:B------:R-:W-:Y:S01]  /*7c10*/  CS2R R26, SRZ ;  /* 0x00000000001a7805 */ /* 0x000fe2000001ff00 */
[----:B------:R-:W-:-:S10]  /*7c20*/  UMOV UR7, 0xffff ;  /* 0x0000ffff00077882 */ /* 0x000fd40000000000 */
[----:B------:R0:W1:Y:S04]  /*7c30*/  @!P0 LDS R26, [R12] ;  /* 0x000000000c1a8984 */ /* 0x0000680000000800 */
[----:B------:R0:W2:Y:S01]  /*7c40*/  @!P0 LDS R27, [R12+0x500] ;  /* 0x000500000c1b8984 */ /* 0x0000a20000000800 */
[----:B------:R-:W-:Y:S05]  /*7c50*/  BRA.DIV UR7, `(.L_x_795) ;  /* 0x0000001207307947 */ /* 0x000fea000b800000 */
[----:B------:R-:W-:Y:S02]  /*7c60*/  MOV R33, 0xffff ;  /* 0x0000ffff00217802 */ /* 0x000fe40000000f00 */
[----:B------:R-:W-:Y:S02]  /*7c70*/  MOV R32, 0xffff ;  /* 0x0000ffff00207802 */ /* 0x000fe40000000f00 */
[----:B------:R-:W-:Y:S01]  /*7c80*/  MOV R34, 0xffff ;  /* 0x0000ffff00227802 */ /* 0x000fe20000000f00 */
[----:B-1----:R-:W1:Y:S01]  /*7c90*/  SHFL.BFLY PT, R29, R26, 0x8, 0x101f ;  /* 0x0d101f001a1d7f89 */ /* 0x002e6200000e0000 */
[----:B------:R-:W-:Y:S02]  /*7ca0*/  MOV R35, 0xffff ;  /* 0x0000ffff00237802 */ /* 0x000fe40000000f00 */
[----:B------:R-:W-:Y:S01]  /*7cb0*/  MOV R37, 0xffff ;  /* 0x0000ffff00257802 */ /* 0x000fe20000000f00 */
[----:B--2---:R-:W2:Y:S01]  /*7cc0*/  SHFL.BFLY PT, R28, R27, 0x8, 0x101f ;  /* 0x0d101f001b1c7f89 */ /* 0x004ea200000e0000 */
[----:B------:R-:W-:Y:S01]  /*7cd0*/  MOV R36, 0xffff ;  /* 0x0000ffff00247802 */ /* 0x000fe20000000f00 */
[----:B-1----:R-:W-:Y:S01]  /*7ce0*/  FADD.FTZ R29, R29, R26 ;  /* 0x0000001a1d1d7221 */ /* 0x002fe20000010000 */
[----:B------:R-:W-:Y:S01]  /*7cf0*/  MOV R26, 0xffff ;  /* 0x0000ffff001a7802 */ /* 0x000fe20000000f00 */
[----:B--2---:R-:W-:-:S03]  /*7d00*/  FADD.FTZ R28, R28, R27 ;  /* 0x0000001b1c1c7221 */ /* 0x004fc60000010000 */
[----:B------:R-:W1:Y:S01]  /*7d10*/  SHFL.BFLY PT, R30, R29, 0x4, 0x101f ;  /* 0x0c901f001d1e7f89 */ /* 0x000e6200000e0000 */
[----:B------:R-:W-:-:S03]  /*7d20*/  MOV R27, 0xffff ;  /* 0x0000ffff001b7802 */ /* 0x000fc60000000f00 */
        /* <DEDUP_REMOVED lines=10> */
.L_x_808:
[----:B------:R-:W1:Y:S01]  /*7dd0*/  LDC.64 R26, c[0x0][0x218] ;  /* 0x00008600ff1a7b82 */ /* 0x000e620000000a00 */
[----:B------:R-:W-:Y:S01]  /*7de0*/  ISETP.NE.AND P1, PT, R40, RZ, PT ;  /* 0x000000ff2800720c */ /* 0x000fe20003f25270 */
[----:B---3--:R-:W-:Y:S01]  /*7df0*/  FADD.FTZ R32, R32, R35 ;  /* 0x0000002320207221 */ /* 0x008fe20000010000 */
[----:B------:R-:W-:Y:S02]  /*7e00*/  IADD3 R31, R4, R23, RZ ;  /* 0x00000017041f7210 */ /* 0x000fe40007ffe0ff */
[----:B------:R-:W-:-:S03]  /*7e10*/  ISETP.NE.AND P2, PT, R25, 0x1, PT ;  /* 0x000000011900780c */ /* 0x000fc60003f45270 */
[----:B------:R-:W2:Y:S06]  /*7e20*/  LDC.64 R28, c[0x0][0x220] ;  /* 0x00008800ff1c7b82 */ /* 0x000eac0000000a00 */
[----:B------:R-:W-:Y:S02]  /*7e30*/  @!P1 F2FP.BF16.F32.PACK_AB R30, RZ, R34 ;  /* 0x00000022ff1e923e */ /* 0x000fe400000010ff */
[----:B------:R-:W-:Y:S01]  /*7e40*/  @!P1 F2FP.BF16.F32.PACK_AB R32, RZ, R32 ;  /* 0x00000020ff20923e */ /* 0x000fe200000010ff */
[----:B-1----:R-:W-:-:S04]  /*7e50*/  IMAD.WIDE R26, R31, 0x2, R26 ;  /* 0x000000021f1a7825 */ /* 0x002fc800078e021a */
[----:B--2---:R-:W-:Y:S01]  /*7e60*/  IMAD.WIDE R28, R31, 0x2, R28 ;  /* 0x000000021f1c7825 */ /* 0x004fe200078e021c */
[----:B------:R-:W-:Y:S02]  /*7e70*/  PRMT R31, R30, 0x7610, R31 ;  /* 0x000076101e1f7816 */ /* 0x000fe4000000001f */
[----:B------:R-:W-:-:S03]  /*7e80*/  MOV R30, R3 ;  /* 0x00000003001e7202 */ /* 0x000fc60000000f00 */
[----:B------:R1:W-:Y:S04]  /*7e90*/  @!P1 STG.E.U16 desc[UR8][R26.64], R31 ;  /* 0x0000001f1a009986 */ /* 0x0003e8000c101508 */
[----:B------:R1:W-:Y:S01]  /*7ea0*/  @!P1 STG.E.U16 desc[UR8][R28.64], R32 ;  /* 0x000000201c009986 */ /* 0x0003e2000c101508 */
[----:B------:R-:W-:Y:S05]  /*7eb0*/  @!P2 BRA `(.L_x_794) ;  /* 0x000000040020a947 */ /* 0x000fea0003800000 */
[----:B-1----:R-:W-:Y:S01]  /*7ec0*/  CS2R R30, SRZ ;  /* 0x00000000001e7805 */ /* 0x002fe2000001ff00 */
[----:B------:R-:W-:-:S05]  /*7ed0*/  UMOV UR7, 0xffff ;  /* 0x0000ffff00077882 */ /* 0x000fca0000000000 */
[----:B------:R1:W2:Y:S04]  /*7ee0*/  @!P0 LDS R30, [R13] ;  /* 0x000000000d1e8984 */ /* 0x0002a80000000800 */
[----:B------:R1:W3:Y:S01]  /*7ef0*/  @!P0 LDS R31, [R13+0x500] ;  /* 0x000500000d1f8984 */ /* 0x0002e20000000800 */
[----:B------:R-:W-:Y:S05]  /*7f00*/  BRA.DIV UR7, `(.L_x_796) ;  /* 0x00000012075c7947 */ /* 0x000fea000b800000 */
[----:B------:R-:W-:Y:S02]  /*7f10*/  MOV R37, 0xffff ;  /* 0x0000ffff00257802 */ /* 0x000fe40000000f00 */
[----:B------:R-:W-:Y:S02]  /*7f20*/  MOV R36, 0xffff ;  /* 0x0000ffff00247802 */ /* 0x000fe40000000f00 */
[----:B------:R-:W-:Y:S01]  /*7f30*/  MOV R42, 0xffff ;  /* 0x0000ffff002a7802 */ /* 0x000fe20000000f00 */
[----:B--2---:R-:W2:Y:S01]  /*7f40*/  SHFL.BFLY PT, R33, R30, 0x8, 0x101f ;  /* 0x0d101f001e217f89 */ /* 0x004ea200000e0000 */
[----:B------:R-:W-:Y:S02]  /*7f50*/  MOV R41, 0xffff ;  /* 0x0000ffff00297802 */ /* 0x000fe40000000f00 */
[----:B------:R-:W-:Y:S01]  /*7f60*/  MOV R43, 0xffff ;  /* 0x0000ffff002b7802 */ /* 0x000fe20000000f00 */
[----:B---3--:R-:W3:Y:S01]  /*7f70*/  SHFL.BFLY PT, R32, R31, 0x8, 0x101f ;  /* 0x0d101f001f207f89 */ /* 0x008ee200000e0000 */
[----:B------:R-:W-:-:S02]  /*7f80*/  MOV R44, 0xffff ;  /* 0x0000ffff002c7802 */ /* 0x000fc40000000f00 */
[----:B------:R-:W-:Y:S01]  /*7f90*/  MOV R46, 0xffff ;  /* 0x0000ffff002e7802 */ /* 0x000fe20000000f00 */
[----:B--2---:R-:W-:Y:S01]  /*7fa0*/  FADD.FTZ R33, R33, R30 ;  /* 0x0000001e21217221 */ /* 0x004fe20000010000 */
[----:B---3--:R-:W-:-:S04]  /*7fb0*/  FADD.FTZ R32, R32, R31 ;  /* 0x0000001f20207221 */ /* 0x008fc80000010000 */
        /* <DEDUP_REMOVED lines=12> */
.L_x_818:
[----:B----4-:R-:W-:Y:S01]  /*8080*/  FADD.FTZ R31, R30, R31 ;  /* 0x0000001f1e1f7221 */ /* 0x010fe20000010000 */
[----:B------:R-:W-:Y:S02]  /*8090*/  @!P1 F2FP.BF16.F32.PACK_AB R30, RZ, R36 ;  /* 0x00000024ff1e923e */ /* 0x000fe400000010ff */
[----:B------:R-:W-:Y:S02]  /*80a0*/  ISETP.NE.AND P2, PT, R25, 0x2, PT ;  /* 0x000000021900780c */ /* 0x000fe40003f45270 */
[----:B------:R-:W-:Y:S02]  /*80b0*/  PRMT R32, R30, 0x7610, R32 ;  /* 0x000076101e207816 */ /* 0x000fe40000000020 */
[----:B------:R-:W-:Y:S02]  /*80c0*/  @!P1 F2FP.BF16.F32.PACK_AB R31, RZ, R31 ;  /* 0x0000001fff1f923e */ /* 0x000fe400000010ff */
[----:B------:R-:W-:Y:S01]  /*80d0*/  MOV R30, R10 ;  /* 0x0000000a001e7202 */ /* 0x000fe20000000f00 */
[----:B------:R2:W-:Y:S04]  /*80e0*/  @!P1 STG.E.U16 desc[UR8][R26.64+0x28], R32 ;  /* 0x000028201a009986 */ /* 0x0005e8000c101508 */
[----:B------:R2:W-:Y:S02]  /*80f0*/  @!P1 STG.E.U16 desc[UR8][R28.64+0x28], R31 ;  /* 0x0000281f1c009986 */ /* 0x0005e4000c101508 */
[----:B------:R-:W-:Y:S05]  /*8100*/  @!P2 BRA `(.L_x_794) ;  /* 0x00000000008ca947 */ /* 0x000fea0003800000 */
[----:B--2---:R-:W-:Y:S01]  /*8110*/  CS2R R30, SRZ ;  /* 0x00000000001e7805 */ /* 0x004fe2000001ff00 */
[----:B------:R-:W-:-:S05]  /*8120*/  UMOV UR7, 0xffff ;  /* 0x0000ffff00077882 */ /* 0x000fca0000000000 */
[----:B------:R2:W3:Y:S04]  /*8130*/  @!P0 LDS R30, [R14] ;  /* 0x000000000e1e8984 */ /* 0x0004e80000000800 */
[----:B------:R2:W4:Y:S01]  /*8140*/  @!P0 LDS R31, [R14+0x500] ;  /* 0x000500000e1f8984 */ /* 0x0005220000000800 */
[----:B------:R-:W-:Y:S05]  /*8150*/  BRA.DIV UR7, `(.L_x_797) ;  /* 0x0000001207b47947 */ /* 0x000fea000b800000 */
[----:B------:R-:W-:Y:S02]  /*8160*/  MOV R37, 0xffff ;  /* 0x0000ffff00257802 */ /* 0x000fe40000000f00 */
[----:B------:R-:W-:Y:S02]  /*8170*/  MOV R36, 0xffff ;  /* 0x0000ffff00247802 */ /* 0x000fe40000000f00 */
[----:B------:R-:W-:Y:S01]  /*8180*/  MOV R42, 0xffff ;  /* 0x0000ffff002a7802 */ /* 0x000fe20000000f00 */
[----:B---3--:R-:W3:Y:S01]  /*8190*/  SHFL.BFLY PT, R33, R30, 0x8, 0x101f ;  /* 0x0d101f001e217f89 */ /* 0x008ee200000e0000 */
[----:B------:R-:W-:Y:S02]  /*81a0*/  MOV R41, 0xffff ;  /* 0x0000ffff00297802 */ /* 0x000fe40000000f00 */
[----:B------:R-:W-:Y:S01]  /*81b0*/  MOV R43, 0xffff ;  /* 0x0000ffff002b7802 */ /* 0x000fe20000000f00 */
[----:B----4-:R-:W4:Y:S01]  /*81c0*/  SHFL.BFLY PT, R32, R31, 0x8, 0x101f ;  /* 0x0d101f001f207f89 */ /* 0x010f2200000e0000 */
[----:B------:R-:W-:-:S02]  /*81d0*/  MOV R44, 0xffff ;  /* 0x0000ffff002c7802 */ /* 0x000fc40000000f00 */
[----:B------:R-:W-:Y:S01]  /*81e0*/  MOV R46, 0xffff ;  /* 0x0000ffff002e7802 */ /* 0x000fe20000000f00 */
[----:B---3--:R-:W-:Y:S01]  /*81f0*/  FADD.FTZ R33, R33, R30 ;  /* 0x0000001e21217221 */ /* 0x008fe20000010000 */
[----:B----4-:R-:W-:-:S04]  /*8200*/  FADD.FTZ R32, R32, R31 ;  /* 0x0000001f20207221 */ /* 0x010fc80000010000 */
[----:B------:R-:W3:Y:S01]  /*8210*/  SHFL.BFLY PT, R34, R33, 0x4, 0x101f ;  /* 0x0c901f0021227f89 */ /* 0x000ee200000e0000 */
[----:B------:R-:W-:-:S03]  /*8220*/  MOV R31, 0xffff ;  /* 0x0000ffff001f7802 */ /* 0x000fc60000000f00 */
[----:B------:R-:W4:Y:S01]  /*8230*/  SHFL.BFLY PT, R35, R32, 0x4, 0x101f ;  /* 0x0c901f0020237f89 */ /* 0x000f2200000e0000 */
[----:B---3--:R-:W-:Y:S01]  /*8240*/  FADD.FTZ R34, R33, R34 ;  /* 0x0000002221227221 */ /* 0x008fe20000010000 */
[----:B----4-:R-:W-:-:S04]  /*8250*/  FADD.FTZ R35, R32, R35 ;  /* 0x0000002320237221 */ /* 0x010fc80000010000 */
[----:B------:R-:W3:Y:S04]  /*8260*/  SHFL.BFLY PT, R37, R34, 0x2, 0x101f ;  /* 0x0c501f0022257f89 */ /* 0x000ee800000e0000 */
[----:B------:R-:W4:Y:S01]  /*8270*/  SHFL.BFLY PT, R30, R35, 0x2, 0x101f ;  /* 0x0c501f00231e7f89 */ /* 0x000f2200000e0000 */
[----:B---3--:R-:W-:Y:S01]  /*8280*/  FADD.FTZ R37, R34, R37 ;  /* 0x0000002522257221 */ /* 0x008fe20000010000 */
[----:B----4-:R-:W-:-:S04]  /*8290*/  FADD.FTZ R30, R35, R30 ;  /* 0x0000001e231e7221 */ /* 0x010fc80000010000 */
[----:B------:R-:W3:Y:S04]  /*82a0*/  SHFL.BFLY PT, R36, R37, 0x1, 0x101f ;  /* 0x0c301f0025247f89 */ /* 0x000ee800000e0000 */
[----:B------:R4:W0:Y:S02]  /*82b0*/  SHFL.BFLY PT, R31, R30, 0x1, 0x101f ;  /* 0x0c301f001e1f7f89 */ /* 0x00082400000e0000 */
[----:B---34-:R-:W-:-:S07]  /*82c0*/  FADD.FTZ R36, R37, R36 ;  /* 0x0000002425247221 */ /* 0x018fce0000010000 */
.L_x_828:
[----:B0-----:R-:W-:Y:S01]  /*82d0*/  FADD.FTZ R31, R30, R31 ;  /* 0x0000001f1e1f7221 */ /* 0x001fe20000010000 */
[----:B------:R-:W-:-:S04]  /*82e0*/  @!P1 F2FP.BF16.F32.PACK_AB R30, RZ, R36 ;  /* 0x00000024ff1e923e */ /* 0x000fc800000010ff */
[----:B------:R-:W-:Y:S02]  /*82f0*/  PRMT R32, R30, 0x7610, R32 ;  /* 0x000076101e207816 */ /* 0x000fe40000000020 */
[----:B------:R-:W-:Y:S02]  /*8300*/  @!P1 F2FP.BF16.F32.PACK_AB R31, RZ, R31 ;  /* 0x0000001fff1f923e */ /* 0x000fe400000010ff */
[----:B------:R-:W-:Y:S01]  /*8310*/  MOV R30, R19 ;  /* 0x00000013001e7202 */ /* 0x000fe20000000f00 */
[----:B------:R3:W-:Y:S04]  /*8320*/  @!P1 STG.E.U16 desc[UR8][R26.64+0x50], R32 ;  /* 0x000050201a009986 */ /* 0x0007e8000c101508 */
[----:B------:R3:W-:Y:S02]  /*8330*/  @!P1 STG.E.U16 desc[UR8][R28.64+0x50], R31 ;  /* 0x0000501f1c009986 */ /* 0x0007e4000c101508 */
.L_x_794:
[----:B------:R-:W-:Y:S05]  /*8340*/  BSYNC B0 ;  /* 0x0000000000007941 */ /* 0x000fea0003800000 */
.L_x_793:
[----:B------:R-:W-:-:S13]  /*8350*/  ISETP.GE.U32.AND P0, PT, R9, 0x3c, PT ;  /* 0x0000003c0900780c */ /* 0x000fda0003f06070 */
[----:B------:R-:W-:Y:S05]  /*8360*/  @!P0 BRA `(.L_x_792) ;  /* 0x0000000800548947 */ /* 0x000fea0003800000 */
[----:B------:R-:W-:Y:S01]  /*8370*/  ISETP.GT.U32.AND P0, PT, R40, 0x9, PT ;  /* 0x000000092800780c */ /* 0x000fe20003f04070 */
[----:B------:R-:W-:-:S12]  /*8380*/  UMOV UR7, 0xffff ;  /* 0x0000ffff00077882 */ /* 0x000fd80000000000 */
[----:B-123--:R-:W-:Y:S02]  /*8390*/  @!P0 LOP3.LUT R27, R30, R11, RZ, 0x3c, !PT ;  /* 0x0000000b1e1b8212 */ /* 0x00efe400078e3cff */
[----:B------:R-:W-:-:S04]  /*83a0*/  @!P0 LEA R28, R40, UR6, 0x7 ;  /* 0x00000006281c8c11 */ /* 0x000fc8000f8e38ff */
[----:B------:R-:W-:Y:S02]  /*83b0*/  @!P0 LEA R28, R27, R28, 0x2 ;  /* 0x0000001c1b1c8211 */ /* 0x000fe400078e10ff */
[----:B------:R-:W-:-:S06]  /*83c0*/  CS2R R26, SRZ ;  /* 0x00000000001a7805 */ /* 0x000fcc000001ff00 */
[----:B------:R1:W2:Y:S04]  /*83d0*/  @!P0 LDS R26, [R28] ;  /* 0x000000001c1a8984 */ /* 0x0002a80000000800 */
[----:B------:R1:W3:Y:S01]  /*83e0*/  @!P0 LDS R27, [R28+0x500] ;  /* 0x000500001c1b8984 */ /* 0x0002e20000000800 */
[----:B------:R-:W-:Y:S05]  /*83f0*/  BRA.DIV UR7, `(.L_x_798) ;  /* 0x0000001207f87947 */ /* 0x000fea000b800000 */
[----:B-1----:R-:W-:Y:S01]  /*8400*/  @!P0 IADD3 R28, R30, 0x28, RZ ;  /* 0x000000281e1c8810 */ /* 0x002fe20007ffe0ff */
[----:B------:R-:W-:Y:S01]  /*8410*/  HFMA2.MMA R41, -RZ, RZ, 0, 0 ;  /* 0x00000000ff297435 */ /* 0x000fe200000001ff */
[----:B------:R-:W-:Y:S01]  /*8420*/  @!P0 LEA R29, R40, UR6, 0x7 ;  /* 0x00000006281d8c11 */ /* 0x000fe2000f8e38ff */
[----:B------:R-:W-:Y:S01]  /*8430*/  HFMA2.MMA R35, -RZ, RZ, 0, 0 ;  /* 0x00000000ff237435 */ /* 0x000fe200000001ff */
[----:B------:R-:W-:Y:S02]  /*8440*/  @!P0 LOP3.LUT R28, R28, R11, RZ, 0x3c, !PT ;  /* 0x0000000b1c1c8212 */ /* 0x000fe400078e3cff */
[----:B------:R-:W-:Y:S02]  /*8450*/  @!P0 IADD3 R32, R30, 0x14, RZ ;  /* 0x000000141e208810 */ /* 0x000fe40007ffe0ff */
[----:B------:R-:W-:Y:S02]  /*8460*/  @!P0 LEA R28, R28, R29, 0x2 ;  /* 0x0000001d1c1c8211 */ /* 0x000fe400078e10ff */
[----:B------:R-:W-:-:S02]  /*8470*/  @!P0 LEA R31, R40, UR6, 0x7 ;  /* 0x00000006281f8c11 */ /* 0x000fc4000f8e38ff */
[----:B------:R-:W-:Y:S01]  /*8480*/  @!P0 LOP3.LUT R32, R32, R11, RZ, 0x3c, !PT ;  /* 0x0000000b20208212 */ /* 0x000fe200078e3cff */
[----:B------:R-:W1:Y:S01]  /*8490*/  @!P0 LDS R29, [R28] ;  /* 0x000000001c1d8984 */ /* 0x000e620000000800 */
[----:B------:R-:W-:Y:S02]  /*84a0*/  @!P0 IADD3 R48, R30, 0x3c, RZ ;  /* 0x0000003c1e308810 */ /* 0x000fe40007ffe0ff */
[----:B------:R-:W-:Y:S01]  /*84b0*/  @!P0 LEA R32, R32, R31, 0x2 ;  /* 0x0000001f20208211 */ /* 0x000fe200078e10ff */
[----:B------:R-:W4:Y:S01]  /*84c0*/  @!P0 LDS R44, [R28+0x500] ;  /* 0x000500001c2c8984 */ /* 0x000f220000000800 */
[----:B-----5:R-:W-:Y:S02]  /*84d0*/  @!P0 LEA R45, R40, UR6, 0x7 ;  /* 0x00000006282d8c11 */ /* 0x020fe4000f8e38ff */
[----:B------:R-:W-:Y:S01]  /*84e0*/  @!P0 LOP3.LUT R48, R48, R11, RZ, 0x3c, !PT ;  /* 0x0000000b30308212 */ /* 0x000fe200078e3cff */
[----:B------:R-:W0:Y:S01]  /*84f0*/  @!P0 LDS R34, [R32+0x500] ;  /* 0x0005000020228984 */ /* 0x000e220000000800 */
[----:B------:R-:W-:-:S02]  /*8500*/  MOV R31, 0xffff ;  /* 0x0000ffff001f7802 */ /* 0x000fc40000000f00 */
[----:B------:R-:W-:Y:S01]  /*8510*/  @!P0 LEA R48, R48, R45, 0x2 ;  /* 0x0000002d30308211 */ /* 0x000fe200078e10ff */
[----:B------:R2:W0:Y:S01]  /*8520*/  @!P0 LDS R33, [R32] ;  /* 0x0000000020218984 */ /* 0x0004220000000800 */
[----:B------:R-:W-:Y:S01]  /*8530*/  MOV R36, RZ ;  /* 0x000000ff00247202 */ /* 0x000fe20000000f00 */
[----:B------:R-:W-:Y:S01]  /*8540*/  HFMA2.MMA R45, -RZ, RZ, 0, 0 ;  /* 0x00000000ff2d7435 */ /* 0x000fe200000001ff */
[----:B------:R-:W-:Y:S01]  /*8550*/  MOV R43, RZ ;  /* 0x000000ff002b7202 */ /* 0x000fe20000000f00 */
[----:B------:R-:W-:Y:S01]  /*8560*/  @!P0 LDS R49, [R48] ;  /* 0x0000000030318984 */ /* 0x000fe20000000800 */
[----:B------:R-:W-:Y:S02]  /*8570*/  MOV R54, 0xffff ;  /* 0x0000ffff00367802 */ /* 0x000fe40000000f00 */
[----:B------:R-:W-:Y:S01]  /*8580*/  MOV R52, 0xffff ;  /* 0x0000ffff00347802 */ /* 0x000fe20000000f00 */
[----:B------:R-:W-:Y:S01]  /*8590*/  @!P0 LDS R50, [R48+0x500] ;  /* 0x0005000030328984 */ /* 0x000fe20000000800 */
[----:B--2---:R-:W-:-:S02]  /*85a0*/  MOV R32, 0xffff ;  /* 0x0000ffff00207802 */ /* 0x004fc40000000f00 */
[----:B------:R-:W-:Y:S02]  /*85b0*/  MOV R51, 0xffff ;  /* 0x0000ffff00337802 */ /* 0x000fe40000000f00 */
[----:B------:R-:W-:Y:S01]  /*85c0*/  MOV R47, RZ ;  /* 0x000000ff002f7202 */ /* 0x000fe20000000f00 */
[----:B---3--:R-:W2:Y:S01]  /*85d0*/  SHFL.BFLY PT, R28, R27, 0x8, 0x101f ;  /* 0x0d101f001b1c7f89 */ /* 0x008ea200000e0000 */
[----:B-1----:R-:W-:-:S03]  /*85e0*/  @!P0 MOV R41, R29 ;  /* 0x0000001d00298202 */ /* 0x002fc60000000f00 */
[----:B------:R-:W1:Y:S01]  /*85f0*/  SHFL.BFLY PT, R29, R26, 0x8, 0x101f ;  /* 0x0d101f001a1d7f89 */ /* 0x000e6200000e0000 */
[----:B----4-:R-:W-:-:S03]  /*8600*/  @!P0 MOV R43, R44 ;  /* 0x0000002c002b8202 */ /* 0x010fc60000000f00 */
[----:B------:R-:W3:Y:S01]  /*8610*/  SHFL.BFLY PT, R44, R41, 0x8, 0x101f ;  /* 0x0d101f00292c7f89 */ /* 0x000ee200000e0000 */
[----:B0-----:R-:W-:Y:S02]  /*8620*/  @!P0 MOV R36, R34 ;  /* 0x0000002200248202 */ /* 0x001fe40000000f00 */
[----:B------:R-:W-:Y:S01]  /*8630*/  MOV R34, 0xffff ;  /* 0x0000ffff00227802 */ /* 0x000fe20000000f00 */
[----:B------:R-:W0:Y:S01]  /*8640*/  SHFL.BFLY PT, R46, R43, 0x8, 0x101f ;  /* 0x0d101f002b2e7f89 */ /* 0x000e2200000e0000 */
[----:B------:R-:W-:Y:S01]  /*8650*/  @!P0 MOV R35, R33 ;  /* 0x0000002100238202 */ /* 0x000fe20000000f00 */
[----:B--2---:R-:W-:Y:S01]  /*8660*/  FADD.FTZ R28, R28, R27 ;  /* 0x0000001b1c1c7221 */ /* 0x004fe20000010000 */
[----:B------:R-:W-:Y:S02]  /*8670*/  MOV R33, 0xffff ;  /* 0x0000ffff00217802 */ /* 0x000fe40000000f00 */
[----:B------:R-:W-:Y:S01]  /*8680*/  @!P0 MOV R45, R49 ;  /* 0x00000031002d8202 */ /* 0x000fe20000000f00 */
[----:B------:R-:W2:Y:S01]  /*8690*/  SHFL.BFLY PT, R42, R35, 0x8, 0x101f ;  /* 0x0d101f00232a7f89 */ /* 0x000ea200000e0000 */
[----:B------:R-:W-:-:S02]  /*86a0*/  MOV R49, 0xffff ;  /* 0x0000ffff00317802 */ /* 0x000fc40000000f00 */
[----:B------:R-:W-:Y:S01]  /*86b0*/  @!P0 MOV R47, R50 ;  /* 0x00000032002f8202 */ /* 0x000fe20000000f00 */
[----:B------:R-:W4:Y:S01]  /*86c0*/  SHFL.BFLY PT, R37, R36, 0x8, 0x101f ;  /* 0x0d101f0024257f89 */ /* 0x000f2200000e0000 */
[----:B------:R-:W-:-:S03]  /*86d0*/  ISETP.NE.AND P0, PT, R40, RZ, PT ;  /* 0x000000ff2800720c */ /* 0x000fc60003f05270 */
[----:B------:R-:W4:Y:S01]  /*86e0*/  SHFL.BFLY PT, R27, R28, 0x4, 0x101f ;  /* 0x0c901f001c1b7f89 */ /* 0x000f2200000e0000 */
[----:B-1----:R-:W-:-:S03]  /*86f0*/  FADD.FTZ R29, R29, R26 ;  /* 0x0000001a1d1d7221 */ /* 0x002fc60000010000 */
[----:B------:R-:W1:Y:S01]  /*8700*/  SHFL.BFLY PT, R48, R45, 0x8, 0x101f ;  /* 0x0d101f002d307f89 */ /* 0x000e6200000e0000 */
[----:B---3--:R-:W-:-:S03]  /*8710*/  FADD.FTZ R44, R44, R41 ;  /* 0x000000292c2c7221 */ /* 0x008fc60000010000 */
[----:B------:R-:W3:Y:S01]  /*8720*/  SHFL.BFLY PT, R26, R29, 0x4, 0x101f ;  /* 0x0c901f001d1a7f89 */ /* 0x000ee200000e0000 */
[----:B0-----:R-:W-:-:S03]  /*8730*/  FADD.FTZ R46, R46, R43 ;  /* 0x0000002b2e2e7221 */ /* 0x001fc60000010000 */
[----:B------:R-:W0:Y:S01]  /*8740*/  SHFL.BFLY PT, R41, R44, 0x4, 0x101f ;  /* 0x0c901f002c297f89 */ /* 0x000e2200000e0000 */
[----:B--2---:R-:W-:-:S03]  /*8750*/  FADD.FTZ R42, R42, R35 ;  /* 0x000000232a2a7221 */ /* 0x004fc60000010000 */
[----:B------:R-:W2:Y:S01]  /*8760*/  SHFL.BFLY PT, R43, R46, 0x4, 0x101f ;  /* 0x0c901f002e2b7f89 */ /* 0x000ea200000e0000 */
[----:B----4-:R-:W-:-:S03]  /*8770*/  FADD.FTZ R37, R37, R36 ;  /* 0x0000002425257221 */ /* 0x010fc60000010000 */
[----:B------:R-:W4:Y:S01]  /*8780*/  SHFL.BFLY PT, R35, R42, 0x4, 0x101f ;  /* 0x0c901f002a237f89 */ /* 0x000f2200000e0000 */
[----:B------:R-:W-:-:S03]  /*8790*/  FADD.FTZ R27, R28, R27 ;  /* 0x0000001b1c1b7221 */ /* 0x000fc60000010000 */
[----:B------:R-:W4:Y:S01]  /*87a0*/  SHFL.BFLY PT, R36, R37, 0x4, 0x101f ;  /* 0x0c901f0025247f89 */ /* 0x000f2200000e0000 */
[----:B------:R-:W-:Y:S01]  /*87b0*/  MOV R28, 0xffff ;  /* 0x0000ffff001c7802 */ /* 0x000fe20000000f00 */
[----:B-1----:R-:W-:Y:S02]  /*87c0*/  FADD.FTZ R48, R48, R45 ;  /* 0x0000002d30307221 */ /* 0x002fe40000010000 */
[----:B------:R-:W1:Y:S01]  /*87d0*/  SHFL.BFLY PT, R50, R47, 0x8, 0x101f ;  /* 0x0d101f002f327f89 */ /* 0x000e6200000e0000 */
[----:B------:R-:W-:Y:S01]  /*87e0*/  MOV R45, 0xffff ;  /* 0x0000ffff002d7802 */ /* 0x000fe20000000f00 */
[----:B---3--:R-:W-:Y:S01]  /*87f0*/  FADD.FTZ R26, R29, R26 ;  /* 0x0000001a1d1a7221 */ /* 0x008fe20000010000 */
[----:B------:R-:W-:Y:S01]  /*8800*/  MOV R29, 0xffff ;  /* 0x0000ffff001d7802 */ /* 0x000fe20000000f00 */
[----:B------:R-:W3:Y:S01]  /*8810*/  SHFL.BFLY PT, R28, R27, 0x2, 0x101f ;  /* 0x0c501f001b1c7f89 */ /* 0x000ee200000e0000 */
[----:B0-----:R-:W-:-:S03]  /*8820*/  FADD.FTZ R41, R44, R41 ;  /* 0x000000292c297221 */ /* 0x001fc60000010000 */
[----:B------:R-:W0:Y:S01]  /*8830*/  SHFL.BFLY PT, R45, R48, 0x4, 0x101f ;  /* 0x0c901f00302d7f89 */ /* 0x000e2200000e0000 */
[----:B--2---:R-:W-:-:S03]  /*8840*/  FADD.FTZ R43, R46, R43 ;  /* 0x0000002b2e2b7221 */ /* 0x004fc60000010000 */
[----:B------:R-:W2:Y:S01]  /*8850*/  SHFL.BFLY PT, R29, R26, 0x2, 0x101f ;  /* 0x0c501f001a1d7f89 */ /* 0x000ea200000e0000 */
[----:B------:R-:W-:Y:S01]  /*8860*/  MOV R46, 0xffff ;  /* 0x0000ffff002e7802 */ /* 0x000fe20000000f00 */
[----:B----4-:R-:W-:Y:S02]  /*8870*/  FADD.FTZ R35, R42, R35 ;  /* 0x000000232a237221 */ /* 0x010fe40000010000 */
[----:B------:R-:W4:Y:S01]  /*8880*/  SHFL.BFLY PT, R44, R41, 0x2, 0x101f ;  /* 0x0c501f00292c7f89 */ /* 0x000f2200000e0000 */
[----:B------:R-:W-:-:S03]  /*8890*/  FADD.FTZ R36, R37, R36 ;  /* 0x0000002425247221 */ /* 0x000fc60000010000 */
[----:B------:R-:W4:Y:S01]  /*88a0*/  SHFL.BFLY PT, R42, R35, 0x2, 0x101f ;  /* 0x0c501f00232a7f89 */ /* 0x000f2200000e0000 */
[----:B-1----:R-:W-:-:S03]  /*88b0*/  FADD.FTZ R50, R50, R47 ;  /* 0x0000002f32327221 */ /* 0x002fc60000010000 */
[----:B------:R-:W1:Y:S01]  /*88c0*/  SHFL.BFLY PT, R37, R36, 0x2, 0x101f ;  /* 0x0c501f0024257f89 */ /* 0x000e6200000e0000 */
[----:B------:R-:W-:-:S03]  /*88d0*/  MOV R47, 0xffff ;  /* 0x0000ffff002f7802 */ /* 0x000fc60000000f00 */
[----:B------:R-:W1:Y:S01]  /*88e0*/  SHFL.BFLY PT, R46, R43, 0x2, 0x101f ;  /* 0x0c501f002b2e7f89 */ /* 0x000e6200000e0000 */
[----:B---3--:R-:W-:-:S03]  /*88f0*/  FADD.FTZ R32, R27, R28 ;  /* 0x0000001c1b207221 */ /* 0x008fc60000010000 */
[----:B------:R-:W3:Y:S01]  /*8900*/  SHFL.BFLY PT, R47, R50, 0x4, 0x101f ;  /* 0x0c901f00322f7f89 */ /* 0x000ee200000e0000 */
[----:B0-----:R-:W-:Y:S01]  /*8910*/  FADD.FTZ R45, R48, R45 ;  /* 0x0000002d302d7221 */ /* 0x001fe20000010000 */
[----:B------:R-:W-:Y:S01]  /*8920*/  MOV R48, 0xffff ;  /* 0x0000ffff00307802 */ /* 0x000fe20000000f00 */
[----:B--2---:R-:W-:Y:S01]  /*8930*/  FADD.FTZ R31, R26, R29 ;  /* 0x0000001d1a1f7221 */ /* 0x004fe20000010000 */
[----:B------:R-:W0:Y:S01]  /*8940*/  SHFL.BFLY PT, R33, R32, 0x1, 0x101f ;  /* 0x0c301f0020217f89 */ /* 0x000e2200000e0000 */
[----:B------:R-:W2:Y:S01]  /*8950*/  LDC.64 R26, c[0x0][0x218] ;  /* 0x00008600ff1a7b82 */ /* 0x000ea20000000a00 */
[----:B----4-:R-:W-:Y:S02]  /*8960*/  FADD.FTZ R44, R41, R44 ;  /* 0x0000002c292c7221 */ /* 0x010fe40000010000 */
[----:B------:R-:W4:Y:S01]  /*8970*/  SHFL.BFLY PT, R34, R31, 0x1, 0x101f ;  /* 0x0c301f001f227f89 */ /* 0x000f2200000e0000 */
[----:B------:R-:W-:Y:S01]  /*8980*/  MOV R41, 0xffff ;  /* 0x0000ffff00297802 */ /* 0x000fe20000000f00 */
[----:B------:R-:W-:Y:S01]  /*8990*/  FADD.FTZ R42, R35, R42 ;  /* 0x0000002a232a7221 */ /* 0x000fe20000010000 */
[----:B------:R-:W-:-:S02]  /*89a0*/  MOV R35, 0xffff ;  /* 0x0000ffff00237802 */ /* 0x000fc40000000f00 */
[----:B------:R-:W2:Y:S01]  /*89b0*/  LDC.64 R28, c[0x0][0x220] ;  /* 0x00008800ff1c7b82 */ /* 0x000ea20000000a00 */
[----:B------:R-:W2:Y:S01]  /*89c0*/  SHFL.BFLY PT, R48, R45, 0x2, 0x101f ;  /* 0x0c501f002d307f89 */ /* 0x000ea200000e0000 */
[----:B-1----:R-:W-:Y:S01]  /*89d0*/  FADD.FTZ R37, R36, R37 ;  /* 0x0000002524257221 */ /* 0x002fe20000010000 */
[----:B------:R-:W-:Y:S02]  /*89e0*/  MOV R36, 0xffff ;  /* 0x0000ffff00247802 */ /* 0x000fe40000000f00 */
[----:B------:R-:W1:Y:S01]  /*89f0*/  SHFL.BFLY PT, R35, R42, 0x1, 0x101f ;  /* 0x0c301f002a237f89 */ /* 0x000e6200000e0000 */
[----:B------:R-:W-:Y:S01]  /*8a00*/  FADD.FTZ R43, R43, R46 ;  /* 0x0000002e2b2b7221 */ /* 0x000fe20000010000 */
[----:B------:R-:W-:Y:S02]  /*8a10*/  MOV R46, 0xffff ;  /* 0x0000ffff002e7802 */ /* 0x000fe40000000f00 */
[----:B------:R-:W1:Y:S01]  /*8a20*/  SHFL.BFLY PT, R36, R37, 0x1, 0x101f ;  /* 0x0c301f0025247f89 */ /* 0x000e6200000e0000 */
[----:B---3--:R-:W-:Y:S01]  /*8a30*/  FADD.FTZ R47, R50, R47 ;  /* 0x0000002f322f7221 */ /* 0x008fe20000010000 */
[----:B------:R-:W-:-:S02]  /*8a40*/  MOV R50, 0xffff ;  /* 0x0000ffff00327802 */ /* 0x000fc40000000f00 */
[----:B------:R-:W3:Y:S01]  /*8a50*/  SHFL.BFLY PT, R41, R44, 0x1, 0x101f ;  /* 0x0c301f002c297f89 */ /* 0x000ee200000e0000 */
[----:B0-----:R-:W-:-:S03]  /*8a60*/  FADD.FTZ R32, R32, R33 ;  /* 0x0000002120207221 */ /* 0x001fc60000010000 */
[----:B------:R-:W0:Y:S01]  /*8a70*/  SHFL.BFLY PT, R46, R43, 0x1, 0x101f ;  /* 0x0c301f002b2e7f89 */ /* 0x000e2200000e0000 */
[----:B----4-:R-:W-:Y:S01]  /*8a80*/  FADD.FTZ R34, R31, R34 ;  /* 0x000000221f227221 */ /* 0x010fe20000010000 */
[----:B------:R-:W-:Y:S02]  /*8a90*/  IADD3 R31, R30, R23, RZ ;  /* 0x000000171e1f7210 */ /* 0x000fe40007ffe0ff */
[----:B------:R-:W4:Y:S01]  /*8aa0*/  SHFL.BFLY PT, R50, R47, 0x2, 0x101f ;  /* 0x0c501f002f327f89 */ /* 0x000f2200000e0000 */
[----:B------:R-:W-:Y:S02]  /*8ab0*/  @!P0 F2FP.BF16.F32.PACK_AB R32, RZ, R32 ;  /* 0x00000020ff20823e */ /* 0x000fe400000010ff */
[----:B------:R-:W-:Y:S01]  /*8ac0*/  @!P0 F2FP.BF16.F32.PACK_AB R30, RZ, R34 ;  /* 0x00000022ff1e823e */ /* 0x000fe200000010ff */
[----:B--2---:R-:W-:Y:S01]  /*8ad0*/  IMAD.WIDE R26, R31, 0x2, R26 ;  /* 0x000000021f1a7825 */ /* 0x004fe200078e021a */
[----:B------:R-:W-:-:S03]  /*8ae0*/  PRMT R51, R32, 0x7610, R51 ;  /* 0x0000761020337816 */ /* 0x000fc60000000033 */
[----:B------:R-:W-:Y:S01]  /*8af0*/  FADD.FTZ R45, R45, R48 ;  /* 0x000000302d2d7221 */ /* 0x000fe20000010000 */
[----:B------:R-:W-:Y:S01]  /*8b00*/  PRMT R49, R30, 0x7610, R49 ;  /* 0x000076101e317816 */ /* 0x000fe20000000031 */
[----:B-1----:R-:W-:Y:S01]  /*8b10*/  FADD.FTZ R30, R42, R35 ;  /* 0x000000232a1e7221 */ /* 0x002fe20000010000 */
[----:B------:R-:W-:Y:S01]  /*8b20*/  IMAD.WIDE R28, R31, 0x2, R28 ;  /* 0x000000021f1c7825 */ /* 0x000fe200078e021c */
[----:B------:R-:W-:-:S03]  /*8b30*/  MOV R34, 0xffff ;  /* 0x0000ffff00227802 */ /* 0x000fc60000000f00 */
[----:B------:R-:W-:Y:S01]  /*8b40*/  FADD.FTZ R31, R37, R36 ;  /* 0x00000024251f7221 */ /* 0x000fe20000010000 */
[----:B------:R-:W-:Y:S01]  /*8b50*/  @!P0 F2FP.BF16.F32.PACK_AB R30, RZ, R30 ;  /* 0x0000001eff1e823e */ /* 0x000fe200000010ff */
[----:B------:R-:W-:Y:S01]  /*8b60*/  @!P0 STG.E.U16 desc[UR8][R26.64], R49 ;  /* 0x000000311a008986 */ /* 0x000fe2000c101508 */
[----:B---3--:R-:W-:Y:S02]  /*8b70*/  FADD.FTZ R32, R44, R41 ;  /* 0x000000292c207221 */ /* 0x008fe40000010000 */
[----:B------:R-:W-:Y:S01]  /*8b80*/  PRMT R35, R30, 0x7610, R35 ;  /* 0x000076101e237816 */ /* 0x000fe20000000023 */
[----:B------:R-:W-:Y:S01]  /*8b90*/  @!P0 STG.E.U16 desc[UR8][R28.64], R51 ;  /* 0x000000331c008986 */ /* 0x000fe2000c101508 */
[----:B------:R-:W-:Y:S01]  /*8ba0*/  @!P0 F2FP.BF16.F32.PACK_AB R31, RZ, R31 ;  /* 0x0000001fff1f823e */ /* 0x000fe200000010ff */
[----:B0-----:R-:W-:Y:S01]  /*8bb0*/  FADD.FTZ R33, R43, R46 ;  /* 0x0000002e2b217221 */ /* 0x001fe20000010000 */
[----:B------:R-:W-:Y:S01]  /*8bc0*/  @!P0 F2FP.BF16.F32.PACK_AB R32, RZ, R32 ;  /* 0x00000020ff20823e */ /* 0x000fe200000010ff */
[----:B------:R-:W0:Y:S01]  /*8bd0*/  SHFL.BFLY PT, R34, R45, 0x1, 0x101f ;  /* 0x0c301f002d227f89 */ /* 0x000e2200000e0000 */
[----:B------:R-:W-:Y:S01]  /*8be0*/  MOV R30, 0xffff ;  /* 0x0000ffff001e7802 */ /* 0x000fe20000000f00 */
[----:B----4-:R-:W-:Y:S01]  /*8bf0*/  FADD.FTZ R47, R47, R50 ;  /* 0x000000322f2f7221 */ /* 0x010fe20000010000 */
[----:B------:R-:W-:Y:S01]  /*8c00*/  @!P0 F2FP.BF16.F32.PACK_AB R33, RZ, R33 ;  /* 0x00000021ff21823e */ /* 0x000fe200000010ff */
[----:B------:R1:W-:Y:S04]  /*8c10*/  @!P0 STG.E.U16 desc[UR8][R26.64+0x28], R35 ;  /* 0x000028231a008986 */ /* 0x0003e8000c101508 */
[----:B------:R1:W-:Y:S04]  /*8c20*/  @!P0 STG.E.U16 desc[UR8][R28.64+0x28], R31 ;  /* 0x0000281f1c008986 */ /* 0x0003e8000c101508 */
[----:B------:R1:W-:Y:S04]  /*8c30*/  @!P0 STG.E.U16 desc[UR8][R26.64+0x50], R32 ;  /* 0x000050201a008986 */ /* 0x0003e8000c101508 */
[----:B------:R1:W2:Y:S04]  /*8c40*/  SHFL.BFLY PT, R30, R47, 0x1, 0x101f ;  /* 0x0c301f002f1e7f89 */ /* 0x0002a800000e0000 */
[----:B------:R1:W-:Y:S01]  /*8c50*/  @!P0 STG.E.U16 desc[UR8][R28.64+0x50], R33 ;  /* 0x000050211c008986 */ /* 0x0003e2000c101508 */
[----:B0-----:R-:W-:-:S07]  /*8c60*/  FADD.FTZ R34, R45, R34 ;  /* 0x000000222d227221 */ /* 0x001fce0000010000 */
.L_x_862:
[----:B-12---:R-:W-:Y:S01]  /*8c70*/  FADD.FTZ R31, R47, R30 ;  /* 0x0000001e2f1f7221 */ /* 0x006fe20000010000 */
[----:B------:R-:W-:-:S04]  /*8c80*/  @!P0 F2FP.BF16.F32.PACK_AB R30, RZ, R34 ;  /* 0x00000022ff1e823e */ /* 0x000fc800000010ff */
[----:B------:R-:W-:Y:S01]  /*8c90*/  @!P0 F2FP.BF16.F32.PACK_AB R31, RZ, R31 ;  /* 0x0000001fff1f823e */ /* 0x000fe200000010ff */
[----:B------:R4:W-:Y:S04]  /*8ca0*/  @!P0 STG.E.U16 desc[UR8][R26.64+0x78], R30 ;  /* 0x0000781e1a008986 */ /* 0x0009e8000c101508 */
[----:B------:R4:W-:Y:S02]  /*8cb0*/  @!P0 STG.E.U16 desc[UR8][R28.64+0x78], R31 ;  /* 0x0000781f1c008986 */ /* 0x0009e4000c101508 */
.L_x_792:
[----:B------:R-:W-:Y:S05]  /*8cc0*/  WARPSYNC.ALL ;  /* 0x0000000000007948 */ /* 0x000fea0003800000 */
[----:B------:R-:W-:Y:S01]  /*8cd0*/  IADD3 R23, R23, 0x240, RZ ;  /* 0x0000024017177810 */ /* 0x000fe20007ffe0ff */
[----:B------:R-:W-:Y:S03]  /*8ce0*/  BAR.SYNC.DEFER_BLOCKING 0x0 ;  /* 0x0000000000007b1d */ /* 0x000fe60000010000 */
[----:B------:R-:W-:-:S13]  /*8cf0*/  ISETP.GE.AND P0, PT, R23, R2, PT ;  /* 0x000000021700720c */ /* 0x000fda0003f06270 */
[----:B------:R-:W-:Y:S05]  /*8d00*/  @!P0 BRA `(.L_x_799) ;  /* 0xffffffe000fc8947 */ /* 0x000fea000383ffff */
[----:B------:R-:W-:Y:S05]  /*8d10*/  EXIT ;  /* 0x000000000000794d */ /* 0x000fea0003800000 */
.L_x_795:
[----:B------:R-:W-:Y:S01]  /*8d20*/  HFMA2.MMA R53, -RZ, RZ, 0, 4.76837158203125e-07 ;  /* 0x00000008ff357435 */ /* 0x000fe200000001ff */
[----:B-1----:R-:W-:Y:S02]  /*8d30*/  MOV R54, R26 ;  /* 0x0000001a00367202 */ /* 0x002fe40000000f00 */
[----:B------:R-:W-:Y:S02]  /*8d40*/  MOV R56, 0x101f ;  /* 0x0000101f00387802 */ /* 0x000fe40000000f00 */
[----:B------:R-:W-:-:S07]  /*8d50*/  MOV R51, 0xffff ;  /* 0x0000ffff00337802 */ /* 0x000fce0000000f00 */
[----:B0-2--5:R-:W-:Y:S05]  /*8d60*/  WARPSYNC.COLLECTIVE R51, `(.L_x_800) ;  /* 0x0000000033087348 */ /* 0x025fea0003c00000 */
[----:B------:R1:W3:Y:S02]  /*8d70*/  SHFL.BFLY P2, R52, R54, R53, R56 ;  /* 0x0c00003536347389 */ /* 0x0002e40000040038 */
[----:B0123-5:R-:W-:Y:S01]  /*8d80*/  ENDCOLLECTIVE ;  /* 0x000000000000791b */ /* 0x02ffe20003800000 */
.L_x_800:
[----:B------:R-:W-:Y:S02]  /*8d90*/  MOV R54, R27 ;  /* 0x0000001b00367202 */ /* 0x000fe40000000f00 */
[----:B------:R-:W-:-:S07]  /*8da0*/  MOV R29, R52 ;  /* 0x00000034001d7202 */ /* 0x000fce0000000f00 */
[----:B------:R-:W-:Y:S05]  /*8db0*/  WARPSYNC.COLLECTIVE R51, `(.L_x_801) ;  /* 0x0000000033087348 */ /* 0x000fea0003c00000 */
[----:B------:R0:W1:Y:S02]  /*8dc0*/  SHFL.BFLY P2, R52, R54, R53, R56 ;  /* 0x0c00003536347389 */ /* 0x0000640000040038 */
[----:B01----:R-:W-:Y:S01]  /*8dd0*/  ENDCOLLECTIVE ;  /* 0x000000000000791b */ /* 0x003fe20003800000 */
.L_x_801:
[----:B------:R-:W-:Y:S01]  /*8de0*/  FADD.FTZ R29, R29, R26 ;  /* 0x0000001a1d1d7221 */ /* 0x000fe20000010000 */
[----:B------:R-:W-:-:S04]  /*8df0*/  HFMA2.MMA R53, -RZ, RZ, 0, 2.384185791015625e-07 ;  /* 0x00000004ff357435 */ /* 0x000fc800000001ff */
[----:B------:R-:W-:Y:S02]  /*8e00*/  MOV R54, R29 ;  /* 0x0000001d00367202 */ /* 0x000fe40000000f00 */
[----:B------:R-:W-:-:S07]  /*8e10*/  MOV R28, R52 ;  /* 0x00000034001c7202 */ /* 0x000fce0000000f00 */
[----:B------:R-:W-:Y:S05]  /*8e20*/  WARPSYNC.COLLECTIVE R51, `(.L_x_802) ;  /* 0x0000000033087348 */ /* 0x000fea0003c00000 */
[----:B------:R0:W1:Y:S02]  /*8e30*/  SHFL.BFLY P2, R52, R54, R53, R56 ;  /* 0x0c00003536347389 */ /* 0x0000640000040038 */
[----:B01----:R-:W-:Y:S01]  /*8e40*/  ENDCOLLECTIVE ;  /* 0x000000000000791b */ /* 0x003fe20003800000 */
.L_x_802:
[----:B------:R-:W-:-:S05]  /*8e50*/  FADD.FTZ R28, R28, R27 ;  /* 0x0000001b1c1c7221 */ /* 0x000fca0000010000 */
[----:B------:R-:W-:Y:S02]  /*8e60*/  MOV R54, R28 ;  /* 0x0000001c00367202 */ /* 0x000fe40000000f00 */
[----:B------:R-:W-:-:S07]  /*8e70*/  MOV R30, R52 ;  /* 0x00000034001e7202 */ /* 0x000fce0000000f00 */
[----:B------:R-:W-:Y:S05]  /*8e80*/  WARPSYNC.COLLECTIVE R51, `(.L_x_803) ;  /* 0x0000000033087348 */ /* 0x000fea0003c00000 */
[----:B------:R0:W1:Y:S02]  /*8e90*/  SHFL.BFLY P2, R52, R54, R53, R56 ;  /* 0x0c00003536347389 */ /* 0x0000640000040038 */
[----:B01----:R-:W-:Y:S01]  /*8ea0*/  ENDCOLLECTIVE ;  /* 0x000000000000791b */ /* 0x003fe20003800000 */
.L_x_803:
[----:B------:R-:W-:Y:S01]  /*8eb0*/  FADD.FTZ R30, R29, R30 ;  /* 0x0000001e1d1e7221 */ /* 0x000fe20000010000 */
[----:B------:R-:W-:-:S04]  /*8ec0*/  HFMA2.MMA R53, -RZ, RZ, 0, 1.1920928955078125e-07 ;  /* 0x00000002ff357435 */ /* 0x000fc800000001ff */
[----:B------:R-:W-:Y:S02]  /*8ed0*/  MOV R54, R30 ;  /* 0x0000001e00367202 */ /* 0x000fe40000000f00 */
[----:B------:R-:W-:-:S07]  /*8ee0*/  MOV R31, R52 ;  /* 0x00000034001f7202 */ /* 0x000fce0000000f00 */
[----:B------:R-:W-:Y:S05]  /*8ef0*/  WARPSYNC.COLLECTIVE R51, `(.L_x_804) ;  /* 0x0000000033087348 */ /* 0x000fea0003c00000 */
[----:B------:R0:W1:Y:S02]  /*8f00*/  SHFL.BFLY P2, R52, R54, R53, R56 ;  /* 0x0c00003536347389 */ /* 0x0000640000040038 */
[----:B01----:R-:W-:Y:S01]  /*8f10*/  ENDCOLLECTIVE ;  /* 0x000000000000791b */ /* 0x003fe20003800000 */
.L_x_804:
[----:B------:R-:W-:-:S05]  /*8f20*/  FADD.FTZ R31, R28, R31 ;  /* 0x0000001f1c1f7221 */ /* 0x000fca0000010000 */
[----:B------:R-:W-:Y:S02]  /*8f30*/  MOV R54, R31 ;  /* 0x0000001f00367202 */ /* 0x000fe40000000f00 */
[----:B------:R-:W-:-:S07]  /*8f40*/  MOV R33, R52 ;  /* 0x0000003400217202 */ /* 0x000fce0000000f00 */
[----:B------:R-:W-:Y:S05]  /*8f50*/  WARPSYNC.COLLECTIVE R51, `(.L_x_805) ;  /* 0x0000000033087348 */ /* 0x000fea0003c00000 */
[----:B------:R0:W1:Y:S02]  /*8f60*/  SHFL.BFLY P2, R52, R54, R53, R56 ;  /* 0x0c00003536347389 */ /* 0x0000640000040038 */
[----:B01----:R-:W-:Y:S01]  /*8f70*/  ENDCOLLECTIVE ;  /* 0x000000000000791b */ /* 0x003fe20003800000 */
.L_x_805:
[----:B------:R-:W-:Y:S01]  /*8f80*/  FADD.FTZ R33, R30, R33 ;  /* 0x000000211e217221 */ /* 0x000fe20000010000 */
[----:B------:R-:W-:-:S04]  /*8f90*/  HFMA2.MMA R53, -RZ, RZ, 0, 5.9604644775390625e-08 ;  /* 0x00000001ff357435 */ /* 0x000fc800000001ff */
[----:B------:R-:W-:Y:S02]  /*8fa0*/  MOV R54, R33 ;  /* 0x0000002100367202 */ /* 0x000fe40000000f00 */
[----:B------:R-:W-:-:S07]  /*8fb0*/  MOV R26, R52 ;  /* 0x00000034001a7202 */ /* 0x000fce0000000f00 */
[----:B------:R-:W-:Y:S05]  /*8fc0*/  WARPSYNC.COLLECTIVE R51, `(.L_x_806) ;  /* 0x0000000033087348 */ /* 0x000fea0003c00000 */
[----:B------:R0:W1:Y:S02]  /*8fd0*/  SHFL.BFLY P2, R52, R54, R53, R56 ;  /* 0x0c00003536347389 */ /* 0x0000640000040038 */
[----:B01----:R-:W-:Y:S01]  /*8fe0*/  ENDCOLLECTIVE ;  /* 0x000000000000791b */ /* 0x003fe20003800000 */
.L_x_806:
[----:B------:R-:W-:-:S05]  /*8ff0*/  FADD.FTZ R32, R31, R26 ;  /* 0x0000001a1f207221 */ /* 0x000fca0000010000 */
[----:B------:R-:W-:Y:S02]  /*9000*/  MOV R54, R32 ;  /* 0x0000002000367202 */ /* 0x000fe40000000f00 */
[----:B------:R-:W-:-:S07]  /*9010*/  MOV R34, R52 ;  /* 0x0000003400227202 */ /* 0x000fce0000000f00 */
[----:B------:R-:W-:Y:S05]  /*9020*/  WARPSYNC.COLLECTIVE R51, `(.L_x_807) ;  /* 0x0000000033087348 */ /* 0x000fea0003c00000 */
[----:B------:R0:W1:Y:S02]  /*9030*/  SHFL.BFLY P2, R52, R54, R53, R56 ;  /* 0x0c00003536347389 */ /* 0x0000640000040038 */
[----:B01----:R-:W-:Y:S01]  /*9040*/  ENDCOLLECTIVE ;  /* 0x000000000000791b */ /* 0x003fe20003800000 */
.L_x_807:
[----:B------:R-:W-:Y:S01]  /*9050*/  FADD.FTZ R34, R33, R34 ;  /* 0x0000002221227221 */ /* 0x000fe20000010000 */
[----:B------:R-:W-:Y:S01]  /*9060*/  MOV R35, R52 ;  /* 0x0000003400237202 */ /* 0x000fe20000000f00 */
[----:B------:R-:W-:Y:S06]  /*9070*/  BRA `(.L_x_808) ;  /* 0xffffffec00547947 */ /* 0x000fec000383ffff */
.L_x_796:
[----:B------:R-:W-:Y:S01]  /*9080*/  HFMA2.MMA R53, -RZ, RZ, 0, 4.76837158203125e-07 ;  /* 0x00000008ff357435 */ /* 0x000fe200000001ff */
[----:B------:R-:W-:Y:S01]  /*9090*/  BSSY B1, `(.L_x_809) ;  /* 0x0000007000017945 */ /* 0x000fe20003800000 */
[----:B--2---:R-:W-:Y:S02]  /*90a0*/  MOV R54, R30 ;  /* 0x0000001e00367202 */ /* 0x004fe40000000f00 */
[----:B------:R-:W-:Y:S02]  /*90b0*/  MOV R56, 0x101f ;  /* 0x0000101f00387802 */ /* 0x000fe40000000f00 */
[----:B------:R-:W-:-:S07]  /*90c0*/  MOV R51, 0xffff ;  /* 0x0000ffff00337802 */ /* 0x000fce0000000f00 */
[----:B01-3-5:R-:W-:Y:S05]  /*90d0*/  WARPSYNC.COLLECTIVE R51, `(.L_x_810) ;  /* 0x0000000033087348 */ /* 0x02bfea0003c00000 */
[----:B------:R2:W4:Y:S02]  /*90e0*/  SHFL.BFLY P2, R52, R54, R53, R56 ;  /* 0x0c00003536347389 */ /* 0x0005240000040038 */
[----:B012345:R-:W-:Y:S01]  /*90f0*/  ENDCOLLECTIVE ;  /* 0x000000000000791b */ /* 0x03ffe20003800000 */
.L_x_810:
[----:B------:R-:W-:Y:S05]  /*9100*/  BSYNC B1 ;  /* 0x0000000000017941 */ /* 0x000fea0003800000 */
.L_x_809:
        /* <DEDUP_REMOVED lines=8> */
.L_x_811:
[----:B------:R-:W-:Y:S01]  /*9190*/  FADD.FTZ R33, R33, R30 ;  /* 0x0000001e21217221 */ /* 0x000fe20000010000 */
[----:B------:R-:W-:-:S04]  /*91a0*/  HFMA2.MMA R53, -RZ, RZ, 0, 2.384185791015625e-07 ;  /* 0x00000004ff357435 */ /* 0x000fc800000001ff */
[----:B------:R-:W-:Y:S02]  /*91b0*/  MOV R54, R33 ;  /* 0x0000002100367202 */ /* 0x000fe40000000f00 */
[----:B------:R-:W-:-:S07]  /*91c0*/  MOV R32, R52 ;  /* 0x0000003400207202 */ /* 0x000fce0000000f00 */
[----:B------:R-:W-:Y:S05]  /*91d0*/  WARPSYNC.COLLECTIVE R51, `(.L_x_812) ;  /* 0x0000000033087348 */ /* 0x000fea0003c00000 */
[----:B------:R0:W1:Y:S02]  /*91e0*/  SHFL.BFLY P2, R52, R54, R53, R56 ;  /* 0x0c00003536347389 */ /* 0x0000640000040038 */
[----:B01----:R-:W-:Y:S01]  /*91f0*/  ENDCOLLECTIVE ;  /* 0x000000000000791b */ /* 0x003fe20003800000 */
.L_x_812:
[----:B------:R-:W-:-:S05]  /*9200*/  FADD.FTZ R32, R32, R31 ;  /* 0x0000001f20207221 */ /* 0x000fca0000010000 */
[----:B------:R-:W-:Y:S02]  /*9210*/  MOV R54, R32 ;  /* 0x0000002000367202 */ /* 0x000fe40000000f00 */
[----:B------:R-:W-:-:S07]  /*9220*/  MOV R34, R52 ;  /* 0x0000003400227202 */ /* 0x000fce0000000f00 */
[----:B------:R-:W-:Y:S05]  /*9230*/  WARPSYNC.COLLECTIVE R51, `(.L_x_813) ;  /* 0x0000000033087348 */ /* 0x000fea0003c00000 */
[----:B------:R0:W1:Y:S02]  /*9240*/  SHFL.BFLY P2, R52, R54, R53, R56 ;  /* 0x0c00003536347389 */ /* 0x0000640000040038 */
[----:B01----:R-:W-:Y:S01]  /*9250*/  ENDCOLLECTIVE ;  /* 0x000000000000791b */ /* 0x003fe20003800000 */
.L_x_813:
[----:B------:R-:W-:Y:S01]  /*9260*/  FADD.FTZ R34, R33, R34 ;  /* 0x0000002221227221 */ /* 0x000fe20000010000 */
[----:B------:R-:W-:-:S04]  /*9270*/  HFMA2.MMA R53, -RZ, RZ, 0, 1.1920928955078125e-07 ;  /* 0x00000002ff357435 */ /* 0x000fc800000001ff */
[----:B------:R-:W-:Y:S02]  /*9280*/  MOV R54, R34 ;  /* 0x0000002200367202 */ /* 0x000fe40000000f00 */
[----:B------:R-:W-:-:S07]  /*9290*/  MOV R35, R52 ;  /* 0x0000003400237202 */ /* 0x000fce0000000f00 */
[----:B------:R-:W-:Y:S05]  /*92a0*/  WARPSYNC.COLLECTIVE R51, `(.L_x_814) ;  /* 0x0000000033087348 */ /* 0x000fea0003c00000 */
[----:B------:R0:W1:Y:S02]  /*92b0*/  SHFL.BFLY P2, R52, R54, R53, R56 ;  /* 0x0c00003536347389 */ /* 0x0000640000040038 */
[----:B01----:R-:W-:Y:S01]  /*92c0*/  ENDCOLLECTIVE ;  /* 0x000000000000791b */ /* 0x003fe20003800000 */
.L_x_814:
[----:B------:R-:W-:-:S05]  /*92d0*/  FADD.FTZ R35, R32, R35 ;  /* 0x0000002320237221 */ /* 0x000fca0000010000 */
[----:B------:R-:W-:Y:S02]  /*92e0*/  MOV R54, R35 ;  /* 0x0000002300367202 */ /* 0x000fe40000000f00 */
[----:B------:R-:W-:-:S07]  /*92f0*/  MOV R37, R52 ;  /* 0x0000003400257202 */ /* 0x000fce0000000f00 */
[----:B------:R-:W-:Y:S05]  /*9300*/  WARPSYNC.COLLECTIVE R51, `(.L_x_815) ;  /* 0x0000000033087348 */ /* 0x000fea0003c00000 */
[----:B------:R0:W1:Y:S02]  /*9310*/  SHFL.BFLY P2, R52, R54, R53, R56 ;  /* 0x0c00003536347389 */ /* 0x0000640000040038 */
[----:B01----:R-:W-:Y:S01]  /*9320*/  ENDCOLLECTIVE ;  /* 0x000000000000791b */ /* 0x003fe20003800000 */
.L_x_815:
[----:B------:R-:W-:Y:S01]  /*9330*/  FADD.FTZ R37, R34, R37 ;  /* 0x0000002522257221 */ /* 0x000fe20000010000 */
[----:B------:R-:W-:-:S04]  /*9340*/  HFMA2.MMA R53, -RZ, RZ, 0, 5.9604644775390625e-08 ;  /* 0x00000001ff357435 */ /* 0x000fc800000001ff */
[----:B------:R-:W-:Y:S02]  /*9350*/  MOV R54, R37 ;  /* 0x0000002500367202 */ /* 0x000fe40000000f00 */
[----:B------:R-:W-:-:S07]  /*9360*/  MOV R30, R52 ;  /* 0x00000034001e7202 */ /* 0x000fce0000000f00 */
[----:B------:R-:W-:Y:S05]  /*9370*/  WARPSYNC.COLLECTIVE R51, `(.L_x_816) ;  /* 0x0000000033087348 */ /* 0x000fea0003c00000 */
[----:B------:R0:W1:Y:S02]  /*9380*/  SHFL.BFLY P2, R52, R54, R53, R56 ;  /* 0x0c00003536347389 */ /* 0x0000640000040038 */
[----:B01----:R-:W-:Y:S01]  /*9390*/  ENDCOLLECTIVE ;  /* 0x000000000000791b */ /* 0x003fe20003800000 */
.L_x_816:
[----:B------:R-:W-:-:S05]  /*93a0*/  FADD.FTZ R30, R35, R30 ;  /* 0x0000001e231e7221 */ /* 0x000fca0000010000 */
[----:B------:R-:W-:Y:S02]  /*93b0*/  MOV R54, R30 ;  /* 0x0000001e00367202 */ /* 0x000fe40000000f00 */
[----:B------:R-:W-:-:S07]  /*93c0*/  MOV R36, R52 ;  /* 0x0000003400247202 */ /* 0x000fce0000000f00 */
[----:B------:R-:W-:Y:S05]  /*93d0*/  WARPSYNC.COLLECTIVE R51, `(.L_x_817) ;  /* 0x0000000033087348 */ /* 0x000fea0003c00000 */
[----:B------:R0:W1:Y:S02]  /*93e0*/  SHFL.BFLY P2, R52, R54, R53, R56 ;  /* 0x0c00003536347389 */ /* 0x0000640000040038 */
[----:B01----:R-:W-:Y:S01]  /*93f0*/  ENDCOLLECTIVE ;  /* 0x000000000000791b */ /* 0x003fe20003800000 */
.L_x_817:
[----:B------:R-:W-:Y:S01]  /*9400*/  FADD.FTZ R36, R37, R36 ;  /* 0x0000002425247221 */ /* 0x000fe20000010000 */
[----:B------:R-:W-:Y:S01]  /*9410*/  MOV R31, R52 ;  /* 0x00000034001f7202 */ /* 0x000fe20000000f00 */
[----:B------:R-:W-:Y:S06]  /*9420*/  BRA `(.L_x_818) ;  /* 0xffffffec00147947 */ /* 0x000fec000383ffff */
.L_x_797:
[----:B------:R-:W-:Y:S01]  /*9430*/  HFMA2.MMA R53, -RZ, RZ, 0, 4.76837158203125e-07 ;  /* 0x00000008ff357435 */ /* 0x000fe200000001ff */
[----:B------:R-:W-:Y:S01]  /*9440*/  BSSY B1, `(.L_x_819) ;  /* 0x0000007000017945 */ /* 0x000fe20003800000 */
[----:B---3--:R-:W-:Y:S02]  /*9450*/  MOV R54, R30 ;  /* 0x0000001e00367202 */ /* 0x008fe40000000f00 */
[----:B------:R-:W-:Y:S02]  /*9460*/  MOV R56, 0x101f ;  /* 0x0000101f00387802 */ /* 0x000fe40000000f00 */
[----:B------:R-:W-:-:S07]  /*9470*/  MOV R51, 0xffff ;  /* 0x0000ffff00337802 */ /* 0x000fce0000000f00 */
[----:B012-45:R-:W-:Y:S05]  /*9480*/  WARPSYNC.COLLECTIVE R51, `(.L_x_820) ;  /* 0x0000000033087348 */ /* 0x037fea0003c00000 */
[----:B------:R3:W0:Y:S02]  /*9490*/  SHFL.BFLY P2, R52, R54, R53, R56 ;  /* 0x0c00003536347389 */ /* 0x0006240000040038 */
[----:B012345:R-:W-:Y:S01]  /*94a0*/  ENDCOLLECTIVE ;  /* 0x000000000000791b */ /* 0x03ffe20003800000 */
.L_x_820:
[----:B------:R-:W-:Y:S05]  /*94b0*/  BSYNC B1 ;  /* 0x0000000000017941 */ /* 0x000fea0003800000 */
.L_x_819:
        /* <DEDUP_REMOVED lines=8> */
.L_x_821:
[----:B------:R-:W-:Y:S01]  /*9540*/  FADD.FTZ R33, R33, R30 ;  /* 0x0000001e21217221 */ /* 0x000fe20000010000 */
[----:B------:R-:W-:-:S04]  /*9550*/  HFMA2.MMA R53, -RZ, RZ, 0, 2.384185791015625e-07 ;  /* 0x00000004ff357435 */ /* 0x000fc800000001ff */
[----:B------:R-:W-:Y:S02]  /*9560*/  MOV R54, R33 ;  /* 0x0000002100367202 */ /* 0x000fe40000000f00 */
[----:B------:R-:W-:-:S07]  /*9570*/  MOV R32, R52 ;  /* 0x0000003400207202 */ /* 0x000fce0000000f00 */
[----:B------:R-:W-:Y:S05]  /*9580*/  WARPSYNC.COLLECTIVE R51, `(.L_x_822) ;  /* 0x0000000033087348 */ /* 0x000fea0003c00000 */
[----:B------:R0:W1:Y:S02]  /*9590*/  SHFL.BFLY P2, R52, R54, R53, R56 ;  /* 0x0c00003536347389 */ /* 0x0000640000040038 */
[----:B01----:R-:W-:Y:S01]  /*95a0*/  ENDCOLLECTIVE ;  /* 0x000000000000791b */ /* 0x003fe20003800000 */
.L_x_822:
[----:B------:R-:W-:-:S05]  /*95b0*/  FADD.FTZ R32, R32, R31 ;  /* 0x0000001f20207221 */ /* 0x000fca0000010000 */
[----:B------:R-:W-:Y:S02]  /*95c0*/  MOV R54, R32 ;  /* 0x0000002000367202 */ /* 0x000fe40000000f00 */
[----:B------:R-:W-:-:S07]  /*95d0*/  MOV R34, R52 ;  /* 0x0000003400227202 */ /* 0x000fce0000000f00 */
[----:B------:R-:W-:Y:S05]  /*95e0*/  WARPSYNC.COLLECTIVE R51, `(.L_x_823) ;  /* 0x0000000033087348 */ /* 0x000fea0003c00000 */
[----:B------:R0:W1:Y:S02]  /*95f0*/  SHFL.BFLY P2, R52, R54, R53, R56 ;  /* 0x0c00003536347389 */ /* 0x0000640000040038 */
[----:B01----:R-:W-:Y:S01]  /*9600*/  ENDCOLLECTIVE ;  /* 0x000000000000791b */ /* 0x003fe20003800000 */
.L_x_823:
[----:B------:R-:W-:Y:S01]  /*9610*/  FADD.FTZ R34, R33, R34 ;  /* 0x0000002221227221 */ /* 0x000fe20000010000 */
[----:B------:R-:W-:-:S04]  /*9620*/  HFMA2.MMA R53, -RZ, RZ, 0, 1.1920928955078125e-07 ;  /* 0x00000002ff357435 */ /* 0x000fc800000001ff */
[----:B------:R-:W-:Y:S02]  /*9630*/  MOV R54, R34 ;  /* 0x0000002200367202 */ /* 0x000fe40000000f00 */
[----:B------:R-:W-:-:S07]  /*9640*/  MOV R35, R52 ;  /* 0x0000003400237202 */ /* 0x000fce0000000f00 */
[----:B------:R-:W-:Y:S05]  /*9650*/  WARPSYNC.COLLECTIVE R51, `(.L_x_824) ;  /* 0x0000000033087348 */ /* 0x000fea0003c00000 */
[----:B------:R0:W1:Y:S02]  /*9660*/  SHFL.BFLY P2, R52, R54, R53, R56 ;  /* 0x0c00003536347389 */ /* 0x0000640000040038 */
[----:B01----:R-:W-:Y:S01]  /*9670*/  ENDCOLLECTIVE ;  /* 0x000000000000791b */ /* 0x003fe20003800000 */
.L_x_824:
[----:B------:R-:W-:-:S05]  /*9680*/  FADD.FTZ R35, R32, R35 ;  /* 0x0000002320237221 */ /* 0x000fca0000010000 */
[----:B------:R-:W-:Y:S02]  /*9690*/  MOV R54, R35 ;  /* 0x0000002300367202 */ /* 0x000fe40000000f00 */
[----:B------:R-:W-:-:S07]  /*96a0*/  MOV R37, R52 ;  /* 0x0000003400257202 */ /* 0x000fce0000000f00 */
[----:B------:R-:W-:Y:S05]  /*96b0*/  WARPSYNC.COLLECTIVE R51, `(.L_x_825) ;  /* 0x0000000033087348 */ /* 0x000fea0003c00000 */
[----:B------:R0:W1:Y:S02]  /*96c0*/  SHFL.BFLY P2, R52, R54, R53, R56 ;  /* 0x0c00003536347389 */ /* 0x0000640000040038 */
[----:B01----:R-:W-:Y:S01]  /*96d0*/  ENDCOLLECTIVE ;  /* 0x000000000000791b */ /* 0x003fe20003800000 */
.L_x_825:
[----:B------:R-:W-:Y:S01]  /*96e0*/  FADD.FTZ R37, R34, R37 ;  /* 0x0000002522257221 */ /* 0x000fe20000010000 */
[----:B------:R-:W-:-:S04]  /*96f0*/  HFMA2.MMA R53, -RZ, RZ, 0, 5.9604644775390625e-08 ;  /* 0x00000001ff357435 */ /* 0x000fc800000001ff */
[----:B------:R-:W-:Y:S02]  /*9700*/  MOV R54, R37 ;  /* 0x0000002500367202 */ /* 0x000fe40000000f00 */
[----:B------:R-:W-:-:S07]  /*9710*/  MOV R30, R52 ;  /* 0x00000034001e7202 */ /* 0x000fce0000000f00 */
[----:B------:R-:W-:Y:S05]  /*9720*/  WARPSYNC.COLLECTIVE R51, `(.L_x_826) ;  /* 0x0000000033087348 */ /* 0x000fea0003c00000 */
[----:B------:R0:W1:Y:S02]  /*9730*/  SHFL.BFLY P2, R52, R54, R53, R56 ;  /* 0x0c00003536347389 */ /* 0x0000640000040038 */
[----:B01----:R-:W-:Y:S01]  /*9740*/  ENDCOLLECTIVE ;  /* 0x000000000000791b */ /* 0x003fe20003800000 */
.L_x_826:
[----:B------:R-:W-:-:S05]  /*9750*/  FADD.FTZ R30, R35, R30 ;  /* 0x0000001e231e7221 */ /* 0x000fca0000010000 */
[----:B------:R-:W-:Y:S02]  /*9760*/  MOV R54, R30 ;  /* 0x0000001e00367202 */ /* 0x000fe40000000f00 */
[----:B------:R-:W-:-:S07]  /*9770*/  MOV R36, R52 ;  /* 0x0000003400247202 */ /* 0x000fce0000000f00 */
[----:B------:R-:W-:Y:S05]  /*9780*/  WARPSYNC.COLLECTIVE R51, `(.L_x_827) ;  /* 0x0000000033087348 */ /* 0x000fea0003c00000 */
[----:B------:R0:W1:Y:S02]  /*9790*/  SHFL.BFLY P2, R52, R54, R53, R56 ;  /* 0x0c00003536347389 */ /* 0x0000640000040038 */
[----:B01----:R-:W-:Y:S01]  /*97a0*/  ENDCOLLECTIVE ;  /* 0x000000000000791b */ /* 0x003fe20003800000 */
.L_x_827:
[----:B------:R-:W-:Y:S01]  /*97b0*/  FADD.FTZ R36, R37, R36 ;  /* 0x0000002425247221 */ /* 0x000fe20000010000 */
[----:B------:R-:W-:Y:S01]  /*97c0*/  MOV R31, R52 ;  /* 0x00000034001f7202 */ /* 0x000fe20000000f00 */
[----:B------:R-:W-:Y:S06]  /*97d0*/  BRA `(.L_x_828) ;  /* 0xffffffe800bc7947 */ /* 0x000fec000383ffff */
.L_x_798:
        /* <DEDUP_REMOVED lines=8> */
.L_x_830:
[----:B------:R-:W-:Y:S05]  /*9860*/  BSYNC B0 ;  /* 0x0000000000007941 */ /* 0x000fea0003800000 */
.L_x_829:
[----:B------:R-:W-:Y:S01]  /*9870*/  HFMA2.MMA R53, -RZ, RZ, 0, 4.76837158203125e-07 ;  /* 0x00000008ff357435 */ /* 0x000fe200000001ff */
[----:B------:R-:W-:Y:S01]  /*9880*/  MOV R54, R27 ;  /* 0x0000001b00367202 */ /* 0x000fe20000000f00 */
[----:B------:R-:W-:Y:S01]  /*9890*/  HFMA2.MMA R35, -RZ, RZ, 0, 0 ;  /* 0x00000000ff237435 */ /* 0x000fe200000001ff */
[----:B------:R-:W-:Y:S01]  /*98a0*/  MOV R56, 0x101f ;  /* 0x0000101f00387802 */ /* 0x000fe20000000f00 */
[----:B------:R-:W-:Y:S01]  /*98b0*/  HFMA2.MMA R41, -RZ, RZ, 0, 0 ;  /* 0x00000000ff297435 */ /* 0x000fe200000001ff */
[----:B------:R-:W-:Y:S01]  /*98c0*/  MOV R51, 0xffff ;  /* 0x0000ffff00337802 */ /* 0x000fe20000000f00 */
[----:B------:R-:W-:Y:S01]  /*98d0*/  HFMA2.MMA R47, -RZ, RZ, 0, 0 ;  /* 0x00000000ff2f7435 */ /* 0x000fe200000001ff */
[----:B------:R-:W-:Y:S02]  /*98e0*/  MOV R29, R52 ;  /* 0x00000034001d7202 */ /* 0x000fe40000000f00 */
[----:B------:R-:W-:-:S08]  /*98f0*/  @!P0 IADD3 R32, R30, 0x14, RZ ;  /* 0x000000141e208810 */ /* 0x000fd00007ffe0ff */
[----:B------:R-:W-:Y:S05]  /*9900*/  WARPSYNC.COLLECTIVE R51, `(.L_x_831) ;  /* 0x0000000033087348 */ /* 0x000fea0003c00000 */
[----:B------:R0:W1:Y:S02]  /*9910*/  SHFL.BFLY P2, R52, R54, R53, R56 ;  /* 0x0c00003536347389 */ /* 0x0000640000040038 */
[----:B01----:R-:W-:Y:S01]  /*9920*/  ENDCOLLECTIVE ;  /* 0x000000000000791b */ /* 0x003fe20003800000 */
.L_x_831:
[----:B------:R-:W-:Y:S01]  /*9930*/  @!P0 LEA R31, R40, UR6, 0x7 ;  /* 0x00000006281f8c11 */ /* 0x000fe2000f8e38ff */
[----:B------:R-:W-:Y:S01]  /*9940*/  FADD.FTZ R29, R29, R26 ;  /* 0x0000001a1d1d7221 */ /* 0x000fe20000010000 */
[----:B------:R-:W-:Y:S02]  /*9950*/  @!P0 LOP3.LUT R32, R32, R11, RZ, 0x3c, !PT ;  /* 0x0000000b20208212 */ /* 0x000fe400078e3cff */
[----:B------:R-:W-:Y:S02]  /*9960*/  MOV R36, RZ ;  /* 0x000000ff00247202 */ /* 0x000fe40000000f00 */
[----:B------:R-:W-:Y:S02]  /*9970*/  @!P0 LEA R32, R32, R31, 0x2 ;  /* 0x0000001f20208211 */ /* 0x000fe400078e10ff */
[----:B------:R-:W-:Y:S02]  /*9980*/  MOV R43, RZ ;  /* 0x000000ff002b7202 */ /* 0x000fe40000000f00 */
[----:B------:R-:W-:Y:S01]  /*9990*/  @!P0 IADD3 R48, R30, 0x3c, RZ ;  /* 0x0000003c1e308810 */ /* 0x000fe20007ffe0ff */
[----:B------:R0:W1:Y:S01]  /*99a0*/  @!P0 LDS R34, [R32+0x500] ;  /* 0x0005000020228984 */ /* 0x0000620000000800 */
[----:B------:R-:W-:Y:S01]  /*99b0*/  @!P0 LEA R45, R40, UR6, 0x7 ;  /* 0x00000006282d8c11 */ /* 0x000fe2000f8e38ff */
[----:B------:R-:W-:Y:S01]  /*99c0*/  HFMA2.MMA R53, -RZ, RZ, 0, 2.384185791015625e-07 ;  /* 0x00000004ff357435 */ /* 0x000fe200000001ff */
[----:B------:R-:W-:Y:S01]  /*99d0*/  MOV R54, R29 ;  /* 0x0000001d00367202 */ /* 0x000fe20000000f00 */
[----:B------:R0:W2:Y:S01]  /*99e0*/  @!P0 LDS R33, [R32] ;  /* 0x0000000020218984 */ /* 0x0000a20000000800 */
[----:B------:R-:W-:-:S04]  /*99f0*/  @!P0 LOP3.LUT R48, R48, R11, RZ, 0x3c, !PT ;  /* 0x0000000b30308212 */ /* 0x000fc800078e3cff */
[----:B------:R-:W-:Y:S01]  /*9a00*/  @!P0 LEA R48, R48, R45, 0x2 ;  /* 0x0000002d30308211 */ /* 0x000fe200078e10ff */
[----:B------:R-:W-:Y:S01]  /*9a10*/  HFMA2.MMA R45, -RZ, RZ, 0, 0 ;  /* 0x00000000ff2d7435 */ /* 0x000fe200000001ff */
[----:B------:R-:W-:-:S10]  /*9a20*/  MOV R28, R52 ;  /* 0x00000034001c7202 */ /* 0x000fd40000000f00 */
[----:B012---:R-:W-:Y:S05]  /*9a30*/  WARPSYNC.COLLECTIVE R51, `(.L_x_832) ;  /* 0x0000000033087348 */ /* 0x007fea0003c00000 */
[----:B------:R3:W4:Y:S02]  /*9a40*/  SHFL.BFLY P2, R52, R54, R53, R56 ;  /* 0x0c00003536347389 */ /* 0x0007240000040038 */
[----:B01234-:R-:W-:Y:S01]  /*9a50*/  ENDCOLLECTIVE ;  /* 0x000000000000791b */ /* 0x01ffe20003800000 */
.L_x_832:
[----:B------:R-:W-:Y:S01]  /*9a60*/  FADD.FTZ R28, R28, R27 ;  /* 0x0000001b1c1c7221 */ /* 0x000fe20000010000 */
[----:B------:R0:W1:Y:S04]  /*9a70*/  @!P0 LDS R49, [R48] ;  /* 0x0000000030318984 */ /* 0x0000680000000800 */
[----:B------:R0:W2:Y:S01]  /*9a80*/  @!P0 LDS R50, [R48+0x500] ;  /* 0x0005000030328984 */ /* 0x0000a20000000800 */
[----:B------:R-:W-:Y:S02]  /*9a90*/  MOV R54, R28 ;  /* 0x0000001c00367202 */ /* 0x000fe40000000f00 */
[----:B------:R-:W-:-:S07]  /*9aa0*/  MOV R26, R52 ;  /* 0x00000034001a7202 */ /* 0x000fce0000000f00 */
[----:B012---:R-:W-:Y:S05]  /*9ab0*/  WARPSYNC.COLLECTIVE R51, `(.L_x_833) ;  /* 0x0000000033087348 */ /* 0x007fea0003c00000 */
[----:B------:R3:W4:Y:S02]  /*9ac0*/  SHFL.BFLY P2, R52, R54, R53, R56 ;  /* 0x0c00003536347389 */ /* 0x0007240000040038 */
[----:B01234-:R-:W-:Y:S01]  /*9ad0*/  ENDCOLLECTIVE ;  /* 0x000000000000791b */ /* 0x01ffe20003800000 */
.L_x_833:
[----:B------:R-:W-:Y:S01]  /*9ae0*/  @!P0 MOV R36, R34 ;  /* 0x0000002200248202 */ /* 0x000fe20000000f00 */
[----:B------:R-:W-:Y:S01]  /*9af0*/  FADD.FTZ R26, R29, R26 ;  /* 0x0000001a1d1a7221 */ /* 0x000fe20000010000 */
[----:B------:R-:W-:Y:S01]  /*9b00*/  @!P0 MOV R35, R33 ;  /* 0x0000002100238202 */ /* 0x000fe20000000f00 */
[----:B------:R-:W-:-:S03]  /*9b10*/  HFMA2.MMA R53, -RZ, RZ, 0, 1.1920928955078125e-07 ;  /* 0x00000002ff357435 */ /* 0x000fc600000001ff */
[----:B------:R-:W-:Y:S02]  /*9b20*/  MOV R54, R26 ;  /* 0x0000001a00367202 */ /* 0x000fe40000000f00 */
[----:B------:R-:W-:Y:S02]  /*9b30*/  @!P0 MOV R45, R49 ;  /* 0x00000031002d8202 */ /* 0x000fe40000000f00 */
[----:B------:R-:W-:Y:S02]  /*9b40*/  @!P0 MOV R47, R50 ;  /* 0x00000032002f8202 */ /* 0x000fe40000000f00 */
[----:B------:R-:W-:-:S07]  /*9b50*/  MOV R27, R52 ;  /* 0x00000034001b7202 */ /* 0x000fce0000000f00 */
[----:B------:R-:W-:Y:S05]  /*9b60*/  WARPSYNC.COLLECTIVE R51, `(.L_x_834) ;  /* 0x0000000033087348 */ /* 0x000fea0003c00000 */
[----:B------:R0:W1:Y:S02]  /*9b70*/  SHFL.BFLY P2, R52, R54, R53, R56 ;  /* 0x0c00003536347389 */ /* 0x0000640000040038 */
[----:B01----:R-:W-:Y:S01]  /*9b80*/  ENDCOLLECTIVE ;  /* 0x000000000000791b */ /* 0x003fe20003800000 */
.L_x_834:
[----:B------:R-:W-:-:S05]  /*9b90*/  FADD.FTZ R27, R28, R27 ;  /* 0x0000001b1c1b7221 */ /* 0x000fca0000010000 */
[----:B------:R-:W-:Y:S02]  /*9ba0*/  MOV R54, R27 ;  /* 0x0000001b00367202 */ /* 0x000fe40000000f00 */
[----:B------:R-:W-:-:S07]  /*9bb0*/  MOV R29, R52 ;  /* 0x00000034001d7202 */ /* 0x000fce0000000f00 */
[----:B------:R-:W-:Y:S05]  /*9bc0*/  WARPSYNC.COLLECTIVE R51, `(.L_x_835) ;  /* 0x0000000033087348 */ /* 0x000fea0003c00000 */
[----:B------:R0:W1:Y:S02]  /*9bd0*/  SHFL.BFLY P2, R52, R54, R53, R56 ;  /* 0x0c00003536347389 */ /* 0x0000640000040038 */
[----:B01----:R-:W-:Y:S01]  /*9be0*/  ENDCOLLECTIVE ;  /* 0x000000000000791b */ /* 0x003fe20003800000 */
.L_x_835:
[----:B------:R-:W-:Y:S01]  /*9bf0*/  FADD.FTZ R31, R26, R29 ;  /* 0x0000001d1a1f7221 */ /* 0x000fe20000010000 */
[----:B------:R-:W-:Y:S01]  /*9c00*/  @!P0 LEA R29, R40, UR6, 0x7 ;  /* 0x00000006281d8c11 */ /* 0x000fe2000f8e38ff */
[----:B------:R-:W-:-:S03]  /*9c10*/  HFMA2.MMA R53, -RZ, RZ, 0, 5.9604644775390625e-08 ;  /* 0x00000001ff357435 */ /* 0x000fc600000001ff */
[----:B------:R-:W-:Y:S02]  /*9c20*/  MOV R54, R31 ;  /* 0x0000001f00367202 */ /* 0x000fe40000000f00 */
[----:B------:R-:W-:-:S07]  /*9c30*/  MOV R28, R52 ;  /* 0x00000034001c7202 */ /* 0x000fce0000000f00 */
[----:B------:R-:W-:Y:S05]  /*9c40*/  WARPSYNC.COLLECTIVE R51, `(.L_x_836) ;  /* 0x0000000033087348 */ /* 0x000fea0003c00000 */
[----:B------:R0:W1:Y:S02]  /*9c50*/  SHFL.BFLY P2, R52, R54, R53, R56 ;  /* 0x0c00003536347389 */ /* 0x0000640000040038 */
[----:B01----:R-:W-:Y:S01]  /*9c60*/  ENDCOLLECTIVE ;  /* 0x000000000000791b */ /* 0x003fe20003800000 */
.L_x_836:
[----:B------:R-:W-:Y:S01]  /*9c70*/  FADD.FTZ R32, R27, R28 ;  /* 0x0000001c1b207221 */ /* 0x000fe20000010000 */
[----:B------:R-:W-:Y:S01]  /*9c80*/  @!P0 IADD3 R28, R30, 0x28, RZ ;  /* 0x000000281e1c8810 */ /* 0x000fe20007ffe0ff */
[----:B------:R-:W0:Y:S03]  /*9c90*/  LDC.64 R26, c[0x0][0x218] ;  /* 0x00008600ff1a7b82 */ /* 0x000e260000000a00 */
[----:B------:R-:W-:-:S04]  /*9ca0*/  @!P0 LOP3.LUT R28, R28, R11, RZ, 0x3c, !PT ;  /* 0x0000000b1c1c8212 */ /* 0x000fc800078e3cff */
[----:B------:R-:W-:Y:S02]  /*9cb0*/  @!P0 LEA R28, R28, R29, 0x2 ;  /* 0x0000001d1c1c8211 */ /* 0x000fe400078e10ff */
[----:B------:R-:W-:-:S03]  /*9cc0*/  MOV R54, R32 ;  /* 0x0000002000367202 */ /* 0x000fc60000000f00 */
[----:B------:R1:W2:Y:S04]  /*9cd0*/  @!P0 LDS R29, [R28] ;  /* 0x000000001c1d8984 */ /* 0x0002a80000000800 */
[----:B------:R1:W3:Y:S01]  /*9ce0*/  @!P0 LDS R44, [R28+0x500] ;  /* 0x000500001c2c8984 */ /* 0x0002e20000000800 */
[----:B------:R-:W-:-:S07]  /*9cf0*/  MOV R34, R52 ;  /* 0x0000003400227202 */ /* 0x000fce0000000f00 */
[----:B0123--:R-:W-:Y:S05]  /*9d00*/  WARPSYNC.COLLECTIVE R51, `(.L_x_837) ;  /* 0x0000000033087348 */ /* 0x00ffea0003c00000 */
[----:B------:R4:W0:Y:S02]  /*9d10*/  SHFL.BFLY P2, R52, R54, R53, R56 ;  /* 0x0c00003536347389 */ /* 0x0008240000040038 */
[----:B01234-:R-:W-:Y:S01]  /*9d20*/  ENDCOLLECTIVE ;  /* 0x000000000000791b */ /* 0x01ffe20003800000 */
.L_x_837:
[----:B------:R-:W-:Y:S01]  /*9d30*/  FADD.FTZ R34, R31, R34 ;  /* 0x000000221f227221 */ /* 0x000fe20000010000 */
[----:B------:R-:W-:-:S05]  /*9d40*/  IADD3 R31, R30, R23, RZ ;  /* 0x000000171e1f7210 */ /* 0x000fca0007ffe0ff */
[----:B------:R-:W-:Y:S01]  /*9d50*/  IMAD.WIDE R26, R31, 0x2, R26 ;  /* 0x000000021f1a7825 */ /* 0x000fe200078e021a */
[----:B------:R-:W-:Y:S01]  /*9d60*/  HFMA2.MMA R53, -RZ, RZ, 0, 4.76837158203125e-07 ;  /* 0x00000008ff357435 */ /* 0x000fe200000001ff */
[----:B------:R-:W-:Y:S02]  /*9d70*/  MOV R54, R35 ;  /* 0x0000002300367202 */ /* 0x000fe40000000f00 */
[----:B------:R-:W-:-:S08]  /*9d80*/  MOV R33, R52 ;  /* 0x0000003400217202 */ /* 0x000fd00000000f00 */
[----:B------:R-:W-:Y:S05]  /*9d90*/  WARPSYNC.COLLECTIVE R51, `(.L_x_838) ;  /* 0x0000000033087348 */ /* 0x000fea0003c00000 */
[----:B------:R0:W1:Y:S02]  /*9da0*/  SHFL.BFLY P2, R52, R54, R53, R56 ;  /* 0x0c00003536347389 */ /* 0x0000640000040038 */
[----:B01----:R-:W-:Y:S01]  /*9db0*/  ENDCOLLECTIVE ;  /* 0x000000000000791b */ /* 0x003fe20003800000 */
.L_x_838:
[----:B------:R-:W-:Y:S01]  /*9dc0*/  FADD.FTZ R32, R32, R33 ;  /* 0x0000002120207221 */ /* 0x000fe20000010000 */
[----:B------:R-:W-:Y:S02]  /*9dd0*/  @!P0 MOV R41, R29 ;  /* 0x0000001d00298202 */ /* 0x000fe40000000f00 */
[----:B------:R-:W0:Y:S01]  /*9de0*/  LDC.64 R28, c[0x0][0x220] ;  /* 0x00008800ff1c7b82 */ /* 0x000e220000000a00 */
[----:B------:R-:W-:Y:S02]  /*9df0*/  @!P0 MOV R43, R44 ;  /* 0x0000002c002b8202 */ /* 0x000fe40000000f00 */
[----:B------:R-:W-:Y:S02]  /*9e00*/  ISETP.NE.AND P0, PT, R40, RZ, PT ;  /* 0x000000ff2800720c */ /* 0x000fe40003f05270 */
[----:B------:R-:W-:Y:S02]  /*9e10*/  MOV R54, R36 ;  /* 0x0000002400367202 */ /* 0x000fe40000000f00 */
[----:B------:R-:W-:-:S09]  /*9e20*/  MOV R42, R52 ;  /* 0x00000034002a7202 */ /* 0x000fd20000000f00 */
[----:B0-----:R-:W-:Y:S05]  /*9e30*/  WARPSYNC.COLLECTIVE R51, `(.L_x_839) ;  /* 0x0000000033087348 */ /* 0x001fea0003c00000 */
[----:B------:R1:W2:Y:S02]  /*9e40*/  SHFL.BFLY P2, R52, R54, R53, R56 ;  /* 0x0c00003536347389 */ /* 0x0002a40000040038 */
[----:B012---:R-:W-:Y:S01]  /*9e50*/  ENDCOLLECTIVE ;  /* 0x000000000000791b */ /* 0x007fe20003800000 */
.L_x_839:
[----:B------:R-:W-:Y:S01]  /*9e60*/  @!P0 F2FP.BF16.F32.PACK_AB R30, RZ, R34 ;  /* 0x00000022ff1e823e */ /* 0x000fe200000010ff */
[----:B------:R-:W-:Y:S01]  /*9e70*/  FADD.FTZ R42, R42, R35 ;  /* 0x000000232a2a7221 */ /* 0x000fe20000010000 */
[----:B------:R-:W-:Y:S01]  /*9e80*/  @!P0 F2FP.BF16.F32.PACK_AB R32, RZ, R32 ;  /* 0x00000020ff20823e */ /* 0x000fe200000010ff */
[----:B------:R-:W-:Y:S01]  /*9e90*/  IMAD.WIDE R28, R31, 0x2, R28 ;  /* 0x000000021f1c7825 */ /* 0x000fe200078e021c */
[----:B------:R-:W-:Y:S02]  /*9ea0*/  PRMT R34, R30, 0x7610, R34 ;  /* 0x000076101e227816 */ /* 0x000fe40000000022 */
[----:B------:R-:W-:-:S03]  /*9eb0*/  PRMT R49, R32, 0x7610, R49 ;  /* 0x0000761020317816 */ /* 0x000fc60000000031 */
[----:B------:R0:W-:Y:S01]  /*9ec0*/  @!P0 STG.E.U16 desc[UR8][R26.64], R34 ;  /* 0x000000221a008986 */ /* 0x0001e2000c101508 */
[----:B------:R-:W-:Y:S01]  /*9ed0*/  HFMA2.MMA R53, -RZ, RZ, 0, 2.384185791015625e-07 ;  /* 0x00000004ff357435 */ /* 0x000fe200000001ff */
[----:B------:R-:W-:Y:S02]  /*9ee0*/  MOV R54, R42 ;  /* 0x0000002a00367202 */ /* 0x000fe40000000f00 */
[----:B------:R0:W-:Y:S01]  /*9ef0*/  @!P0 STG.E.U16 desc[UR8][R28.64], R49 ;  /* 0x000000311c008986 */ /* 0x0001e2000c101508 */
[----:B------:R-:W-:-:S07]  /*9f00*/  MOV R37, R52 ;  /* 0x0000003400257202 */ /* 0x000fce0000000f00 */
[----:B0-----:R-:W-:Y:S05]  /*9f10*/  WARPSYNC.COLLECTIVE R51, `(.L_x_840) ;  /* 0x0000000033087348 */ /* 0x001fea0003c00000 */
[----:B------:R1:W2:Y:S02]  /*9f20*/  SHFL.BFLY P2, R52, R54, R53, R56 ;  /* 0x0c00003536347389 */ /* 0x0002a40000040038 */
[----:B012---:R-:W-:Y:S01]  /*9f30*/  ENDCOLLECTIVE ;  /* 0x000000000000791b */ /* 0x007fe20003800000 */
.L_x_840:
[----:B------:R-:W-:-:S05]  /*9f40*/  FADD.FTZ R37, R37, R36 ;  /* 0x0000002425257221 */ /* 0x000fca0000010000 */
[----:B------:R-:W-:Y:S02]  /*9f50*/  MOV R54, R37 ;  /* 0x0000002500367202 */ /* 0x000fe40000000f00 */
[----:B------:R-:W-:-:S07]  /*9f60*/  MOV R35, R52 ;  /* 0x0000003400237202 */ /* 0x000fce0000000f00 */
[----:B------:R-:W-:Y:S05]  /*9f70*/  WARPSYNC.COLLECTIVE R51, `(.L_x_841) ;  /* 0x0000000033087348 */ /* 0x000fea0003c00000 */
[----:B------:R0:W1:Y:S02]  /*9f80*/  SHFL.BFLY P2, R52, R54, R53, R56 ;  /* 0x0c00003536347389 */ /* 0x0000640000040038 */
[----:B01----:R-:W-:Y:S01]  /*9f90*/  ENDCOLLECTIVE ;  /* 0x000000000000791b */ /* 0x003fe20003800000 */
.L_x_841:
[----:B------:R-:W-:Y:S01]  /*9fa0*/  FADD.FTZ R35, R42, R35 ;  /* 0x000000232a237221 */ /* 0x000fe20000010000 */
[----:B------:R-:W-:-:S04]  /*9fb0*/  HFMA2.MMA R53, -RZ, RZ, 0, 1.1920928955078125e-07 ;  /* 0x00000002ff357435 */ /* 0x000fc800000001ff */
[----:B------:R-:W-:Y:S02]  /*9fc0*/  MOV R54, R35 ;  /* 0x0000002300367202 */ /* 0x000fe40000000f00 */
[----:B------:R-:W-:-:S07]  /*9fd0*/  MOV R36, R52 ;  /* 0x0000003400247202 */ /* 0x000fce0000000f00 */
[----:B------:R-:W-:Y:S05]  /*9fe0*/  WARPSYNC.COLLECTIVE R51, `(.L_x_842) ;  /* 0x0000000033087348 */ /* 0x000fea0003c00000 */
[----:B------:R0:W1:Y:S02]  /*9ff0*/  SHFL.BFLY P2, R52, R54, R53, R56 ;  /* 0x0c00003536347389 */ /* 0x0000640000040038 */
[----:B01----:R-:W-:Y:S01]  /*a000*/  ENDCOLLECTIVE ;  /* 0x000000000000791b */ /* 0x003fe20003800000 */
.L_x_842:
[----:B------:R-:W-:-:S05]  /*a010*/  FADD.FTZ R36, R37, R36 ;  /* 0x0000002425247221 */ /* 0x000fca0000010000 */
[----:B------:R-:W-:Y:S02]  /*a020*/  MOV R54, R36 ;  /* 0x0000002400367202 */ /* 0x000fe40000000f00 */
[----:B------:R-:W-:-:S07]  /*a030*/  MOV R42, R52 ;  /* 0x00000034002a7202 */ /* 0x000fce0000000f00 */
[----:B------:R-:W-:Y:S05]  /*a040*/  WARPSYNC.COLLECTIVE R51, `(.L_x_843) ;  /* 0x0000000033087348 */ /* 0x000fea0003c00000 */
[----:B------:R0:W1:Y:S02]  /*a050*/  SHFL.BFLY P2, R52, R54, R53, R56 ;  /* 0x0c00003536347389 */ /* 0x0000640000040038 */
[----:B01----:R-:W-:Y:S01]  /*a060*/  ENDCOLLECTIVE ;  /* 0x000000000000791b */ /* 0x003fe20003800000 */
.L_x_843:
[----:B------:R-:W-:Y:S01]  /*a070*/  FADD.FTZ R42, R35, R42 ;  /* 0x0000002a232a7221 */ /* 0x000fe20000010000 */
[----:B------:R-:W-:-:S04]  /*a080*/  HFMA2.MMA R53, -RZ, RZ, 0, 5.9604644775390625e-08 ;  /* 0x00000001ff357435 */ /* 0x000fc800000001ff */
[----:B------:R-:W-:Y:S02]  /*a090*/  MOV R54, R42 ;  /* 0x0000002a00367202 */ /* 0x000fe40000000f00 */
[----:B------:R-:W-:-:S07]  /*a0a0*/  MOV R37, R52 ;  /* 0x0000003400257202 */ /* 0x000fce0000000f00 */
[----:B------:R-:W-:Y:S05]  /*a0b0*/  WARPSYNC.COLLECTIVE R51, `(.L_x_844) ;  /* 0x0000000033087348 */ /* 0x000fea0003c00000 */
[----:B------:R0:W1:Y:S02]  /*a0c0*/  SHFL.BFLY P2, R52, R54, R53, R56 ;  /* 0x0c00003536347389 */ /* 0x0000640000040038 */
[----:B01----:R-:W-:Y:S01]  /*a0d0*/  ENDCOLLECTIVE ;  /* 0x000000000000791b */ /* 0x003fe20003800000 */
.L_x_844:
[----:B------:R-:W-:-:S05]  /*a0e0*/  FADD.FTZ R37, R36, R37 ;  /* 0x0000002524257221 */ /* 0x000fca0000010000 */
[----:B------:R-:W-:Y:S02]  /*a0f0*/  MOV R54, R37 ;  /* 0x0000002500367202 */ /* 0x000fe40000000f00 */
[----:B------:R-:W-:-:S07]  /*a100*/  MOV R35, R52 ;  /* 0x0000003400237202 */ /* 0x000fce0000000f00 */
[----:B------:R-:W-:Y:S05]  /*a110*/  WARPSYNC.COLLECTIVE R51, `(.L_x_845) ;  /* 0x0000000033087348 */ /* 0x000fea0003c00000 */
[----:B------:R0:W1:Y:S02]  /*a120*/  SHFL.BFLY P2, R52, R54, R53, R56 ;  /* 0x0c00003536347389 */ /* 0x0000640000040038 */
[----:B01----:R-:W-:Y:S01]  /*a130*/  ENDCOLLECTIVE ;  /* 0x000000000000791b */ /* 0x003fe20003800000 */
.L_x_845:
[----:B------:R-:W-:-:S05]  /*a140*/  FADD.FTZ R30, R42, R35 ;  /* 0x000000232a1e7221 */ /* 0x000fca0000010000 */
[----:B------:R-:W-:-:S04]  /*a150*/  @!P0 F2FP.BF16.F32.PACK_AB R30, RZ, R30 ;  /* 0x0000001eff1e823e */ /* 0x000fc800000010ff */
[----:B------:R-:W-:Y:S01]  /*a160*/  PRMT R35, R30, 0x7610, R35 ;  /* 0x000076101e237816 */ /* 0x000fe20000000023 */
[----:B------:R-:W-:Y:S01]  /*a170*/  HFMA2.MMA R53, -RZ, RZ, 0, 4.76837158203125e-07 ;  /* 0x00000008ff357435 */ /* 0x000fe200000001ff */
[----:B------:R-:W-:-:S03]  /*a180*/  MOV R54, R41 ;  /* 0x0000002900367202 */ /* 0x000fc60000000f00 */
[----:B------:R0:W-:Y:S01]  /*a190*/  @!P0 STG.E.U16 desc[UR8][R26.64+0x28], R35 ;  /* 0x000028231a008986 */ /* 0x0001e2000c101508 */
[----:B------:R-:W-:-:S07]  /*a1a0*/  MOV R36, R52 ;  /* 0x0000003400247202 */ /* 0x000fce0000000f00 */
[----:B0-----:R-:W-:Y:S05]  /*a1b0*/  WARPSYNC.COLLECTIVE R51, `(.L_x_846) ;  /* 0x0000000033087348 */ /* 0x001fea0003c00000 */
[----:B------:R1:W2:Y:S02]  /*a1c0*/  SHFL.BFLY P2, R52, R54, R53, R56 ;  /* 0x0c00003536347389 */ /* 0x0002a40000040038 */
[----:B012---:R-:W-:Y:S01]  /*a1d0*/  ENDCOLLECTIVE ;  /* 0x000000000000791b */ /* 0x007fe20003800000 */
.L_x_846:
[----:B------:R-:W-:-:S05]  /*a1e0*/  FADD.FTZ R31, R37, R36 ;  /* 0x00000024251f7221 */ /* 0x000fca0000010000 */
[----:B------:R-:W-:-:S05]  /*a1f0*/  @!P0 F2FP.BF16.F32.PACK_AB R31, RZ, R31 ;  /* 0x0000001fff1f823e */ /* 0x000fca00000010ff */
[----:B------:R0:W-:Y:S01]  /*a200*/  @!P0 STG.E.U16 desc[UR8][R28.64+0x28], R31 ;  /* 0x0000281f1c008986 */ /* 0x0001e2000c101508 */
[----:B------:R-:W-:Y:S02]  /*a210*/  MOV R54, R43 ;  /* 0x0000002b00367202 */ /* 0x000fe40000000f00 */
[----:B------:R-:W-:-:S07]  /*a220*/  MOV R44, R52 ;  /* 0x00000034002c7202 */ /* 0x000fce0000000f00 */
[----:B0-----:R-:W-:Y:S05]  /*a230*/  WARPSYNC.COLLECTIVE R51, `(.L_x_847) ;  /* 0x0000000033087348 */ /* 0x001fea0003c00000 */
[----:B------:R1:W2:Y:S02]  /*a240*/  SHFL.BFLY P2, R52, R54, R53, R56 ;  /* 0x0c00003536347389 */ /* 0x0002a40000040038 */
[----:B012---:R-:W-:Y:S01]  /*a250*/  ENDCOLLECTIVE ;  /* 0x000000000000791b */ /* 0x007fe20003800000 */
.L_x_847:
[----:B------:R-:W-:Y:S01]  /*a260*/  FADD.FTZ R44, R44, R41 ;  /* 0x000000292c2c7221 */ /* 0x000fe20000010000 */
[----:B------:R-:W-:-:S04]  /*a270*/  HFMA2.MMA R53, -RZ, RZ, 0, 2.384185791015625e-07 ;  /* 0x00000004ff357435 */ /* 0x000fc800000001ff */
[----:B------:R-:W-:Y:S02]  /*a280*/  MOV R54, R44 ;  /* 0x0000002c00367202 */ /* 0x000fe40000000f00 */
[----:B------:R-:W-:-:S07]  /*a290*/  MOV R46, R52 ;  /* 0x00000034002e7202 */ /* 0x000fce0000000f00 */
[----:B------:R-:W-:Y:S05]  /*a2a0*/  WARPSYNC.COLLECTIVE R51, `(.L_x_848) ;  /* 0x0000000033087348 */ /* 0x000fea0003c00000 */
[----:B------:R0:W1:Y:S02]  /*a2b0*/  SHFL.BFLY P2, R52, R54, R53, R56 ;  /* 0x0c00003536347389 */ /* 0x0000640000040038 */
[----:B01----:R-:W-:Y:S01]  /*a2c0*/  ENDCOLLECTIVE ;  /* 0x000000000000791b */ /* 0x003fe20003800000 */
.L_x_848:
[----:B------:R-:W-:-:S05]  /*a2d0*/  FADD.FTZ R46, R46, R43 ;  /* 0x0000002b2e2e7221 */ /* 0x000fca0000010000 */
[----:B------:R-:W-:Y:S02]  /*a2e0*/  MOV R54, R46 ;  /* 0x0000002e00367202 */ /* 0x000fe40000000f00 */
[----:B------:R-:W-:-:S07]  /*a2f0*/  MOV R41, R52 ;  /* 0x0000003400297202 */ /* 0x000fce0000000f00 */
[----:B------:R-:W-:Y:S05]  /*a300*/  WARPSYNC.COLLECTIVE R51, `(.L_x_849) ;  /* 0x0000000033087348 */ /* 0x000fea0003c00000 */
[----:B------:R0:W1:Y:S02]  /*a310*/  SHFL.BFLY P2, R52, R54, R53, R56 ;  /* 0x0c00003536347389 */ /* 0x0000640000040038 */
[----:B01----:R-:W-:Y:S01]  /*a320*/  ENDCOLLECTIVE ;  /* 0x000000000000791b */ /* 0x003fe20003800000 */
.L_x_849:
[----:B------:R-:W-:Y:S01]  /*a330*/  FADD.FTZ R41, R44, R41 ;  /* 0x000000292c297221 */ /* 0x000fe20000010000 */
[----:B------:R-:W-:-:S04]  /*a340*/  HFMA2.MMA R53, -RZ, RZ, 0, 1.1920928955078125e-07 ;  /* 0x00000002ff357435 */ /* 0x000fc800000001ff */
[----:B------:R-:W-:Y:S02]  /*a350*/  MOV R54, R41 ;  /* 0x0000002900367202 */ /* 0x000fe40000000f00 */
[----:B------:R-:W-:-:S07]  /*a360*/  MOV R43, R52 ;  /* 0x00000034002b7202 */ /* 0x000fce0000000f00 */
[----:B------:R-:W-:Y:S05]  /*a370*/  WARPSYNC.COLLECTIVE R51, `(.L_x_850) ;  /* 0x0000000033087348 */ /* 0x000fea0003c00000 */
[----:B------:R0:W1:Y:S02]  /*a380*/  SHFL.BFLY P2, R52, R54, R53, R56 ;  /* 0x0c00003536347389 */ /* 0x0000640000040038 */
[----:B01----:R-:W-:Y:S01]  /*a390*/  ENDCOLLECTIVE ;  /* 0x000000000000791b */ /* 0x003fe20003800000 */
.L_x_850:
[----:B------:R-:W-:-:S05]  /*a3a0*/  FADD.FTZ R43, R46, R43 ;  /* 0x0000002b2e2b7221 */ /* 0x000fca0000010000 */
[----:B------:R-:W-:Y:S02]  /*a3b0*/  MOV R54, R43 ;  /* 0x0000002b00367202 */ /* 0x000fe40000000f00 */
[----:B------:R-:W-:-:S07]  /*a3c0*/  MOV R44, R52 ;  /* 0x00000034002c7202 */ /* 0x000fce0000000f00 */
[----:B------:R-:W-:Y:S05]  /*a3d0*/  WARPSYNC.COLLECTIVE R51, `(.L_x_851) ;  /* 0x0000000033087348 */ /* 0x000fea0003c00000 */
[----:B------:R0:W1:Y:S02]  /*a3e0*/  SHFL.BFLY P2, R52, R54, R53, R56 ;  /* 0x0c00003536347389 */ /* 0x0000640000040038 */
[----:B01----:R-:W-:Y:S01]  /*a3f0*/  ENDCOLLECTIVE ;  /* 0x000000000000791b */ /* 0x003fe20003800000 */
.L_x_851:
[----:B------:R-:W-:Y:S01]  /*a400*/  FADD.FTZ R44, R41, R44 ;  /* 0x0000002c292c7221 */ /* 0x000fe20000010000 */
[----:B------:R-:W-:-:S04]  /*a410*/  HFMA2.MMA R53, -RZ, RZ, 0, 5.9604644775390625e-08 ;  /* 0x00000001ff357435 */ /* 0x000fc800000001ff */
[----:B------:R-:W-:Y:S02]  /*a420*/  MOV R54, R44 ;  /* 0x0000002c00367202 */ /* 0x000fe40000000f00 */
[----:B------:R-:W-:-:S07]  /*a430*/  MOV R46, R52 ;  /* 0x00000034002e7202 */ /* 0x000fce0000000f00 */
[----:B------:R-:W-:Y:S05]  /*a440*/  WARPSYNC.COLLECTIVE R51, `(.L_x_852) ;  /* 0x0000000033087348 */ /* 0x000fea0003c00000 */
[----:B------:R0:W1:Y:S02]  /*a450*/  SHFL.BFLY P2, R52, R54, R53, R56 ;  /* 0x0c00003536347389 */ /* 0x0000640000040038 */
[----:B01----:R-:W-:Y:S01]  /*a460*/  ENDCOLLECTIVE ;  /* 0x000000000000791b */ /* 0x003fe20003800000 */
.L_x_852:
[----:B------:R-:W-:-:S05]  /*a470*/  FADD.FTZ R43, R43, R46 ;  /* 0x0000002e2b2b7221 */ /* 0x000fca0000010000 */
[----:B------:R-:W-:Y:S02]  /*a480*/  MOV R54, R43 ;  /* 0x0000002b00367202 */ /* 0x000fe40000000f00 */
[----:B------:R-:W-:-:S07]  /*a490*/  MOV R41, R52 ;  /* 0x0000003400297202 */ /* 0x000fce0000000f00 */
[----:B------:R-:W-:Y:S05]  /*a4a0*/  WARPSYNC.COLLECTIVE R51, `(.L_x_853) ;  /* 0x0000000033087348 */ /* 0x000fea0003c00000 */
[----:B------:R0:W1:Y:S02]  /*a4b0*/  SHFL.BFLY P2, R52, R54, R53, R56 ;  /* 0x0c00003536347389 */ /* 0x0000640000040038 */
[----:B01----:R-:W-:Y:S01]  /*a4c0*/  ENDCOLLECTIVE ;  /* 0x000000000000791b */ /* 0x003fe20003800000 */
.L_x_853:
[----:B------:R-:W-:-:S05]  /*a4d0*/  FADD.FTZ R32, R44, R41 ;  /* 0x000000292c207221 */ /* 0x000fca0000010000 */
[----:B------:R-:W-:-:S05]  /*a4e0*/  @!P0 F2FP.BF16.F32.PACK_AB R32, RZ, R32 ;  /* 0x00000020ff20823e */ /* 0x000fca00000010ff */
[----:B------:R0:W-:Y:S01]  /*a4f0*/  @!P0 STG.E.U16 desc[UR8][R26.64+0x50], R32 ;  /* 0x000050201a008986 */ /* 0x0001e2000c101508 */
[----:B------:R-:W-:Y:S01]  /*a500*/  HFMA2.MMA R53, -RZ, RZ, 0, 4.76837158203125e-07 ;  /* 0x00000008ff357435 */ /* 0x000fe200000001ff */
[----:B------:R-:W-:Y:S02]  /*a510*/  MOV R54, R45 ;  /* 0x0000002d00367202 */ /* 0x000fe40000000f00 */
[----:B------:R-:W-:-:S08]  /*a520*/  MOV R46, R52 ;  /* 0x00000034002e7202 */ /* 0x000fd00000000f00 */
[----:B0-----:R-:W-:Y:S05]  /*a530*/  WARPSYNC.COLLECTIVE R51, `(.L_x_854) ;  /* 0x0000000033087348 */ /* 0x001fea0003c00000 */
[----:B------:R1:W2:Y:S02]  /*a540*/  SHFL.BFLY P2, R52, R54, R53, R56 ;  /* 0x0c00003536347389 */ /* 0x0002a40000040038 */
[----:B012---:R-:W-:Y:S01]  /*a550*/  ENDCOLLECTIVE ;  /* 0x000000000000791b */ /* 0x007fe20003800000 */
.L_x_854:
        /* <DEDUP_REMOVED lines=8> */
.L_x_855:
[----:B------:R-:W-:Y:S01]  /*a5e0*/  FADD.FTZ R48, R48, R45 ;  /* 0x0000002d30307221 */ /* 0x000fe20000010000 */
[----:B------:R-:W-:-:S04]  /*a5f0*/  HFMA2.MMA R53, -RZ, RZ, 0, 2.384185791015625e-07 ;  /* 0x00000004ff357435 */ /* 0x000fc800000001ff */
[----:B------:R-:W-:Y:S02]  /*a600*/  MOV R54, R48 ;  /* 0x0000003000367202 */ /* 0x000fe40000000f00 */
[----:B------:R-:W-:-:S07]  /*a610*/  MOV R50, R52 ;  /* 0x0000003400327202 */ /* 0x000fce0000000f00 */
[----:B------:R-:W-:Y:S05]  /*a620*/  WARPSYNC.COLLECTIVE R51, `(.L_x_856) ;  /* 0x0000000033087348 */ /* 0x000fea0003c00000 */
[----:B------:R0:W1:Y:S02]  /*a630*/  SHFL.BFLY P2, R52, R54, R53, R56 ;  /* 0x0c00003536347389 */ /* 0x0000640000040038 */
[----:B01----:R-:W-:Y:S01]  /*a640*/  ENDCOLLECTIVE ;  /* 0x000000000000791b */ /* 0x003fe20003800000 */
.L_x_856:
[----:B------:R-:W-:-:S05]  /*a650*/  FADD.FTZ R50, R50, R47 ;  /* 0x0000002f32327221 */ /* 0x000fca0000010000 */
[----:B------:R-:W-:Y:S02]  /*a660*/  MOV R54, R50 ;  /* 0x0000003200367202 */ /* 0x000fe40000000f00 */
[----:B------:R-:W-:-:S07]  /*a670*/  MOV R45, R52 ;  /* 0x00000034002d7202 */ /* 0x000fce0000000f00 */
[----:B------:R-:W-:Y:S05]  /*a680*/  WARPSYNC.COLLECTIVE R51, `(.L_x_857) ;  /* 0x0000000033087348 */ /* 0x000fea0003c00000 */
[----:B------:R0:W1:Y:S02]  /*a690*/  SHFL.BFLY P2, R52, R54, R53, R56 ;  /* 0x0c00003536347389 */ /* 0x0000640000040038 */
[----:B01----:R-:W-:Y:S01]  /*a6a0*/  ENDCOLLECTIVE ;  /* 0x000000000000791b */ /* 0x003fe20003800000 */
.L_x_857:
[----:B------:R-:W-:Y:S01]  /*a6b0*/  FADD.FTZ R45, R48, R45 ;  /* 0x0000002d302d7221 */ /* 0x000fe20000010000 */
[----:B------:R-:W-:-:S04]  /*a6c0*/  HFMA2.MMA R53, -RZ, RZ, 0, 1.1920928955078125e-07 ;  /* 0x00000002ff357435 */ /* 0x000fc800000001ff */
[----:B------:R-:W-:Y:S02]  /*a6d0*/  MOV R54, R45 ;  /* 0x0000002d00367202 */ /* 0x000fe40000000f00 */
[----:B------:R-:W-:-:S07]  /*a6e0*/  MOV R47, R52 ;  /* 0x00000034002f7202 */ /* 0x000fce0000000f00 */
[----:B------:R-:W-:Y:S05]  /*a6f0*/  WARPSYNC.COLLECTIVE R51, `(.L_x_858) ;  /* 0x0000000033087348 */ /* 0x000fea0003c00000 */
[----:B------:R0:W1:Y:S02]  /*a700*/  SHFL.BFLY P2, R52, R54, R53, R56 ;  /* 0x0c00003536347389 */ /* 0x0000640000040038 */
[----:B01----:R-:W-:Y:S01]  /*a710*/  ENDCOLLECTIVE ;  /* 0x000000000000791b */ /* 0x003fe20003800000 */
.L_x_858:
[----:B------:R-:W-:-:S05]  /*a720*/  FADD.FTZ R47, R50, R47 ;  /* 0x0000002f322f7221 */ /* 0x000fca0000010000 */
[----:B------:R-:W-:Y:S02]  /*a730*/  MOV R54, R47 ;  /* 0x0000002f00367202 */ /* 0x000fe40000000f00 */
[----:B------:R-:W-:-:S07]  /*a740*/  MOV R48, R52 ;  /* 0x0000003400307202 */ /* 0x000fce0000000f00 */
[----:B------:R-:W-:Y:S05]  /*a750*/  WARPSYNC.COLLECTIVE R51, `(.L_x_859) ;  /* 0x0000000033087348 */ /* 0x000fea0003c00000 */
[----:B------:R0:W1:Y:S02]  /*a760*/  SHFL.BFLY P2, R52, R54, R53, R56 ;  /* 0x0c00003536347389 */ /* 0x0000640000040038 */
[----:B01----:R-:W-:Y:S01]  /*a770*/  ENDCOLLECTIVE ;  /* 0x000000000000791b */ /* 0x003fe20003800000 */
.L_x_859:
[----:B------:R-:W-:Y:S01]  /*a780*/  FADD.FTZ R45, R45, R48 ;  /* 0x000000302d2d7221 */ /* 0x000fe20000010000 */
[----:B------:R-:W-:-:S04]  /*a790*/  HFMA2.MMA R53, -RZ, RZ, 0, 5.9604644775390625e-08 ;  /* 0x00000001ff357435 */ /* 0x000fc800000001ff */
[----:B------:R-:W-:Y:S02]  /*a7a0*/  MOV R54, R45 ;  /* 0x0000002d00367202 */ /* 0x000fe40000000f00 */
[----:B------:R-:W-:-:S07]  /*a7b0*/  MOV R50, R52 ;  /* 0x0000003400327202 */ /* 0x000fce0000000f00 */
[----:B------:R-:W-:Y:S05]  /*a7c0*/  WARPSYNC.COLLECTIVE R51, `(.L_x_860) ;  /* 0x0000000033087348 */ /* 0x000fea0003c00000 */
[----:B------:R0:W1:Y:S02]  /*a7d0*/  SHFL.BFLY P2, R52, R54, R53, R56 ;  /* 0x0c00003536347389 */ /* 0x0000640000040038 */
[----:B01----:R-:W-:Y:S01]  /*a7e0*/  ENDCOLLECTIVE ;  /* 0x000000000000791b */ /* 0x003fe20003800000 */
.L_x_860:
[----:B------:R-:W-:-:S05]  /*a7f0*/  FADD.FTZ R47, R47, R50 ;  /* 0x000000322f2f7221 */ /* 0x000fca0000010000 */
[----:B------:R-:W-:Y:S02]  /*a800*/  MOV R54, R47 ;  /* 0x0000002f00367202 */ /* 0x000fe40000000f00 */
[----:B------:R-:W-:-:S07]  /*a810*/  MOV R34, R52 ;  /* 0x0000003400227202 */ /* 0x000fce0000000f00 */
[----:B------:R-:W-:Y:S05]  /*a820*/  WARPSYNC.COLLECTIVE R51, `(.L_x_861) ;  /* 0x0000000033087348 */ /* 0x000fea0003c00000 */
[----:B------:R0:W1:Y:S02]  /*a830*/  SHFL.BFLY P2, R52, R54, R53, R56 ;  /* 0x0c00003536347389 */ /* 0x0000640000040038 */
[----:B01----:R-:W-:Y:S01]  /*a840*/  ENDCOLLECTIVE ;  /* 0x000000000000791b */ /* 0x003fe20003800000 */
.L_x_861:
[----:B------:R-:W-:Y:S01]  /*a850*/  FADD.FTZ R34, R45, R34 ;  /* 0x000000222d227221 */ /* 0x000fe20000010000 */
[----:B------:R-:W-:Y:S01]  /*a860*/  MOV R30, R52 ;  /* 0x00000034001e7202 */ /* 0x000fe20000000f00 */
[----:B------:R-:W-:Y:S06]  /*a870*/  BRA `(.L_x_862) ;  /* 0xffffffe000fc7947 */ /* 0x000fec000383ffff */
.L_x_863:
        /* <DEDUP_REMOVED lines=16> */
.L_x_2449:


//--------------------- .text._ZN13group_norm_v218gn_bwd_cuda_kernelI13__nv_bfloat16Li320ELi1ELi16ELi160ELi64ELb1ELb1ELi32ELi320ELi320ELi4ELb1ELi72ELb0ELb1ELNS_15WgradSyncMethodE1ENS_16CompileConditionILi900EEEEEvPT_S6_S6_PKS5_S8_S8_S8_PKfflPfPj --------------------------
	.section	.text._ZN13group_norm_v218gn_bwd_cuda_kernelI13__nv_bfloat16Li320ELi1ELi16ELi160ELi64ELb1ELb1ELi32ELi320ELi320ELi4ELb1ELi72ELb0ELb1ELNS_15WgradSyncMethodE1ENS_16CompileConditionILi900EEEEEvPT_S6_S6_PKS5_S8_S8_S8_PKfflPfPj,"ax",@progbits
	.align	128
        .global         _ZN13group_norm_v218gn_bwd_cuda_kernelI13__nv_bfloat16Li320ELi1ELi16ELi160ELi64ELb1ELb1ELi32ELi320ELi320ELi4ELb1ELi72ELb0ELb1ELNS_15WgradSyncMethodE1ENS_16CompileConditionILi900EEEEEvPT_S6_S6_PKS5_S8_S8_S8_PKfflPfPj
        .type           _ZN13group_norm_v218gn_bwd_cuda_kernelI13__nv_bfloat16Li320ELi1ELi16ELi160ELi64ELb1ELb1ELi32ELi320ELi320ELi4ELb1ELi72ELb0ELb1ELNS_15WgradSyncMethodE1ENS_16CompileConditionILi900EEEEEvPT_S6_S6_PKS5_S8_S8_S8_PKfflPfPj,@function
        .size           _ZN13group_norm_v218gn_bwd_cuda_kernelI13__nv_bfloat16Li320ELi1ELi16ELi160ELi64ELb1ELb1ELi32ELi320ELi320ELi4ELb1ELi72ELb0ELb1ELNS_15WgradSyncMethodE1ENS_16CompileConditionILi900EEEEEvPT_S6_S6_PKS5_S8_S8_S8_PKfflPfPj,(.L_x_2450 - _ZN13group_norm_v218gn_bwd_cuda_kernelI13__nv_bfloat16Li320ELi1ELi16ELi160ELi64ELb1ELb1ELi32ELi320ELi320ELi4ELb1ELi72ELb0ELb1ELNS_15WgradSyncMethodE1ENS_16CompileConditionILi900EEEEEvPT_S6_S6_PKS5_S8_S8_S8_PKfflPfPj)
        .other          _ZN13group_norm_v218gn_bwd_cuda_kernelI13__nv_bfloat16Li320ELi1ELi16ELi160ELi64ELb1ELb1ELi32ELi320ELi320ELi4ELb1ELi72ELb0ELb1ELNS_15WgradSyncMethodE1ENS_16CompileConditionILi900EEEEEvPT_S6_S6_PKS5_S8_S8_S8_PKfflPfPj,@"STO_CUDA_ENTRY STV_DEFAULT"
_ZN13group_norm_v218gn_bwd_cuda_kernelI13__nv_bfloat16Li320ELi1ELi16ELi160ELi64ELb1ELb1ELi32ELi320ELi320ELi4ELb1ELi72ELb0ELb1ELNS_15WgradSyncMethodE1ENS_16CompileConditionILi900EEEEEvPT_S6_S6_PKS5_S8_S8_S8_PKfflPfPj:
.text._ZN13group_norm_v218gn_bwd_cuda_kernelI13__nv_bfloat16Li320ELi1ELi16ELi160ELi64ELb1ELb1ELi32ELi320ELi320ELi4ELb1ELi72ELb0ELb1ELNS_15WgradSyncMethodE1ENS_16CompileConditionILi900EEEEEvPT_S6_S6_PKS5_S8_S8_S8_PKfflPfPj:
        /* <DEDUP_REMOVED lines=35> */
.L_x_865:
[----:B------:R-:W-:Y:S05]  /*0230*/  BSYNC B0 ;  /* 0x0000000000007941 */ /* 0x000fea0003800000 */
.L_x_864:
[----:B------:R-:W-:Y:S05]  /*0240*/  @!P1 BRA `(.L_x_866) ;  /* 0x00000068004c9947 */ /* 0x000fea0003800000 */
[----:B------:R-:W0:Y:S01]  /*0250*/  S2R R70, SR_TID.X ;  /* 0x0000000000467919 */ /* 0x000e220000002100 */
[----:B------:R-:W-:Y:S01]  /*0260*/  MOV R0, 0x400 ;  /* 0x0000040000007802 */ /* 0x000fe20000000f00 */
[----:B------:R-:W-:Y:S01]  /*0270*/  HFMA2.MMA R62, -RZ, RZ, 0, 0 ;  /* 0x00000000ff3e7435 */ /* 0x000fe200000001ff */
[----:B------:R-:W-:Y:S01]  /*0280*/  CS2R R10, SRZ ;  /* 0x00000000000a7805 */ /* 0x000fe2000001ff00 */
[----:B------:R-:W1:Y:S01]  /*0290*/  S2R R4, SR_CgaCtaId ;  /* 0x0000000000047919 */ /* 0x000e620000008800 */
[C---:B------:R-:W-:Y:S02]  /*02a0*/  IADD3 R71, R0.reuse, 0x2800, RZ ;  /* 0x0000280000477810 */ /* 0x040fe40007ffe0ff */
[----:B------:R-:W-:Y:S01]  /*02b0*/  IADD3 R69, R0, 0x3480, RZ ;  /* 0x0000348000457810 */ /* 0x000fe20007ffe0ff */
[----:B------:R-:W2:Y:S01]  /*02c0*/  S2R R6, SR_SWINHI ;  /* 0x0000000000067919 */ /* 0x000ea20000002f00 */
[----:B------:R-:W-:-:S04]  /*02d0*/  SHF.L.U32 R0, R73, 0x5, RZ ;  /* 0x0000000549007819 */ /* 0x000fc800000006ff */
[----:B------:R-:W-:Y:S01]  /*02e0*/  LOP3.LUT R0, R0, 0x20, RZ, 0xc0, !PT ;  /* 0x0000002000007812 */ /* 0x000fe200078ec0ff */
[----:B0-----:R-:W-:Y:S01]  /*02f0*/  IMAD.WIDE.U32 R2, R70, -0x33333333, RZ ;  /* 0xcccccccd46027825 */ /* 0x001fe200078e00ff */
[--C-:B------:R-:W-:Y:S02]  /*0300*/  SHF.R.S32.HI R5, RZ, 0x1f, R70.reuse ;  /* 0x0000001fff057819 */ /* 0x100fe40000011446 */
[C---:B-1----:R-:W-:Y:S02]  /*0310*/  LEA R71, R4.reuse, R71, 0x18 ;  /* 0x0000004704477211 */ /* 0x042fe400078ec0ff */
[----:B------:R-:W-:Y:S02]  /*0320*/  SHF.R.U32.HI R7, RZ, 0x6, R3 ;  /* 0x00000006ff077819 */ /* 0x000fe40000011603 */
[----:B------:R-:W-:Y:S02]  /*0330*/  LEA.HI R2, R5, R70, RZ, 0x2 ;  /* 0x0000004605027211 */ /* 0x000fe400078f10ff */
[----:B------:R-:W-:Y:S01]  /*0340*/  LEA R69, R4, R69, 0x18 ;  /* 0x0000004504457211 */ /* 0x000fe200078ec0ff */
[----:B------:R-:W-:Y:S01]  /*0350*/  IMAD R68, R7, -0x50, R70 ;  /* 0xffffffb007447824 */ /* 0x000fe200078e0246 */
[----:B------:R-:W-:-:S02]  /*0360*/  SHF.R.S32.HI R141, RZ, 0x2, R2 ;  /* 0x00000002ff8d7819 */ /* 0x000fc40000011402 */
[----:B------:R-:W-:Y:S01]  /*0370*/  LOP3.LUT R3, R70, 0x1, RZ, 0xc0, !PT ;  /* 0x0000000146037812 */ /* 0x000fe200078ec0ff */
[----:B------:R-:W-:Y:S01]  /*0380*/  IMAD R67, R68, 0x28, R71 ;  /* 0x0000002844437824 */ /* 0x000fe200078e0247 */
[----:B------:R-:W-:Y:S02]  /*0390*/  MOV R30, R69 ;  /* 0x00000045001e7202 */ /* 0x000fe40000000f00 */
[----:B--2---:R-:W-:Y:S02]  /*03a0*/  MOV R31, R6 ;  /* 0x00000006001f7202 */ /* 0x004fe40000000f00 */
[C---:B------:R-:W-:Y:S02]  /*03b0*/  IADD3 R4, R141.reuse, 0x50, RZ ;  /* 0x000000508d047810 */ /* 0x040fe40007ffe0ff */
[C---:B------:R-:W-:Y:S02]  /*03c0*/  IADD3 R6, R141.reuse, 0xa0, RZ ;  /* 0x000000a08d067810 */ /* 0x040fe40007ffe0ff */
[----:B------:R-:W-:-:S02]  /*03d0*/  IADD3 R8, R141, 0xf0, RZ ;  /* 0x000000f08d087810 */ /* 0x000fc40007ffe0ff */
[----:B------:R-:W-:Y:S02]  /*03e0*/  PRMT R30, R3, 0x654, R30 ;  /* 0x00000654031e7816 */ /* 0x000fe4000000001e */
[----:B------:R-:W-:Y:S02]  /*03f0*/  MOV R31, R31 ;  /* 0x0000001f001f7202 */ /* 0x000fe40000000f00 */
[----:B------:R-:W-:Y:S02]  /*0400*/  SHF.R.S32.HI R3, RZ, 0x1f, R4 ;  /* 0x0000001fff037819 */ /* 0x000fe40000011404 */
[----:B------:R-:W-:Y:S02]  /*0410*/  IADD3 R0, R0, R7, RZ ;  /* 0x0000000700007210 */ /* 0x000fe40007ffe0ff */
[----:B------:R-:W-:Y:S02]  /*0420*/  LEA R67, R7, R67, 0x3 ;  /* 0x0000004307437211 */ /* 0x000fe400078e18ff */
[----:B------:R-:W-:Y:S01]  /*0430*/  SHF.R.S32.HI R7, RZ, 0x1f, R6 ;  /* 0x0000001fff077819 */ /* 0x000fe20000011406 */
[----:B------:R-:W-:Y:S01]  /*0440*/  IMAD R61, R0, 0xa00, RZ ;  /* 0x00000a00003d7824 */ /* 0x000fe200078e02ff */
[----:B------:R-:W-:-:S02]  /*0450*/  SHF.R.S32.HI R9, RZ, 0x1f, R8 ;  /* 0x0000001fff097819 */ /* 0x000fc40000011408 */
[----:B------:R-:W-:Y:S02]  /*0460*/  LEA.HI R4, R3, R4, RZ, 0x2 ;  /* 0x0000000403047211 */ /* 0x000fe400078f10ff */
[----:B------:R-:W-:Y:S02]  /*0470*/  LOP3.LUT R3, R2, 0xfffffffc, RZ, 0xc0, !PT ;  /* 0xfffffffc02037812 */ /* 0x000fe400078ec0ff */
[----:B------:R-:W-:Y:S02]  /*0480*/  LEA.HI R5, R5, R70, RZ, 0x4 ;  /* 0x0000004605057211 */ /* 0x000fe400078f20ff */
[----:B------:R-:W-:Y:S02]  /*0490*/  LEA.HI R7, R7, R6, RZ, 0x2 ;  /* 0x0000000607077211 */ /* 0x000fe400078f10ff */
[----:B------:R-:W-:Y:S02]  /*04a0*/  LEA.HI R9, R9, R8, RZ, 0x2 ;  /* 0x0000000809097211 */ /* 0x000fe400078f10ff */
[----:B------:R-:W-:-:S02]  /*04b0*/  IADD3 R3, -R3, R70, RZ ;  /* 0x0000004603037210 */ /* 0x000fc40007ffe1ff */
[----:B------:R-:W-:Y:S02]  /*04c0*/  SHF.R.U32.HI R4, RZ, 0x2, R4 ;  /* 0x00000002ff047819 */ /* 0x000fe40000011604 */
[----:B------:R-:W-:Y:S02]  /*04d0*/  SHF.R.U32.HI R66, RZ, 0x4, R5 ;  /* 0x00000004ff427819 */ /* 0x000fe40000011605 */
[----:B------:R-:W-:Y:S02]  /*04e0*/  SHF.R.U32.HI R64, RZ, 0x2, R7 ;  /* 0x00000002ff407819 */ /* 0x000fe40000011607 */
[----:B------:R-:W-:Y:S02]  /*04f0*/  CS2R R6, SRZ ;  /* 0x0000000000067805 */ /* 0x000fe4000001ff00 */
[----:B------:R-:W-:Y:S02]  /*0500*/  SHF.R.U32.HI R2, RZ, 0x2, R9 ;  /* 0x00000002ff027819 */ /* 0x000fe40000011609 */
[----:B------:R-:W-:-:S02]  /*0510*/  CS2R R8, SRZ ;  /* 0x0000000000087805 */ /* 0x000fc4000001ff00 */
[C---:B------:R-:W-:Y:S02]  /*0520*/  LOP3.LUT R65, R3.reuse, 0x3, R4, 0x78, !PT ;  /* 0x0000000303417812 */ /* 0x040fe400078e7804 */
[----:B------:R-:W-:Y:S02]  /*0530*/  CS2R R4, SRZ ;  /* 0x0000000000047805 */ /* 0x000fe4000001ff00 */
[C---:B------:R-:W-:Y:S02]  /*0540*/  LOP3.LUT R66, R3.reuse, 0x3, R66, 0x78, !PT ;  /* 0x0000000303427812 */ /* 0x040fe400078e7842 */
[C---:B------:R-:W-:Y:S02]  /*0550*/  LOP3.LUT R64, R3.reuse, 0x3, R64, 0x78, !PT ;  /* 0x0000000303407812 */ /* 0x040fe400078e7840 */
[----:B------:R-:W-:-:S07]  /*0560*/  LOP3.LUT R63, R3, 0x3, R2, 0x78, !PT ;  /* 0x00000003033f7812 */ /* 0x000fce00078e7802 */
.L_x_887:
[C---:B--2---:R-:W-:Y:S01]  /*0570*/  LOP3.LUT R51, R72.reuse, 0x7, RZ, 0xc0, !PT ;  /* 0x0000000748337812 */ /* 0x044fe200078ec0ff */
[----:B------:R-:W-:Y:S01]  /*0580*/  ULDC.64 UR10, c[0x0][0x248] ;  /* 0x00009200000a7ab9 */ /* 0x000fe20000000a00 */
[--C-:B------:R-:W-:Y:S01]  /*0590*/  SHF.R.U64 R13, R72, 0x3, R106.reuse ;  /* 0x00000003480d7819 */ /* 0x100fe2000000126a */
[----:B------:R-:W0:Y:S01]  /*05a0*/  LDC.64 R32, c[0x0][0x238] ;  /* 0x00008e00ff207b82 */ /* 0x000e220000000a00 */
[----:B------:R-:W-:Y:S01]  /*05b0*/  SHF.R.U32.HI R12, RZ, 0x3, R106 ;  /* 0x00000003ff0c7819 */ /* 0x000fe2000001166a */
[----:B------:R-:W-:Y:S01]  /*05c0*/  IMAD R51, R51, 0x140, RZ ;  /* 0x0000014033337824 */ /* 0x000fe200078e02ff */
[----:B------:R-:W-:Y:S01]  /*05d0*/  ULDC.64 UR12, c[0x0][0x228] ;  /* 0x00008a00000c7ab9 */ /* 0x000fe20000000a00 */
[----:B------:R-:W-:Y:S02]  /*05e0*/  ULDC UR4, c[0x0][0x250] ;  /* 0x0000940000047ab9 */ /* 0x000fe40000000800 */
        /* <DEDUP_REMOVED lines=10> */
[C---:B------:R-:W-:Y:S02]  /*0690*/  LEA R12, P0, R0.reuse, UR10, 0x3 ;  /* 0x0000000a000c7c11 */ /* 0x040fe4000f8018ff */
[----:B------:R-:W-:Y:S02]  /*06a0*/  IADD3 R58, P1, R61, R2, RZ ;  /* 0x000000023d3a7210 */ /* 0x000fe40007f3e0ff */
[----:B------:R-:W-:Y:S01]  /*06b0*/  LEA.HI.X R13, R0, UR11, R13, 0x3, P0 ;  /* 0x0000000b000d7c11 */ /* 0x000fe200080f1c0d */
[----:B------:R-:W-:Y:S01]  /*06c0*/  ULDC.64 UR10, c[0x0][0x230] ;  /* 0x00008c00000a7ab9 */ /* 0x000fe20000000a00 */
[----:B------:R-:W-:-:S02]  /*06d0*/  IADD3.X R3, RZ, R24, RZ, P1, !PT ;  /* 0x00000018ff037210 */ /* 0x000fc40000ffe4ff */
[C---:B------:R-:W-:Y:S02]  /*06e0*/  SHF.L.U32 R59, R58.reuse, 0x1, RZ ;  /* 0x000000013a3b7819 */ /* 0x040fe400000006ff */
[----:B------:R-:W2:Y:S01]  /*06f0*/  LDG.E.64.CONSTANT R12, desc[UR8][R12.64] ;  /* 0x000000080c0c7981 */ /* 0x000ea2000c1e9b00 */
[----:B------:R-:W-:Y:S01]  /*0700*/  SHF.L.U64.HI R58, R58, 0x1, R3 ;  /* 0x000000013a3a7819 */ /* 0x000fe20000010203 */
[----:B0-----:R-:W-:Y:S01]  /*0710*/  IMAD.WIDE R32, R36, 0x2, R32 ;  /* 0x0000000224207825 */ /* 0x001fe200078e0220 */
[----:B------:R-:W-:-:S03]  /*0720*/  IADD3 R34, P0, R59, UR10, RZ ;  /* 0x0000000a3b227c10 */ /* 0x000fc6000ff1e0ff */
[----:B-1----:R-:W-:Y:S01]  /*0730*/  IMAD.WIDE R36, R36, 0x2, R14 ;  /* 0x0000000224247825 */ /* 0x002fe200078e020e */
[----:B------:R-:W-:Y:S01]  /*0740*/  IADD3.X R35, R58, UR11, RZ, P0, !PT ;  /* 0x0000000b3a237c10 */ /* 0x000fe200087fe4ff */
[----:B------:R-:W3:Y:S04]  /*0750*/  LDG.E.64.CONSTANT R32, desc[UR8][R32.64] ;  /* 0x0000000820207981 */ /* 0x000ee8000c1e9b00 */
[----:B------:R-:W4:Y:S04]  /*0760*/  LDG.E.64.CONSTANT R36, desc[UR8][R36.64] ;  /* 0x0000000824247981 */ /* 0x000f28000c1e9b00 */
[----:B------:R-:W3:Y:S01]  /*0770*/  LDG.E.64.CONSTANT R34, desc[UR8][R34.64] ;  /* 0x0000000822227981 */ /* 0x000ee2000c1e9b00 */
[----:B------:R-:W-:-:S04]  /*0780*/  IADD3 R3, R61, 0x2800, RZ ;  /* 0x000028003d037810 */ /* 0x000fc80007ffe0ff */
[----:B------:R-:W-:-:S04]  /*0790*/  IADD3 R3, P0, R3, R2, RZ ;  /* 0x0000000203037210 */ /* 0x000fc80007f1e0ff */
[----:B------:R-:W-:Y:S02]  /*07a0*/  IADD3.X R56, RZ, R24, RZ, P0, !PT ;  /* 0x00000018ff387210 */ /* 0x000fe400007fe4ff */
[----:B------:R-:W-:Y:S02]  /*07b0*/  SHF.L.U32 R57, R3, 0x1, RZ ;  /* 0x0000000103397819 */ /* 0x000fe400000006ff */
[----:B------:R-:W-:Y:S02]  /*07c0*/  IADD3 R14, P0, R59, UR12, RZ ;  /* 0x0000000c3b0e7c10 */ /* 0x000fe4000ff1e0ff */
[----:B------:R-:W-:Y:S02]  /*07d0*/  SHF.L.U64.HI R56, R3, 0x1, R56 ;  /* 0x0000000103387819 */ /* 0x000fe40000010238 */
[----:B------:R-:W-:Y:S02]  /*07e0*/  IADD3 R3, R61, 0x5000, RZ ;  /* 0x000050003d037810 */ /* 0x000fe40007ffe0ff */
[----:B------:R-:W-:-:S02]  /*07f0*/  IADD3.X R15, R58, UR13, RZ, P0, !PT ;  /* 0x0000000d3a0f7c10 */ /* 0x000fc400087fe4ff */
[----:B------:R-:W-:Y:S02]  /*0800*/  IADD3 R3, P0, R3, R2, RZ ;  /* 0x0000000203037210 */ /* 0x000fe40007f1e0ff */
[----:B------:R-:W-:Y:S02]  /*0810*/  IADD3 R38, P1, R57, UR10, RZ ;  /* 0x0000000a39267c10 */ /* 0x000fe4000ff3e0ff */
[----:B------:R-:W-:Y:S01]  /*0820*/  IADD3.X R54, RZ, R24, RZ, P0, !PT ;  /* 0x00000018ff367210 */ /* 0x000fe200007fe4ff */
[----:B------:R-:W4:Y:S01]  /*0830*/  LDG.E.64.CONSTANT R14, desc[UR8][R14.64] ;  /* 0x000000080e0e7981 */ /* 0x000f22000c1e9b00 */
[C---:B------:R-:W-:Y:S02]  /*0840*/  SHF.L.U32 R55, R3.reuse, 0x1, RZ ;  /* 0x0000000103377819 */ /* 0x040fe400000006ff */
[----:B------:R-:W-:Y:S02]  /*0850*/  IADD3.X R39, R56, UR11, RZ, P1, !PT ;  /* 0x0000000b38277c10 */ /* 0x000fe40008ffe4ff */
[----:B------:R-:W-:-:S02]  /*0860*/  SHF.L.U64.HI R54, R3, 0x1, R54 ;  /* 0x0000000103367819 */ /* 0x000fc40000010236 */
[----:B------:R-:W-:Y:S02]  /*0870*/  IADD3 R40, P0, R55, UR10, RZ ;  /* 0x0000000a37287c10 */ /* 0x000fe4000ff1e0ff */
[----:B------:R-:W4:Y:S02]  /*0880*/  LDG.E.64.CONSTANT R38, desc[UR8][R38.64] ;  /* 0x0000000826267981 */ /* 0x000f24000c1e9b00 */
        /* <DEDUP_REMOVED lines=13> */
[----:B------:R-:W4:Y:S01]  /*0960*/  LDG.E.64.CONSTANT R42, desc[UR8][R42.64] ;  /* 0x000000082a2a7981 */ /* 0x000f22000c1e9b00 */
[----:B------:R-:W-:-:S06]  /*0970*/  IADD3.X R19, R54, UR13, RZ, P0, !PT ;  /* 0x0000000d36137c10 */ /* 0x000fcc00087fe4ff */
[----:B------:R-:W4:Y:S01]  /*0980*/  LDG.E.64.CONSTANT R18, desc[UR8][R18.64] ;  /* 0x0000000812127981 */ /* 0x000f22000c1e9b00 */
[----:B------:R-:W-:-:S04]  /*0990*/  IADD3 R3, R61, 0xa000, RZ ;  /* 0x0000a0003d037810 */ /* 0x000fc80007ffe0ff */
[----:B------:R-:W-:-:S04]  /*09a0*/  IADD3 R80, P0, R3, R2, RZ ;  /* 0x0000000203507210 */ /* 0x000fc80007f1e0ff */
[----:B------:R-:W-:Y:S01]  /*09b0*/  SHF.L.U32 R81, R80, 0x1, RZ ;  /* 0x0000000150517819 */ /* 0x000fe200000006ff */
[----:B--2---:R-:W-:-:S04]  /*09c0*/  FADD.FTZ R13, R13, UR4 ;  /* 0x000000040d0d7e21 */ /* 0x004fc80008010000 */
[----:B------:R0:W1:Y:S01]  /*09d0*/  MUFU.RSQ R82, R13 ;  /* 0x0000000d00527308 */ /* 0x0000620000001400 */
[C---:B---3--:R-:W-:Y:S02]  /*09e0*/  SHF.L.U32 R21, R34.reuse, 0x10, RZ ;  /* 0x0000001022157819 */ /* 0x048fe400000006ff */
[----:B------:R-:W-:Y:S02]  /*09f0*/  SHF.L.U32 R23, R35, 0x10, RZ ;  /* 0x0000001023177819 */ /* 0x000fe400000006ff */
[----:B0-----:R-:W-:Y:S01]  /*0a00*/  PRMT R13, R34, 0x7632, R13 ;  /* 0x00007632220d7816 */ /* 0x001fe2000000000d */
[C---:B------:R-:W-:Y:S02]  /*0a10*/  FADD.FTZ R21, -R12.reuse, R21 ;  /* 0x000000150c157221 */ /* 0x040fe40000010100 */
[----:B------:R-:W-:Y:S02]  /*0a20*/  FADD.FTZ R23, -R12, R23 ;  /* 0x000000170c177221 */ /* 0x000fe40000010100 */
[----:B-1----:R-:W-:Y:S01]  /*0a30*/  FMUL.FTZ R3, R82, R21 ;  /* 0x0000001552037220 */ /* 0x002fe20000410000 */
[----:B------:R-:W-:-:S02]  /*0a40*/  SHF.L.U32 R21, R13, 0x10, RZ ;  /* 0x000000100d157819 */ /* 0x000fc400000006ff */
[----:B------:R-:W-:Y:S02]  /*0a50*/  PRMT R13, R35, 0x7632, R13 ;  /* 0x00007632230d7816 */ /* 0x000fe4000000000d */
[----:B------:R-:W-:Y:S02]  /*0a60*/  SHF.L.U32 R0, R32, 0x10, RZ ;  /* 0x0000001020007819 */ /* 0x000fe400000006ff */
[----:B----4-:R-:W-:Y:S01]  /*0a70*/  SHF.L.U32 R89, R36, 0x10, RZ ;  /* 0x0000001024597819 */ /* 0x010fe200000006ff */
[----:B------:R-:W-:Y:S01]  /*0a80*/  FMUL.FTZ R47, R82, R23 ;  /* 0x00000017522f7220 */ /* 0x000fe20000410000 */
[----:B------:R-:W-:Y:S01]  /*0a90*/  SHF.L.U32 R23, R13, 0x10, RZ ;  /* 0x000000100d177819 */ /* 0x000fe200000006ff */
[C---:B------:R-:W-:Y:S02]  /*0aa0*/  FADD.FTZ R21, -R12.reuse, R21 ;  /* 0x000000150c157221 */ /* 0x040fe40000010100 */
[----:B------:R-:W-:Y:S01]  /*0ab0*/  FFMA.FTZ R26, R3, R0, R89 ;  /* 0x00000000031a7223 */ /* 0x000fe20000010059 */
[----:B------:R-:W-:Y:S01]  /*0ac0*/  PRMT R83, R33, 0x7632, R83 ;  /* 0x0000763221537816 */ /* 0x000fe20000000053 */
[----:B------:R-:W-:Y:S01]  /*0ad0*/  FADD.FTZ R23, -R12, R23 ;  /* 0x000000170c177221 */ /* 0x000fe20000010100 */
[----:B------:R-:W-:Y:S01]  /*0ae0*/  PRMT R50, R37, 0x7632, R50 ;  /* 0x0000763225327816 */ /* 0x000fe20000000032 */
[----:B------:R-:W-:Y:S01]  /*0af0*/  FMUL.FTZ R20, R26, -1.4426950216293334961 ;  /* 0xbfb8aa3b1a147820 */ /* 0x000fe20000410000 */
[C---:B------:R-:W-:Y:S01]  /*0b00*/  FMUL.FTZ R91, R82.reuse, R21 ;  /* 0x00000015525b7220 */ /* 0x040fe20000410000 */
[----:B------:R-:W-:Y:S01]  /*0b10*/  IADD3.X R21, RZ, R24, RZ, P0, !PT ;  /* 0x00000018ff157210 */ /* 0x000fe200007fe4ff */
[----:B------:R-:W-:Y:S01]  /*0b20*/  FMUL.FTZ R49, R82, R23 ;  /* 0x0000001752317220 */ /* 0x000fe20000410000 */
[----:B------:R-:W-:-:S02]  /*0b30*/  SHF.L.U32 R83, R83, 0x10, RZ ;  /* 0x0000001053537819 */ /* 0x000fc400000006ff */
[----:B------:R-:W-:Y:S01]  /*0b40*/  SHF.L.U32 R50, R50, 0x10, RZ ;  /* 0x0000001032327819 */ /* 0x000fe200000006ff */
[----:B------:R0:W-:Y:S01]  /*0b50*/  MUFU.EX2 R22, R20 ;  /* 0x0000001400167308 */ /* 0x0001e20000000800 */
[----:B------:R-:W-:Y:S02]  /*0b60*/  PRMT R87, R32, 0x7632, R87 ;  /* 0x0000763220577816 */ /* 0x000fe40000000057 */
[----:B------:R-:W-:Y:S02]  /*0b70*/  PRMT R84, R36, 0x7632, R84 ;  /* 0x0000763224547816 */ /* 0x000fe40000000054 */
[----:B------:R-:W-:Y:S01]  /*0b80*/  SHF.L.U64.HI R80, R80, 0x1, R21 ;  /* 0x0000000150507819 */ /* 0x000fe20000010215 */
[----:B------:R-:W-:Y:S01]  /*0b90*/  FFMA.FTZ R75, R49, R83, R50 ;  /* 0x00000053314b7223 */ /* 0x000fe20000010032 */
[----:B------:R-:W-:Y:S02]  /*0ba0*/  SHF.L.U32 R87, R87, 0x10, RZ ;  /* 0x0000001057577819 */ /* 0x000fe400000006ff */
[----:B0-----:R-:W-:-:S02]  /*0bb0*/  IADD3 R20, P0, R81, UR10, RZ ;  /* 0x0000000a51147c10 */ /* 0x001fc4000ff1e0ff */
[----:B------:R-:W-:Y:S02]  /*0bc0*/  SHF.L.U32 R84, R84, 0x10, RZ ;  /* 0x0000001054547819 */ /* 0x000fe400000006ff */
[----:B------:R-:W-:Y:S01]  /*0bd0*/  IADD3.X R21, R80, UR11, RZ, P0, !PT ;  /* 0x0000000b50157c10 */ /* 0x000fe200087fe4ff */
[----:B------:R-:W-:Y:S02]  /*0be0*/  FMUL.FTZ R48, R75, -1.4426950216293334961 ;  /* 0xbfb8aa3b4b307820 */ /* 0x000fe40000410000 */
[----:B------:R-:W-:Y:S01]  /*0bf0*/  FFMA.FTZ R29, R91, R87, R84 ;  /* 0x000000575b1d7223 */ /* 0x000fe20000010054 */
[----:B------:R-:W-:Y:S02]  /*0c00*/  SHF.L.U32 R85, R33, 0x10, RZ ;  /* 0x0000001021557819 */ /* 0x000fe400000006ff */
[----:B------:R-:W2:Y:S01]  /*0c10*/  LDG.E.64.CONSTANT R20, desc[UR8][R20.64] ;  /* 0x0000000814147981 */ /* 0x000ea2000c1e9b00 */
[----:B------:R-:W-:Y:S01]  /*0c20*/  SHF.L.U32 R86, R37, 0x10, RZ ;  /* 0x0000001025567819 */ /* 0x000fe200000006ff */
[----:B------:R-:W-:Y:S01]  /*0c30*/  FMUL.FTZ R23, R29, -1.4426950216293334961 ;  /* 0xbfb8aa3b1d177820 */ /* 0x000fe20000410000 */
[----:B------:R-:W0:Y:S03]  /*0c40*/  MUFU.EX2 R48, R48 ;  /* 0x0000003000307308 */ /* 0x000e260000000800 */
[----:B------:R-:W-:-:S05]  /*0c50*/  FFMA.FTZ R45, R47, R85, R86 ;  /* 0x000000552f2d7223 */ /* 0x000fca0000010056 */
[----:B------:R-:W1:Y:S01]  /*0c60*/  MUFU.EX2 R23, R23 ;  /* 0x0000001700177308 */ /* 0x000e620000000800 */
[----:B------:R-:W-:-:S07]  /*0c70*/  FMUL.FTZ R13, R45, -1.4426950216293334961 ;  /* 0xbfb8aa3b2d0d7820 */ /* 0x000fce0000410000 */
[----:B------:R3:W4:Y:S01]  /*0c80*/  MUFU.EX2 R25, R13 ;  /* 0x0000000d00197308 */ /* 0x0007220000000800 */
[----:B0-----:R-:W-:Y:S01]  /*0c90*/  FADD.FTZ R76, R48, 1 ;  /* 0x3f800000304c7421 */ /* 0x001fe20000010000 */
[----:B---3--:R-:W-:Y:S01]  /*0ca0*/  FADD.FTZ R13, R22, 1 ;  /* 0x3f800000160d7421 */ /* 0x008fe20000010000 */
[----:B------:R-:W-:-:S04]  /*0cb0*/  IADD3 R22, P1, R72, 0x48, RZ ;  /* 0x0000004848167810 */ /* 0x000fc80007f3e0ff */
[----:B------:R-:W-:Y:S02]  /*0cc0*/  ISETP.GE.U32.AND P0, PT, R22, UR7, PT ;  /* 0x0000000716007c0c */ /* 0x000fe4000bf06070 */
[----:B------:R-:W-:Y:S02]  /*0cd0*/  IADD3.X R48, RZ, R106, RZ, P1, !PT ;  /* 0x0000006aff307210 */ /* 0x000fe40000ffe4ff */
[----:B------:R-:W-:Y:S01]  /*0ce0*/  IADD3 R22, P1, R53, UR12, RZ ;  /* 0x0000000c35167c10 */ /* 0x000fe2000ff3e0ff */
[----:B-1----:R-:W-:-:S03]  /*0cf0*/  FADD.FTZ R27, R23, 1 ;  /* 0x3f800000171b7421 */ /* 0x002fc60000010000 */
[----:B------:R-:W-:Y:S01]  /*0d00*/  IADD3.X R23, R52, UR13, RZ, P1, !PT ;  /* 0x0000000d34177c10 */ /* 0x000fe20008ffe4ff */
[----:B------:R0:W1:Y:S05]  /*0d10*/  MUFU.RCP R28, R13 ;  /* 0x0000000d001c7308 */ /* 0x00006a0000001000 */
[----:B------:R-:W3:Y:S01]  /*0d20*/  LDG.E.64.CONSTANT R22, desc[UR8][R22.64] ;  /* 0x0000000816167981 */ /* 0x000ee2000c1e9b00 */
[----:B----4-:R-:W-:Y:S02]  /*0d30*/  FADD.FTZ R25, R25, 1 ;  /* 0x3f80000019197421 */ /* 0x010fe40000010000 */
[----:B------:R-:W4:Y:S01]  /*0d40*/  MUFU.RCP R88, R76 ;  /* 0x0000004c00587308 */ /* 0x000f220000001000 */
[----:B0-----:R-:W-:-:S07]  /*0d50*/  IADD3 R13, R61, 0xc800, RZ ;  /* 0x0000c8003d0d7810 */ /* 0x001fce0007ffe0ff */
[----:B------:R0:W4:Y:S08]  /*0d60*/  MUFU.RCP R46, R25 ;  /* 0x00000019002e7308 */ /* 0x0001300000001000 */
[----:B------:R4:W4:Y:S01]  /*0d70*/  MUFU.RCP R44, R27 ;  /* 0x0000001b002c7308 */ /* 0x0009220000001000 */
[----:B------:R-:W-:Y:S01]  /*0d80*/  IADD3 R78, P1, R13, R2, RZ ;  /* 0x000000020d4e7210 */ /* 0x000fe20007f3e0ff */
[----:B-1----:R-:W-:Y:S01]  /*0d90*/  FADD.FTZ R13, -R28, 1 ;  /* 0x3f8000001c0d7421 */ /* 0x002fe20000010100 */
[----:B0-----:R-:W-:-:S03]  /*0da0*/  IADD3 R25, R61, 0xf000, RZ ;  /* 0x0000f0003d197810 */ /* 0x001fc60007ffe0ff */
[----:B------:R-:W-:Y:S01]  /*0db0*/  FFMA.FTZ R13, R26, R13, 1 ;  /* 0x3f8000001a0d7423 */ /* 0x000fe2000001000d */
[----:B----4-:R-:W-:Y:S01]  /*0dc0*/  IADD3 R27, R61, 0x11800, RZ ;  /* 0x000118003d1b7810 */ /* 0x010fe20007ffe0ff */
[----:B------:R-:W-:Y:S01]  /*0dd0*/  FADD.FTZ R26, -R88, 1 ;  /* 0x3f800000581a7421 */ /* 0x000fe20000010100 */
[----:B------:R-:W-:Y:S01]  /*0de0*/  ISETP.GE.AND.EX P0, PT, R48, UR5, PT, P0 ;  /* 0x0000000530007c0c */ /* 0x000fe2000bf06300 */
[----:B------:R-:W-:Y:S01]  /*0df0*/  FADD.FTZ R48, -R46, 1 ;  /* 0x3f8000002e307421 */ /* 0x000fe20000010100 */
[-C--:B------:R-:W-:Y:S02]  /*0e00*/  IADD3 R90, P3, R27, R2.reuse, RZ ;  /* 0x000000021b5a7210 */ /* 0x080fe40007f7e0ff */
[----:B------:R-:W-:Y:S01]  /*0e10*/  IADD3 R92, P2, R25, R2, RZ ;  /* 0x00000002195c7210 */ /* 0x000fe20007f5e0ff */
[----:B------:R-:W-:Y:S01]  /*0e20*/  FMUL.FTZ R27, R28, R13 ;  /* 0x0000000d1c1b7220 */ /* 0x000fe20000410000 */
[----:B------:R-:W-:Y:S01]  /*0e30*/  FADD.FTZ R2, -R44, 1 ;  /* 0x3f8000002c027421 */ /* 0x000fe20000010100 */
[----:B------:R-:W-:Y:S01]  /*0e40*/  IADD3.X R79, RZ, R24, RZ, P1, !PT ;  /* 0x00000018ff4f7210 */ /* 0x000fe20000ffe4ff */
[----:B------:R-:W-:Y:S01]  /*0e50*/  FFMA.FTZ R25, R75, R26, 1 ;  /* 0x3f8000004b197423 */ /* 0x000fe2000001001a */
[----:B------:R-:W-:Y:S01]  /*0e60*/  SHF.L.U32 R93, R38, 0x10, RZ ;  /* 0x00000010265d7819 */ /* 0x000fe200000006ff */
[----:B------:R-:W-:Y:S01]  /*0e70*/  FFMA.FTZ R45, R45, R48, 1 ;  /* 0x3f8000002d2d7423 */ /* 0x000fe20000010030 */
[----:B------:R-:W-:-:S02]  /*0e80*/  IADD3.X R75, RZ, R24, RZ, P3, !PT ;  /* 0x00000018ff4b7210 */ /* 0x000fc40001ffe4ff */
[----:B------:R-:W-:Y:S01]  /*0e90*/  SHF.L.U32 R13, R90, 0x1, RZ ;  /* 0x000000015a0d7819 */ /* 0x000fe200000006ff */
[----:B------:R-:W-:Y:S01]  /*0ea0*/  FFMA.FTZ R29, R29, R2, 1 ;  /* 0x3f8000001d1d7423 */ /* 0x000fe20000010002 */
[----:B------:R-:W-:Y:S01]  /*0eb0*/  SHF.L.U64.HI R79, R78, 0x1, R79 ;  /* 0x000000014e4f7819 */ /* 0x000fe2000001024f */
[----:B------:R-:W-:Y:S01]  /*0ec0*/  FADD.FTZ R93, -R12, R93 ;  /* 0x0000005d0c5d7221 */ /* 0x000fe20000010100 */
[----:B------:R-:W-:Y:S01]  /*0ed0*/  SHF.L.U32 R78, R78, 0x1, RZ ;  /* 0x000000014e4e7819 */ /* 0x000fe200000006ff */
[----:B------:R-:W-:Y:S01]  /*0ee0*/  FMUL.FTZ R95, R46, R45 ;  /* 0x0000002d2e5f7220 */ /* 0x000fe20000410000 */
[----:B------:R-:W-:Y:S02]  /*0ef0*/  SHF.L.U64.HI R75, R90, 0x1, R75 ;  /* 0x000000015a4b7819 */ /* 0x000fe4000001024b */
[----:B------:R-:W-:Y:S01]  /*0f00*/  IADD3 R28, P3, R13, UR10, RZ ;  /* 0x0000000a0d1c7c10 */ /* 0x000fe2000ff7e0ff */
[----:B------:R-:W-:Y:S01]  /*0f10*/  FMUL.FTZ R45, R44, R29 ;  /* 0x0000001d2c2d7220 */ /* 0x000fe20000410000 */
[----:B------:R-:W-:-:S02]  /*0f20*/  SHF.L.U32 R97, R39, 0x10, RZ ;  /* 0x0000001027617819 */ /* 0x000fc400000006ff */
[----:B------:R-:W-:Y:S02]  /*0f30*/  SHF.L.U32 R99, R40, 0x10, RZ ;  /* 0x0000001028637819 */ /* 0x000fe400000006ff */
[----:B------:R-:W-:Y:S01]  /*0f40*/  IADD3.X R77, RZ, R24, RZ, P2, !PT ;  /* 0x00000018ff4d7210 */ /* 0x000fe200017fe4ff */
[----:B------:R-:W-:Y:S01]  /*0f50*/  FMUL.FTZ R90, R82, R93 ;  /* 0x0000005d525a7220 */ /* 0x000fe20000410000 */
[----:B------:R-:W-:Y:S02]  /*0f60*/  IADD3 R24, P1, R78, UR10, RZ ;  /* 0x0000000a4e187c10 */ /* 0x000fe4000ff3e0ff */
[----:B------:R-:W-:Y:S02]  /*0f70*/  PRMT R44, R38, 0x7632, R44 ;  /* 0x00007632262c7816 */ /* 0x000fe4000000002c */
[----:B------:R-:W-:Y:S01]  /*0f80*/  IADD3.X R29, R75, UR11, RZ, P3, !PT ;  /* 0x0000000b4b1d7c10 */ /* 0x000fe20009ffe4ff */
[----:B------:R-:W-:Y:S01]  /*0f90*/  FMUL.FTZ R101, R88, R25 ;  /* 0x0000001958657220 */ /* 0x000fe20000410000 */
[C---:B------:R-:W-:Y:S01]  /*0fa0*/  FADD.FTZ R93, -R12.reuse, R97 ;  /* 0x000000610c5d7221 */ /* 0x040fe20000010100 */
[----:B------:R-:W-:Y:S01]  /*0fb0*/  FADD.FTZ R105, -R12, R99 ;  /* 0x000000630c697221 */ /* 0x000fe20000010100 */
[----:B------:R-:W-:Y:S01]  /*0fc0*/  SHF.L.U32 R76, R92, 0x1, RZ ;  /* 0x000000015c4c7819 */ /* 0x000fe200000006ff */
[----:B------:R-:W-:Y:S01]  /*0fd0*/  FFMA.FTZ R97, R0, R90, R89 ;  /* 0x0000005a00617223 */ /* 0x000fe20000010059 */
[----:B------:R-:W-:Y:S01]  /*0fe0*/  IADD3.X R25, R79, UR11, RZ, P1, !PT ;  /* 0x0000000b4f197c10 */ /* 0x000fe20008ffe4ff */
[----:B------:R-:W4:Y:S01]  /*0ff0*/  LDG.E.64.CONSTANT R28, desc[UR8][R28.64] ;  /* 0x000000081c1c7981 */ /* 0x000f22000c1e9b00 */
[----:B------:R-:W-:-:S02]  /*1000*/  SHF.L.U32 R99, R44, 0x10, RZ ;  /* 0x000000102c637819 */ /* 0x000fc400000006ff */
[----:B------:R-:W-:Y:S01]  /*1010*/  PRMT R44, R39, 0x7632, R44 ;  /* 0x00007632272c7816 */ /* 0x000fe2000000002c */
[----:B------:R-:W-:Y:S01]  /*1020*/  FMUL.FTZ R88, R82, R93 ;  /* 0x0000005d52587220 */ /* 0x000fe20000410000 */
[----:B------:R-:W-:Y:S01]  /*1030*/  SHF.L.U32 R2, R14, 0x10, RZ ;  /* 0x000000100e027819 */ /* 0x000fe200000006ff */
[----:B------:R-:W-:Y:S01]  /*1040*/  FMUL.FTZ R48, R82, R105 ;  /* 0x0000006952307220 */ /* 0x000fe20000410000 */
[----:B------:R-:W-:Y:S01]  /*1050*/  SHF.L.U64.HI R77, R92, 0x1, R77 ;  /* 0x000000015c4d7819 */ /* 0x000fe2000001024d */
[----:B------:R-:W-:Y:S01]  /*1060*/  FMUL.FTZ R93, R97, -1.4426950216293334961 ;  /* 0xbfb8aa3b615d7820 */ /* 0x000fe20000410000 */
[----:B------:R-:W-:Y:S01]  /*1070*/  IADD3 R26, P2, R76, UR10, RZ ;  /* 0x0000000a4c1a7c10 */ /* 0x000fe2000ff5e0ff */
[----:B------:R-:W4:Y:S01]  /*1080*/  LDG.E.64.CONSTANT R24, desc[UR8][R24.64] ;  /* 0x0000000818187981 */ /* 0x000f22000c1e9b00 */
[----:B------:R-:W-:Y:S01]  /*1090*/  SHF.L.U32 R105, R44, 0x10, RZ ;  /* 0x000000102c697819 */ /* 0x000fe200000006ff */
[----:B------:R-:W-:Y:S01]  /*10a0*/  FADD.FTZ R99, -R12, R99 ;  /* 0x000000630c637221 */ /* 0x000fe20000010100 */
[----:B------:R-:W-:Y:S01]  /*10b0*/  FMUL.FTZ R103, R2, R27 ;  /* 0x0000001b02677220 */ /* 0x000fe20000410000 */
[----:B------:R-:W-:Y:S01]  /*10c0*/  FFMA.FTZ R96, R85, R88, R86 ;  /* 0x0000005855607223 */ /* 0x000fe20000010056 */
[----:B------:R-:W-:Y:S01]  /*10d0*/  IADD3.X R27, R77, UR11, RZ, P2, !PT ;  /* 0x0000000b4d1b7c10 */ /* 0x000fe200097fe4ff */
[----:B------:R0:W1:Y:S01]  /*10e0*/  MUFU.EX2 R100, R93 ;  /* 0x0000005d00647308 */ /* 0x0000620000000800 */
[----:B------:R-:W-:-:S02]  /*10f0*/  SHF.L.U32 R92, R15, 0x10, RZ ;  /* 0x000000100f5c7819 */ /* 0x000fc400000006ff */
[----:B------:R-:W-:Y:S01]  /*1100*/  PRMT R44, R15, 0x7632, R44 ;  /* 0x000076320f2c7816 */ /* 0x000fe2000000002c */
[----:B------:R-:W-:Y:S01]  /*1110*/  FADD.FTZ R105, -R12, R105 ;  /* 0x000000690c697221 */ /* 0x000fe20000010100 */
[----:B------:R-:W-:Y:S01]  /*1120*/  FMUL.FTZ R98, R96, -1.4426950216293334961 ;  /* 0xbfb8aa3b60627820 */ /* 0x000fe20000410000 */
[----:B------:R-:W-:Y:S01]  /*1130*/  PRMT R2, R14, 0x7632, R2 ;  /* 0x000076320e027816 */ /* 0x000fe20000000002 */
[----:B------:R-:W4:Y:S01]  /*1140*/  LDG.E.64.CONSTANT R26, desc[UR8][R26.64] ;  /* 0x000000081a1a7981 */ /* 0x000f22000c1e9b00 */
[----:B0-----:R-:W-:Y:S01]  /*1150*/  FMUL.FTZ R93, R82, R99 ;  /* 0x00000063525d7220 */ /* 0x001fe20000410000 */
[----:B------:R-:W-:Y:S01]  /*1160*/  SHF.L.U32 R44, R44, 0x10, RZ ;  /* 0x000000102c2c7819 */ /* 0x000fe200000006ff */
[----:B------:R-:W-:Y:S01]  /*1170*/  FMUL.FTZ R104, R92, R95 ;  /* 0x0000005f5c687220 */ /* 0x000fe20000410000 */
[----:B------:R-:W-:Y:S01]  /*1180*/  FMUL.FTZ R92, R82, R105 ;  /* 0x00000069525c7220 */ /* 0x000fe20000410000 */
[----:B------:R-:W-:Y:S01]  /*1190*/  FFMA.FTZ R99, R87, R93, R84 ;  /* 0x0000005d57637223 */ /* 0x000fe20000010054 */
[----:B------:R0:W1:Y:S01]  /*11a0*/  MUFU.EX2 R109, R98 ;  /* 0x00000062006d7308 */ /* 0x0000620000000800 */
[----:B------:R-:W-:Y:S01]  /*11b0*/  SHF.L.U32 R2, R2, 0x10, RZ ;  /* 0x0000001002027819 */ /* 0x000fe200000006ff */
[----:B------:R-:W-:Y:S01]  /*11c0*/  FMUL.FTZ R110, R44, R101 ;  /* 0x000000652c6e7220 */ /* 0x000fe20000410000 */
[----:B------:R-:W-:Y:S01]  /*11d0*/  FMUL.FTZ R105, R99, -1.4426950216293334961 ;  /* 0xbfb8aa3b63697820 */ /* 0x000fe20000410000 */
[----:B------:R-:W-:-:S02]  /*11e0*/  FFMA.FTZ R101, R83, R92, R50 ;  /* 0x0000005c53657223 */ /* 0x000fc40000010032 */
[----:B------:R-:W-:Y:S01]  /*11f0*/  FMUL.FTZ R102, R2, R45 ;  /* 0x0000002d02667220 */ /* 0x000fe20000410000 */
[CC--:B------:R-:W-:Y:S01]  /*1200*/  FMUL.FTZ R2, R0.reuse, R103.reuse ;  /* 0x0000006700027220 */ /* 0x0c0fe20000410000 */
[----:B------:R-:W-:Y:S01]  /*1210*/  FMUL.FTZ R111, R101, -1.4426950216293334961 ;  /* 0xbfb8aa3b656f7820 */ /* 0x000fe20000410000 */
[----:B------:R-:W1:Y:S01]  /*1220*/  MUFU.EX2 R105, R105 ;  /* 0x0000006900697308 */ /* 0x000e620000000800 */
[----:B------:R-:W-:Y:S01]  /*1230*/  IADD3 R44, P1, R81, UR12, RZ ;  /* 0x0000000c512c7c10 */ /* 0x000fe2000ff3e0ff */
[CC--:B------:R-:W-:Y:S01]  /*1240*/  FFMA.FTZ R95, R3.reuse, R103.reuse, R4 ;  /* 0x00000067035f7223 */ /* 0x0c0fe20000010004 */
[----:B------:R-:W-:Y:S01]  /*1250*/  FFMA.FTZ R4, R3, R2, RZ ;  /* 0x0000000203047223 */ /* 0x000fe200000100ff */
[----:B------:R-:W-:Y:S01]  /*1260*/  FFMA.FTZ R2, R0, R103, RZ ;  /* 0x0000006700027223 */ /* 0x000fe200000100ff */
[----:B0-----:R-:W-:Y:S01]  /*1270*/  FADD.FTZ R98, R103, R5 ;  /* 0x0000000567627221 */ /* 0x001fe20000010000 */
[-C--:B------:R-:W-:Y:S02]  /*1280*/  FMUL.FTZ R3, R87, R102.reuse ;  /* 0x0000006657037220 */ /* 0x080fe40000410000 */
[----:B------:R-:W0:Y:S01]  /*1290*/  MUFU.EX2 R111, R111 ;  /* 0x0000006f006f7308 */ /* 0x000e220000000800 */
[----:B------:R-:W-:Y:S01]  /*12a0*/  IADD3.X R45, R80, UR13, RZ, P1, !PT ;  /* 0x0000000d502d7c10 */ /* 0x000fe20008ffe4ff */
[----:B-1----:R-:W-:Y:S01]  /*12b0*/  FADD.FTZ R5, R100, 1 ;  /* 0x3f80000064057421 */ /* 0x002fe20000010000 */
[-C--:B------:R-:W-:Y:S01]  /*12c0*/  FFMA.FTZ R100, R91, R102.reuse, R6 ;  /* 0x000000665b647223 */ /* 0x080fe20000010006 */
[----:B------:R-:W-:Y:S01]  /*12d0*/  FFMA.FTZ R6, R87, R102, R2 ;  /* 0x0000006657067223 */ /* 0x000fe20000010002 */
[----:B------:R-:W-:Y:S01]  /*12e0*/  FADD.FTZ R7, R102, R7 ;  /* 0x0000000766077221 */ /* 0x000fe20000010000 */
[----:B------:R-:W-:Y:S01]  /*12f0*/  FADD.FTZ R109, R109, 1 ;  /* 0x3f8000006d6d7421 */ /* 0x000fe20000010000 */
[--C-:B------:R-:W-:Y:S01]  /*1300*/  FFMA.FTZ R102, R91, R3, R4.reuse ;  /* 0x000000035b667223 */ /* 0x100fe20000010004 */
[----:B------:R-:W-:Y:S01]  /*1310*/  SHF.L.U32 R113, R41, 0x10, RZ ;  /* 0x0000001029717819 */ /* 0x000fe200000006ff */
[----:B------:R1:W4:Y:S01]  /*1320*/  LDG.E.64.CONSTANT R2, desc[UR8][R44.64] ;  /* 0x000000082c027981 */ /* 0x000322000c1e9b00 */
[----:B------:R-:W-:-:S02]  /*1330*/  PRMT R4, R40, 0x7632, R4 ;  /* 0x0000763228047816 */ /* 0x000fc40000000004 */
[----:B------:R-:W1:Y:S01]  /*1340*/  MUFU.RCP R109, R109 ;  /* 0x0000006d006d7308 */ /* 0x000e620000001000 */
[----:B------:R-:W-:Y:S01]  /*1350*/  FADD.FTZ R113, -R12, R113 ;  /* 0x000000710c717221 */ /* 0x000fe20000010100 */
[----:B------:R-:W-:Y:S01]  /*1360*/  SHF.L.U32 R103, R4, 0x10, RZ ;  /* 0x0000001004677819 */ /* 0x000fe200000006ff */
[----:B------:R-:W-:Y:S01]  /*1370*/  FADD.FTZ R105, R105, 1 ;  /* 0x3f80000069697421 */ /* 0x000fe20000010000 */
[-C--:B------:R-:W-:Y:S01]  /*1380*/  FFMA.FTZ R91, R47, R104.reuse, R8 ;  /* 0x000000682f5b7223 */ /* 0x080fe20000010008 */
[----:B------:R-:W-:Y:S01]  /*1390*/  FADD.FTZ R9, R104, R9 ;  /* 0x0000000968097221 */ /* 0x000fe20000010000 */
[CC--:B------:R-:W-:Y:S01]  /*13a0*/  FFMA.FTZ R6, R85.reuse, R104.reuse, R6 ;  /* 0x0000006855067223 */ /* 0x0c0fe20000010006 */
[----:B------:R-:W-:Y:S01]  /*13b0*/  FMUL.FTZ R4, R82, R113 ;  /* 0x0000007152047220 */ /* 0x000fe20000410000 */
[----:B------:R1:W1:Y:S01]  /*13c0*/  MUFU.RCP R107, R5 ;  /* 0x00000005006b7308 */ /* 0x0002620000001000 */
[----:B------:R-:W-:Y:S01]  /*13d0*/  FMUL.FTZ R104, R85, R104 ;  /* 0x0000006855687220 */ /* 0x000fe20000410000 */
[----:B------:R-:W-:Y:S01]  /*13e0*/  FADD.FTZ R113, -R12, R103 ;  /* 0x000000670c717221 */ /* 0x000fe20000010100 */
[----:B0-----:R-:W-:Y:S01]  /*13f0*/  FADD.FTZ R111, R111, 1 ;  /* 0x3f8000006f6f7421 */ /* 0x001fe20000010000 */
[----:B------:R-:W-:Y:S01]  /*1400*/  FFMA.FTZ R103, R83, R110, R6 ;  /* 0x0000006e53677223 */ /* 0x000fe20000010006 */
[----:B-1----:R-:W-:-:S03]  /*1410*/  PRMT R5, R41, 0x7632, R5 ;  /* 0x0000763229057816 */ /* 0x002fc60000000005 */
[----:B------:R0:W1:Y:S01]  /*1420*/  MUFU.RCP R45, R105 ;  /* 0x00000069002d7308 */ /* 0x0000620000001000 */
[----:B------:R-:W-:Y:S01]  /*1430*/  FFMA.FTZ R102, R47, R104, R102 ;  /* 0x000000682f667223 */ /* 0x000fe20000010066 */
[----:B------:R-:W-:Y:S01]  /*1440*/  FMUL.FTZ R6, R82, R113 ;  /* 0x0000007152067220 */ /* 0x000fe20000410000 */
[----:B------:R-:W-:Y:S01]  /*1450*/  SHF.L.U32 R115, R5, 0x10, RZ ;  /* 0x0000001005737819 */ /* 0x000fe200000006ff */
[----:B------:R-:W-:Y:S01]  /*1460*/  FMUL.FTZ R5, R83, R110 ;  /* 0x0000006e53057220 */ /* 0x000fe20000410000 */
[----:B------:R-:W-:Y:S01]  /*1470*/  FFMA.FTZ R8, R85, R4, R86 ;  /* 0x0000000455087223 */ /* 0x000fe20000010056 */
[----:B------:R-:W-:Y:S01]  /*1480*/  FFMA.FTZ R47, R49, R110, R10 ;  /* 0x0000006e312f7223 */ /* 0x000fe2000001000a */
[----:B------:R-:W-:Y:S01]  /*1490*/  FFMA.FTZ R10, R87, R6, R84 ;  /* 0x00000006570a7223 */ /* 0x000fe20000010054 */
[----:B------:R-:W1:Y:S01]  /*14a0*/  MUFU.RCP R111, R111 ;  /* 0x0000006f006f7308 */ /* 0x000e620000001000 */
[----:B0-----:R-:W-:Y:S01]  /*14b0*/  FFMA.FTZ R105, R49, R5, R102 ;  /* 0x0000000531697223 */ /* 0x001fe20000010066 */
[----:B------:R-:W-:Y:S01]  /*14c0*/  FADD.FTZ R11, R110, R11 ;  /* 0x0000000b6e0b7221 */ /* 0x000fe20000010000 */
[----:B------:R-:W-:Y:S01]  /*14d0*/  FADD.FTZ R5, -R12, R115 ;  /* 0x000000730c057221 */ /* 0x000fe20000010100 */
[----:B------:R-:W-:Y:S01]  /*14e0*/  FFMA.FTZ R46, R0, R48, R89 ;  /* 0x00000030002e7223 */ /* 0x000fe20000010059 */
[----:B------:R-:W-:Y:S01]  /*14f0*/  FMUL.FTZ R110, R8, -1.4426950216293334961 ;  /* 0xbfb8aa3b086e7820 */ /* 0x000fe20000410000 */
[----:B------:R-:W-:Y:S01]  /*1500*/  FADD.FTZ R49, -R109, 1 ;  /* 0x3f8000006d317421 */ /* 0x000fe20000010100 */
[----:B------:R-:W-:Y:S01]  /*1510*/  FMUL.FTZ R112, R10, -1.4426950216293334961 ;  /* 0xbfb8aa3b0a707820 */ /* 0x000fe20000410000 */
[----:B------:R-:W-:Y:S01]  /*1520*/  FMUL.FTZ R5, R82, R5 ;  /* 0x0000000552057220 */ /* 0x000fe20000410000 */
[----:B------:R-:W-:Y:S01]  /*1530*/  FMUL.FTZ R94, R46, -1.4426950216293334961 ;  /* 0xbfb8aa3b2e5e7820 */ /* 0x000fe20000410000 */
[----:B------:R-:W0:Y:S01]  /*1540*/  MUFU.EX2 R113, R110 ;  /* 0x0000006e00717308 */ /* 0x000e220000000800 */
[----:B------:R-:W-:Y:S01]  /*1550*/  FADD.FTZ R44, -R107, 1 ;  /* 0x3f8000006b2c7421 */ /* 0x000fe20000010100 */
[----:B------:R-:W-:Y:S01]  /*1560*/  FFMA.FTZ R102, R96, R49, 1 ;  /* 0x3f80000060667423 */ /* 0x000fe20000010031 */
[----:B------:R-:W-:Y:S01]  /*1570*/  FFMA.FTZ R49, R83, R5, R50 ;  /* 0x0000000553317223 */ /* 0x000fe20000010032 */
[----:B-1----:R-:W-:Y:S01]  /*1580*/  FADD.FTZ R96, -R45, 1 ;  /* 0x3f8000002d607421 */ /* 0x002fe20000010100 */
[----:B------:R-:W-:-:S03]  /*1590*/  FFMA.FTZ R44, R97, R44, 1 ;  /* 0x3f800000612c7423 */ /* 0x000fc6000001002c */
[----:B------:R-:W1:Y:S01]  /*15a0*/  MUFU.EX2 R112, R112 ;  /* 0x0000007000707308 */ /* 0x000e620000000800 */
[----:B------:R-:W-:Y:S01]  /*15b0*/  FMUL.FTZ R114, R49, -1.4426950216293334961 ;  /* 0xbfb8aa3b31727820 */ /* 0x000fe20000410000 */
[----:B------:R-:W-:Y:S01]  /*15c0*/  FMUL.FTZ R107, R107, R44 ;  /* 0x0000002c6b6b7220 */ /* 0x000fe20000410000 */
[----:B------:R-:W-:Y:S01]  /*15d0*/  FFMA.FTZ R96, R99, R96, 1 ;  /* 0x3f80000063607423 */ /* 0x000fe20000010060 */
[----:B------:R-:W-:-:S04]  /*15e0*/  PRMT R44, R16, 0x7632, R44 ;  /* 0x00007632102c7816 */ /* 0x000fc8000000002c */
[----:B------:R-:W1:Y:S01]  /*15f0*/  MUFU.EX2 R94, R94 ;  /* 0x0000005e005e7308 */ /* 0x000e620000000800 */
[----:B------:R-:W-:Y:S01]  /*1600*/  FADD.FTZ R104, -R111, 1 ;  /* 0x3f8000006f687421 */ /* 0x000fe20000010100 */
[----:B------:R-:W-:Y:S01]  /*1610*/  FMUL.FTZ R97, R45, R96 ;  /* 0x000000602d617220 */ /* 0x000fe20000410000 */
[----:B------:R-:W-:Y:S02]  /*1620*/  PRMT R45, R17, 0x7632, R45 ;  /* 0x00007632112d7816 */ /* 0x000fe4000000002d */
[----:B------:R-:W-:Y:S01]  /*1630*/  SHF.L.U32 R44, R44, 0x10, RZ ;  /* 0x000000102c2c7819 */ /* 0x000fe200000006ff */
[----:B------:R-:W-:Y:S02]  /*1640*/  FFMA.FTZ R104, R101, R104, 1 ;  /* 0x3f80000065687423 */ /* 0x000fe40000010068 */
[----:B------:R-:W1:Y:S01]  /*1650*/  MUFU.EX2 R114, R114 ;  /* 0x0000007200727308 */ /* 0x000e620000000800 */
[----:B0-----:R-:W-:Y:S01]  /*1660*/  FADD.FTZ R113, R113, 1 ;  /* 0x3f80000071717421 */ /* 0x001fe20000010000 */
[----:B------:R-:W-:Y:S01]  /*1670*/  FMUL.FTZ R109, R109, R102 ;  /* 0x000000666d6d7220 */ /* 0x000fe20000410000 */
[----:B------:R-:W-:Y:S01]  /*1680*/  SHF.L.U32 R45, R45, 0x10, RZ ;  /* 0x000000102d2d7819 */ /* 0x000fe200000006ff */
[----:B------:R-:W-:Y:S01]  /*1690*/  FMUL.FTZ R110, R111, R104 ;  /* 0x000000686f6e7220 */ /* 0x000fe20000410000 */
[----:B------:R-:W-:Y:S01]  /*16a0*/  SHF.L.U32 R96, R16, 0x10, RZ ;  /* 0x0000001010607819 */ /* 0x000fe200000006ff */
[----:B------:R-:W-:Y:S01]  /*16b0*/  FMUL.FTZ R102, R44, R97 ;  /* 0x000000612c667220 */ /* 0x000fe20000410000 */
[----:B------:R-:W-:Y:S01]  /*16c0*/  IADD3 R44, P1, R78, UR12, RZ ;  /* 0x0000000c4e2c7c10 */ /* 0x000fe2000ff3e0ff */
[----:B-1----:R-:W-:Y:S01]  /*16d0*/  FADD.FTZ R112, R112, 1 ;  /* 0x3f80000070707421 */ /* 0x002fe20000010000 */
[----:B------:R-:W-:Y:S01]  /*16e0*/  FADD.FTZ R99, R94, 1 ;  /* 0x3f8000005e637421 */ /* 0x000fe20000010000 */
[----:B------:R-:W-:Y:S01]  /*16f0*/  FMUL.FTZ R110, R45, R110 ;  /* 0x0000006e2d6e7220 */ /* 0x000fe20000410000 */
[----:B------:R-:W0:Y:S01]  /*1700*/  MUFU.RCP R113, R113 ;  /* 0x0000007100717308 */ /* 0x000e220000001000 */
[----:B------:R-:W-:Y:S01]  /*1710*/  FMUL.FTZ R107, R96, R107 ;  /* 0x0000006b606b7220 */ /* 0x000fe20000410000 */
[----:B------:R-:W-:-:S02]  /*1720*/  IADD3.X R45, R79, UR13, RZ, P1, !PT ;  /* 0x0000000d4f2d7c10 */ /* 0x000fc40008ffe4ff */
[----:B------:R-:W-:Y:S01]  /*1730*/  SHF.L.U32 R94, R17, 0x10, RZ ;  /* 0x00000010115e7819 */ /* 0x000fe200000006ff */
[----:B------:R-:W-:-:S03]  /*1740*/  FMUL.FTZ R96, R0, R107 ;  /* 0x0000006b00607220 */ /* 0x000fc60000410000 */
[----:B------:R-:W1:Y:S01]  /*1750*/  MUFU.RCP R111, R99 ;  /* 0x00000063006f7308 */ /* 0x000e620000001000 */
[----:B------:R-:W-:Y:S01]  /*1760*/  FADD.FTZ R114, R114, 1 ;  /* 0x3f80000072727421 */ /* 0x000fe20000010000 */
[----:B------:R-:W4:Y:S01]  /*1770*/  LDG.E.64.CONSTANT R44, desc[UR8][R44.64] ;  /* 0x000000082c2c7981 */ /* 0x000f22000c1e9b00 */
[----:B------:R-:W-:-:S05]  /*1780*/  FFMA.FTZ R95, R90, R107, R95 ;  /* 0x0000006b5a5f7223 */ /* 0x000fca000001005f */
[----:B------:R-:W1:Y:S01]  /*1790*/  MUFU.RCP R112, R112 ;  /* 0x0000007000707308 */ /* 0x000e620000001000 */
[----:B------:R-:W-:Y:S01]  /*17a0*/  FFMA.FTZ R96, R90, R96, R105 ;  /* 0x000000605a607223 */ /* 0x000fe20000010069 */
[-C--:B------:R-:W-:Y:S01]  /*17b0*/  FMUL.FTZ R90, R87, R102.reuse ;  /* 0x00000066575a7220 */ /* 0x080fe20000410000 */
[----:B------:R-:W-:Y:S01]  /*17c0*/  FMUL.FTZ R104, R94, R109 ;  /* 0x0000006d5e687220 */ /* 0x000fe20000410000 */
[C---:B------:R-:W-:Y:S02]  /*17d0*/  FFMA.FTZ R97, R93.reuse, R102, R100 ;  /* 0x000000665d617223 */ /* 0x040fe40000010064 */
[----:B------:R-:W-:Y:S02]  /*17e0*/  FFMA.FTZ R93, R93, R90, R96 ;  /* 0x0000005a5d5d7223 */ /* 0x000fe40000010060 */
[----:B------:R-:W2:Y:S01]  /*17f0*/  MUFU.RCP R114, R114 ;  /* 0x0000007200727308 */ /* 0x000ea20000001000 */
[-C--:B------:R-:W-:Y:S01]  /*1800*/  FMUL.FTZ R90, R85, R104.reuse ;  /* 0x00000068555a7220 */ /* 0x080fe20000410000 */
[----:B0-----:R-:W-:Y:S01]  /*1810*/  FADD.FTZ R105, -R113, 1 ;  /* 0x3f80000071697421 */ /* 0x001fe20000010100 */
[----:B------:R-:W-:Y:S01]  /*1820*/  FFMA.FTZ R91, R88, R104, R91 ;  /* 0x00000068585b7223 */ /* 0x000fe2000001005b */
[----:B------:R-:W-:Y:S01]  /*1830*/  FFMA.FTZ R94, R0, R107, R103 ;  /* 0x0000006b005e7223 */ /* 0x000fe20000010067 */
[----:B------:R-:W-:Y:S01]  /*1840*/  FFMA.FTZ R93, R88, R90, R93 ;  /* 0x0000005a585d7223 */ /* 0x000fe2000001005d */
[----:B------:R-:W-:Y:S01]  /*1850*/  FFMA.FTZ R88, R92, R110, R47 ;  /* 0x0000006e5c587223 */ /* 0x000fe2000001002f */
[----:B-1----:R-:W-:Y:S01]  /*1860*/  FADD.FTZ R103, -R111, 1 ;  /* 0x3f8000006f677421 */ /* 0x002fe20000010100 */
[----:B------:R-:W-:Y:S01]  /*1870*/  FFMA.FTZ R8, R8, R105, 1 ;  /* 0x3f80000008087423 */ /* 0x000fe20000010069 */
[----:B------:R-:W-:-:S02]  /*1880*/  FADD.FTZ R47, -R112, 1 ;  /* 0x3f800000702f7421 */ /* 0x000fc40000010100 */
[----:B------:R-:W-:Y:S01]  /*1890*/  FFMA.FTZ R46, R46, R103, 1 ;  /* 0x3f8000002e2e7423 */ /* 0x000fe20000010067 */
[----:B------:R-:W-:Y:S01]  /*18a0*/  FMUL.FTZ R113, R113, R8 ;  /* 0x0000000871717220 */ /* 0x000fe20000410000 */
[----:B------:R-:W-:Y:S01]  /*18b0*/  FFMA.FTZ R47, R10, R47, 1 ;  /* 0x3f8000000a2f7423 */ /* 0x000fe2000001002f */
[----:B------:R-:W-:Y:S01]  /*18c0*/  PRMT R8, R42, 0x7632, R8 ;  /* 0x000076322a087816 */ /* 0x000fe20000000008 */
[----:B------:R-:W-:Y:S02]  /*18d0*/  FMUL.FTZ R111, R111, R46 ;  /* 0x0000002e6f6f7220 */ /* 0x000fe40000410000 */
[----:B------:R-:W-:Y:S01]  /*18e0*/  FMUL.FTZ R103, R112, R47 ;  /* 0x0000002f70677220 */ /* 0x000fe20000410000 */
[----:B--2---:R-:W-:Y:S01]  /*18f0*/  FADD.FTZ R46, -R114, 1 ;  /* 0x3f800000722e7421 */ /* 0x004fe20000010100 */
[----:B------:R-:W-:Y:S01]  /*1900*/  SHF.L.U32 R47, R8, 0x10, RZ ;  /* 0x00000010082f7819 */ /* 0x000fe200000006ff */
[----:B------:R-:W-:Y:S02]  /*1910*/  FMUL.FTZ R90, R83, R110 ;  /* 0x0000006e535a7220 */ /* 0x000fe40000410000 */
[----:B------:R-:W-:Y:S01]  /*1920*/  FFMA.FTZ R49, R49, R46, 1 ;  /* 0x3f80000031317423 */ /* 0x000fe2000001002e */
[----:B------:R-:W-:Y:S01]  /*1930*/  SHF.L.U32 R46, R18, 0x10, RZ ;  /* 0x00000010122e7819 */ /* 0x000fe200000006ff */
[----:B------:R-:W-:Y:S01]  /*1940*/  FADD.FTZ R47, -R12, R47 ;  /* 0x0000002f0c2f7221 */ /* 0x000fe20000010100 */
[----:B------:R-:W-:-:S03]  /*1950*/  FFMA.FTZ R101, R92, R90, R93 ;  /* 0x0000005a5c657223 */ /* 0x000fc6000001005d */
[----:B------:R-:W-:Y:S01]  /*1960*/  FMUL.FTZ R92, R82, R47 ;  /* 0x0000002f525c7220 */ /* 0x000fe20000410000 */
[----:B------:R-:W-:Y:S01]  /*1970*/  FMUL.FTZ R111, R46, R111 ;  /* 0x0000006f2e6f7220 */ /* 0x000fe20000410000 */
[----:B------:R-:W-:Y:S02]  /*1980*/  PRMT R47, R18, 0x7632, R47 ;  /* 0x00007632122f7816 */ /* 0x000fe4000000002f */
[----:B------:R-:W-:Y:S02]  /*1990*/  IADD3 R46, P1, R76, UR12, RZ ;  /* 0x0000000c4c2e7c10 */ /* 0x000fe4000ff3e0ff */
[----:B------:R-:W-:Y:S02]  /*19a0*/  SHF.L.U32 R105, R43, 0x10, RZ ;  /* 0x000000102b697819 */ /* 0x000fe400000006ff */
[----:B------:R-:W-:Y:S01]  /*19b0*/  SHF.L.U32 R100, R47, 0x10, RZ ;  /* 0x000000102f647819 */ /* 0x000fe200000006ff */
[----:B------:R-:W-:Y:S01]  /*19c0*/  FFMA.FTZ R94, R87, R102, R94 ;  /* 0x00000066575e7223 */ /* 0x000fe2000001005e */
[----:B------:R-:W-:-:S02]  /*19d0*/  SHF.L.U32 R93, R42, 0x10, RZ ;  /* 0x000000102a5d7819 */ /* 0x000fc400000006ff */
[----:B------:R-:W-:Y:S01]  /*19e0*/  IADD3.X R47, R77, UR13, RZ, P1, !PT ;  /* 0x0000000d4d2f7c10 */ /* 0x000fe20008ffe4ff */
[C---:B------:R-:W-:Y:S01]  /*19f0*/  FADD.FTZ R105, -R12.reuse, R105 ;  /* 0x000000690c697221 */ /* 0x040fe20000010100 */
[----:B------:R-:W-:Y:S01]  /*1a00*/  FFMA.FTZ R94, R85, R104, R94 ;  /* 0x00000068555e7223 */ /* 0x000fe2000001005e */
[----:B------:R-:W-:Y:S02]  /*1a10*/  FADD.FTZ R93, -R12, R93 ;  /* 0x0000005d0c5d7221 */ /* 0x000fe40000010100 */
[C---:B------:R-:W-:Y:S01]  /*1a20*/  FMUL.FTZ R8, R82.reuse, R105 ;  /* 0x0000006952087220 */ /* 0x040fe20000410000 */
[----:B------:R-:W2:Y:S01]  /*1a30*/  LDG.E.64.CONSTANT R46, desc[UR8][R46.64] ;  /* 0x000000082e2e7981 */ /* 0x000ea2000c1e9b00 */
[----:B------:R-:W-:Y:S01]  /*1a40*/  FFMA.FTZ R99, R83, R110, R94 ;  /* 0x0000006e53637223 */ /* 0x000fe2000001005e */
[----:B------:R-:W-:Y:S01]  /*1a50*/  FMUL.FTZ R90, R82, R93 ;  /* 0x0000005d525a7220 */ /* 0x000fe20000410000 */
[----:B------:R-:W-:Y:S01]  /*1a60*/  FFMA.FTZ R94, R85, R8, R86 ;  /* 0x00000008555e7223 */ /* 0x000fe20000010056 */
[----:B------:R-:W-:Y:S01]  /*1a70*/  FADD.FTZ R7, R7, R102 ;  /* 0x0000006607077221 */ /* 0x000fe20000010000 */
[----:B------:R-:W-:Y:S01]  /*1a80*/  SHF.L.U32 R102, R19, 0x10, RZ ;  /* 0x0000001013667819 */ /* 0x000fe200000006ff */
[----:B------:R-:W-:Y:S01]  /*1a90*/  FADD.FTZ R9, R9, R104 ;  /* 0x0000006809097221 */ /* 0x000fe20000010000 */
[----:B------:R-:W-:Y:S01]  /*1aa0*/  FFMA.FTZ R109, R0, R90, R89 ;  /* 0x0000005a006d7223 */ /* 0x000fe20000010059 */
[----:B------:R-:W-:Y:S01]  /*1ab0*/  FMUL.FTZ R104, R94, -1.4426950216293334961 ;  /* 0xbfb8aa3b5e687820 */ /* 0x000fe20000410000 */
[----:B------:R-:W-:Y:S01]  /*1ac0*/  FADD.FTZ R11, R11, R110 ;  /* 0x0000006e0b0b7221 */ /* 0x000fe20000010000 */
[----:B------:R-:W-:Y:S01]  /*1ad0*/  FMUL.FTZ R114, R114, R49 ;  /* 0x0000003172727220 */ /* 0x000fe20000410000 */
[----:B------:R-:W-:Y:S01]  /*1ae0*/  FMUL.FTZ R49, R109, -1.4426950216293334961 ;  /* 0xbfb8aa3b6d317820 */ /* 0x000fe20000410000 */
[----:B------:R-:W-:Y:S01]  /*1af0*/  FMUL.FTZ R110, R102, R113 ;  /* 0x00000071666e7220 */ /* 0x000fe20000410000 */
[----:B------:R0:W-:Y:S01]  /*1b00*/  MUFU.EX2 R112, R104 ;  /* 0x0000006800707308 */ /* 0x0001e20000000800 */
[-C--:B------:R-:W-:Y:S01]  /*1b10*/  FMUL.FTZ R102, R0, R111.reuse ;  /* 0x0000006f00667220 */ /* 0x080fe20000410000 */
[----:B------:R-:W-:-:S03]  /*1b20*/  FFMA.FTZ R95, R48, R111, R95 ;  /* 0x0000006f305f7223 */ /* 0x000fc6000001005f */
[----:B------:R-:W-:Y:S01]  /*1b30*/  FFMA.FTZ R101, R48, R102, R101 ;  /* 0x0000006630657223 */ /* 0x000fe20000010065 */
[----:B0-----:R-:W-:Y:S02]  /*1b40*/  FMUL.FTZ R104, R100, R103 ;  /* 0x0000006764687220 */ /* 0x001fe40000410000 */
[----:B------:R0:W1:Y:S02]  /*1b50*/  MUFU.EX2 R105, R49 ;  /* 0x0000003100697308 */ /* 0x0000640000000800 */
[----:B------:R-:W-:Y:S01]  /*1b60*/  FMUL.FTZ R48, R87, R104 ;  /* 0x0000006857307220 */ /* 0x000fe20000410000 */
[----:B0-----:R-:W-:-:S03]  /*1b70*/  PRMT R49, R19, 0x7632, R49 ;  /* 0x0000763213317816 */ /* 0x001fc60000000031 */
[----:B------:R-:W-:Y:S01]  /*1b80*/  FFMA.FTZ R101, R6, R48, R101 ;  /* 0x0000003006657223 */ /* 0x000fe20000010065 */
[----:B------:R-:W-:Y:S02]  /*1b90*/  IADD3 R48, P1, R13, UR12, RZ ;  /* 0x0000000c0d307c10 */ /* 0x000fe4000ff3e0ff */
[----:B------:R-:W-:-:S05]  /*1ba0*/  SHF.L.U32 R49, R49, 0x10, RZ ;  /* 0x0000001031317819 */ /* 0x000fca00000006ff */
[----:B------:R-:W-:Y:S01]  /*1bb0*/  FMUL.FTZ R114, R49, R114 ;  /* 0x0000007231727220 */ /* 0x000fe20000410000 */
[----:B------:R-:W-:-:S06]  /*1bc0*/  IADD3.X R49, R75, UR13, RZ, P1, !PT ;  /* 0x0000000d4b317c10 */ /* 0x000fcc0008ffe4ff */
[----:B------:R-:W2:Y:S01]  /*1bd0*/  LDG.E.64.CONSTANT R48, desc[UR8][R48.64] ;  /* 0x0000000830307981 */ /* 0x000ea2000c1e9b00 */
[----:B------:R-:W-:Y:S01]  /*1be0*/  PRMT R10, R43, 0x7632, R10 ;  /* 0x000076322b0a7816 */ /* 0x000fe2000000000a */
[----:B------:R-:W-:-:S03]  /*1bf0*/  FFMA.FTZ R96, R87, R92, R84 ;  /* 0x0000005c57607223 */ /* 0x000fc60000010054 */
[----:B------:R-:W-:Y:S01]  /*1c00*/  SHF.L.U32 R93, R10, 0x10, RZ ;  /* 0x000000100a5d7819 */ /* 0x000fe200000006ff */
[----:B------:R-:W-:Y:S01]  /*1c10*/  FADD.FTZ R98, R98, R107 ;  /* 0x0000006b62627221 */ /* 0x000fe20000010000 */
[----:B------:R-:W-:-:S03]  /*1c20*/  FMUL.FTZ R107, R96, -1.4426950216293334961 ;  /* 0xbfb8aa3b606b7820 */ /* 0x000fc60000410000 */
[----:B------:R-:W-:-:S04]  /*1c30*/  FADD.FTZ R93, -R12, R93 ;  /* 0x0000005d0c5d7221 */ /* 0x000fc80000010100 */
[----:B------:R-:W-:Y:S01]  /*1c40*/  FMUL.FTZ R10, R82, R93 ;  /* 0x0000005d520a7220 */ /* 0x000fe20000410000 */
[----:B------:R-:W0:Y:S03]  /*1c50*/  MUFU.EX2 R107, R107 ;  /* 0x0000006b006b7308 */ /* 0x000e260000000800 */
[----:B------:R-:W-:Y:S01]  /*1c60*/  FFMA.FTZ R93, R83, R10, R50 ;  /* 0x0000000a535d7223 */ /* 0x000fe20000010032 */
[----:B-1----:R-:W-:-:S03]  /*1c70*/  FADD.FTZ R105, R105, 1 ;  /* 0x3f80000069697421 */ /* 0x002fc60000010000 */
[----:B------:R-:W-:Y:S01]  /*1c80*/  FMUL.FTZ R113, R93, -1.4426950216293334961 ;  /* 0xbfb8aa3b5d717820 */ /* 0x000fe20000410000 */
[----:B------:R-:W-:Y:S01]  /*1c90*/  FADD.FTZ R112, R112, 1 ;  /* 0x3f80000070707421 */ /* 0x000fe20000010000 */
[----:B------:R-:W1:Y:S08]  /*1ca0*/  MUFU.RCP R102, R105 ;  /* 0x0000006900667308 */ /* 0x000e700000001000 */
[----:B------:R-:W3:Y:S01]  /*1cb0*/  MUFU.EX2 R113, R113 ;  /* 0x0000007100717308 */ /* 0x000ee20000000800 */
[----:B0-----:R-:W-:Y:S01]  /*1cc0*/  FADD.FTZ R103, R107, 1 ;  /* 0x3f8000006b677421 */ /* 0x001fe20000010000 */
[----:B------:R-:W-:-:S06]  /*1cd0*/  FFMA.FTZ R97, R6, R104, R97 ;  /* 0x0000006806617223 */ /* 0x000fcc0000010061 */
[----:B------:R-:W0:Y:S01]  /*1ce0*/  MUFU.RCP R112, R112 ;  /* 0x0000007000707308 */ /* 0x000e220000001000 */
[-C--:B------:R-:W-:Y:S01]  /*1cf0*/  FMUL.FTZ R6, R85, R110.reuse ;  /* 0x0000006e55067220 */ /* 0x080fe20000410000 */
[----:B------:R-:W-:Y:S01]  /*1d00*/  FFMA.FTZ R100, R0, R111, R99 ;  /* 0x0000006f00647223 */ /* 0x000fe20000010063 */
[C---:B------:R-:W-:Y:S01]  /*1d10*/  FFMA.FTZ R99, R4.reuse, R110, R91 ;  /* 0x0000006e04637223 */ /* 0x040fe2000001005b */
[----:B------:R-:W-:Y:S01]  /*1d20*/  FADD.FTZ R91, R9, R110 ;  /* 0x0000006e095b7221 */ /* 0x000fe20000010000 */
[----:B------:R-:W-:-:S03]  /*1d30*/  FFMA.FTZ R6, R4, R6, R101 ;  /* 0x0000000604067223 */ /* 0x000fc60000010065 */
[----:B------:R-:W0:Y:S01]  /*1d40*/  MUFU.RCP R103, R103 ;  /* 0x0000006700677308 */ /* 0x000e220000001000 */
[----:B-1----:R-:W-:Y:S01]  /*1d50*/  FADD.FTZ R4, -R102, 1 ;  /* 0x3f80000066047421 */ /* 0x002fe20000010100 */
[-C--:B------:R-:W-:Y:S01]  /*1d60*/  FMUL.FTZ R9, R83, R114.reuse ;  /* 0x0000007253097220 */ /* 0x080fe20000410000 */
[----:B------:R-:W-:Y:S01]  /*1d70*/  FADD.FTZ R98, R98, R111 ;  /* 0x0000006f62627221 */ /* 0x000fe20000010000 */
[----:B---3--:R-:W-:Y:S01]  /*1d80*/  FADD.FTZ R113, R113, 1 ;  /* 0x3f80000071717421 */ /* 0x008fe20000010000 */
[----:B------:R-:W-:Y:S01]  /*1d90*/  SHF.L.U32 R111, R20, 0x10, RZ ;  /* 0x00000010146f7819 */ /* 0x000fe200000006ff */
[C---:B------:R-:W-:Y:S01]  /*1da0*/  FFMA.FTZ R101, R5.reuse, R114, R88 ;  /* 0x0000007205657223 */ /* 0x040fe20000010058 */
[----:B------:R-:W-:Y:S01]  /*1db0*/  FFMA.FTZ R107, R5, R9, R6 ;  /* 0x00000009056b7223 */ /* 0x000fe20000010006 */
[----:B------:R-:W-:Y:S01]  /*1dc0*/  FFMA.FTZ R109, R109, R4, 1 ;  /* 0x3f8000006d6d7423 */ /* 0x000fe20000010004 */
[----:B0-----:R-:W-:Y:S01]  /*1dd0*/  FADD.FTZ R5, -R112, 1 ;  /* 0x3f80000070057421 */ /* 0x001fe20000010100 */
[----:B------:R-:W-:Y:S01]  /*1de0*/  PRMT R4, R20, 0x7632, R4 ;  /* 0x0000763214047816 */ /* 0x000fe20000000004 */
[----:B------:R-:W0:Y:S01]  /*1df0*/  MUFU.RCP R113, R113 ;  /* 0x0000007100717308 */ /* 0x000e220000001000 */
[----:B------:R-:W-:Y:S01]  /*1e00*/  FADD.FTZ R111, -R12, R111 ;  /* 0x0000006f0c6f7221 */ /* 0x000fe20000010100 */
[----:B------:R-:W-:Y:S01]  /*1e10*/  FFMA.FTZ R9, R94, R5, 1 ;  /* 0x3f8000005e097423 */ /* 0x000fe20000010005 */
[----:B------:R-:W-:-:S02]  /*1e20*/  SHF.L.U32 R115, R4, 0x10, RZ ;  /* 0x0000001004737819 */ /* 0x000fc400000006ff */
[----:B------:R-:W-:Y:S01]  /*1e30*/  FMUL.FTZ R6, R82, R111 ;  /* 0x0000006f52067220 */ /* 0x000fe20000410000 */
[----:B------:R-:W-:Y:S01]  /*1e40*/  PRMT R4, R21, 0x7632, R4 ;  /* 0x0000763215047816 */ /* 0x000fe20000000004 */
[----:B------:R-:W-:Y:S01]  /*1e50*/  FADD.FTZ R5, -R103, 1 ;  /* 0x3f80000067057421 */ /* 0x000fe20000010100 */
[----:B------:R-:W-:Y:S01]  /*1e60*/  FMUL.FTZ R111, R112, R9 ;  /* 0x00000009706f7220 */ /* 0x000fe20000410000 */
[----:B------:R-:W-:Y:S01]  /*1e70*/  FFMA.FTZ R100, R87, R104, R100 ;  /* 0x0000006857647223 */ /* 0x000fe20000010064 */
[----:B------:R-:W-:Y:S01]  /*1e80*/  FADD.FTZ R9, -R12, R115 ;  /* 0x000000730c097221 */ /* 0x000fe20000010100 */
[----:B------:R-:W-:Y:S01]  /*1e90*/  SHF.L.U32 R115, R4, 0x10, RZ ;  /* 0x0000001004737819 */ /* 0x000fe200000006ff */
[----:B------:R-:W-:Y:S01]  /*1ea0*/  FFMA.FTZ R96, R96, R5, 1 ;  /* 0x3f80000060607423 */ /* 0x000fe20000010005 */
[----:B------:R-:W-:Y:S01]  /*1eb0*/  FFMA.FTZ R100, R85, R110, R100 ;  /* 0x0000006e55647223 */ /* 0x000fe20000010064 */
[----:B------:R-:W-:Y:S01]  /*1ec0*/  FMUL.FTZ R9, R82, R9 ;  /* 0x0000000952097220 */ /* 0x000fe20000410000 */
[----:B------:R-:W-:Y:S01]  /*1ed0*/  FADD.FTZ R7, R7, R104 ;  /* 0x0000006807077221 */ /* 0x000fe20000010000 */
[----:B------:R-:W-:Y:S01]  /*1ee0*/  SHF.L.U32 R117, R21, 0x10, RZ ;  /* 0x0000001015757819 */ /* 0x000fe200000006ff */
[----:B------:R-:W-:Y:S01]  /*1ef0*/  FMUL.FTZ R104, R103, R96 ;  /* 0x0000006067687220 */ /* 0x000fe20000410000 */
[----:B------:R-:W-:Y:S01]  /*1f00*/  FADD.FTZ R115, -R12, R115 ;  /* 0x000000730c737221 */ /* 0x000fe20000010100 */
[----:B------:R-:W-:Y:S01]  /*1f10*/  FFMA.FTZ R105, R83, R114, R100 ;  /* 0x0000007253697223 */ /* 0x000fe20000010064 */
[----:B------:R-:W-:Y:S01]  /*1f20*/  FFMA.FTZ R103, R87, R9, R84 ;  /* 0x0000000957677223 */ /* 0x000fe20000010054 */
[----:B------:R-:W-:Y:S01]  /*1f30*/  FFMA.FTZ R100, R0, R6, R89 ;  /* 0x0000000600647223 */ /* 0x000fe20000010059 */
[----:B0-----:R-:W-:Y:S01]  /*1f40*/  FADD.FTZ R94, -R113, 1 ;  /* 0x3f800000715e7421 */ /* 0x001fe20000010100 */
[----:B------:R-:W-:Y:S01]  /*1f50*/  FMUL.FTZ R4, R82, R115 ;  /* 0x0000007352047220 */ /* 0x000fe20000410000 */
[----:B------:R-:W-:Y:S01]  /*1f60*/  FADD.FTZ R5, -R12, R117 ;  /* 0x000000750c057221 */ /* 0x000fe20000010100 */
[----:B------:R-:W-:Y:S01]  /*1f70*/  FMUL.FTZ R115, R103, -1.4426950216293334961 ;  /* 0xbfb8aa3b67737820 */ /* 0x000fe20000410000 */
[----:B------:R-:W-:Y:S01]  /*1f80*/  FMUL.FTZ R110, R100, -1.4426950216293334961 ;  /* 0xbfb8aa3b646e7820 */ /* 0x000fe20000410000 */
[----:B------:R-:W-:Y:S01]  /*1f90*/  FFMA.FTZ R94, R93, R94, 1 ;  /* 0x3f8000005d5e7423 */ /* 0x000fe2000001005e */
[----:B------:R-:W-:Y:S01]  /*1fa0*/  FADD.FTZ R11, R11, R114 ;  /* 0x000000720b0b7221 */ /* 0x000fe20000010000 */
[----:B------:R-:W-:Y:S01]  /*1fb0*/  FMUL.FTZ R5, R82, R5 ;  /* 0x0000000552057220 */ /* 0x000fe20000410000 */
[----:B------:R0:W1:Y:S01]  /*1fc0*/  MUFU.EX2 R114, R110 ;  /* 0x0000006e00727308 */ /* 0x0000620000000800 */
[----:B------:R-:W-:Y:S01]  /*1fd0*/  FMUL.FTZ R113, R113, R94 ;  /* 0x0000005e71717220 */ /* 0x000fe20000410000 */
[----:B------:R-:W-:Y:S01]  /*1fe0*/  FMUL.FTZ R109, R102, R109 ;  /* 0x0000006d666d7220 */ /* 0x000fe20000410000 */
[----:B------:R-:W-:Y:S01]  /*1ff0*/  FFMA.FTZ R88, R85, R5, R86 ;  /* 0x0000000555587223 */ /* 0x000fe20000010056 */
[----:B------:R-:W-:Y:S01]  /*2000*/  PRMT R94, R23, 0x7632, R94 ;  /* 0x00007632175e7816 */ /* 0x000fe2000000005e */
[----:B------:R-:W-:-:S03]  /*2010*/  FFMA.FTZ R96, R83, R4, R50 ;  /* 0x0000000453607223 */ /* 0x000fc60000010032 */
[----:B------:R-:W3:Y:S01]  /*2020*/  MUFU.EX2 R115, R115 ;  /* 0x0000007300737308 */ /* 0x000ee20000000800 */
[C---:B------:R-:W-:Y:S02]  /*2030*/  SHF.L.U32 R102, R22.reuse, 0x10, RZ ;  /* 0x0000001016667819 */ /* 0x040fe400000006ff */
[----:B------:R-:W-:Y:S01]  /*2040*/  PRMT R93, R22, 0x7632, R93 ;  /* 0x00007632165d7816 */ /* 0x000fe2000000005d */
[----:B------:R-:W-:Y:S01]  /*2050*/  FMUL.FTZ R112, R88, -1.4426950216293334961 ;  /* 0xbfb8aa3b58707820 */ /* 0x000fe20000410000 */
[----:B------:R-:W-:Y:S01]  /*2060*/  SHF.L.U32 R94, R94, 0x10, RZ ;  /* 0x000000105e5e7819 */ /* 0x000fe200000006ff */
[----:B------:R-:W-:Y:S01]  /*2070*/  FMUL.FTZ R117, R96, -1.4426950216293334961 ;  /* 0xbfb8aa3b60757820 */ /* 0x000fe20000410000 */
[----:B------:R-:W-:Y:S01]  /*2080*/  SHF.L.U32 R93, R93, 0x10, RZ ;  /* 0x000000105d5d7819 */ /* 0x000fe200000006ff */
[----:B------:R-:W-:Y:S01]  /*2090*/  FMUL.FTZ R109, R102, R109 ;  /* 0x0000006d666d7220 */ /* 0x000fe20000410000 */
[----:B------:R3:W3:Y:S01]  /*20a0*/  MUFU.EX2 R116, R112 ;  /* 0x0000007000747308 */ /* 0x0006e20000000800 */
[----:B0-----:R-:W-:-:S02]  /*20b0*/  SHF.L.U32 R110, R23, 0x10, RZ ;  /* 0x00000010176e7819 */ /* 0x001fc400000006ff */
[----:B------:R-:W-:Y:S01]  /*20c0*/  FMUL.FTZ R104, R93, R104 ;  /* 0x000000685d687220 */ /* 0x000fe20000410000 */
[----:B-1----:R-:W-:Y:S01]  /*20d0*/  FADD.FTZ R114, R114, 1 ;  /* 0x3f80000072727421 */ /* 0x002fe20000010000 */
[----:B---3--:R-:W-:Y:S01]  /*20e0*/  FMUL.FTZ R112, R94, R113 ;  /* 0x000000715e707220 */ /* 0x008fe20000410000 */
[-C--:B------:R-:W-:Y:S02]  /*20f0*/  FMUL.FTZ R94, R0, R109.reuse ;  /* 0x0000006d005e7220 */ /* 0x080fe40000410000 */
[----:B------:R-:W0:Y:S01]  /*2100*/  MUFU.EX2 R117, R117 ;  /* 0x0000007500757308 */ /* 0x000e220000000800 */
[----:B------:R-:W-:Y:S01]  /*2110*/  FFMA.FTZ R95, R90, R109, R95 ;  /* 0x0000006d5a5f7223 */ /* 0x000fe2000001005f */
[----:B------:R-:W-:Y:S01]  /*2120*/  FMUL.FTZ R110, R110, R111 ;  /* 0x0000006f6e6e7220 */ /* 0x000fe20000410000 */
[----:B------:R-:W-:Y:S01]  /*2130*/  FFMA.FTZ R107, R90, R94, R107 ;  /* 0x0000005e5a6b7223 */ /* 0x000fe2000001006b */
[----:B------:R-:W-:Y:S01]  /*2140*/  FMUL.FTZ R90, R87, R104 ;  /* 0x00000068575a7220 */ /* 0x000fe20000410000 */
[----:B------:R-:W-:Y:S01]  /*2150*/  FADD.FTZ R115, R115, 1 ;  /* 0x3f80000073737421 */ /* 0x000fe20000010000 */
[----:B------:R-:W-:Y:S01]  /*2160*/  FADD.FTZ R93, R7, R104 ;  /* 0x00000068075d7221 */ /* 0x000fe20000010000 */
[----:B------:R-:W-:Y:S01]  /*2170*/  FMUL.FTZ R7, R85, R110 ;  /* 0x0000006e55077220 */ /* 0x000fe20000410000 */
[----:B------:R-:W-:Y:S01]  /*2180*/  FFMA.FTZ R107, R92, R90, R107 ;  /* 0x0000005a5c6b7223 */ /* 0x000fe2000001006b */
[----:B------:R-:W1:Y:S01]  /*2190*/  MUFU.RCP R114, R114 ;  /* 0x0000007200727308 */ /* 0x000e620000001000 */
[----:B------:R-:W-:-:S02]  /*21a0*/  FMUL.FTZ R113, R83, R112 ;  /* 0x0000007053717220 */ /* 0x000fc40000410000 */
[----:B------:R-:W-:-:S05]  /*21b0*/  FFMA.FTZ R7, R8, R7, R107 ;  /* 0x0000000708077223 */ /* 0x000fca000001006b */
[----:B------:R-:W3:Y:S01]  /*21c0*/  MUFU.RCP R115, R115 ;  /* 0x0000007300737308 */ /* 0x000ee20000001000 */
[C---:B------:R-:W-:Y:S01]  /*21d0*/  FFMA.FTZ R101, R10.reuse, R112, R101 ;  /* 0x000000700a657223 */ /* 0x040fe20000010065 */
[----:B------:R-:W-:Y:S01]  /*21e0*/  FFMA.FTZ R113, R10, R113, R7 ;  /* 0x000000710a717223 */ /* 0x000fe20000010007 */
[----:B------:R-:W-:Y:S01]  /*21f0*/  FADD.FTZ R116, R116, 1 ;  /* 0x3f80000074747421 */ /* 0x000fe20000010000 */
[----:B0-----:R-:W-:Y:S01]  /*2200*/  FADD.FTZ R10, R117, 1 ;  /* 0x3f800000750a7421 */ /* 0x001fe20000010000 */
[----:B------:R-:W-:Y:S01]  /*2210*/  FADD.FTZ R98, R98, R109 ;  /* 0x0000006d62627221 */ /* 0x000fe20000010000 */
[----:B------:R-:W-:Y:S02]  /*2220*/  FFMA.FTZ R102, R0, R109, R105 ;  /* 0x0000006d00667223 */ /* 0x000fe40000010069 */
[----:B------:R-:W0:Y:S01]  /*2230*/  MUFU.RCP R109, R10 ;  /* 0x0000000a006d7308 */ /* 0x000e220000001000 */
[----:B------:R-:W-:Y:S01]  /*2240*/  FFMA.FTZ R94, R92, R104, R97 ;  /* 0x000000685c5e7223 */ /* 0x000fe20000010061 */
[----:B------:R-:W-:Y:S01]  /*2250*/  FFMA.FTZ R92, R8, R110, R99 ;  /* 0x0000006e085c7223 */ /* 0x000fe20000010063 */
[----:B------:R-:W-:Y:S01]  /*2260*/  FADD.FTZ R99, R11, R112 ;  /* 0x000000700b637221 */ /* 0x000fe20000010000 */
[----:B-1----:R-:W-:-:S04]  /*2270*/  FADD.FTZ R11, -R114, 1 ;  /* 0x3f800000720b7421 */ /* 0x002fc80000010100 */
[----:B------:R-:W1:Y:S01]  /*2280*/  MUFU.RCP R116, R116 ;  /* 0x0000007400747308 */ /* 0x000e620000001000 */
[----:B---3--:R-:W-:Y:S01]  /*2290*/  FADD.FTZ R8, -R115, 1 ;  /* 0x3f80000073087421 */ /* 0x008fe20000010100 */
[----:B------:R-:W-:-:S03]  /*22a0*/  FFMA.FTZ R11, R100, R11, 1 ;  /* 0x3f800000640b7423 */ /* 0x000fc6000001000b */
[----:B------:R-:W-:Y:S01]  /*22b0*/  FFMA.FTZ R100, R103, R8, 1 ;  /* 0x3f80000067647423 */ /* 0x000fe20000010008 */
[----:B----4-:R-:W-:Y:S01]  /*22c0*/  SHF.L.U32 R103, R28, 0x10, RZ ;  /* 0x000000101c677819 */ /* 0x010fe200000006ff */
[----:B------:R-:W-:Y:S01]  /*22d0*/  FADD.FTZ R97, R91, R110 ;  /* 0x0000006e5b617221 */ /* 0x000fe20000010000 */
[----:B------:R-:W-:Y:S01]  /*22e0*/  SHF.L.U32 R105, R25, 0x10, RZ ;  /* 0x0000001019697819 */ /* 0x000fe200000006ff */
[----:B------:R-:W-:Y:S01]  /*22f0*/  FFMA.FTZ R102, R87, R104, R102 ;  /* 0x0000006857667223 */ /* 0x000fe20000010066 */
[----:B------:R-:W-:Y:S01]  /*2300*/  SHF.L.U32 R91, R24, 0x10, RZ ;  /* 0x00000010185b7819 */ /* 0x000fe200000006ff */
[C---:B------:R-:W-:Y:S01]  /*2310*/  FADD.FTZ R119, -R12.reuse, R103 ;  /* 0x000000670c777221 */ /* 0x040fe20000010100 */
[----:B0-----:R-:W-:Y:S01]  /*2320*/  FADD.FTZ R103, -R109, 1 ;  /* 0x3f8000006d677421 */ /* 0x001fe20000010100 */
[C---:B------:R-:W-:Y:S01]  /*2330*/  FADD.FTZ R105, -R12.reuse, R105 ;  /* 0x000000690c697221 */ /* 0x040fe20000010100 */
[----:B------:R-:W-:Y:S01]  /*2340*/  FFMA.FTZ R102, R85, R110, R102 ;  /* 0x0000006e55667223 */ /* 0x000fe20000010066 */
[----:B------:R-:W-:Y:S01]  /*2350*/  FADD.FTZ R91, -R12, R91 ;  /* 0x0000005b0c5b7221 */ /* 0x000fe20000010100 */
[----:B-1----:R-:W-:Y:S01]  /*2360*/  FADD.FTZ R7, -R116, 1 ;  /* 0x3f80000074077421 */ /* 0x002fe20000010100 */
[----:B------:R-:W-:Y:S01]  /*2370*/  FFMA.FTZ R110, R96, R103, 1 ;  /* 0x3f800000606e7423 */ /* 0x000fe20000010067 */
[----:B------:R-:W-:Y:S01]  /*2380*/  SHF.L.U32 R107, R26, 0x10, RZ ;  /* 0x000000101a6b7819 */ /* 0x000fe200000006ff */
[----:B------:R-:W-:Y:S01]  /*2390*/  FMUL.FTZ R117, R114, R11 ;  /* 0x0000000b72757220 */ /* 0x000fe20000410000 */
[----:B------:R-:W-:Y:S01]  /*23a0*/  PRMT R96, R25, 0x7632, R96 ;  /* 0x0000763219607816 */ /* 0x000fe20000000060 */
[----:B------:R-:W-:Y:S01]  /*23b0*/  FFMA.FTZ R7, R88, R7, 1 ;  /* 0x3f80000058077423 */ /* 0x000fe20000010007 */
[C---:B------:R-:W-:Y:S01]  /*23c0*/  FMUL.FTZ R11, R82.reuse, R105 ;  /* 0x00000069520b7220 */ /* 0x040fe20000410000 */
[----:B------:R-:W-:Y:S01]  /*23d0*/  FMUL.FTZ R91, R82, R91 ;  /* 0x0000005b525b7220 */ /* 0x000fe20000410000 */
[----:B------:R-:W-:Y:S01]  /*23e0*/  SHF.L.U32 R105, R27, 0x10, RZ ;  /* 0x000000101b697819 */ /* 0x000fe200000006ff */
[----:B------:R-:W-:Y:S01]  /*23f0*/  FFMA.FTZ R111, R83, R112, R102 ;  /* 0x00000070536f7223 */ /* 0x000fe20000010066 */
[----:B------:R-:W-:Y:S01]  /*2400*/  SHF.L.U32 R125, R96, 0x10, RZ ;  /* 0x00000010607d7819 */ /* 0x000fe200000006ff */
[----:B------:R-:W-:Y:S01]  /*2410*/  FADD.FTZ R107, -R12, R107 ;  /* 0x0000006b0c6b7221 */ /* 0x000fe20000010100 */
[----:B------:R-:W-:Y:S01]  /*2420*/  FMUL.FTZ R121, R116, R7 ;  /* 0x0000000774797220 */ /* 0x000fe20000410000 */
[----:B------:R-:W-:Y:S01]  /*2430*/  FFMA.FTZ R102, R0, R91, R89 ;  /* 0x0000005b00667223 */ /* 0x000fe20000010059 */
[----:B------:R-:W-:Y:S01]  /*2440*/  PRMT R7, R24, 0x7632, R7 ;  /* 0x0000763218077816 */ /* 0x000fe20000000007 */
[----:B------:R-:W-:Y:S01]  /*2450*/  FADD.FTZ R105, -R12, R105 ;  /* 0x000000690c697221 */ /* 0x000fe20000010100 */
[----:B------:R-:W-:Y:S01]  /*2460*/  FMUL.FTZ R10, R82, R107 ;  /* 0x0000006b520a7220 */ /* 0x000fe20000410000 */
[----:B------:R-:W-:Y:S01]  /*2470*/  FADD.FTZ R125, -R12, R125 ;  /* 0x0000007d0c7d7221 */ /* 0x000fe20000010100 */
[----:B------:R-:W-:Y:S01]  /*2480*/  FMUL.FTZ R90, R102, -1.4426950216293334961 ;  /* 0xbfb8aa3b665a7820 */ /* 0x000fe20000410000 */
[----:B------:R-:W-:Y:S01]  /*2490*/  SHF.L.U32 R107, R7, 0x10, RZ ;  /* 0x00000010076b7819 */ /* 0x000fe200000006ff */
[C---:B------:R-:W-:Y:S01]  /*24a0*/  FMUL.FTZ R8, R82.reuse, R105 ;  /* 0x0000006952087220 */ /* 0x040fe20000410000 */
[C---:B------:R-:W-:Y:S01]  /*24b0*/  FMUL.FTZ R7, R82.reuse, R119 ;  /* 0x0000007752077220 */ /* 0x040fe20000410000 */
[----:B------:R-:W-:Y:S01]  /*24c0*/  FMUL.FTZ R119, R115, R100 ;  /* 0x0000006473777220 */ /* 0x000fe20000410000 */
[----:B------:R-:W-:Y:S01]  /*24d0*/  FMUL.FTZ R100, R82, R125 ;  /* 0x0000007d52647220 */ /* 0x000fe20000410000 */
[----:B------:R0:W1:Y:S01]  /*24e0*/  MUFU.EX2 R123, R90 ;  /* 0x0000005a007b7308 */ /* 0x0000620000000800 */
[----:B------:R-:W-:Y:S01]  /*24f0*/  FMUL.FTZ R124, R109, R110 ;  /* 0x0000006e6d7c7220 */ /* 0x000fe20000410000 */
[----:B------:R-:W-:Y:S01]  /*2500*/  FADD.FTZ R103, -R12, R107 ;  /* 0x0000006b0c677221 */ /* 0x000fe20000010100 */
[----:B------:R-:W-:Y:S01]  /*2510*/  FFMA.FTZ R109, R83, R100, R50 ;  /* 0x00000064536d7223 */ /* 0x000fe20000010032 */
[C-C-:B------:R-:W-:Y:S01]  /*2520*/  FFMA.FTZ R104, R85.reuse, R11, R86.reuse ;  /* 0x0000000b55687223 */ /* 0x140fe20000010056 */
[----:B0-----:R-:W-:Y:S01]  /*2530*/  FFMA.FTZ R90, R85, R8, R86 ;  /* 0x00000008555a7223 */ /* 0x001fe20000010056 */
[----:B------:R-:W-:Y:S01]  /*2540*/  FMUL.FTZ R103, R82, R103 ;  /* 0x0000006752677220 */ /* 0x000fe20000410000 */
[----:B------:R-:W-:-:S02]  /*2550*/  SHF.L.U32 R116, R2, 0x10, RZ ;  /* 0x0000001002747819 */ /* 0x000fc400000006ff */
[----:B------:R-:W-:Y:S01]  /*2560*/  FMUL.FTZ R118, R90, -1.4426950216293334961 ;  /* 0xbfb8aa3b5a767820 */ /* 0x000fe20000410000 */
[----:B------:R-:W-:Y:S01]  /*2570*/  FMUL.FTZ R126, R109, -1.4426950216293334961 ;  /* 0xbfb8aa3b6d7e7820 */ /* 0x000fe20000410000 */
[----:B------:R-:W-:Y:S01]  /*2580*/  PRMT R112, R2, 0x7632, R112 ;  /* 0x0000763202707816 */ /* 0x000fe20000000070 */
[----:B------:R-:W-:Y:S01]  /*2590*/  FMUL.FTZ R114, R104, -1.4426950216293334961 ;  /* 0xbfb8aa3b68727820 */ /* 0x000fe20000410000 */
[----:B------:R0:W-:Y:S01]  /*25a0*/  MUFU.EX2 R107, R118 ;  /* 0x00000076006b7308 */ /* 0x0001e20000000800 */
[----:B------:R-:W-:Y:S01]  /*25b0*/  FFMA.FTZ R110, R87, R103, R84 ;  /* 0x00000067576e7223 */ /* 0x000fe20000010054 */
[----:B------:R-:W-:Y:S01]  /*25c0*/  SHF.L.U32 R112, R112, 0x10, RZ ;  /* 0x0000001070707819 */ /* 0x000fe200000006ff */
[----:B------:R-:W-:Y:S01]  /*25d0*/  FMUL.FTZ R117, R116, R117 ;  /* 0x0000007574757220 */ /* 0x000fe20000410000 */
[----:B0-----:R-:W-:-:S04]  /*25e0*/  SHF.L.U32 R118, R3, 0x10, RZ ;  /* 0x0000001003767819 */ /* 0x001fc800000006ff */
[----:B------:R-:W0:Y:S01]  /*25f0*/  MUFU.EX2 R126, R126 ;  /* 0x0000007e007e7308 */ /* 0x000e220000000800 */
[----:B------:R-:W-:Y:S01]  /*2600*/  FMUL.FTZ R125, R110, -1.4426950216293334961 ;  /* 0xbfb8aa3b6e7d7820 */ /* 0x000fe20000410000 */
[----:B------:R-:W-:Y:S01]  /*2610*/  FMUL.FTZ R120, R112, R119 ;  /* 0x0000007770787220 */ /* 0x000fe20000410000 */
[----:B------:R-:W-:Y:S01]  /*2620*/  FMUL.FTZ R122, R118, R121 ;  /* 0x00000079767a7220 */ /* 0x000fe20000410000 */
[----:B------:R-:W-:-:S04]  /*2630*/  FMUL.FTZ R118, R0, R117 ;  /* 0x0000007500767220 */ /* 0x000fc80000410000 */
[----:B------:R-:W3:Y:S01]  /*2640*/  MUFU.EX2 R114, R114 ;  /* 0x0000007200727308 */ /* 0x000ee20000000800 */
[CC--:B------:R-:W-:Y:S01]  /*2650*/  FFMA.FTZ R112, R6.reuse, R117.reuse, R95 ;  /* 0x0000007506707223 */ /* 0x0c0fe2000001005f */
[----:B------:R-:W-:Y:S01]  /*2660*/  FFMA.FTZ R118, R6, R118, R113 ;  /* 0x0000007606767223 */ /* 0x000fe20000010071 */
[----:B------:R-:W-:Y:S01]  /*2670*/  FMUL.FTZ R6, R87, R120 ;  /* 0x0000007857067220 */ /* 0x000fe20000410000 */
[----:B------:R-:W-:-:S04]  /*2680*/  FFMA.FTZ R116, R0, R117, R111 ;  /* 0x0000007500747223 */ /* 0x000fc8000001006f */
[----:B------:R-:W4:Y:S01]  /*2690*/  MUFU.EX2 R125, R125 ;  /* 0x0000007d007d7308 */ /* 0x000f220000000800 */
[C---:B------:R-:W-:Y:S01]  /*26a0*/  FFMA.FTZ R94, R9.reuse, R120, R94 ;  /* 0x00000078095e7223 */ /* 0x040fe2000001005e */
[----:B------:R-:W-:Y:S01]  /*26b0*/  FFMA.FTZ R6, R9, R6, R118 ;  /* 0x0000000609067223 */ /* 0x000fe20000010076 */
[----:B------:R-:W-:Y:S01]  /*26c0*/  FMUL.FTZ R9, R85, R122 ;  /* 0x0000007a55097220 */ /* 0x000fe20000410000 */
[----:B-1----:R-:W-:Y:S01]  /*26d0*/  FADD.FTZ R123, R123, 1 ;  /* 0x3f8000007b7b7421 */ /* 0x002fe20000010000 */
[----:B------:R-:W-:Y:S01]  /*26e0*/  PRMT R115, R3, 0x7632, R115 ;  /* 0x0000763203737816 */ /* 0x000fe20000000073 */
[----:B------:R-:W-:Y:S01]  /*26f0*/  FADD.FTZ R98, R98, R117 ;  /* 0x0000007562627221 */ /* 0x000fe20000010000 */
[----:B------:R-:W-:Y:S01]  /*2700*/  FADD.FTZ R93, R93, R120 ;  /* 0x000000785d5d7221 */ /* 0x000fe20000010000 */
[----:B------:R-:W-:Y:S01]  /*2710*/  FFMA.FTZ R120, R87, R120, R116 ;  /* 0x0000007857787223 */ /* 0x000fe20000010074 */
[--C-:B------:R-:W-:Y:S01]  /*2720*/  FFMA.FTZ R117, R5, R9, R6.reuse ;  /* 0x0000000905757223 */ /* 0x100fe20000010006 */
[----:B0-----:R-:W-:Y:S01]  /*2730*/  FADD.FTZ R126, R126, 1 ;  /* 0x3f8000007e7e7421 */ /* 0x001fe20000010000 */
[----:B------:R-:W0:Y:S01]  /*2740*/  MUFU.RCP R116, R123 ;  /* 0x0000007b00747308 */ /* 0x000e220000001000 */
[----:B------:R-:W-:Y:S01]  /*2750*/  PRMT R6, R27, 0x7632, R6 ;  /* 0x000076321b067816 */ /* 0x000fe20000000006 */
[----:B---3--:R-:W-:Y:S01]  /*2760*/  FADD.FTZ R114, R114, 1 ;  /* 0x3f80000072727421 */ /* 0x008fe20000010000 */
[----:B------:R-:W-:Y:S01]  /*2770*/  SHF.L.U32 R115, R115, 0x10, RZ ;  /* 0x0000001073737819 */ /* 0x000fe200000006ff */
[----:B------:R-:W-:Y:S01]  /*2780*/  FFMA.FTZ R92, R5, R122, R92 ;  /* 0x0000007a055c7223 */ /* 0x000fe2000001005c */
[----:B------:R-:W-:-:S02]  /*2790*/  PRMT R5, R26, 0x7632, R5 ;  /* 0x000076321a057816 */ /* 0x000fc40000000005 */
[----:B------:R-:W-:Y:S01]  /*27a0*/  PRMT R9, R28, 0x7632, R9 ;  /* 0x000076321c097816 */ /* 0x000fe20000000009 */
[----:B------:R-:W1:Y:S01]  /*27b0*/  MUFU.RCP R126, R126 ;  /* 0x0000007e007e7308 */ /* 0x000e620000001000 */
[----:B------:R-:W-:Y:S01]  /*27c0*/  SHF.L.U32 R111, R6, 0x10, RZ ;  /* 0x00000010066f7819 */ /* 0x000fe200000006ff */
[----:B------:R-:W-:Y:S01]  /*27d0*/  FMUL.FTZ R124, R115, R124 ;  /* 0x0000007c737c7220 */ /* 0x000fe20000410000 */
[----:B------:R-:W-:Y:S01]  /*27e0*/  FFMA.FTZ R120, R85, R122, R120 ;  /* 0x0000007a55787223 */ /* 0x000fe20000010078 */
[----:B----4-:R-:W-:Y:S01]  /*27f0*/  FADD.FTZ R125, R125, 1 ;  /* 0x3f8000007d7d7421 */ /* 0x010fe20000010000 */
[----:B------:R-:W-:Y:S01]  /*2800*/  FFMA.FTZ R88, R0, R10, R89 ;  /* 0x0000000a00587223 */ /* 0x000fe20000010059 */
[----:B------:R-:W-:Y:S02]  /*2810*/  SHF.L.U32 R5, R5, 0x10, RZ ;  /* 0x0000001005057819 */ /* 0x000fe400000006ff */
[----:B------:R-:W3:Y:S01]  /*2820*/  MUFU.RCP R114, R114 ;  /* 0x0000007200727308 */ /* 0x000ee20000001000 */
[----:B------:R-:W-:Y:S01]  /*2830*/  SHF.L.U32 R119, R9, 0x10, RZ ;  /* 0x0000001009777819 */ /* 0x000fe200000006ff */
[----:B------:R-:W-:Y:S01]  /*2840*/  FADD.FTZ R9, -R12, R111 ;  /* 0x0000006f0c097221 */ /* 0x000fe20000010100 */
[-C--:B------:R-:W-:Y:S01]  /*2850*/  FFMA.FTZ R101, R4, R124.reuse, R101 ;  /* 0x0000007c04657223 */ /* 0x080fe20000010065 */
[----:B------:R-:W-:Y:S01]  /*2860*/  FADD.FTZ R99, R99, R124 ;  /* 0x0000007c63637221 */ /* 0x000fe20000010000 */
[CC--:B------:R-:W-:Y:S01]  /*2870*/  FFMA.FTZ R115, R83.reuse, R124.reuse, R120 ;  /* 0x0000007c53737223 */ /* 0x0c0fe20000010078 */
[----:B------:R-:W-:Y:S01]  /*2880*/  FMUL.FTZ R105, R88, -1.4426950216293334961 ;  /* 0xbfb8aa3b58697820 */ /* 0x000fe20000410000 */
[----:B------:R-:W-:Y:S01]  /*2890*/  FMUL.FTZ R124, R83, R124 ;  /* 0x0000007c537c7220 */ /* 0x000fe20000410000 */
[----:B------:R-:W4:Y:S01]  /*28a0*/  MUFU.RCP R125, R125 ;  /* 0x0000007d007d7308 */ /* 0x000f220000001000 */
[----:B------:R-:W-:Y:S01]  /*28b0*/  FADD.FTZ R5, -R12, R5 ;  /* 0x000000050c057221 */ /* 0x000fe20000010100 */
[----:B------:R-:W-:Y:S01]  /*28c0*/  FMUL.FTZ R9, R82, R9 ;  /* 0x0000000952097220 */ /* 0x000fe20000410000 */
[----:B------:R-:W-:Y:S01]  /*28d0*/  SHF.L.U32 R95, R29, 0x10, RZ ;  /* 0x000000101d5f7819 */ /* 0x000fe200000006ff */
[----:B------:R-:W-:Y:S01]  /*28e0*/  FFMA.FTZ R124, R4, R124, R117 ;  /* 0x0000007c047c7223 */ /* 0x000fe20000010075 */
[----:B------:R-:W-:Y:S01]  /*28f0*/  FMUL.FTZ R5, R82, R5 ;  /* 0x0000000552057220 */ /* 0x000fe20000410000 */
[----:B------:R-:W-:Y:S01]  /*2900*/  FFMA.FTZ R4, R83, R9, R50 ;  /* 0x0000000953047223 */ /* 0x000fe20000010032 */
[----:B0-----:R-:W-:Y:S01]  /*2910*/  FADD.FTZ R117, -R116, 1 ;  /* 0x3f80000074757421 */ /* 0x001fe20000010100 */
[----:B------:R-:W0:Y:S01]  /*2920*/  MUFU.EX2 R105, R105 ;  /* 0x0000006900697308 */ /* 0x000e220000000800 */
[----:B------:R-:W-:Y:S01]  /*2930*/  FADD.FTZ R95, -R12, R95 ;  /* 0x0000005f0c5f7221 */ /* 0x000fe20000010100 */
[----:B------:R-:W-:Y:S01]  /*2940*/  FADD.FTZ R97, R97, R122 ;  /* 0x0000007a61617221 */ /* 0x000fe20000010000 */
[----:B------:R-:W-:Y:S01]  /*2950*/  FFMA.FTZ R113, R87, R5, R84 ;  /* 0x0000000557717223 */ /* 0x000fe20000010054 */
[----:B------:R-:W-:Y:S01]  /*2960*/  FFMA.FTZ R117, R102, R117, 1 ;  /* 0x3f80000066757423 */ /* 0x000fe20000010075 */
[----:B------:R-:W-:Y:S01]  /*2970*/  FMUL.FTZ R122, R4, -1.4426950216293334961 ;  /* 0xbfb8aa3b047a7820 */ /* 0x000fe20000410000 */
[----:B-1----:R-:W-:Y:S01]  /*2980*/  FADD.FTZ R102, -R126, 1 ;  /* 0x3f8000007e667421 */ /* 0x002fe20000010100 */
[----:B------:R-:W-:Y:S01]  /*2990*/  FMUL.FTZ R6, R82, R95 ;  /* 0x0000005f52067220 */ /* 0x000fe20000410000 */
[----:B------:R-:W-:Y:S01]  /*29a0*/  FADD.FTZ R121, -R12, R119 ;  /* 0x000000770c797221 */ /* 0x000fe20000010100 */
[----:B------:R-:W-:Y:S01]  /*29b0*/  FMUL.FTZ R118, R113, -1.4426950216293334961 ;  /* 0xbfb8aa3b71767820 */ /* 0x000fe20000410000 */
[----:B---3--:R-:W-:Y:S01]  /*29c0*/  FADD.FTZ R119, -R114, 1 ;  /* 0x3f80000072777421 */ /* 0x008fe20000010100 */
[----:B------:R-:W-:Y:S01]  /*29d0*/  FFMA.FTZ R109, R109, R102, 1 ;  /* 0x3f8000006d6d7423 */ /* 0x000fe20000010066 */
[----:B------:R-:W-:Y:S01]  /*29e0*/  FFMA.FTZ R95, R85, R6, R86 ;  /* 0x00000006555f7223 */ /* 0x000fe20000010056 */
[----:B------:R-:W1:Y:S01]  /*29f0*/  MUFU.EX2 R122, R122 ;  /* 0x0000007a007a7308 */ /* 0x000e620000000800 */
[----:B------:R-:W-:Y:S01]  /*2a00*/  FMUL.FTZ R86, R82, R121 ;  /* 0x0000007952567220 */ /* 0x000fe20000410000 */
[----:B------:R-:W-:Y:S01]  /*2a10*/  SHF.L.U32 R102, R44, 0x10, RZ ;  /* 0x000000102c667819 */ /* 0x000fe200000006ff */
[----:B------:R-:W-:Y:S01]  /*2a20*/  FFMA.FTZ R121, R104, R119, 1 ;  /* 0x3f80000068797423 */ /* 0x000fe20000010077 */
[----:B------:R-:W-:Y:S01]  /*2a30*/  FMUL.FTZ R117, R116, R117 ;  /* 0x0000007574757220 */ /* 0x000fe20000410000 */
[----:B----4-:R-:W-:Y:S01]  /*2a40*/  FADD.FTZ R119, -R125, 1 ;  /* 0x3f8000007d777421 */ /* 0x010fe20000010100 */
[----:B------:R-:W-:-:S02]  /*2a50*/  FMUL.FTZ R126, R126, R109 ;  /* 0x0000006d7e7e7220 */ /* 0x000fc40000410000 */
[----:B------:R0:W3:Y:S01]  /*2a60*/  MUFU.EX2 R120, R118 ;  /* 0x0000007600787308 */ /* 0x0000e20000000800 */
[----:B------:R-:W-:Y:S01]  /*2a70*/  PRMT R109, R29, 0x7632, R109 ;  /* 0x000076321d6d7816 */ /* 0x000fe2000000006d */
[----:B------:R-:W-:Y:S01]  /*2a80*/  FMUL.FTZ R117, R102, R117 ;  /* 0x0000007566757220 */ /* 0x000fe20000410000 */
[----:B------:R-:W-:Y:S01]  /*2a90*/  FFMA.FTZ R110, R110, R119, 1 ;  /* 0x3f8000006e6e7423 */ /* 0x000fe20000010077 */
[----:B------:R-:W-:Y:S02]  /*2aa0*/  PRMT R102, R44, 0x7632, R102 ;  /* 0x000076322c667816 */ /* 0x000fe40000000066 */
[----:B------:R-:W-:Y:S01]  /*2ab0*/  SHF.L.U32 R119, R109, 0x10, RZ ;  /* 0x000000106d777819 */ /* 0x000fe200000006ff */
[----:B0-----:R-:W-:Y:S01]  /*2ac0*/  FADD.FTZ R118, R105, 1 ;  /* 0x3f80000069767421 */ /* 0x001fe20000010000 */
[----:B------:R-:W-:Y:S01]  /*2ad0*/  PRMT R105, R45, 0x7632, R105 ;  /* 0x000076322d697816 */ /* 0x000fe20000000069 */
[----:B------:R-:W-:Y:S01]  /*2ae0*/  FMUL.FTZ R125, R125, R110 ;  /* 0x0000006e7d7d7220 */ /* 0x000fe20000410000 */
[----:B------:R-:W-:Y:S01]  /*2af0*/  SHF.L.U32 R102, R102, 0x10, RZ ;  /* 0x0000001066667819 */ /* 0x000fe200000006ff */
[----:B------:R-:W-:Y:S01]  /*2b00*/  FADD.FTZ R119, -R12, R119 ;  /* 0x000000770c777221 */ /* 0x000fe20000010100 */
[----:B------:R-:W-:Y:S01]  /*2b10*/  SHF.L.U32 R110, R45, 0x10, RZ ;  /* 0x000000102d6e7819 */ /* 0x000fe200000006ff */
[----:B------:R-:W-:Y:S01]  /*2b20*/  FFMA.FTZ R89, R0, R7, R89 ;  /* 0x0000000700597223 */ /* 0x000fe20000010059 */
[----:B------:R-:W-:Y:S01]  /*2b30*/  FMUL.FTZ R121, R114, R121 ;  /* 0x0000007972797220 */ /* 0x000fe20000410000 */
[----:B------:R-:W0:Y:S01]  /*2b40*/  MUFU.RCP R118, R118 ;  /* 0x0000007600767308 */ /* 0x000e220000001000 */
[----:B------:R-:W-:Y:S01]  /*2b50*/  SHF.L.U32 R105, R105, 0x10, RZ ;  /* 0x0000001069697819 */ /* 0x000fe200000006ff */
[----:B------:R-:W-:Y:S01]  /*2b60*/  FADD.FTZ R109, R107, 1 ;  /* 0x3f8000006b6d7421 */ /* 0x000fe20000010000 */
[----:B------:R-:W-:Y:S01]  /*2b70*/  FMUL.FTZ R114, R102, R125 ;  /* 0x0000007d66727220 */ /* 0x000fe20000410000 */
[----:B------:R-:W-:Y:S01]  /*2b80*/  FMUL.FTZ R107, R0, R117 ;  /* 0x00000075006b7220 */ /* 0x000fe20000410000 */
[----:B------:R-:W-:Y:S01]  /*2b90*/  FMUL.FTZ R102, R82, R119 ;  /* 0x0000007752667220 */ /* 0x000fe20000410000 */
[----:B-1----:R-:W-:Y:S01]  /*2ba0*/  FADD.FTZ R122, R122, 1 ;  /* 0x3f8000007a7a7421 */ /* 0x002fe20000010000 */
[----:B------:R-:W-:Y:S01]  /*2bb0*/  FMUL.FTZ R96, R89, -1.4426950216293334961 ;  /* 0xbfb8aa3b59607820 */ /* 0x000fe20000410000 */
[----:B------:R-:W-:Y:S01]  /*2bc0*/  FMUL.FTZ R116, R110, R121 ;  /* 0x000000796e747220 */ /* 0x000fe20000410000 */
[----:B------:R-:W-:Y:S01]  /*2bd0*/  FMUL.FTZ R110, R105, R126 ;  /* 0x0000007e696e7220 */ /* 0x000fe20000410000 */
[----:B---3--:R-:W-:Y:S01]  /*2be0*/  FADD.FTZ R120, R120, 1 ;  /* 0x3f80000078787421 */ /* 0x008fe20000010000 */
[C---:B------:R-:W-:Y:S01]  /*2bf0*/  FFMA.FTZ R105, R91.reuse, R117, R112 ;  /* 0x000000755b697223 */ /* 0x040fe20000010070 */
[----:B------:R-:W-:Y:S01]  /*2c00*/  FFMA.FTZ R124, R91, R107, R124 ;  /* 0x0000006b5b7c7223 */ /* 0x000fe2000001007c */
[----:B------:R-:W-:Y:S01]  /*2c10*/  FFMA.FTZ R50, R83, R102, R50 ;  /* 0x0000006653327223 */ /* 0x000fe20000010032 */
[-C--:B------:R-:W-:Y:S01]  /*2c20*/  FMUL.FTZ R91, R87, R114.reuse ;  /* 0x00000072575b7220 */ /* 0x080fe20000410000 */
[----:B------:R-:W1:Y:S01]  /*2c30*/  MUFU.RCP R122, R122 ;  /* 0x0000007a007a7308 */ /* 0x000e620000001000 */
[----:B------:R-:W-:Y:S01]  /*2c40*/  FFMA.FTZ R112, R0, R117, R115 ;  /* 0x0000007500707223 */ /* 0x000fe20000010073 */
[C---:B------:R-:W-:Y:S01]  /*2c50*/  FFMA.FTZ R94, R103.reuse, R114, R94 ;  /* 0x00000072675e7223 */ /* 0x040fe2000001005e */
[----:B------:R-:W-:Y:S01]  /*2c60*/  FFMA.FTZ R124, R103, R91, R124 ;  /* 0x0000005b677c7223 */ /* 0x000fe2000001007c */
[----:B------:R-:W-:Y:S01]  /*2c70*/  FMUL.FTZ R115, R50, -1.4426950216293334961 ;  /* 0xbfb8aa3b32737820 */ /* 0x000fe20000410000 */
[----:B------:R-:W-:Y:S01]  /*2c80*/  FFMA.FTZ R84, R87, R86, R84 ;  /* 0x0000005657547223 */ /* 0x000fe20000010054 */
[----:B------:R-:W-:-:S02]  /*2c90*/  FMUL.FTZ R103, R85, R116 ;  /* 0x0000007455677220 */ /* 0x000fc40000410000 */
[----:B------:R-:W3:Y:S01]  /*2ca0*/  MUFU.EX2 R96, R96 ;  /* 0x0000006000607308 */ /* 0x000ee20000000800 */
[----:B------:R-:W-:Y:S01]  /*2cb0*/  FMUL.FTZ R104, R84, -1.4426950216293334961 ;  /* 0xbfb8aa3b54687820 */ /* 0x000fe20000410000 */
[C---:B------:R-:W-:Y:S01]  /*2cc0*/  FFMA.FTZ R91, R11.reuse, R116, R92 ;  /* 0x000000740b5b7223 */ /* 0x040fe2000001005c */
[----:B------:R-:W-:-:S05]  /*2cd0*/  FFMA.FTZ R103, R11, R103, R124 ;  /* 0x000000670b677223 */ /* 0x000fca000001007c */
[----:B------:R-:W4:Y:S01]  /*2ce0*/  MUFU.RCP R120, R120 ;  /* 0x0000007800787308 */ /* 0x000f220000001000 */
[----:B0-----:R-:W-:-:S07]  /*2cf0*/  FADD.FTZ R11, -R118, 1 ;  /* 0x3f800000760b7421 */ /* 0x001fce0000010100 */
[----:B------:R-:W0:Y:S01]  /*2d00*/  MUFU.RCP R109, R109 ;  /* 0x0000006d006d7308 */ /* 0x000e220000001000 */
[----:B------:R-:W-:Y:S01]  /*2d10*/  FMUL.FTZ R111, R95, -1.4426950216293334961 ;  /* 0xbfb8aa3b5f6f7820 */ /* 0x000fe20000410000 */
[----:B------:R-:W-:-:S06]  /*2d20*/  FFMA.FTZ R11, R88, R11, 1 ;  /* 0x3f800000580b7423 */ /* 0x000fcc000001000b */
[----:B------:R-:W2:Y:S01]  /*2d30*/  MUFU.EX2 R115, R115 ;  /* 0x0000007300737308 */ /* 0x000ea20000000800 */
[----:B------:R-:W-:Y:S01]  /*2d40*/  FADD.FTZ R93, R93, R114 ;  /* 0x000000725d5d7221 */ /* 0x000fe20000010000 */
[----:B------:R-:W-:Y:S01]  /*2d50*/  FFMA.FTZ R112, R87, R114, R112 ;  /* 0x0000007257707223 */ /* 0x000fe20000010070 */
[----:B------:R-:W-:Y:S01]  /*2d60*/  FMUL.FTZ R114, R83, R110 ;  /* 0x0000006e53727220 */ /* 0x000fe20000410000 */
[----:B------:R-:W-:-:S04]  /*2d70*/  FMUL.FTZ R118, R118, R11 ;  /* 0x0000000b76767220 */ /* 0x000fc80000410000 */
[----:B------:R-:W2:Y:S01]  /*2d80*/  MUFU.EX2 R104, R104 ;  /* 0x0000006800687308 */ /* 0x000ea20000000800 */
[----:B-1----:R-:W-:Y:S01]  /*2d90*/  FADD.FTZ R11, -R122, 1 ;  /* 0x3f8000007a0b7421 */ /* 0x002fe20000010100 */
[----:B---3--:R-:W-:Y:S01]  /*2da0*/  FADD.FTZ R96, R96, 1 ;  /* 0x3f80000060607421 */ /* 0x008fe20000010000 */
[----:B----4-:R-:W-:Y:S01]  /*2db0*/  FADD.FTZ R88, -R120, 1 ;  /* 0x3f80000078587421 */ /* 0x010fe20000010100 */
[----:B0-----:R-:W-:Y:S01]  /*2dc0*/  FADD.FTZ R107, -R109, 1 ;  /* 0x3f8000006d6b7421 */ /* 0x001fe20000010100 */
[----:B------:R-:W-:-:S03]  /*2dd0*/  FFMA.FTZ R92, R100, R110, R101 ;  /* 0x0000006e645c7223 */ /* 0x000fc60000010065 */
[----:B------:R-:W0:Y:S01]  /*2de0*/  MUFU.EX2 R111, R111 ;  /* 0x0000006f006f7308 */ /* 0x000e220000000800 */
[----:B------:R-:W-:Y:S01]  /*2df0*/  FFMA.FTZ R103, R100, R114, R103 ;  /* 0x0000007264677223 */ /* 0x000fe20000010067 */
[----:B------:R-:W-:Y:S01]  /*2e00*/  FFMA.FTZ R101, R4, R11, 1 ;  /* 0x3f80000004657423 */ /* 0x000fe2000001000b */
[C---:B--2---:R-:W-:Y:S01]  /*2e10*/  SHF.L.U32 R11, R46.reuse, 0x10, RZ ;  /* 0x000000102e0b7819 */ /* 0x044fe200000006ff */
[----:B------:R-:W-:Y:S01]  /*2e20*/  FFMA.FTZ R113, R113, R88, 1 ;  /* 0x3f80000071717423 */ /* 0x000fe20000010058 */
[----:B------:R-:W-:Y:S01]  /*2e30*/  PRMT R4, R46, 0x7632, R4 ;  /* 0x000076322e047816 */ /* 0x000fe20000000004 */
[----:B------:R-:W-:Y:S02]  /*2e40*/  FFMA.FTZ R90, R90, R107, 1 ;  /* 0x3f8000005a5a7423 */ /* 0x000fe4000001006b */
[----:B------:R1:W2:Y:S01]  /*2e50*/  MUFU.RCP R114, R96 ;  /* 0x0000006000727308 */ /* 0x0002a20000001000 */
[----:B------:R-:W-:Y:S01]  /*2e60*/  FADD.FTZ R115, R115, 1 ;  /* 0x3f80000073737421 */ /* 0x000fe20000010000 */
[----:B------:R-:W-:Y:S01]  /*2e70*/  FMUL.FTZ R107, R122, R101 ;  /* 0x000000657a6b7220 */ /* 0x000fe20000410000 */
[----:B------:R-:W-:Y:S01]  /*2e80*/  SHF.L.U32 R4, R4, 0x10, RZ ;  /* 0x0000001004047819 */ /* 0x000fe200000006ff */
[----:B------:R-:W-:Y:S01]  /*2e90*/  FMUL.FTZ R113, R120, R113 ;  /* 0x0000007178717220 */ /* 0x000fe20000410000 */
[----:B------:R-:W-:Y:S01]  /*2ea0*/  FMUL.FTZ R101, R11, R118 ;  /* 0x000000760b657220 */ /* 0x000fe20000410000 */
[----:B------:R-:W-:Y:S01]  /*2eb0*/  FMUL.FTZ R109, R109, R90 ;  /* 0x0000005a6d6d7220 */ /* 0x000fe20000410000 */
[C---:B------:R-:W-:Y:S01]  /*2ec0*/  SHF.L.U32 R88, R47.reuse, 0x10, RZ ;  /* 0x000000102f587819 */ /* 0x040fe200000006ff */
[----:B------:R-:W-:Y:S01]  /*2ed0*/  FADD.FTZ R104, R104, 1 ;  /* 0x3f80000068687421 */ /* 0x000fe20000010000 */
[----:B------:R-:W-:Y:S01]  /*2ee0*/  FMUL.FTZ R90, R0, R101 ;  /* 0x00000065005a7220 */ /* 0x000fe20000410000 */
[----:B------:R-:W-:Y:S01]  /*2ef0*/  PRMT R11, R47, 0x7632, R11 ;  /* 0x000076322f0b7816 */ /* 0x000fe2000000000b */
[----:B------:R-:W-:Y:S01]  /*2f00*/  FMUL.FTZ R4, R4, R113 ;  /* 0x0000007104047220 */ /* 0x000fe20000410000 */
[----:B------:R-:W3:Y:S01]  /*2f10*/  MUFU.RCP R115, R115 ;  /* 0x0000007300737308 */ /* 0x000ee20000001000 */
[----:B------:R-:W-:Y:S01]  /*2f20*/  FMUL.FTZ R88, R88, R109 ;  /* 0x0000006d58587220 */ /* 0x000fe20000410000 */
[----:B0-----:R-:W-:Y:S01]  /*2f30*/  FADD.FTZ R111, R111, 1 ;  /* 0x3f8000006f6f7421 */ /* 0x001fe20000010000 */
[----:B------:R-:W-:Y:S01]  /*2f40*/  FFMA.FTZ R90, R10, R90, R103 ;  /* 0x0000005a0a5a7223 */ /* 0x000fe20000010067 */
[----:B------:R-:W-:Y:S01]  /*2f50*/  SHF.L.U32 R100, R11, 0x10, RZ ;  /* 0x000000100b647819 */ /* 0x000fe200000006ff */
[----:B-1----:R-:W-:-:S03]  /*2f60*/  FMUL.FTZ R96, R87, R4 ;  /* 0x0000000457607220 */ /* 0x002fc60000410000 */
[----:B------:R2:W0:Y:S01]  /*2f70*/  MUFU.RCP R109, R104 ;  /* 0x00000068006d7308 */ /* 0x0004220000001000 */
[----:B------:R-:W-:Y:S01]  /*2f80*/  FFMA.FTZ R103, R5, R96, R90 ;  /* 0x0000006005677223 */ /* 0x000fe2000001005a */
[C---:B------:R-:W-:Y:S01]  /*2f90*/  FMUL.FTZ R96, R85.reuse, R88 ;  /* 0x0000005855607220 */ /* 0x040fe20000410000 */
[----:B------:R-:W-:Y:S01]  /*2fa0*/  FMUL.FTZ R100, R100, R107 ;  /* 0x0000006b64647220 */ /* 0x000fe20000410000 */
[----:B------:R-:W-:Y:S01]  /*2fb0*/  FFMA.FTZ R112, R85, R116, R112 ;  /* 0x0000007455707223 */ /* 0x000fe20000010070 */
[----:B------:R-:W-:-:S03]  /*2fc0*/  FFMA.FTZ R90, R10, R101, R105 ;  /* 0x000000650a5a7223 */ /* 0x000fc60000010069 */
[----:B------:R-:W1:Y:S01]  /*2fd0*/  MUFU.RCP R111, R111 ;  /* 0x0000006f006f7308 */ /* 0x000e620000001000 */
[----:B--2---:R-:W-:Y:S01]  /*2fe0*/  FADD.FTZ R104, -R114, 1 ;  /* 0x3f80000072687421 */ /* 0x004fe20000010100 */
[----:B------:R-:W-:Y:S01]  /*2ff0*/  FFMA.FTZ R96, R8, R96, R103 ;  /* 0x0000006008607223 */ /* 0x000fe20000010067 */
[----:B------:R-:W-:Y:S02]  /*3000*/  FMUL.FTZ R10, R83, R100 ;  /* 0x00000064530a7220 */ /* 0x000fe40000410000 */
[----:B------:R-:W-:Y:S01]  /*3010*/  FFMA.FTZ R89, R89, R104, 1 ;  /* 0x3f80000059597423 */ /* 0x000fe20000010068 */
[----:B------:R-:W-:Y:S01]  /*3020*/  FFMA.FTZ R11, R83, R110, R112 ;  /* 0x0000006e530b7223 */ /* 0x000fe20000010070 */
[----:B------:R-:W-:Y:S02]  /*3030*/  FFMA.FTZ R96, R9, R10, R96 ;  /* 0x0000000a09607223 */ /* 0x000fe40000010060 */
[----:B------:R-:W-:Y:S01]  /*3040*/  FMUL.FTZ R114, R114, R89 ;  /* 0x0000005972727220 */ /* 0x000fe20000410000 */
[----:B---3--:R-:W-:Y:S01]  /*3050*/  FADD.FTZ R89, -R115, 1 ;  /* 0x3f80000073597421 */ /* 0x008fe20000010100 */
[----:B------:R-:W-:Y:S01]  /*3060*/  FFMA.FTZ R10, R0, R101, R11 ;  /* 0x00000065000a7223 */ /* 0x000fe2000001000b */
[----:B0-----:R-:W-:-:S02]  /*3070*/  FADD.FTZ R103, -R109, 1 ;  /* 0x3f8000006d677421 */ /* 0x001fc40000010100 */
[----:B------:R-:W-:Y:S01]  /*3080*/  FFMA.FTZ R112, R50, R89, 1 ;  /* 0x3f80000032707423 */ /* 0x000fe20000010059 */
[--C-:B------:R-:W-:Y:S01]  /*3090*/  FFMA.FTZ R50, R87, R4, R10.reuse ;  /* 0x0000000457327223 */ /* 0x100fe2000001000a */
[----:B------:R-:W-:Y:S01]  /*30a0*/  SHF.L.U32 R11, R48, 0x10, RZ ;  /* 0x00000010300b7819 */ /* 0x000fe200000006ff */
[----:B------:R-:W-:Y:S01]  /*30b0*/  FFMA.FTZ R84, R84, R103, 1 ;  /* 0x3f80000054547423 */ /* 0x000fe20000010067 */
[----:B------:R-:W-:Y:S01]  /*30c0*/  PRMT R10, R48, 0x7632, R10 ;  /* 0x00007632300a7816 */ /* 0x000fe2000000000a */
[----:B------:R-:W-:Y:S01]  /*30d0*/  FADD.FTZ R99, R99, R110 ;  /* 0x0000006e63637221 */ /* 0x000fe20000010000 */
[----:B-1----:R-:W-:Y:S01]  /*30e0*/  FADD.FTZ R110, -R111, 1 ;  /* 0x3f8000006f6e7421 */ /* 0x002fe20000010100 */
[----:B------:R-:W-:Y:S01]  /*30f0*/  FFMA.FTZ R50, R85, R88, R50 ;  /* 0x0000005855327223 */ /* 0x000fe20000010032 */
[----:B------:R-:W-:Y:S01]  /*3100*/  SHF.L.U32 R10, R10, 0x10, RZ ;  /* 0x000000100a0a7819 */ /* 0x000fe200000006ff */
[----:B------:R-:W-:Y:S01]  /*3110*/  FMUL.FTZ R89, R11, R114 ;  /* 0x000000720b597220 */ /* 0x000fe20000410000 */
[----:B------:R-:W-:Y:S01]  /*3120*/  FMUL.FTZ R109, R109, R84 ;  /* 0x000000546d6d7220 */ /* 0x000fe20000410000 */
[----:B------:R-:W-:Y:S01]  /*3130*/  FFMA.FTZ R110, R95, R110, 1 ;  /* 0x3f8000005f6e7423 */ /* 0x000fe2000001006e */
[----:B------:R-:W-:Y:S01]  /*3140*/  FFMA.FTZ R11, R83, R100, R50 ;  /* 0x00000064530b7223 */ /* 0x000fe20000010032 */
[----:B------:R-:W-:Y:S01]  /*3150*/  FMUL.FTZ R50, R0, R89 ;  /* 0x0000005900327220 */ /* 0x000fe20000410000 */
[----:B------:R-:W-:Y:S01]  /*3160*/  FMUL.FTZ R104, R10, R109 ;  /* 0x0000006d0a687220 */ /* 0x000fe20000410000 */
[----:B------:R-:W-:Y:S01]  /*3170*/  SHF.L.U32 R95, R49, 0x10, RZ ;  /* 0x00000010315f7819 */ /* 0x000fe200000006ff */
        /* <DEDUP_REMOVED lines=10> */
[CC--:B------:R-:W-:Y:S01]  /*3220*/  FMUL.FTZ R10, R85.reuse, R110.reuse ;  /* 0x0000006e550a7220 */ /* 0x0c0fe20000410000 */
[----:B------:R-:W-:Y:S01]  /*3230*/  FMUL.FTZ R50, R84, R115 ;  /* 0x0000007354327220 */ /* 0x000fe20000410000 */
[----:B------:R-:W-:-:S02]  /*3240*/  FFMA.FTZ R0, R85, R110, R0 ;  /* 0x0000006e55007223 */ /* 0x000fc40000010000 */
[----:B------:R-:W-:Y:S01]  /*3250*/  FFMA.FTZ R11, R6, R10, R11 ;  /* 0x0000000a060b7223 */ /* 0x000fe2000001000b */
[CC--:B------:R-:W-:Y:S01]  /*3260*/  FMUL.FTZ R85, R83.reuse, R50.reuse ;  /* 0x0000003253557220 */ /* 0x0c0fe20000410000 */
[----:B------:R-:W-:Y:S01]  /*3270*/  FFMA.FTZ R84, R83, R50, R0 ;  /* 0x0000003253547223 */ /* 0x000fe20000010000 */
[----:B------:R-:W-:Y:S01]  /*3280*/  FADD.FTZ R98, R98, R117 ;  /* 0x0000007562627221 */ /* 0x000fe20000010000 */
[----:B------:R-:W-:Y:S01]  /*3290*/  FADD.FTZ R97, R97, R116 ;  /* 0x0000007461617221 */ /* 0x000fe20000010000 */
[----:B------:R-:W-:Y:S01]  /*32a0*/  FFMA.FTZ R85, R102, R85, R11 ;  /* 0x0000005566557223 */ /* 0x000fe2000001000b */
[----:B------:R-:W-:Y:S01]  /*32b0*/  FFMA.FTZ R91, R8, R88, R91 ;  /* 0x00000058085b7223 */ /* 0x000fe2000001005b */
[----:B------:R-:W-:Y:S01]  /*32c0*/  FFMA.FTZ R11, R5, R4, R94 ;  /* 0x00000004050b7223 */ /* 0x000fe2000001005e */
[----:B------:R-:W-:Y:S01]  /*32d0*/  FFMA.FTZ R83, R9, R100, R92 ;  /* 0x0000006409537223 */ /* 0x000fe2000001005c */
[----:B------:R-:W-:Y:S01]  /*32e0*/  FADD.FTZ R98, R98, R101 ;  /* 0x0000006562627221 */ /* 0x000fe20000010000 */
[----:B------:R-:W-:Y:S01]  /*32f0*/  FADD.FTZ R97, R97, R88 ;  /* 0x0000005861617221 */ /* 0x000fe20000010000 */
[----:B------:R-:W-:Y:S01]  /*3300*/  FADD.FTZ R93, R93, R4 ;  /* 0x000000045d5d7221 */ /* 0x000fe20000010000 */
[----:B------:R-:W-:Y:S01]  /*3310*/  FADD.FTZ R99, R99, R100 ;  /* 0x0000006463637221 */ /* 0x000fe20000010000 */
[----:B------:R0:W-:Y:S01]  /*3320*/  STS.64 [R67], R84 ;  /* 0x0000005443007388 */ /* 0x0001e20000000a00 */
[----:B------:R-:W-:Y:S01]  /*3330*/  FFMA.FTZ R8, R6, R110, R91 ;  /* 0x0000006e06087223 */ /* 0x000fe2000001005b */
[----:B------:R-:W-:Y:S01]  /*3340*/  FFMA.FTZ R4, R7, R89, R90 ;  /* 0x0000005907047223 */ /* 0x000fe2000001005a */
[----:B------:R-:W-:Y:S01]  /*3350*/  FFMA.FTZ R6, R86, R104, R11 ;  /* 0x0000006856067223 */ /* 0x000fe2000001000b */
[----:B------:R-:W-:Y:S01]  /*3360*/  FFMA.FTZ R10, R102, R50, R83 ;  /* 0x00000032660a7223 */ /* 0x000fe20000010053 */
[----:B------:R-:W-:Y:S01]  /*3370*/  FADD.FTZ R5, R98, R89 ;  /* 0x0000005962057221 */ /* 0x000fe20000010000 */
[----:B------:R-:W-:Y:S01]  /*3380*/  FADD.FTZ R9, R97, R110 ;  /* 0x0000006e61097221 */ /* 0x000fe20000010000 */
[----:B------:R-:W-:Y:S01]  /*3390*/  BAR.SYNC.DEFER_BLOCKING 0x0 ;  /* 0x0000000000007b1d */ /* 0x000fe20000010000 */
[----:B------:R-:W-:Y:S01]  /*33a0*/  ISETP.GT.U32.AND P1, PT, R70, 0x7, PT ;  /* 0x000000074600780c */ /* 0x000fe20003f24070 */
[----:B------:R-:W-:Y:S01]  /*33b0*/  FADD.FTZ R7, R93, R104 ;  /* 0x000000685d077221 */ /* 0x000fe20000010000 */
[----:B------:R-:W-:Y:S01]  /*33c0*/  FADD.FTZ R11, R99, R50 ;  /* 0x00000032630b7221 */ /* 0x000fe20000010000 */
[----:B------:R-:W-:-:S02]  /*33d0*/  MOV R0, RZ ;  /* 0x000000ff00007202 */ /* 0x000fc40000000f00 */
[----:B------:R-:W-:Y:S01]  /*33e0*/  MOV R83, RZ ;  /* 0x000000ff00537202 */ /* 0x000fe20000000f00 */
[----:B0-----:R-:W-:Y:S07]  /*33f0*/  @!P0 BRA `(.L_x_867) ;  /* 0x0000000000b08947 */ /* 0x001fee0003800000 */
        /* <DEDUP_REMOVED lines=44> */
.L_x_867:
[----:B------:R-:W-:Y:S04]  /*36c0*/  BSSY B0, `(.L_x_868) ;  /* 0x0000055000007945 */ /* 0x000fe80003800000 */
[----:B------:R-:W-:Y:S05]  /*36d0*/  @P1 BRA `(.L_x_869) ;  /* 0x00000004004c1947 */ /* 0x000fea0003800000 */
[----:B------:R-:W-:Y:S01]  /*36e0*/  SHF.L.U32 R0, R72, 0x1, RZ ;  /* 0x0000000148007819 */ /* 0x000fe200000006ff */
[----:B0-----:R-:W-:Y:S01]  /*36f0*/  HFMA2.MMA R99, -RZ, RZ, 0, 0 ;  /* 0x00000000ff637435 */ /* 0x001fe200000001ff */
[----:B------:R-:W-:Y:S02]  /*3700*/  LOP3.LUT R98, R70, 0x3, RZ, 0xc0, !PT ;  /* 0x0000000346627812 */ /* 0x000fe400078ec0ff */
[----:B------:R-:W-:-:S04]  /*3710*/  LOP3.LUT R83, R0, 0xe, RZ, 0xc0, !PT ;  /* 0x0000000e00537812 */ /* 0x000fc800078ec0ff */
[----:B------:R-:W-:Y:S02]  /*3720*/  LEA.HI R0, R70, R83, RZ, 0x1e ;  /* 0x0000005346007211 */ /* 0x000fe400078ff0ff */
[----:B------:R-:W-:-:S03]  /*3730*/  MOV R83, RZ ;  /* 0x000000ff00537202 */ /* 0x000fc60000000f00 */
[----:B------:R-:W-:Y:S01]  /*3740*/  IMAD R100, R0, 0xa0, -R51 ;  /* 0x000000a000647824 */ /* 0x000fe200078e0a33 */
[----:B------:R-:W-:-:S07]  /*3750*/  MOV R0, RZ ;  /* 0x000000ff00007202 */ /* 0x000fce0000000f00 */
.L_x_870:
[----:B------:R-:W-:Y:S02]  /*3760*/  IADD3 R50, R100, R99, RZ ;  /* 0x0000006364327210 */ /* 0x000fe40007ffe0ff */
[----:B------:R-:W-:Y:S02]  /*3770*/  IADD3 R99, R99, 0x20, RZ ;  /* 0x0000002063637810 */ /* 0x000fe40007ffe0ff */
[C---:B------:R-:W-:Y:S02]  /*3780*/  IADD3 R51, R50.reuse, 0x4, RZ ;  /* 0x0000000432337810 */ /* 0x040fe40007ffe0ff */
[----:B------:R-:W-:Y:S02]  /*3790*/  IADD3 R86, R50, 0x8, RZ ;  /* 0x0000000832567810 */ /* 0x000fe40007ffe0ff */
[----:B------:R-:W-:Y:S02]  /*37a0*/  SHF.R.S32.HI R84, RZ, 0x1f, R51 ;  /* 0x0000001fff547819 */ /* 0x000fe40000011433 */
        /* <DEDUP_REMOVED lines=13> */
[----:B------:R-:W-:Y:S02]  /*3880*/  LEA.HI R89, R89, R88, RZ, 0x2 ;  /* 0x0000005859597211 */ /* 0x000fe400078f10ff */
[----:B------:R-:W-:Y:S01]  /*3890*/  LEA.HI R93, R93, R86, RZ, 0x2 ;  /* 0x000000565d5d7211 */ /* 0x000fe200078f10ff */
[----:B------:R-:W-:Y:S01]  /*38a0*/  IMAD R51, R84, 0x28, R71 ;  /* 0x0000002854337824 */ /* 0x000fe200078e0247 */
[C---:B------:R-:W-:Y:S02]  /*38b0*/  IADD3 R88, R50.reuse, 0x18, RZ ;  /* 0x0000001832587810 */ /* 0x040fe40007ffe0ff */
[----:B------:R-:W-:Y:S02]  /*38c0*/  IADD3 R86, R50, 0x1c, RZ ;  /* 0x0000001c32567810 */ /* 0x000fe40007ffe0ff */
[----:B------:R-:W-:Y:S02]  /*38d0*/  SHF.R.S32.HI R50, RZ, 0x2, R85 ;  /* 0x00000002ff327819 */ /* 0x000fe40000011455 */
[----:B------:R-:W-:-:S02]  /*38e0*/  SHF.R.S32.HI R97, RZ, 0x1f, R86 ;  /* 0x0000001fff617819 */ /* 0x000fc40000011456 */
[----:B------:R-:W-:Y:S01]  /*38f0*/  SHF.R.S32.HI R84, RZ, 0x2, R87 ;  /* 0x00000002ff547819 */ /* 0x000fe20000011457 */
[--C-:B------:R-:W-:Y:S01]  /*3900*/  IMAD R85, R50, 0x28, R71.reuse ;  /* 0x0000002832557824 */ /* 0x100fe200078e0247 */
[----:B------:R-:W-:Y:S02]  /*3910*/  LEA R51, R98, R51, 0x3 ;  /* 0x0000003362337211 */ /* 0x000fe400078e18ff */
[----:B------:R-:W-:Y:S01]  /*3920*/  SHF.R.S32.HI R95, RZ, 0x1f, R88 ;  /* 0x0000001fff5f7819 */ /* 0x000fe20000011458 */
[----:B------:R-:W-:Y:S01]  /*3930*/  IMAD R87, R84, 0x28, R71 ;  /* 0x0000002854577824 */ /* 0x000fe200078e0247 */
[----:B------:R-:W-:Y:S02]  /*3940*/  LEA.HI R97, R97, R86, RZ, 0x2 ;  /* 0x0000005661617211 */ /* 0x000fe400078f10ff */
[----:B------:R-:W-:Y:S01]  /*3950*/  SHF.R.S32.HI R86, RZ, 0x2, R89 ;  /* 0x00000002ff567819 */ /* 0x000fe20000011459 */
[----:B------:R-:W0:Y:S01]  /*3960*/  LDS.64 R50, [R51] ;  /* 0x0000000033327984 */ /* 0x000e220000000a00 */
[----:B------:R-:W-:-:S02]  /*3970*/  LEA R85, R98, R85, 0x3 ;  /* 0x0000005562557211 */ /* 0x000fc400078e18ff */
[----:B------:R-:W-:Y:S01]  /*3980*/  LEA.HI R95, R95, R88, RZ, 0x2 ;  /* 0x000000585f5f7211 */ /* 0x000fe200078f10ff */
[----:B------:R-:W-:Y:S01]  /*3990*/  IMAD R89, R86, 0x28, R71 ;  /* 0x0000002856597824 */ /* 0x000fe200078e0247 */
[----:B------:R-:W-:Y:S02]  /*39a0*/  SHF.R.S32.HI R88, RZ, 0x2, R91 ;  /* 0x00000002ff587819 */ /* 0x000fe4000001145b */
[----:B------:R-:W-:Y:S01]  /*39b0*/  LEA R87, R98, R87, 0x3 ;  /* 0x0000005762577211 */ /* 0x000fe200078e18ff */
[----:B------:R-:W1:Y:S01]  /*39c0*/  LDS.64 R84, [R85] ;  /* 0x0000000055547984 */ /* 0x000e620000000a00 */
[----:B------:R-:W-:Y:S01]  /*39d0*/  SHF.R.S32.HI R86, RZ, 0x2, R93 ;  /* 0x00000002ff567819 */ /* 0x000fe2000001145d */
[----:B------:R-:W-:Y:S01]  /*39e0*/  IMAD R93, R88, 0x28, R71 ;  /* 0x00000028585d7824 */ /* 0x000fe200078e0247 */
[----:B------:R-:W-:Y:S01]  /*39f0*/  LEA R92, R98, R89, 0x3 ;  /* 0x00000059625c7211 */ /* 0x000fe200078e18ff */
[----:B------:R-:W2:Y:S01]  /*3a00*/  LDS.64 R90, [R87] ;  /* 0x00000000575a7984 */ /* 0x000ea20000000a00 */
[----:B------:R-:W-:Y:S01]  /*3a10*/  SHF.R.S32.HI R88, RZ, 0x2, R95 ;  /* 0x00000002ff587819 */ /* 0x000fe2000001145f */
[----:B------:R-:W-:Y:S01]  /*3a20*/  IMAD R89, R86, 0x28, R71 ;  /* 0x0000002856597824 */ /* 0x000fe200078e0247 */
[----:B------:R-:W-:-:S02]  /*3a30*/  LEA R94, R98, R93, 0x3 ;  /* 0x0000005d625e7211 */ /* 0x000fc400078e18ff */
[----:B------:R-:W3:Y:S01]  /*3a40*/  LDS.64 R92, [R92] ;  /* 0x000000005c5c7984 */ /* 0x000ee20000000a00 */
[----:B------:R-:W-:Y:S01]  /*3a50*/  SHF.R.S32.HI R86, RZ, 0x2, R97 ;  /* 0x00000002ff567819 */ /* 0x000fe20000011461 */
[--C-:B------:R-:W-:Y:S01]  /*3a60*/  IMAD R97, R88, 0x28, R71.reuse ;  /* 0x0000002858617824 */ /* 0x100fe200078e0247 */
[----:B------:R-:W-:Y:S01]  /*3a70*/  LEA R96, R98, R89, 0x3 ;  /* 0x0000005962607211 */ /* 0x000fe200078e18ff */
[----:B------:R-:W4:Y:S01]  /*3a80*/  LDS.64 R94, [R94] ;  /* 0x000000005e5e7984 */ /* 0x000f220000000a00 */
[----:B------:R-:W-:Y:S01]  /*3a90*/  ISETP.GE.U32.AND P0, PT, R99, 0xa0, PT ;  /* 0x000000a06300780c */ /* 0x000fe20003f06070 */
[----:B------:R-:W-:Y:S01]  /*3aa0*/  IMAD R89, R86, 0x28, R71 ;  /* 0x0000002856597824 */ /* 0x000fe200078e0247 */
[C---:B------:R-:W-:Y:S02]  /*3ab0*/  LEA R88, R98.reuse, R97, 0x3 ;  /* 0x0000006162587211 */ /* 0x040fe400078e18ff */
[----:B------:R-:W4:Y:S02]  /*3ac0*/  LDS.64 R96, [R96] ;  /* 0x0000000060607984 */ /* 0x000f240000000a00 */
[----:B------:R-:W-:-:S02]  /*3ad0*/  LEA R86, R98, R89, 0x3 ;  /* 0x0000005962567211 */ /* 0x000fc400078e18ff */
[----:B------:R-:W4:Y:S04]  /*3ae0*/  LDS.64 R88, [R88] ;  /* 0x0000000058587984 */ /* 0x000f280000000a00 */
[----:B------:R-:W4:Y:S01]  /*3af0*/  LDS.64 R86, [R86] ;  /* 0x0000000056567984 */ /* 0x000f220000000a00 */
        /* <DEDUP_REMOVED lines=17> */
.L_x_869:
[----:B------:R-:W-:Y:S05]  /*3c10*/  BSYNC B0 ;  /* 0x0000000000007941 */ /* 0x000fea0003800000 */
.L_x_868:
[----:B------:R-:W1:Y:S01]  /*3c20*/  SHFL.BFLY PT, R50, R83, 0x2, 0x1f ;  /* 0x0c401f0053327f89 */ /* 0x000e6200000e0000 */
[----:B------:R-:W-:Y:S02]  /*3c30*/  LOP3.LUT P1, RZ, R70, 0xfffffffb, RZ, 0xc0, !PT ;  /* 0xfffffffb46ff7812 */ /* 0x000fe4000782c0ff */
[----:B------:R-:W-:Y:S01]  /*3c40*/  IADD3 R107, P0, R72, 0x48, RZ ;  /* 0x00000048486b7810 */ /* 0x000fe20007f1e0ff */
[----:B------:R-:W2:Y:S01]  /*3c50*/  SHFL.BFLY PT, R51, R0, 0x2, 0x1f ;  /* 0x0c401f0000337f89 */ /* 0x000ea200000e0000 */
[----:B------:R-:W-:Y:S02]  /*3c60*/  PRMT R110, R32, 0x7632, R110 ;  /* 0x00007632206e7816 */ /* 0x000fe4000000006e */
[----:B------:R-:W-:Y:S02]  /*3c70*/  IADD3.X R106, RZ, R106, RZ, P0, !PT ;  /* 0x0000006aff6a7210 */ /* 0x000fe400007fe4ff */
[----:B------:R-:W-:Y:S02]  /*3c80*/  ISETP.GE.U32.AND P0, PT, R107, UR7, PT ;  /* 0x000000076b007c0c */ /* 0x000fe4000bf06070 */
[----:B------:R-:W-:-:S02]  /*3c90*/  PRMT R115, R33, 0x7632, R115 ;  /* 0x0000763221737816 */ /* 0x000fc40000000073 */
[----:B------:R-:W-:Y:S02]  /*3ca0*/  ISETP.GE.AND.EX P0, PT, R106, UR5, PT, P0 ;  /* 0x000000056a007c0c */ /* 0x000fe4000bf06300 */
[----:B------:R-:W-:Y:S02]  /*3cb0*/  @!P1 SHF.R.U32.HI R87, RZ, 0x2, R70 ;  /* 0x00000002ff579819 */ /* 0x000fe40000011646 */
[----:B------:R-:W-:Y:S02]  /*3cc0*/  PRMT R111, R36, 0x7632, R111 ;  /* 0x00007632246f7816 */ /* 0x000fe4000000006f */
[----:B------:R-:W-:Y:S02]  /*3cd0*/  @!P1 LEA R86, R62, R87, 0x1 ;  /* 0x000000573e569211 */ /* 0x000fe400078e08ff */
[----:B------:R-:W-:Y:S02]  /*3ce0*/  PRMT R124, R37, 0x7632, R124 ;  /* 0x00007632257c7816 */ /* 0x000fe4000000007c */
[----:B------:R-:W-:Y:S01]  /*3cf0*/  @!P1 LEA R86, R86, R69, 0x3 ;  /* 0x0000004556569211 */ /* 0x000fe200078e18ff */
[----:B-1----:R-:W-:Y:S01]  /*3d00*/  FADD.FTZ R50, R50, R83 ;  /* 0x0000005332327221 */ /* 0x002fe20000010000 */
[----:B------:R-:W-:-:S02]  /*3d10*/  PRMT R109, R34, 0x7632, R109 ;  /* 0x00007632226d7816 */ /* 0x000fc4000000006d */
[----:B------:R-:W-:Y:S01]  /*3d20*/  PRMT R114, R35, 0x7632, R114 ;  /* 0x0000763223727816 */ /* 0x000fe20000000072 */
[----:B--2---:R-:W-:Y:S01]  /*3d30*/  FADD.FTZ R51, R51, R0 ;  /* 0x0000000033337221 */ /* 0x004fe20000010000 */
[----:B0-----:R-:W0:Y:S01]  /*3d40*/  SHFL.BFLY PT, R85, R50, 0x1, 0x1f ;  /* 0x0c201f0032557f89 */ /* 0x001e2200000e0000 */
[----:B------:R-:W-:Y:S02]  /*3d50*/  PRMT R105, R14, 0x7632, R105 ;  /* 0x000076320e697816 */ /* 0x000fe40000000069 */
[----:B------:R-:W-:Y:S01]  /*3d60*/  PRMT R104, R15, 0x7632, R104 ;  /* 0x000076320f687816 */ /* 0x000fe20000000068 */
[----:B------:R-:W1:Y:S01]  /*3d70*/  SHFL.BFLY PT, R84, R51, 0x1, 0x1f ;  /* 0x0c201f0033547f89 */ /* 0x000e6200000e0000 */
        /* <DEDUP_REMOVED lines=9> */
[----:B------:R-:W-:Y:S01]  /*3e10*/  PRMT R148, R43, 0x7632, R148 ;  /* 0x000076322b947816 */ /* 0x000fe20000000094 */
[----:B0-----:R-:W-:Y:S01]  /*3e20*/  FADD.FTZ R88, R50, R85 ;  /* 0x0000005532587221 */ /* 0x001fe20000010000 */
[----:B------:R-:W-:Y:S02]  /*3e30*/  PRMT R99, R22, 0x7632, R99 ;  /* 0x0000763216637816 */ /* 0x000fe40000000063 */
[----:B------:R-:W-:Y:S01]  /*3e40*/  PRMT R98, R23, 0x7632, R98 ;  /* 0x0000763217627816 */ /* 0x000fe20000000062 */
[----:B-1----:R-:W-:Y:S01]  /*3e50*/  FADD.FTZ R89, R51, R84 ;  /* 0x0000005433597221 */ /* 0x002fe20000010000 */
[----:B------:R-:W-:Y:S02]  /*3e60*/  PRMT R97, R20, 0x7632, R97 ;  /* 0x0000763214617816 */ /* 0x000fe40000000061 */
[----:B------:R-:W-:Y:S02]  /*3e70*/  PRMT R96, R21, 0x7632, R96 ;  /* 0x0000763215607816 */ /* 0x000fe40000000060 */
[----:B------:R0:W-:Y:S01]  /*3e80*/  @!P1 STS.64 [R86], R88 ;  /* 0x0000005856009388 */ /* 0x0001e20000000a00 */
[----:B------:R-:W-:-:S02]  /*3e90*/  PRMT R95, R2, 0x7632, R95 ;  /* 0x00007632025f7816 */ /* 0x000fc4000000005f */
[----:B------:R-:W-:Y:S02]  /*3ea0*/  PRMT R94, R3, 0x7632, R94 ;  /* 0x00007632035e7816 */ /* 0x000fe4000000005e */
[----:B------:R-:W-:Y:S02]  /*3eb0*/  PRMT R93, R24, 0x7632, R93 ;  /* 0x00007632185d7816 */ /* 0x000fe4000000005d */
[----:B------:R-:W-:Y:S02]  /*3ec0*/  PRMT R92, R25, 0x7632, R92 ;  /* 0x00007632195c7816 */ /* 0x000fe4000000005c */
[----:B------:R-:W-:Y:S02]  /*3ed0*/  PRMT R91, R44, 0x7632, R91 ;  /* 0x000076322c5b7816 */ /* 0x000fe4000000005b */
[----:B------:R-:W-:Y:S02]  /*3ee0*/  PRMT R90, R45, 0x7632, R90 ;  /* 0x000076322d5a7816 */ /* 0x000fe4000000005a */
[----:B0-----:R-:W-:-:S02]  /*3ef0*/  PRMT R89, R26, 0x7632, R89 ;  /* 0x000076321a597816 */ /* 0x001fc40000000059 */
[----:B------:R-:W-:Y:S02]  /*3f00*/  PRMT R88, R27, 0x7632, R88 ;  /* 0x000076321b587816 */ /* 0x000fe40000000058 */
[----:B------:R-:W-:Y:S02]  /*3f10*/  PRMT R87, R46, 0x7632, R87 ;  /* 0x000076322e577816 */ /* 0x000fe40000000057 */
[----:B------:R-:W-:Y:S02]  /*3f20*/  PRMT R86, R47, 0x7632, R86 ;  /* 0x000076322f567816 */ /* 0x000fe40000000056 */
[----:B------:R-:W-:Y:S02]  /*3f30*/  PRMT R85, R28, 0x7632, R85 ;  /* 0x000076321c557816 */ /* 0x000fe40000000055 */
[----:B------:R-:W-:Y:S02]  /*3f40*/  PRMT R84, R29, 0x7632, R84 ;  /* 0x000076321d547816 */ /* 0x000fe40000000054 */
[----:B------:R-:W-:-:S02]  /*3f50*/  PRMT R83, R48, 0x7632, R83 ;  /* 0x0000763230537816 */ /* 0x000fc40000000053 */
[----:B------:R-:W-:Y:S01]  /*3f60*/  PRMT R0, R49, 0x7632, R0 ;  /* 0x0000763231007816 */ /* 0x000fe20000000000 */
[----:B------:R-:W-:Y:S06]  /*3f70*/  @P0 BRA `(.L_x_871) ;  /* 0x0000000000400947 */ /* 0x000fec0003800000 */
[----:B------:R-:W-:Y:S02]  /*3f80*/  ULDC UR4, c[0x0][0x140] ;  /* 0x0000500000047ab9 */ /* 0x000fe40000000800 */
[----:B------:R-:W-:-:S06]  /*3f90*/  UISETP.EQ.U32.AND UP0, UPT, UR4, 0x1, UPT ;  /* 0x000000010400788c */ /* 0x000fcc000bf02070 */
[----:B------:R-:W-:-:S13]  /*3fa0*/  PLOP3.LUT P2, PT, PT, PT, UP0, 0x80, 0x0 ;  /* 0x000000000000781c */ /* 0x000fda0003f4f008 */
[----:B------:R-:W-:Y:S05]  /*3fb0*/  @!P2 BRA `(.L_x_872) ;  /* 0x000000000014a947 */ /* 0x000fea0003800000 */
[----:B------:R-:W-:Y:S06]  /*3fc0*/  MEMBAR.ALL.GPU ;  /* 0x0000000000007992 */ /* 0x000fec000000a000 */
[----:B------:R-:W-:-:S00]  /*3fd0*/  ERRBAR ;  /* 0x00000000000079ab */ /* 0x000fc00000000000 */
[----:B------:R-:W-:Y:S08]  /*3fe0*/  CGAERRBAR ;  /* 0x00000000000075ab */ /* 0x000ff00000000000 */
[----:B------:R-:W-:Y:S01]  /*3ff0*/  UCGABAR_ARV ;  /* 0x00000000000079c7 */ /* 0x000fe20008000000 */
[----:B------:R-:W-:Y:S05]  /*4000*/  BRA `(.L_x_873) ;  /* 0x0000000000047947 */ /* 0x000fea0003800000 */
.L_x_872:
[----:B------:R-:W-:Y:S01]  /*4010*/  NOP ;  /* 0x0000000000007918 */ /* 0x000fe20000000000 */
.L_x_873:
[----:B------:R-:W-:Y:S05]  /*4020*/  @!P2 BRA `(.L_x_874) ;  /* 0x00000000000ca947 */ /* 0x000fea0003800000 */
[----:B------:R-:W-:Y:S01]  /*4030*/  UCGABAR_WAIT ;  /* 0x0000000000007dc7 */ /* 0x000fe20008000000 */
[----:B------:R-:W-:Y:S01]  /*4040*/  CCTL.IVALL ;  /* 0x00000000ff00798f */ /* 0x000fe20002000000 */
[----:B------:R-:W-:Y:S05]  /*4050*/  BRA `(.L_x_875) ;  /* 0x00000000008c7947 */ /* 0x000fea0003800000 */
.L_x_874:
[----:B------:R-:W-:Y:S06]  /*4060*/  BAR.SYNC.DEFER_BLOCKING 0x0 ;  /* 0x0000000000007b1d */ /* 0x000fec0000010000 */
[----:B------:R-:W-:Y:S05]  /*4070*/  BRA `(.L_x_875) ;  /* 0x0000000000847947 */ /* 0x000fea0003800000 */
.L_x_871:
[----:B------:R-:W0:Y:S01]  /*4080*/  LDC R50, c[0x0][0x140] ;  /* 0x00005000ff327b82 */ /* 0x000e220000000800 */
[----:B------:R-:W-:Y:S02]  /*4090*/  ISETP.NE.AND P1, PT, R70, RZ, PT ;  /* 0x000000ff4600720c */ /* 0x000fe40003f25270 */
[----:B0-----:R-:W-:-:S13]  /*40a0*/  ISETP.EQ.U32.AND P2, PT, R50, 0x1, PT ;  /* 0x000000013200780c */ /* 0x001fda0003f42070 */
[----:B------:R-:W-:Y:S05]  /*40b0*/  @!P2 BRA `(.L_x_876) ;  /* 0x000000000014a947 */ /* 0x000fea0003800000 */
[----:B------:R-:W-:Y:S06]  /*40c0*/  MEMBAR.ALL.GPU ;  /* 0x0000000000007992 */ /* 0x000fec000000a000 */
[----:B------:R-:W-:-:S00]  /*40d0*/  ERRBAR ;  /* 0x00000000000079ab */ /* 0x000fc00000000000 */
[----:B------:R-:W-:Y:S08]  /*40e0*/  CGAERRBAR ;  /* 0x00000000000075ab */ /* 0x000ff00000000000 */
[----:B------:R-:W-:Y:S01]  /*40f0*/  UCGABAR_ARV ;  /* 0x00000000000079c7 */ /* 0x000fe20008000000 */
[----:B------:R-:W-:Y:S05]  /*4100*/  BRA `(.L_x_877) ;  /* 0x0000000000047947 */ /* 0x000fea0003800000 */
.L_x_876:
[----:B------:R-:W-:Y:S01]  /*4110*/  NOP ;  /* 0x0000000000007918 */ /* 0x000fe20000000000 */
.L_x_877:
[----:B-----5:R-:W-:Y:S01]  /*4120*/  HFMA2.MMA R108, -RZ, RZ, 0, 0 ;  /* 0x00000000ff6c7435 */ /* 0x020fe200000001ff */
[----:B------:R-:W-:Y:S10]  /*4130*/  @!P2 BRA `(.L_x_878) ;  /* 0x00000000000ca947 */ /* 0x000ff40003800000 */
[----:B------:R-:W-:Y:S01]  /*4140*/  UCGABAR_WAIT ;  /* 0x0000000000007dc7 */ /* 0x000fe20008000000 */
[----:B------:R-:W-:Y:S01]  /*4150*/  CCTL.IVALL ;  /* 0x00000000ff00798f */ /* 0x000fe20002000000 */
[----:B------:R-:W-:Y:S05]  /*4160*/  BRA `(.L_x_879) ;  /* 0x0000000000047947 */ /* 0x000fea0003800000 */
.L_x_878:
[----:B------:R-:W-:Y:S06]  /*4170*/  BAR.SYNC.DEFER_BLOCKING 0x0 ;  /* 0x0000000000007b1d */ /* 0x000fec0000010000 */
.L_x_879:
[----:B------:R-:W-:Y:S06]  /*4180*/  BAR.SYNC.DEFER_BLOCKING 0x0 ;  /* 0x0000000000007b1d */ /* 0x000fec0000010000 */
[----:B------:R-:W-:Y:S04]  /*4190*/  BSSY B0, `(.L_x_875) ;  /* 0x000000f000007945 */ /* 0x000fe80003800000 */
        /* <DEDUP_REMOVED lines=14> */
.L_x_880:
[----:B------:R-:W-:Y:S05]  /*4280*/  BSYNC B0 ;  /* 0x0000000000007941 */ /* 0x000fea0003800000 */
.L_x_875:
[----:B------:R-:W-:-:S13]  /*4290*/  ISETP.GT.U32.AND P3, PT, R70, 0x3, PT ;  /* 0x000000034600780c */ /* 0x000fda0003f64070 */
[----:B0-----:R-:W-:-:S04]  /*42a0*/  @!P3 SHF.R.U32.HI R51, RZ, 0x1, R70 ;  /* 0x00000001ff33b819 */ /* 0x001fc80000011646 */
[----:B------:R-:W-:-:S05]  /*42b0*/  @!P3 LEA R51, R62, R51, 0x1 ;  /* 0x000000333e33b211 */ /* 0x000fca00078e08ff */
[----:B------:R-:W-:-:S06]  /*42c0*/  @!P3 IMAD.WIDE.U32 R50, R51, 0x8, R30 ;  /* 0x000000083332b825 */ /* 0x000fcc00078e001e */
[----:B------:R-:W2:Y:S01]  /*42d0*/  @!P3 LD.E.64 R50, desc[UR8][R50.64] ;  /* 0x000000083232b980 */ /* 0x000ea2000c101b00 */
[----:B------:R-:W-:Y:S02]  /*42e0*/  ISETP.GE.U32.AND P1, PT, R107, UR7, PT ;  /* 0x000000076b007c0c */ /* 0x000fe4000bf26070 */
[----:B------:R-:W-:Y:S02]  /*42f0*/  CS2R R150, SRZ ;  /* 0x0000000000967805 */ /* 0x000fe4000001ff00 */
[----:B------:R-:W-:Y:S01]  /*4300*/  ISETP.GE.AND.EX P1, PT, R106, UR5, PT, P1 ;  /* 0x000000056a007c0c */ /* 0x000fe2000bf26310 */
[----:B--2---:R-:W-:Y:S01]  /*4310*/  @!P3 FADD.FTZ R151, RZ, R50 ;  /* 0x00000032ff97b221 */ /* 0x004fe20000010000 */
[----:B------:R-:W-:-:S11]  /*4320*/  @!P3 FADD.FTZ R150, RZ, R51 ;  /* 0x00000033ff96b221 */ /* 0x000fd60000010000 */
[----:B------:R-:W-:Y:S05]  /*4330*/  @!P1 BRA `(.L_x_881) ;  /* 0x00000000001c9947 */ /* 0x000fea0003800000 */
[----:B------:R-:W-:Y:S05]  /*4340*/  @!P2 BRA `(.L_x_882) ;  /* 0x000000000014a947 */ /* 0x000fea0003800000 */
[----:B------:R-:W-:Y:S06]  /*4350*/  MEMBAR.ALL.GPU ;  /* 0x0000000000007992 */ /* 0x000fec000000a000 */
[----:B------:R-:W-:-:S00]  /*4360*/  ERRBAR ;  /* 0x00000000000079ab */ /* 0x000fc00000000000 */
[----:B------:R-:W-:Y:S08]  /*4370*/  CGAERRBAR ;  /* 0x00000000000075ab */ /* 0x000ff00000000000 */
[----:B------:R-:W-:Y:S01]  /*4380*/  UCGABAR_ARV ;  /* 0x00000000000079c7 */ /* 0x000fe20008000000 */
[----:B------:R-:W-:Y:S05]  /*4390*/  BRA `(.L_x_881) ;  /* 0x0000000000047947 */ /* 0x000fea0003800000 */
.L_x_882:
[----:B------:R-:W-:Y:S01]  /*43a0*/  NOP ;  /* 0x0000000000007918 */ /* 0x000fe20000000000 */
.L_x_881:
[----:B------:R-:W-:Y:S01]  /*43b0*/  SHF.L.U32 R113, R109, 0x10, RZ ;  /* 0x000000106d717819 */ /* 0x000fe200000006ff */
[----:B------:R-:W-:Y:S01]  /*43c0*/  BSSY B0, `(.L_x_883) ;  /* 0x0000074000007945 */ /* 0x000fe20003800000 */
[----:B------:R-:W-:Y:S02]  /*43d0*/  SHF.L.U32 R133, R40, 0x10, RZ ;  /* 0x0000001028857819 */ /* 0x000fe400000006ff */
[----:B------:R-:W-:Y:S01]  /*43e0*/  SHF.L.U32 R129, R129, 0x10, RZ ;  /* 0x0000001081817819 */ /* 0x000fe200000006ff */
[----:B------:R-:W-:Y:S01]  /*43f0*/  FADD.FTZ R113, -R12, R113 ;  /* 0x000000710c717221 */ /* 0x000fe20000010100 */
[----:B------:R-:W-:Y:S02]  /*4400*/  SHF.L.U32 R51, R34, 0x10, RZ ;  /* 0x0000001022337819 */ /* 0x000fe400000006ff */
[----:B------:R-:W-:Y:S01]  /*4410*/  SHF.L.U32 R119, R38, 0x10, RZ ;  /* 0x0000001026777819 */ /* 0x000fe200000006ff */
[----:B------:R-:W-:Y:S01]  /*4420*/  FMUL.FTZ R50, R82, R113 ;  /* 0x0000007152327220 */ /* 0x000fe20000410000 */
[----:B------:R-:W-:Y:S01]  /*4430*/  SHF.L.U32 R113, R33, 0x10, RZ ;  /* 0x0000001021717819 */ /* 0x000fe200000006ff */
[----:B------:R-:W-:Y:S01]  /*4440*/  FADD.FTZ R117, -R12, R51 ;  /* 0x000000330c757221 */ /* 0x000fe20000010100 */
[----:B------:R-:W-:Y:S01]  /*4450*/  SHF.L.U32 R33, R114, 0x10, RZ ;  /* 0x0000001072217819 */ /* 0x000fe200000006ff */
[----:B------:R-:W-:Y:S01]  /*4460*/  FADD.FTZ R119, -R12, R119 ;  /* 0x000000770c777221 */ /* 0x000fe20000010100 */
[----:B------:R-:W-:Y:S01]  /*4470*/  SHF.L.U32 R39, R39, 0x10, RZ ;  /* 0x0000001027277819 */ /* 0x000fe200000006ff */
[----:B------:R-:W-:Y:S01]  /*4480*/  FMUL.FTZ R109, R82, R117 ;  /* 0x00000075526d7220 */ /* 0x000fe20000410000 */
[----:B------:R-:W-:Y:S01]  /*4490*/  SHF.L.U32 R117, R35, 0x10, RZ ;  /* 0x0000001023757819 */ /* 0x000fe200000006ff */
[C---:B------:R-:W-:Y:S01]  /*44a0*/  FADD.FTZ R33, -R12.reuse, R33 ;  /* 0x000000210c217221 */ /* 0x040fe20000010100 */
        /* <DEDUP_REMOVED lines=9> */
[----:B------:R-:W-:Y:S01]  /*4540*/  FADD.FTZ R33, -R12, R33 ;  /* 0x000000210c217221 */ /* 0x000fe20000010100 */
[----:B------:R-:W-:Y:S01]  /*4550*/  SHF.L.U32 R36, R36, 0x10, RZ ;  /* 0x0000001024247819 */ /* 0x000fe200000006ff */
[----:B------:R-:W-:Y:S01]  /*4560*/  FADD.FTZ R139, -R12, R139 ;  /* 0x0000008b0c8b7221 */ /* 0x000fe20000010100 */
[----:B------:R-:W-:Y:S01]  /*4570*/  SHF.L.U32 R110, R110, 0x10, RZ ;  /* 0x000000106e6e7819 */ /* 0x000fe200000006ff */
[C---:B------:R-:W-:Y:S01]  /*4580*/  FMUL.FTZ R128, R82.reuse, R33 ;  /* 0x0000002152807220 */ /* 0x040fe20000410000 */
[----:B------:R-:W-:Y:S01]  /*4590*/  SHF.L.U32 R33, R123, 0x10, RZ ;  /* 0x000000107b217819 */ /* 0x000fe200000006ff */
[----:B------:R-:W0:Y:S01]  /*45a0*/  SHFL.BFLY PT, R32, R151, 0x1, 0x1f ;  /* 0x0c201f0097207f89 */ /* 0x000e2200000e0000 */
[----:B------:R-:W-:Y:S01]  /*45b0*/  SHF.L.U32 R35, R111, 0x10, RZ ;  /* 0x000000106f237819 */ /* 0x000fe200000006ff */
[----:B------:R-:W-:Y:S01]  /*45c0*/  FMUL.FTZ R114, R82, R117 ;  /* 0x0000007552727220 */ /* 0x000fe20000410000 */
[----:B------:R-:W-:Y:S01]  /*45d0*/  SHF.L.U32 R116, R37, 0x10, RZ ;  /* 0x0000001025747819 */ /* 0x000fe200000006ff */
[----:B------:R-:W-:Y:S01]  /*45e0*/  FADD.FTZ R33, -R12, R33 ;  /* 0x000000210c217221 */ /* 0x000fe20000010100 */
[----:B------:R-:W-:Y:S01]  /*45f0*/  SHF.L.U32 R115, R115, 0x10, RZ ;  /* 0x0000001073737819 */ /* 0x000fe200000006ff */
[----:B------:R-:W-:Y:S01]  /*4600*/  FMUL.FTZ R120, R82, R119 ;  /* 0x0000007752787220 */ /* 0x000fe20000410000 */
[----:B------:R-:W-:Y:S01]  /*4610*/  SHF.L.U32 R124, R124, 0x10, RZ ;  /* 0x000000107c7c7819 */ /* 0x000fe200000006ff */
[----:B------:R-:W-:Y:S01]  /*4620*/  FMUL.FTZ R132, R82, R33 ;  /* 0x0000002152847220 */ /* 0x000fe20000410000 */
[----:B------:R-:W-:Y:S01]  /*4630*/  FADD.FTZ R33, -R12, R133 ;  /* 0x000000850c217221 */ /* 0x000fe20000010100 */
[C---:B------:R-:W-:Y:S01]  /*4640*/  FMUL.FTZ R126, R82.reuse, R39 ;  /* 0x00000027527e7220 */ /* 0x040fe20000410000 */
[C---:B------:R-:W-:Y:S01]  /*4650*/  FMUL.FTZ R136, R82.reuse, R137 ;  /* 0x0000008952887220 */ /* 0x040fe20000410000 */
[C---:B------:R-:W-:Y:S01]  /*4660*/  FMUL.FTZ R142, R82.reuse, R139 ;  /* 0x0000008b528e7220 */ /* 0x040fe20000410000 */
[----:B------:R-:W-:Y:S01]  /*4670*/  FMUL.FTZ R130, R82, R33 ;  /* 0x0000002152827220 */ /* 0x000fe20000410000 */
[----:B------:R-:W-:Y:S01]  /*4680*/  FADD.FTZ R33, -R12, R129 ;  /* 0x000000810c217221 */ /* 0x000fe20000010100 */
[----:B------:R-:W-:Y:S01]  /*4690*/  FFMA.FTZ R34, R109, R51, R36 ;  /* 0x000000336d227223 */ /* 0x000fe20000010024 */
[--C-:B------:R-:W-:Y:S01]  /*46a0*/  FFMA.FTZ R112, R50, R110, R35.reuse ;  /* 0x0000006e32707223 */ /* 0x100fe20000010023 */
[----:B------:R-:W-:Y:S01]  /*46b0*/  FFMA.FTZ R117, R114, R113, R116 ;  /* 0x0000007172757223 */ /* 0x000fe20000010074 */
[----:B------:R-:W-:Y:S01]  /*46c0*/  FMUL.FTZ R138, R82, R33 ;  /* 0x00000021528a7220 */ /* 0x000fe20000410000 */
[----:B------:R-:W-:Y:S01]  /*46d0*/  SHF.L.U32 R33, R134, 0x10, RZ ;  /* 0x0000001086217819 */ /* 0x000fe200000006ff */
[----:B------:R-:W-:Y:S01]  /*46e0*/  FFMA.FTZ R121, R122, R115, R124 ;  /* 0x000000737a797223 */ /* 0x000fe2000001007c */
[----:B------:R-:W-:Y:S01]  /*46f0*/  FFMA.FTZ R119, R51, R120, R36 ;  /* 0x0000007833777223 */ /* 0x000fe20000010024 */
[----:B------:R-:W-:Y:S01]  /*4700*/  FFMA.FTZ R127, R110, R128, R35 ;  /* 0x000000806e7f7223 */ /* 0x000fe20000010023 */
[----:B------:R-:W-:Y:S01]  /*4710*/  FFMA.FTZ R39, R113, R126, R116 ;  /* 0x0000007e71277223 */ /* 0x000fe20000010074 */
[----:B------:R-:W-:Y:S01]  /*4720*/  FADD.FTZ R33, -R12, R33 ;  /* 0x000000210c217221 */ /* 0x000fe20000010100 */
[----:B------:R-:W-:Y:S01]  /*4730*/  FFMA.FTZ R133, R115, R132, R124 ;  /* 0x0000008473857223 */ /* 0x000fe2000001007c */
[----:B------:R-:W-:Y:S01]  /*4740*/  FFMA.FTZ R129, R51, R130, R36 ;  /* 0x0000008233817223 */ /* 0x000fe20000010024 */
[----:B------:R-:W-:Y:S01]  /*4750*/  FFMA.FTZ R135, R110, R138, R35 ;  /* 0x0000008a6e877223 */ /* 0x000fe20000010023 */
[----:B------:R-:W-:Y:S01]  /*4760*/  FMUL.FTZ R146, R82, R33 ;  /* 0x0000002152927220 */ /* 0x000fe20000410000 */
[----:B------:R-:W-:Y:S01]  /*4770*/  FADD.FTZ R33, -R12, R143 ;  /* 0x0000008f0c217221 */ /* 0x000fe20000010100 */
[----:B------:R-:W-:Y:S01]  /*4780*/  FFMA.FTZ R134, R113, R136, R116 ;  /* 0x0000008871867223 */ /* 0x000fe20000010074 */
[----:B------:R-:W-:Y:S01]  /*4790*/  FFMA.FTZ R140, R110, R142, R35 ;  /* 0x0000008e6e8c7223 */ /* 0x000fe20000010023 */
[----:B------:R-:W-:Y:S01]  /*47a0*/  FFMA.FTZ R143, R115, R146, R124 ;  /* 0x00000092738f7223 */ /* 0x000fe2000001007c */
[----:B------:R-:W-:Y:S01]  /*47b0*/  FMUL.FTZ R144, R82, R33 ;  /* 0x0000002152907220 */ /* 0x000fe20000410000 */
[----:B------:R-:W-:Y:S01]  /*47c0*/  FMUL.FTZ R111, R34, -1.4426950216293334961 ;  /* 0xbfb8aa3b226f7820 */ /* 0x000fe20000410000 */
[----:B------:R-:W1:Y:S01]  /*47d0*/  SHFL.BFLY PT, R33, R150, 0x1, 0x1f ;  /* 0x0c201f0096217f89 */ /* 0x000e6200000e0000 */
[----:B------:R-:W-:Y:S01]  /*47e0*/  FMUL.FTZ R37, R112, -1.4426950216293334961 ;  /* 0xbfb8aa3b70257820 */ /* 0x000fe20000410000 */
[----:B------:R-:W-:Y:S01]  /*47f0*/  FFMA.FTZ R42, R51, R144, R36 ;  /* 0x00000090332a7223 */ /* 0x000fe20000010024 */
[----:B------:R-:W-:Y:S01]  /*4800*/  FMUL.FTZ R38, R117, -1.4426950216293334961 ;  /* 0xbfb8aa3b75267820 */ /* 0x000fe20000410000 */
        /* <DEDUP_REMOVED lines=11> */
[----:B------:R-:W-:Y:S01]  /*48c0*/  SHF.L.U32 R43, R43, 0x10, RZ ;  /* 0x000000102b2b7819 */ /* 0x000fe200000006ff */
[----:B------:R-:W2:Y:S01]  /*48d0*/  MUFU.EX2 R111, R111 ;  /* 0x0000006f006f7308 */ /* 0x000ea20000000800 */
[----:B------:R-:W-:Y:S01]  /*48e0*/  LOP3.LUT P3, RZ, R70, 0xfffffffd, RZ, 0xc0, !PT ;  /* 0xfffffffd46ff7812 */ /* 0x000fe2000786c0ff */
[----:B0-----:R-:W-:Y:S01]  /*48f0*/  FADD.FTZ R32, R32, R151 ;  /* 0x0000009720207221 */ /* 0x001fe20000010000 */
[----:B------:R-:W-:Y:S01]  /*4900*/  SHF.L.U32 R151, R20, 0x10, RZ ;  /* 0x0000001014977819 */ /* 0x000fe200000006ff */
[----:B------:R-:W-:Y:S01]  /*4910*/  FADD.FTZ R153, -R12, R43 ;  /* 0x0000002b0c997221 */ /* 0x000fe20000010100 */
[----:B------:R-:W-:-:S03]  /*4920*/  SHF.L.U32 R43, R148, 0x10, RZ ;  /* 0x00000010942b7819 */ /* 0x000fc600000006ff */
[----:B------:R-:W0:Y:S01]  /*4930*/  MUFU.EX2 R37, R37 ;  /* 0x0000002500257308 */ /* 0x000e220000000800 */
[----:B------:R-:W-:Y:S01]  /*4940*/  FMUL.FTZ R148, R82, R153 ;  /* 0x0000009952947220 */ /* 0x000fe20000410000 */
[----:B------:R-:W-:Y:S01]  /*4950*/  FADD.FTZ R153, -R12, R43 ;  /* 0x0000002b0c997221 */ /* 0x000fe20000010100 */
[----:B-1----:R-:W-:Y:S02]  /*4960*/  FADD.FTZ R33, R33, R150 ;  /* 0x0000009621217221 */ /* 0x002fe40000010000 */
[----:B------:R-:W-:Y:S01]  /*4970*/  FFMA.FTZ R43, R113, R148, R116 ;  /* 0x00000094712b7223 */ /* 0x000fe20000010074 */
[----:B------:R-:W-:Y:S02]  /*4980*/  FMUL.FTZ R20, R82, R153 ;  /* 0x0000009952147220 */ /* 0x000fe40000410000 */
[----:B------:R-:W1:Y:S01]  /*4990*/  MUFU.EX2 R38, R38 ;  /* 0x0000002600267308 */ /* 0x000e620000000800 */
[----:B------:R-:W-:-:S07]  /*49a0*/  FMUL.FTZ R153, R43, -1.4426950216293334961 ;  /* 0xbfb8aa3b2b997820 */ /* 0x000fce0000410000 */
[----:B------:R-:W3:Y:S08]  /*49b0*/  MUFU.EX2 R118, R118 ;  /* 0x0000007600767308 */ /* 0x000ef00000000800 */
[----:B------:R-:W4:Y:S08]  /*49c0*/  MUFU.EX2 R125, R125 ;  /* 0x0000007d007d7308 */ /* 0x000f300000000800 */
[----:B------:R-:W0:Y:S08]  /*49d0*/  MUFU.EX2 R123, R123 ;  /* 0x0000007b007b7308 */ /* 0x000e300000000800 */
[----:B------:R-:W0:Y:S08]  /*49e0*/  MUFU.EX2 R131, R131 ;  /* 0x0000008300837308 */ /* 0x000e300000000800 */
[----:B------:R-:W0:Y:S08]  /*49f0*/  MUFU.EX2 R40, R40 ;  /* 0x0000002800287308 */ /* 0x000e300000000800 */
[----:B------:R-:W0:Y:S08]  /*4a00*/  MUFU.EX2 R41, R41 ;  /* 0x0000002900297308 */ /* 0x000e300000000800 */
[----:B------:R-:W0:Y:S08]  /*4a10*/  MUFU.EX2 R137, R137 ;  /* 0x0000008900897308 */ /* 0x000e300000000800 */
[----:B------:R-:W0:Y:S08]  /*4a20*/  MUFU.EX2 R145, R145 ;  /* 0x0000009100917308 */ /* 0x000e300000000800 */
[----:B------:R-:W0:Y:S08]  /*4a30*/  MUFU.EX2 R147, R147 ;  /* 0x0000009300937308 */ /* 0x000e300000000800 */
[----:B------:R-:W0:Y:S08]  /*4a40*/  MUFU.EX2 R139, R139 ;  /* 0x0000008b008b7308 */ /* 0x000e300000000800 */
[----:B------:R-:W0:Y:S01]  /*4a50*/  MUFU.EX2 R149, R149 ;  /* 0x0000009500957308 */ /* 0x000e220000000800 */
[----:B-1234-:R-:W-:Y:S05]  /*4a60*/  @P3 BRA `(.L_x_884) ;  /* 0x0000000000243947 */ /* 0x01efea0003800000 */
[----:B------:R-:W1:Y:S01]  /*4a70*/  S2UR UR6, SR_CgaCtaId ;  /* 0x00000000000679c3 */ /* 0x000e620000008800 */
[----:B------:R-:W-:Y:S01]  /*4a80*/  UMOV UR4, 0x400 ;  /* 0x0000040000047882 */ /* 0x000fe20000000000 */
[----:B------:R-:W-:Y:S01]  /*4a90*/  SHF.L.U32 R150, R70, 0x2, RZ ;  /* 0x0000000246967819 */ /* 0x000fe200000006ff */
[----:B------:R-:W-:Y:S01]  /*4aa0*/  UIADD3 UR4, UR4, 0x34a0, URZ ;  /* 0x000034a004047890 */ /* 0x000fe2000fffe03f */
[----:B------:R-:W-:Y:S01]  /*4ab0*/  FMUL.FTZ R33, R33, 9.7656251455191522837e-05 ;  /* 0x38cccccd21217820 */ /* 0x000fe20000410000 */
[----:B------:R-:W-:Y:S01]  /*4ac0*/  FMUL.FTZ R32, R32, 9.7656251455191522837e-05 ;  /* 0x38cccccd20207820 */ /* 0x000fe20000410000 */
[----:B------:R-:W-:Y:S01]  /*4ad0*/  LOP3.LUT R150, R150, 0xfffffff8, RZ, 0xc0, !PT ;  /* 0xfffffff896967812 */ /* 0x000fe200078ec0ff */
[----:B-1----:R-:W-:-:S09]  /*4ae0*/  ULEA UR4, UR6, UR4, 0x18 ;  /* 0x0000000406047291 */ /* 0x002fd2000f8ec03f */
[----:B------:R1:W-:Y:S03]  /*4af0*/  STS.64 [R150+UR4], R32 ;  /* 0x0000002096007988 */ /* 0x0003e60008000a04 */
.L_x_884:
[----:B------:R-:W-:Y:S05]  /*4b00*/  BSYNC B0 ;  /* 0x0000000000007941 */ /* 0x000fea0003800000 */
.L_x_883:
[----:B------:R-:W-:Y:S01]  /*4b10*/  SHF.L.U32 R157, R24, 0x10, RZ ;  /* 0x00000010189d7819 */ /* 0x000fe200000006ff */
[----:B------:R-:W-:Y:S01]  /*4b20*/  FADD.FTZ R155, -R12, R151 ;  /* 0x000000970c9b7221 */ /* 0x000fe20000010100 */
[----:B------:R-:W-:Y:S01]  /*4b30*/  SHF.L.U32 R21, R21, 0x10, RZ ;  /* 0x0000001015157819 */ /* 0x000fe200000006ff */
[----:B-1----:R1:W-:Y:S01]  /*4b40*/  MUFU.EX2 R33, R153 ;  /* 0x0000009900217308 */ /* 0x0023e20000000800 */
[----:B------:R-:W-:Y:S01]  /*4b50*/  SHF.L.U32 R165, R88, 0x10, RZ ;  /* 0x0000001058a57819 */ /* 0x000fe200000006ff */
[----:B------:R-:W-:Y:S01]  /*4b60*/  FADD.FTZ R157, -R12, R157 ;  /* 0x0000009d0c9d7221 */ /* 0x000fe20000010100 */
[----:B------:R-:W-:Y:S01]  /*4b70*/  FADD.FTZ R88, R111, 1 ;  /* 0x3f8000006f587421 */ /* 0x000fe20000010000 */
[----:B------:R-:W-:Y:S01]  /*4b80*/  FMUL.FTZ R152, R82, R155 ;  /* 0x0000009b52987220 */ /* 0x000fe20000410000 */
[----:B------:R-:W-:Y:S01]  /*4b90*/  SHF.L.U32 R111, R84, 0x10, RZ ;  /* 0x00000010546f7819 */ /* 0x000fe200000006ff */
[----:B------:R-:W-:Y:S01]  /*4ba0*/  FMUL.FTZ R160, R82, R157 ;  /* 0x0000009d52a07220 */ /* 0x000fe20000410000 */
[----:B------:R-:W-:Y:S01]  /*4bb0*/  SHF.L.U32 R151, R97, 0x10, RZ ;  /* 0x0000001061977819 */ /* 0x000fe200000006ff */
[----:B------:R-:W-:Y:S01]  /*4bc0*/  FADD.FTZ R155, -R12, R21 ;  /* 0x000000150c9b7221 */ /* 0x000fe20000010100 */
[----:B-1----:R-:W-:Y:S01]  /*4bd0*/  SHF.L.U32 R153, R96, 0x10, RZ ;  /* 0x0000001060997819 */ /* 0x002fe200000006ff */
[----:B------:R1:W2:Y:S01]  /*4be0*/  MUFU.RCP R84, R88 ;  /* 0x0000005800547308 */ /* 0x0002a20000001000 */
[----:B------:R-:W-:Y:S01]  /*4bf0*/  SHF.L.U32 R25, R25, 0x10, RZ ;  /* 0x0000001019197819 */ /* 0x000fe200000006ff */
[----:B------:R-:W-:Y:S01]  /*4c00*/  FMUL.FTZ R156, R82, R155 ;  /* 0x0000009b529c7220 */ /* 0x000fe20000410000 */
        /* <DEDUP_REMOVED lines=16> */
[C---:B------:R-:W-:Y:S01]  /*4d10*/  FADD.FTZ R161, -R12.reuse, R161 ;  /* 0x000000a10ca17221 */ /* 0x040fe20000010100 */
[C---:B------:R-:W-:Y:S01]  /*4d20*/  FADD.FTZ R89, -R12.reuse, R89 ;  /* 0x000000590c597221 */ /* 0x040fe20000010100 */
[C---:B------:R-:W-:Y:S01]  /*4d30*/  FADD.FTZ R29, -R12.reuse, R29 ;  /* 0x0000001d0c1d7221 */ /* 0x040fe20000010100 */
[C---:B------:R-:W-:Y:S01]  /*4d40*/  FADD.FTZ R85, -R12.reuse, R85 ;  /* 0x000000550c557221 */ /* 0x040fe20000010100 */
[----:B------:R-:W-:Y:S01]  /*4d50*/  FADD.FTZ R111, -R12, R111 ;  /* 0x0000006f0c6f7221 */ /* 0x000fe20000010100 */
[----:B------:R-:W-:Y:S01]  /*4d60*/  FADD.FTZ R12, R38, 1 ;  /* 0x3f800000260c7421 */ /* 0x000fe20000010000 */
[----:B------:R-:W-:Y:S01]  /*4d70*/  SHF.L.U32 R38, R72, 0x1, RZ ;  /* 0x0000000148267819 */ /* 0x000fe200000006ff */
[----:B0-----:R-:W-:Y:S01]  /*4d80*/  FADD.FTZ R37, R37, 1 ;  /* 0x3f80000025257421 */ /* 0x001fe20000010000 */
[----:B------:R-:W-:Y:S01]  /*4d90*/  FADD.FTZ R92, R123, 1 ;  /* 0x3f8000007b5c7421 */ /* 0x000fe20000010000 */
[----:B-1----:R-:W-:Y:S01]  /*4da0*/  FADD.FTZ R88, R131, 1 ;  /* 0x3f80000083587421 */ /* 0x002fe20000010000 */
[----:B------:R-:W-:Y:S01]  /*4db0*/  LOP3.LUT R72, R38, 0xe, RZ, 0xc0, !PT ;  /* 0x0000000e26487812 */ /* 0x000fe200078ec0ff */
[----:B------:R-:W-:Y:S01]  /*4dc0*/  FADD.FTZ R38, R118, 1 ;  /* 0x3f80000076267421 */ /* 0x000fe20000010000 */
[----:B------:R-:W0:Y:S01]  /*4dd0*/  MUFU.RCP R12, R12 ;  /* 0x0000000c000c7308 */ /* 0x000e220000001000 */
[----:B------:R-:W-:Y:S01]  /*4de0*/  FADD.FTZ R118, R125, 1 ;  /* 0x3f8000007d767421 */ /* 0x000fe20000010000 */
[----:B------:R-:W-:Y:S01]  /*4df0*/  IADD3 R60, -R72, R60, RZ ;  /* 0x0000003c483c7210 */ /* 0x000fe20007ffe1ff */
[----:B--2---:R-:W-:Y:S01]  /*4e00*/  FADD.FTZ R72, -R84, 1 ;  /* 0x3f80000054487421 */ /* 0x004fe20000010100 */
[----:B------:R-:W-:Y:S01]  /*4e10*/  FADD.FTZ R137, R137, 1 ;  /* 0x3f80000089897421 */ /* 0x000fe20000010000 */
[----:B------:R-:W-:Y:S01]  /*4e20*/  FFMA.FTZ R32, R115, R20, R124 ;  /* 0x0000001473207223 */ /* 0x000fe2000001007c */
[----:B------:R-:W-:Y:S01]  /*4e30*/  FADD.FTZ R131, R33, 1 ;  /* 0x3f80000021837421 */ /* 0x000fe20000010000 */
[----:B------:R-:W-:Y:S01]  /*4e40*/  FFMA.FTZ R72, R34, R72, 1 ;  /* 0x3f80000022487423 */ /* 0x000fe20000010048 */
[----:B------:R-:W1:Y:S01]  /*4e50*/  MUFU.RCP R38, R38 ;  /* 0x0000002600267308 */ /* 0x000e620000001000 */
[----:B------:R-:W-:Y:S01]  /*4e60*/  FMUL.FTZ R97, R32, -1.4426950216293334961 ;  /* 0xbfb8aa3b20617820 */ /* 0x000fe20000410000 */
[C-C-:B------:R-:W-:Y:S01]  /*4e70*/  FFMA.FTZ R150, R51.reuse, R152, R36.reuse ;  /* 0x0000009833967223 */ /* 0x140fe20000010024 */
[----:B------:R-:W-:Y:S01]  /*4e80*/  FMUL.FTZ R84, R84, R72 ;  /* 0x0000004854547220 */ /* 0x000fe20000410000 */
[C---:B------:R-:W-:Y:S01]  /*4e90*/  FMUL.FTZ R154, R82.reuse, R151 ;  /* 0x00000097529a7220 */ /* 0x040fe20000410000 */
[----:B------:R-:W-:Y:S01]  /*4ea0*/  FMUL.FTZ R158, R82, R155 ;  /* 0x0000009b529e7220 */ /* 0x000fe20000410000 */
[----:B------:R-:W-:Y:S01]  /*4eb0*/  FMUL.FTZ R151, R150, -1.4426950216293334961 ;  /* 0xbfb8aa3b96977820 */ /* 0x000fe20000410000 */
[----:B------:R-:W-:Y:S01]  /*4ec0*/  FFMA.FTZ R26, R51, R160, R36 ;  /* 0x000000a0331a7223 */ /* 0x000fe20000010024 */
[----:B------:R2:W3:Y:S01]  /*4ed0*/  MUFU.RCP R72, R118 ;  /* 0x0000007600487308 */ /* 0x0004e20000001000 */
[----:B0-----:R-:W-:Y:S01]  /*4ee0*/  FADD.FTZ R34, -R12, 1 ;  /* 0x3f8000000c227421 */ /* 0x001fe20000010100 */
[----:B------:R-:W-:Y:S01]  /*4ef0*/  FFMA.FTZ R21, R110, R154, R35 ;  /* 0x0000009a6e157223 */ /* 0x000fe20000010023 */
[--C-:B------:R-:W-:Y:S01]  /*4f00*/  FFMA.FTZ R24, R115, R158, R124.reuse ;  /* 0x0000009e73187223 */ /* 0x100fe2000001007c */
[----:B------:R-:W-:Y:S01]  /*4f10*/  FMUL.FTZ R28, R26, -1.4426950216293334961 ;  /* 0xbfb8aa3b1a1c7820 */ /* 0x000fe20000410000 */
[----:B------:R-:W-:Y:S01]  /*4f20*/  FFMA.FTZ R117, R117, R34, 1 ;  /* 0x3f80000075757423 */ /* 0x000fe20000010022 */
[----:B------:R-:W-:Y:S01]  /*4f30*/  FMUL.FTZ R96, R21, -1.4426950216293334961 ;  /* 0xbfb8aa3b15607820 */ /* 0x000fe20000410000 */
[----:B------:R-:W-:Y:S01]  /*4f40*/  FMUL.FTZ R159, R24, -1.4426950216293334961 ;  /* 0xbfb8aa3b189f7820 */ /* 0x000fe20000410000 */
[----:B------:R-:W0:Y:S01]  /*4f50*/  MUFU.RCP R37, R37 ;  /* 0x0000002500257308 */ /* 0x000e220000001000 */
[----:B-1----:R-:W-:Y:S01]  /*4f60*/  FADD.FTZ R34, -R38, 1 ;  /* 0x3f80000026227421 */ /* 0x002fe20000010100 */
[----:B------:R-:W-:Y:S01]  /*4f70*/  FMUL.FTZ R12, R12, R117 ;  /* 0x000000750c0c7220 */ /* 0x000fe20000410000 */
[----:B------:R-:W-:Y:S01]  /*4f80*/  FADD.FTZ R117, R40, 1 ;  /* 0x3f80000028757421 */ /* 0x000fe20000010000 */
[----:B--2---:R-:W-:Y:S01]  /*4f90*/  FADD.FTZ R118, R145, 1 ;  /* 0x3f80000091767421 */ /* 0x004fe20000010000 */
[----:B------:R-:W-:Y:S01]  /*4fa0*/  FFMA.FTZ R121, R121, R34, 1 ;  /* 0x3f80000079797423 */ /* 0x000fe20000010022 */
[C---:B------:R-:W-:Y:S01]  /*4fb0*/  FMUL.FTZ R164, R82.reuse, R165 ;  /* 0x000000a552a47220 */ /* 0x040fe20000410000 */
[----:B------:R-:W-:Y:S01]  /*4fc0*/  FMUL.FTZ R111, R82, R111 ;  /* 0x0000006f526f7220 */ /* 0x000fe20000410000 */
[----:B------:R-:W1:Y:S01]  /*4fd0*/  MUFU.RCP R92, R92 ;  /* 0x0000005c005c7308 */ /* 0x000e620000001000 */
[----:B------:R-:W-:Y:S01]  /*4fe0*/  FMUL.FTZ R34, R38, R121 ;  /* 0x0000007926227220 */ /* 0x000fe20000410000 */
[----:B---3--:R-:W-:Y:S01]  /*4ff0*/  FADD.FTZ R38, -R72, 1 ;  /* 0x3f80000048267421 */ /* 0x008fe20000010100 */
[----:B------:R-:W-:Y:S01]  /*5000*/  FADD.FTZ R121, R139, 1 ;  /* 0x3f8000008b797421 */ /* 0x000fe20000010000 */
[----:B------:R-:W-:Y:S01]  /*5010*/  FFMA.FTZ R139, R115, R164, R124 ;  /* 0x000000a4738b7223 */ /* 0x000fe2000001007c */
[--C-:B------:R-:W-:Y:S01]  /*5020*/  FFMA.FTZ R153, R113, R156, R116.reuse ;  /* 0x0000009c71997223 */ /* 0x100fe20000010074 */
[----:B------:R-:W-:Y:S01]  /*5030*/  FFMA.FTZ R119, R119, R38, 1 ;  /* 0x3f80000077777423 */ /* 0x000fe20000010026 */
[----:B------:R-:W-:Y:S01]  /*5040*/  FMUL.FTZ R162, R82, R27 ;  /* 0x0000001b52a27220 */ /* 0x000fe20000410000 */
[----:B------:R-:W2:Y:S01]  /*5050*/  MUFU.RCP R88, R88 ;  /* 0x0000005800587308 */ /* 0x000ea20000001000 */
[----:B0-----:R-:W-:Y:S01]  /*5060*/  FADD.FTZ R125, -R37, 1 ;  /* 0x3f800000257d7421 */ /* 0x001fe20000010100 */
[----:B------:R-:W-:Y:S01]  /*5070*/  FMUL.FTZ R38, R72, R119 ;  /* 0x0000007748267220 */ /* 0x000fe20000410000 */
[----:B------:R-:W-:Y:S01]  /*5080*/  FADD.FTZ R119, R147, 1 ;  /* 0x3f80000093777421 */ /* 0x000fe20000010000 */
[----:B------:R-:W-:Y:S01]  /*5090*/  FMUL.FTZ R155, R153, -1.4426950216293334961 ;  /* 0xbfb8aa3b999b7820 */ /* 0x000fe20000410000 */
[----:B------:R-:W-:Y:S01]  /*50a0*/  FFMA.FTZ R112, R112, R125, 1 ;  /* 0x3f80000070707423 */ /* 0x000fe2000001007d */
[----:B------:R-:W-:Y:S01]  /*50b0*/  FMUL.FTZ R29, R82, R29 ;  /* 0x0000001d521d7220 */ /* 0x000fe20000410000 */
[----:B------:R-:W-:Y:S01]  /*50c0*/  FFMA.FTZ R27, R113, R162, R116 ;  /* 0x000000a2711b7223 */ /* 0x000fe20000010074 */
[----:B------:R-:W0:Y:S01]  /*50d0*/  MUFU.RCP R117, R117 ;  /* 0x0000007500757308 */ /* 0x000e220000001000 */
[----:B-1----:R-:W-:Y:S01]  /*50e0*/  FADD.FTZ R40, -R92, 1 ;  /* 0x3f8000005c287421 */ /* 0x002fe20000010100 */
[----:B------:R-:W-:Y:S01]  /*50f0*/  FMUL.FTZ R37, R37, R112 ;  /* 0x0000007025257220 */ /* 0x000fe20000410000 */
[----:B------:R-:W-:Y:S01]  /*5100*/  FADD.FTZ R112, R41, 1 ;  /* 0x3f80000029707421 */ /* 0x000fe20000010000 */
[----:B------:R-:W1:Y:S01]  /*5110*/  S2UR UR6, SR_CgaCtaId ;  /* 0x00000000000679c3 */ /* 0x000e620000008800 */
[----:B------:R-:W-:-:S07]  /*5120*/  FFMA.FTZ R127, R127, R40, 1 ;  /* 0x3f8000007f7f7423 */ /* 0x000fce0000010028 */
[----:B------:R-:W-:Y:S01]  /*5130*/  BAR.SYNC.DEFER_BLOCKING 0x0 ;  /* 0x0000000000007b1d */ /* 0x000fe20000010000 */
[----:B------:R-:W-:Y:S01]  /*5140*/  SHF.L.U32 R2, R2, 0x10, RZ ;  /* 0x0000001002027819 */ /* 0x000fe200000006ff */
[----:B------:R-:W-:Y:S01]  /*5150*/  FMUL.FTZ R40, R92, R127 ;  /* 0x0000007f5c287220 */ /* 0x000fe20000410000 */
[----:B--2---:R-:W-:Y:S01]  /*5160*/  FADD.FTZ R72, -R88, 1 ;  /* 0x3f80000058487421 */ /* 0x004fe20000010100 */
[----:B------:R-:W-:Y:S02]  /*5170*/  FADD.FTZ R127, R149, 1 ;  /* 0x3f800000957f7421 */ /* 0x000fe40000010000 */
[----:B------:R-:W2:Y:S01]  /*5180*/  MUFU.RCP R118, R118 ;  /* 0x0000007600767308 */ /* 0x000ea20000001000 */
[----:B------:R-:W-:Y:S01]  /*5190*/  FFMA.FTZ R149, R113, R29, R116 ;  /* 0x0000001d71957223 */ /* 0x000fe20000010074 */
[----:B------:R-:W-:Y:S01]  /*51a0*/  FFMA.FTZ R41, R39, R72, 1 ;  /* 0x3f80000027297423 */ /* 0x000fe20000010048 */
[----:B------:R-:W-:Y:S01]  /*51b0*/  UMOV UR4, 0x400 ;  /* 0x0000040000047882 */ /* 0x000fe20000000000 */
[----:B------:R-:W-:Y:S01]  /*51c0*/  SHF.L.U32 R90, R90, 0x10, RZ ;  /* 0x000000105a5a7819 */ /* 0x000fe200000006ff */
[----:B0-----:R-:W-:Y:S01]  /*51d0*/  FADD.FTZ R72, -R117, 1 ;  /* 0x3f80000075487421 */ /* 0x001fe20000010100 */
[----:B------:R-:W-:Y:S01]  /*51e0*/  FMUL.FTZ R41, R88, R41 ;  /* 0x0000002958297220 */ /* 0x000fe20000410000 */
[----:B------:R-:W-:Y:S01]  /*51f0*/  UIADD3 UR4, UR4, 0x34a0, URZ ;  /* 0x000034a004047890 */ /* 0x000fe2000fffe03f */
[----:B------:R-:W0:Y:S01]  /*5200*/  MUFU.RCP R119, R119 ;  /* 0x0000007700777308 */ /* 0x000e220000001000 */
[----:B------:R-:W-:Y:S01]  /*5210*/  FFMA.FTZ R72, R133, R72, 1 ;  /* 0x3f80000085487423 */ /* 0x000fe20000010048 */
[----:B------:R-:W-:Y:S01]  /*5220*/  SHF.L.U32 R19, R19, 0x10, RZ ;  /* 0x0000001013137819 */ /* 0x000fe200000006ff */
[----:B------:R-:W-:Y:S01]  /*5230*/  ULDC.64 UR10, c[0x0][0x210] ;  /* 0x00008400000a7ab9 */ /* 0x000fe20000000a00 */
[----:B------:R-:W-:Y:S01]  /*5240*/  SHF.L.U32 R45, R45, 0x10, RZ ;  /* 0x000000102d2d7819 */ /* 0x000fe200000006ff */
[----:B------:R-:W-:Y:S01]  /*5250*/  FMUL.FTZ R39, R117, R72 ;  /* 0x0000004875277220 */ /* 0x000fe20000410000 */
[----:B------:R-:W-:-:S02]  /*5260*/  SHF.L.U32 R0, R0, 0x10, RZ ;  /* 0x0000001000007819 */ /* 0x000fc400000006ff */
[----:B------:R-:W3:Y:S01]  /*5270*/  MUFU.RCP R112, R112 ;  /* 0x0000007000707308 */ /* 0x000ee20000001000 */
[----:B--2---:R-:W-:Y:S01]  /*5280*/  FADD.FTZ R117, -R118, 1 ;  /* 0x3f80000076757421 */ /* 0x004fe20000010100 */
[----:B-1----:R-:W-:Y:S01]  /*5290*/  ULEA UR4, UR6, UR4, 0x18 ;  /* 0x0000000406047291 */ /* 0x002fe2000f8ec03f */
[----:B------:R-:W-:Y:S02]  /*52a0*/  SHF.L.U32 R48, R48, 0x10, RZ ;  /* 0x0000001030307819 */ /* 0x000fe400000006ff */
[----:B------:R-:W-:Y:S01]  /*52b0*/  FFMA.FTZ R117, R134, R117, 1 ;  /* 0x3f80000086757423 */ /* 0x000fe20000010075 */
[----:B------:R-:W-:Y:S02]  /*52c0*/  SHF.L.U32 R18, R18, 0x10, RZ ;  /* 0x0000001012127819 */ /* 0x000fe400000006ff */
[----:B------:R-:W1:Y:S01]  /*52d0*/  MUFU.RCP R121, R121 ;  /* 0x0000007900797308 */ /* 0x000e620000001000 */
[----:B0-----:R-:W-:Y:S01]  /*52e0*/  FADD.FTZ R88, -R119, 1 ;  /* 0x3f80000077587421 */ /* 0x001fe20000010100 */
[----:B------:R-:W-:-:S02]  /*52f0*/  SHF.L.U32 R49, R49, 0x10, RZ ;  /* 0x0000001031317819 */ /* 0x000fc400000006ff */
[----:B------:R-:W-:Y:S01]  /*5300*/  SHF.L.U32 R102, R102, 0x10, RZ ;  /* 0x0000001066667819 */ /* 0x000fe200000006ff */
[----:B------:R-:W-:Y:S01]  /*5310*/  FFMA.FTZ R134, R143, R88, 1 ;  /* 0x3f8000008f867423 */ /* 0x000fe20000010058 */
[----:B------:R-:W-:Y:S01]  /*5320*/  FMUL.FTZ R88, R82, R25 ;  /* 0x0000001952587220 */ /* 0x000fe20000410000 */
[----:B------:R-:W-:Y:S01]  /*5330*/  SHF.L.U32 R22, R22, 0x10, RZ ;  /* 0x0000001016167819 */ /* 0x000fe200000006ff */
[----:B------:R-:W0:Y:S01]  /*5340*/  MUFU.RCP R127, R127 ;  /* 0x0000007f007f7308 */ /* 0x000e220000001000 */
[----:B---3--:R-:W-:Y:S01]  /*5350*/  FADD.FTZ R72, -R112, 1 ;  /* 0x3f80000070487421 */ /* 0x008fe20000010100 */
[----:B------:R-:W-:Y:S01]  /*5360*/  FMUL.FTZ R25, R119, R134 ;  /* 0x0000008677197220 */ /* 0x000fe20000410000 */
[----:B------:R-:W-:Y:S01]  /*5370*/  SHF.L.U32 R100, R100, 0x10, RZ ;  /* 0x0000001064647819 */ /* 0x000fe200000006ff */
[----:B------:R-:W-:Y:S01]  /*5380*/  FMUL.FTZ R39, R102, R39 ;  /* 0x0000002766277220 */ /* 0x000fe20000410000 */
[----:B------:R-:W-:Y:S01]  /*5390*/  FFMA.FTZ R129, R129, R72, 1 ;  /* 0x3f80000081817423 */ /* 0x000fe20000010048 */
[----:B------:R-:W-:-:S02]  /*53a0*/  SHF.L.U32 R95, R95, 0x10, RZ ;  /* 0x000000105f5f7819 */ /* 0x000fc400000006ff */
[----:B------:R2:W3:Y:S01]  /*53b0*/  MUFU.RCP R92, R137 ;  /* 0x00000089005c7308 */ /* 0x0004e20000001000 */
[----:B-1----:R-:W-:Y:S01]  /*53c0*/  FADD.FTZ R123, -R121, 1 ;  /* 0x3f800000797b7421 */ /* 0x002fe20000010100 */
[----:B------:R-:W-:Y:S01]  /*53d0*/  SHF.L.U32 R94, R94, 0x10, RZ ;  /* 0x000000105e5e7819 */ /* 0x000fe200000006ff */
[----:B------:R-:W-:Y:S01]  /*53e0*/  FMUL.FTZ R25, R100, R25 ;  /* 0x0000001964197220 */ /* 0x000fe20000410000 */
[----:B------:R-:W-:Y:S01]  /*53f0*/  SHF.L.U32 R87, R87, 0x10, RZ ;  /* 0x0000001057577819 */ /* 0x000fe200000006ff */
[----:B------:R-:W-:Y:S01]  /*5400*/  FFMA.FTZ R134, R42, R123, 1 ;  /* 0x3f8000002a867423 */ /* 0x000fe2000001007b */
[----:B------:R-:W-:Y:S01]  /*5410*/  FMUL.FTZ R42, R82, R163 ;  /* 0x000000a3522a7220 */ /* 0x000fe20000410000 */
[----:B------:R-:W-:Y:S01]  /*5420*/  SHF.L.U32 R86, R86, 0x10, RZ ;  /* 0x0000001056567819 */ /* 0x000fe200000006ff */
[----:B------:R-:W1:Y:S01]  /*5430*/  MUFU.RCP R131, R131 ;  /* 0x0000008300837308 */ /* 0x000e620000001000 */
[----:B0-----:R-:W-:Y:S01]  /*5440*/  FADD.FTZ R119, -R127, 1 ;  /* 0x3f8000007f777421 */ /* 0x001fe20000010100 */
[----:B------:R-:W-:Y:S01]  /*5450*/  FMUL.FTZ R121, R121, R134 ;  /* 0x0000008679797220 */ /* 0x000fe20000410000 */
[----:B------:R-:W-:Y:S01]  /*5460*/  FMUL.FTZ R134, R82, R157 ;  /* 0x0000009d52867220 */ /* 0x000fe20000410000 */
[----:B------:R-:W-:Y:S01]  /*5470*/  FFMA.FTZ R125, R115, R42, R124 ;  /* 0x0000002a737d7223 */ /* 0x000fe2000001007c */
[----:B------:R-:W-:Y:S01]  /*5480*/  FFMA.FTZ R140, R140, R119, 1 ;  /* 0x3f8000008c8c7423 */ /* 0x000fe20000010077 */
[----:B--2---:R-:W-:Y:S01]  /*5490*/  FMUL.FTZ R137, R27, -1.4426950216293334961 ;  /* 0xbfb8aa3b1b897820 */ /* 0x004fe20000410000 */
[----:B------:R-:W-:Y:S01]  /*54a0*/  FMUL.FTZ R121, R22, R121 ;  /* 0x0000007916797220 */ /* 0x000fe20000410000 */
[----:B------:R-:W0:Y:S01]  /*54b0*/  MUFU.EX2 R97, R97 ;  /* 0x0000006100617308 */ /* 0x000e220000000800 */
[----:B---3--:R-:W-:Y:S01]  /*54c0*/  FADD.FTZ R72, -R92, 1 ;  /* 0x3f8000005c487421 */ /* 0x008fe20000010100 */
[----:B------:R-:W-:Y:S01]  /*54d0*/  FMUL.FTZ R119, R127, R140 ;  /* 0x0000008c7f777220 */ /* 0x000fe20000410000 */
[----:B------:R-:W-:-:S02]  /*54e0*/  FMUL.FTZ R127, R125, -1.4426950216293334961 ;  /* 0xbfb8aa3b7d7f7820 */ /* 0x000fc40000410000 */
[----:B------:R-:W-:Y:S01]  /*54f0*/  FFMA.FTZ R135, R135, R72, 1 ;  /* 0x3f80000087877423 */ /* 0x000fe20000010048 */
[----:B------:R-:W-:Y:S01]  /*5500*/  FMUL.FTZ R72, R82, R93 ;  /* 0x0000005d52487220 */ /* 0x000fe20000410000 */
[----:B------:R-:W-:Y:S01]  /*5510*/  FMUL.FTZ R93, R112, R129 ;  /* 0x00000081705d7220 */ /* 0x000fe20000410000 */
[----:B------:R-:W2:Y:S01]  /*5520*/  MUFU.EX2 R151, R151 ;  /* 0x0000009700977308 */ /* 0x000ea20000000800 */
[----:B-1----:R-:W-:Y:S01]  /*5530*/  FADD.FTZ R140, -R131, 1 ;  /* 0x3f800000838c7421 */ /* 0x002fe20000010100 */
[----:B------:R-:W-:Y:S01]  /*5540*/  FFMA.FTZ R129, R51, R134, R36 ;  /* 0x0000008633817223 */ /* 0x000fe20000010024 */
[--C-:B------:R-:W-:Y:S01]  /*5550*/  FFMA.FTZ R112, R110, R72, R35.reuse ;  /* 0x000000486e707223 */ /* 0x100fe20000010023 */
[----:B------:R-:W-:Y:S01]  /*5560*/  FMUL.FTZ R33, R92, R135 ;  /* 0x000000875c217220 */ /* 0x000fe20000410000 */
[----:B------:R-:W-:Y:S01]  /*5570*/  FMUL.FTZ R92, R118, R117 ;  /* 0x00000075765c7220 */ /* 0x000fe20000410000 */
[----:B------:R-:W-:Y:S01]  /*5580*/  FFMA.FTZ R140, R43, R140, 1 ;  /* 0x3f8000002b8c7423 */ /* 0x000fe2000001008c */
[----:B------:R-:W-:Y:S01]  /*5590*/  FFMA.FTZ R117, R113, R88, R116 ;  /* 0x0000005871757223 */ /* 0x000fe20000010074 */
[----:B------:R-:W1:Y:S01]  /*55a0*/  MUFU.EX2 R96, R96 ;  /* 0x0000006000607308 */ /* 0x000e620000000800 */
[----:B0-----:R-:W-:Y:S01]  /*55b0*/  FADD.FTZ R97, R97, 1 ;  /* 0x3f80000061617421 */ /* 0x001fe20000010000 */
[----:B------:R-:W-:Y:S01]  /*55c0*/  FMUL.FTZ R143, R129, -1.4426950216293334961 ;  /* 0xbfb8aa3b818f7820 */ /* 0x000fe20000410000 */
[----:B------:R-:W-:Y:S01]  /*55d0*/  FMUL.FTZ R118, R112, -1.4426950216293334961 ;  /* 0xbfb8aa3b70767820 */ /* 0x000fe20000410000 */
[----:B------:R-:W-:Y:S01]  /*55e0*/  FMUL.FTZ R43, R131, R140 ;  /* 0x0000008c832b7220 */ /* 0x000fe20000410000 */
[----:B------:R-:W-:Y:S01]  /*55f0*/  FMUL.FTZ R123, R117, -1.4426950216293334961 ;  /* 0xbfb8aa3b757b7820 */ /* 0x000fe20000410000 */
[----:B------:R-:W-:Y:S01]  /*5600*/  FMUL.FTZ R140, R82, R89 ;  /* 0x00000059528c7220 */ /* 0x000fe20000410000 */
[----:B------:R-:W-:Y:S01]  /*5610*/  FMUL.FTZ R135, R139, -1.4426950216293334961 ;  /* 0xbfb8aa3b8b877820 */ /* 0x000fe20000410000 */
[----:B------:R-:W0:Y:S01]  /*5620*/  MUFU.EX2 R159, R159 ;  /* 0x0000009f009f7308 */ /* 0x000e220000000800 */
[----:B--2---:R-:W-:Y:S01]  /*5630*/  FADD.FTZ R151, R151, 1 ;  /* 0x3f80000097977421 */ /* 0x004fe20000010000 */
[----:B------:R-:W-:Y:S01]  /*5640*/  FFMA.FTZ R131, R110, R140, R35 ;  /* 0x0000008c6e837223 */ /* 0x000fe20000010023 */
[----:B------:R-:W-:Y:S01]  /*5650*/  FMUL.FTZ R19, R19, R92 ;  /* 0x0000005c13137220 */ /* 0x000fe20000410000 */
[----:B------:R-:W-:Y:S01]  /*5660*/  FMUL.FTZ R93, R18, R93 ;  /* 0x0000005d125d7220 */ /* 0x000fe20000410000 */
[----:B------:R-:W-:Y:S01]  /*5670*/  SHF.L.U32 R18, R23, 0x10, RZ ;  /* 0x0000001017127819 */ /* 0x000fe200000006ff */
[----:B------:R-:W-:Y:S01]  /*5680*/  FMUL.FTZ R133, R131, -1.4426950216293334961 ;  /* 0xbfb8aa3b83857820 */ /* 0x000fe20000410000 */
[----:B------:R-:W-:Y:S01]  /*5690*/  SHF.L.U32 R23, R98, 0x10, RZ ;  /* 0x0000001062177819 */ /* 0x000fe200000006ff */
[----:B------:R-:W2:Y:S01]  /*56a0*/  MUFU.RCP R97, R97 ;  /* 0x0000006100617308 */ /* 0x000ea20000001000 */
[----:B-1----:R-:W-:Y:S01]  /*56b0*/  FADD.FTZ R96, R96, 1 ;  /* 0x3f80000060607421 */ /* 0x002fe20000010000 */
[----:B------:R-:W-:-:S06]  /*56c0*/  FMUL.FTZ R43, R18, R43 ;  /* 0x0000002b122b7220 */ /* 0x000fcc0000410000 */
[----:B------:R-:W1:Y:S01]  /*56d0*/  MUFU.EX2 R28, R28 ;  /* 0x0000001c001c7308 */ /* 0x000e620000000800 */
[----:B0-----:R-:W-:-:S07]  /*56e0*/  FADD.FTZ R159, R159, 1 ;  /* 0x3f8000009f9f7421 */ /* 0x001fce0000010000 */
[----:B------:R0:W3:Y:S01]  /*56f0*/  MUFU.EX2 R89, R143 ;  /* 0x0000008f00597308 */ /* 0x0000e20000000800 */
[----:B--2---:R-:W-:-:S04]  /*5700*/  FADD.FTZ R157, -R97, 1 ;  /* 0x3f800000619d7421 */ /* 0x004fc80000010100 */
[----:B------:R-:W-:Y:S01]  /*5710*/  FFMA.FTZ R32, R32, R157, 1 ;  /* 0x3f80000020207423 */ /* 0x000fe2000001009d */
[----:B------:R-:W-:Y:S02]  /*5720*/  FMUL.FTZ R157, R149, -1.4426950216293334961 ;  /* 0xbfb8aa3b959d7820 */ /* 0x000fe40000410000 */
[----:B------:R-:W-:Y:S01]  /*5730*/  MUFU.EX2 R118, R118 ;  /* 0x0000007600767308 */ /* 0x000fe20000000800 */
[----:B0-----:R-:W-:Y:S01]  /*5740*/  FFMA.FTZ R143, R115, R111, R124 ;  /* 0x0000006f738f7223 */ /* 0x001fe2000001007c */
[----:B------:R-:W-:Y:S01]  /*5750*/  FMUL.FTZ R124, R82, R161 ;  /* 0x000000a1527c7220 */ /* 0x000fe20000410000 */
[----:B-1----:R-:W-:Y:S01]  /*5760*/  FADD.FTZ R28, R28, 1 ;  /* 0x3f8000001c1c7421 */ /* 0x002fe20000010000 */
[----:B------:R-:W-:Y:S01]  /*5770*/  FMUL.FTZ R32, R97, R32 ;  /* 0x0000002061207220 */ /* 0x000fe20000410000 */
[----:B------:R-:W-:Y:S01]  /*5780*/  FMUL.FTZ R147, R143, -1.4426950216293334961 ;  /* 0xbfb8aa3b8f937820 */ /* 0x000fe20000410000 */
[----:B------:R-:W-:Y:S01]  /*5790*/  FFMA.FTZ R145, R51, R124, R36 ;  /* 0x0000007c33917223 */ /* 0x000fe20000010024 */
[----:B------:R-:W-:Y:S01]  /*57a0*/  FMUL.FTZ R36, R82, R85 ;  /* 0x0000005552247220 */ /* 0x000fe20000410000 */
[----:B------:R-:W-:Y:S01]  /*57b0*/  MUFU.RCP R151, R151 ;  /* 0x0000009700977308 */ /* 0x000fe20000001000 */
[----:B---3--:R-:W-:Y:S01]  /*57c0*/  FADD.FTZ R89, R89, 1 ;  /* 0x3f80000059597421 */ /* 0x008fe20000010000 */
[----:B------:R-:W-:Y:S01]  /*57d0*/  FMUL.FTZ R163, R145, -1.4426950216293334961 ;  /* 0xbfb8aa3b91a37820 */ /* 0x000fe20000410000 */
[----:B------:R-:W-:Y:S01]  /*57e0*/  FFMA.FTZ R85, R110, R36, R35 ;  /* 0x000000246e557223 */ /* 0x000fe20000010023 */
[----:B------:R-:W-:-:S03]  /*57f0*/  FMUL.FTZ R23, R23, R32 ;  /* 0x0000002017177220 */ /* 0x000fc60000410000 */
[----:B------:R-:W-:Y:S01]  /*5800*/  FMUL.FTZ R161, R85, -1.4426950216293334961 ;  /* 0xbfb8aa3b55a17820 */ /* 0x000fe20000410000 */
[----:B------:R-:W-:Y:S08]  /*5810*/  MUFU.EX2 R123, R123 ;  /* 0x0000007b007b7308 */ /* 0x000ff00000000800 */
[----:B------:R-:W-:Y:S08]  /*5820*/  MUFU.RCP R96, R96 ;  /* 0x0000006000607308 */ /* 0x000ff00000001000 */
[----:B------:R-:W0:Y:S08]  /*5830*/  MUFU.EX2 R127, R127 ;  /* 0x0000007f007f7308 */ /* 0x000e300000000800 */
[----:B------:R-:W-:Y:S08]  /*5840*/  MUFU.RCP R159, R159 ;  /* 0x0000009f009f7308 */ /* 0x000ff00000001000 */
[----:B------:R-:W1:Y:S01]  /*5850*/  MUFU.EX2 R155, R155 ;  /* 0x0000009b009b7308 */ /* 0x000e620000000800 */
[----:B0-----:R-:W-:-:S07]  /*5860*/  FADD.FTZ R127, R127, 1 ;  /* 0x3f8000007f7f7421 */ /* 0x001fce0000010000 */
[----:B------:R0:W2:Y:S08]  /*5870*/  MUFU.EX2 R35, R163 ;  /* 0x000000a300237308 */ /* 0x0000b00000000800 */
[----:B------:R3:W4:Y:S01]  /*5880*/  MUFU.EX2 R116, R161 ;  /* 0x000000a100747308 */ /* 0x0007220000000800 */
[----:B0-----:R-:W-:Y:S01]  /*5890*/  FADD.FTZ R163, -R151, 1 ;  /* 0x3f80000097a37421 */ /* 0x001fe20000010100 */
[----:B-1----:R-:W-:-:S03]  /*58a0*/  FADD.FTZ R155, R155, 1 ;  /* 0x3f8000009b9b7421 */ /* 0x002fc60000010000 */
[----:B------:R-:W-:-:S03]  /*58b0*/  FFMA.FTZ R150, R150, R163, 1 ;  /* 0x3f80000096967423 */ /* 0x000fc600000100a3 */
[----:B------:R-:W0:Y:S01]  /*58c0*/  MUFU.EX2 R133, R133 ;  /* 0x0000008500857308 */ /* 0x000e220000000800 */
[----:B---3--:R-:W-:Y:S01]  /*58d0*/  FADD.FTZ R161, R118, 1 ;  /* 0x3f80000076a17421 */ /* 0x008fe20000010000 */
[----:B------:R-:W-:Y:S01]  /*58e0*/  FADD.FTZ R118, R123, 1 ;  /* 0x3f8000007b767421 */ /* 0x000fe20000010000 */
[----:B------:R-:W-:Y:S01]  /*58f0*/  FMUL.FTZ R151, R151, R150 ;  /* 0x0000009697977220 */ /* 0x000fe20000410000 */
[----:B------:R-:W-:Y:S01]  /*5900*/  FADD.FTZ R150, -R96, 1 ;  /* 0x3f80000060967421 */ /* 0x000fe20000010100 */
[----:B------:R-:W-:Y:S01]  /*5910*/  FADD.FTZ R123, -R159, 1 ;  /* 0x3f8000009f7b7421 */ /* 0x000fe20000010100 */
[----:B--2---:R-:W-:Y:S01]  /*5920*/  FADD.FTZ R35, R35, 1 ;  /* 0x3f80000023237421 */ /* 0x004fe20000010000 */
[----:B------:R-:W-:Y:S01]  /*5930*/  FMUL.FTZ R151, R2, R151 ;  /* 0x0000009702977220 */ /* 0x000fe20000410000 */
[----:B------:R-:W-:Y:S01]  /*5940*/  MUFU.RCP R28, R28 ;  /* 0x0000001c001c7308 */ /* 0x000fe20000001000 */
[----:B------:R-:W-:Y:S01]  /*5950*/  FFMA.FTZ R21, R21, R150, 1 ;  /* 0x3f80000015157423 */ /* 0x000fe20000010096 */
[----:B------:R-:W-:Y:S01]  /*5960*/  FFMA.FTZ R24, R24, R123, 1 ;  /* 0x3f80000018187423 */ /* 0x000fe2000001007b */
[----:B----4-:R-:W-:Y:S01]  /*5970*/  FADD.FTZ R116, R116, 1 ;  /* 0x3f80000074747421 */ /* 0x010fe20000010000 */
[----:B------:R-:W-:Y:S01]  /*5980*/  SHF.L.U32 R2, R91, 0x10, RZ ;  /* 0x000000105b027819 */ /* 0x000fe200000006ff */
[----:B------:R-:W-:Y:S01]  /*5990*/  FMUL.FTZ R96, R96, R21 ;  /* 0x0000001560607220 */ /* 0x000fe20000410000 */
[----:B------:R-:W-:Y:S01]  /*59a0*/  FMUL.FTZ R159, R159, R24 ;  /* 0x000000189f9f7220 */ /* 0x000fe20000410000 */
[----:B------:R-:W-:Y:S01]  /*59b0*/  SHF.L.U32 R91, R46, 0x10, RZ ;  /* 0x000000102e5b7819 */ /* 0x000fe200000006ff */
[----:B------:R-:W1:Y:S01]  /*59c0*/  MUFU.RCP R97, R161 ;  /* 0x000000a100617308 */ /* 0x000e620000001000 */
[----:B0-----:R-:W-:Y:S01]  /*59d0*/  FADD.FTZ R123, R133, 1 ;  /* 0x3f800000857b7421 */ /* 0x001fe20000010000 */
[----:B------:R-:W-:Y:S01]  /*59e0*/  FMUL.FTZ R95, R95, R96 ;  /* 0x000000605f5f7220 */ /* 0x000fe20000410000 */
[----:B------:R-:W-:-:S05]  /*59f0*/  FMUL.FTZ R159, R94, R159 ;  /* 0x0000009f5e9f7220 */ /* 0x000fca0000410000 */
[----:B------:R-:W0:Y:S08]  /*5a00*/  MUFU.RCP R118, R118 ;  /* 0x0000007600767308 */ /* 0x000e300000001000 */
[----:B------:R-:W2:Y:S01]  /*5a10*/  MUFU.EX2 R137, R137 ;  /* 0x0000008900897308 */ /* 0x000ea20000000800 */
[----:B-1----:R-:W-:-:S04]  /*5a20*/  FADD.FTZ R133, -R97, 1 ;  /* 0x3f80000061857421 */ /* 0x002fc80000010100 */
[----:B------:R-:W-:-:S03]  /*5a30*/  FFMA.FTZ R112, R112, R133, 1 ;  /* 0x3f80000070707423 */ /* 0x000fc60000010085 */
[----:B------:R-:W1:Y:S01]  /*5a40*/  MUFU.EX2 R135, R135 ;  /* 0x0000008700877308 */ /* 0x000e620000000800 */
[----:B0-----:R-:W-:Y:S01]  /*5a50*/  FADD.FTZ R24, -R118, 1 ;  /* 0x3f80000076187421 */ /* 0x001fe20000010100 */
[----:B------:R-:W-:-:S03]  /*5a60*/  FMUL.FTZ R97, R97, R112 ;  /* 0x0000007061617220 */ /* 0x000fc60000410000 */
[----:B------:R-:W-:Y:S01]  /*5a70*/  FFMA.FTZ R133, R117, R24, 1 ;  /* 0x3f80000075857423 */ /* 0x000fe20000010018 */
[----:B------:R-:W-:Y:S01]  /*5a80*/  FMUL.FTZ R97, R2, R97 ;  /* 0x0000006102617220 */ /* 0x000fe20000410000 */
[----:B------:R-:W-:Y:S01]  /*5a90*/  SHF.L.U32 R2, R47, 0x10, RZ ;  /* 0x000000102f027819 */ /* 0x000fe200000006ff */
[----:B------:R-:W0:Y:S01]  /*5aa0*/  MUFU.EX2 R147, R147 ;  /* 0x0000009300937308 */ /* 0x000e220000000800 */
[----:B--2---:R-:W-:Y:S01]  /*5ab0*/  FADD.FTZ R137, R137, 1 ;  /* 0x3f80000089897421 */ /* 0x004fe20000010000 */
[----:B------:R-:W-:-:S04]  /*5ac0*/  FMUL.FTZ R118, R118, R133 ;  /* 0x0000008576767220 */ /* 0x000fc80000410000 */
[----:B------:R-:W-:Y:S02]  /*5ad0*/  FMUL.FTZ R47, R45, R118 ;  /* 0x000000762d2f7220 */ /* 0x000fe40000410000 */
[----:B------:R2:W3:Y:S01]  /*5ae0*/  MUFU.RCP R21, R127 ;  /* 0x0000007f00157308 */ /* 0x0004e20000001000 */
[----:B-1----:R-:W-:-:S07]  /*5af0*/  FADD.FTZ R135, R135, 1 ;  /* 0x3f80000087877421 */ /* 0x002fce0000010000 */
[----:B------:R-:W1:Y:S01]  /*5b00*/  MUFU.RCP R155, R155 ;  /* 0x0000009b009b7308 */ /* 0x000e620000001000 */
[----:B--2---:R-:W-:Y:S01]  /*5b10*/  FADD.FTZ R127, -R28, 1 ;  /* 0x3f8000001c7f7421 */ /* 0x004fe20000010100 */
[----:B0-----:R-:W-:-:S03]  /*5b20*/  FADD.FTZ R117, R147, 1 ;  /* 0x3f80000093757421 */ /* 0x001fc60000010000 */
[----:B------:R-:W-:-:S03]  /*5b30*/  FFMA.FTZ R127, R26, R127, 1 ;  /* 0x3f8000001a7f7423 */ /* 0x000fc6000001007f */
[----:B------:R-:W0:Y:S01]  /*5b40*/  MUFU.RCP R112, R135 ;  /* 0x0000008700707308 */ /* 0x000e220000001000 */
[----:B------:R-:W-:Y:S01]  /*5b50*/  FMUL.FTZ R28, R28, R127 ;  /* 0x0000007f1c1c7220 */ /* 0x000fe20000410000 */
[----:B---3--:R-:W-:-:S04]  /*5b60*/  FADD.FTZ R24, -R21, 1 ;  /* 0x3f80000015187421 */ /* 0x008fc80000010100 */
[----:B------:R-:W-:Y:S02]  /*5b70*/  FFMA.FTZ R24, R125, R24, 1 ;  /* 0x3f8000007d187423 */ /* 0x000fe40000010018 */
[----:B------:R-:W-:Y:S01]  /*5b80*/  MUFU.RCP R127, R137 ;  /* 0x00000089007f7308 */ /* 0x000fe20000001000 */
[----:B-1----:R-:W-:Y:S01]  /*5b90*/  FADD.FTZ R150, -R155, 1 ;  /* 0x3f8000009b967421 */ /* 0x002fe20000010100 */
[----:B------:R-:W-:-:S03]  /*5ba0*/  FMUL.FTZ R21, R21, R24 ;  /* 0x0000001815157220 */ /* 0x000fc60000410000 */
[----:B------:R-:W-:-:S03]  /*5bb0*/  FFMA.FTZ R150, R153, R150, 1 ;  /* 0x3f80000099967423 */ /* 0x000fc60000010096 */
[----:B------:R-:W1:Y:S01]  /*5bc0*/  MUFU.RCP R123, R123 ;  /* 0x0000007b007b7308 */ /* 0x000e620000001000 */
[----:B------:R-:W-:Y:S01]  /*5bd0*/  FMUL.FTZ R155, R155, R150 ;  /* 0x000000969b9b7220 */ /* 0x000fe20000410000 */
[----:B0-----:R-:W-:-:S06]  /*5be0*/  FADD.FTZ R150, -R112, 1 ;  /* 0x3f80000070967421 */ /* 0x001fcc0000010100 */
[----:B------:R-:W0:Y:S08]  /*5bf0*/  MUFU.RCP R117, R117 ;  /* 0x0000007500757308 */ /* 0x000e300000001000 */
[----:B------:R-:W2:Y:S01]  /*5c00*/  MUFU.RCP R116, R116 ;  /* 0x0000007400747308 */ /* 0x000ea20000001000 */
[----:B-1----:R-:W-:-:S04]  /*5c10*/  FADD.FTZ R26, -R123, 1 ;  /* 0x3f8000007b1a7421 */ /* 0x002fc80000010100 */
[----:B------:R-:W-:-:S03]  /*5c20*/  FFMA.FTZ R26, R131, R26, 1 ;  /* 0x3f800000831a7423 */ /* 0x000fc6000001001a */
[----:B------:R1:W-:Y:S01]  /*5c30*/  MUFU.RCP R125, R35 ;  /* 0x00000023007d7308 */ /* 0x0003e20000001000 */
[----:B------:R-:W-:-:S04]  /*5c40*/  FMUL.FTZ R26, R123, R26 ;  /* 0x0000001a7b1a7220 */ /* 0x000fc80000410000 */
[----:B------:R-:W-:-:S03]  /*5c50*/  FMUL.FTZ R87, R87, R26 ;  /* 0x0000001a57577220 */ /* 0x000fc60000410000 */
[----:B------:R-:W3:Y:S01]  /*5c60*/  MUFU.RCP R89, R89 ;  /* 0x0000005900597308 */ /* 0x000ee20000001000 */
[----:B-1----:R-:W-:-:S04]  /*5c70*/  FADD.FTZ R35, -R127, 1 ;  /* 0x3f8000007f237421 */ /* 0x002fc80000010100 */
[----:B------:R-:W-:Y:S01]  /*5c80*/  FFMA.FTZ R27, R27, R35, 1 ;  /* 0x3f8000001b1b7423 */ /* 0x000fe20000010023 */
[----:B------:R-:W-:Y:S01]  /*5c90*/  FFMA.FTZ R35, R139, R150, 1 ;  /* 0x3f8000008b237423 */ /* 0x000fe20000010096 */
[----:B0-----:R-:W-:Y:S01]  /*5ca0*/  FADD.FTZ R150, -R117, 1 ;  /* 0x3f80000075967421 */ /* 0x001fe20000010100 */
[----:B------:R-:W0:Y:S01]  /*5cb0*/  MUFU.EX2 R157, R157 ;  /* 0x0000009d009d7308 */ /* 0x000e220000000800 */
[----:B------:R-:W-:Y:S01]  /*5cc0*/  FMUL.FTZ R27, R127, R27 ;  /* 0x0000001b7f1b7220 */ /* 0x000fe20000410000 */
[----:B------:R-:W-:Y:S01]  /*5cd0*/  FMUL.FTZ R35, R112, R35 ;  /* 0x0000002370237220 */ /* 0x000fe20000410000 */
[----:B------:R-:W-:Y:S01]  /*5ce0*/  FFMA.FTZ R143, R143, R150, 1 ;  /* 0x3f8000008f8f7423 */ /* 0x000fe20000010096 */
[----:B--2---:R-:W-:-:S04]  /*5cf0*/  FADD.FTZ R150, -R116, 1 ;  /* 0x3f80000074967421 */ /* 0x004fc80000010100 */
[----:B------:R-:W-:Y:S01]  /*5d00*/  FFMA.FTZ R123, R85, R150, 1 ;  /* 0x3f800000557b7423 */ /* 0x000fe20000010096 */
[----:B------:R-:W-:Y:S01]  /*5d10*/  FMUL.FTZ R85, R117, R143 ;  /* 0x0000008f75557220 */ /* 0x000fe20000410000 */
[----:B------:R-:W-:Y:S01]  /*5d20*/  SHF.L.U32 R117, R14, 0x10, RZ ;  /* 0x000000100e757819 */ /* 0x000fe200000006ff */
[----:B---3--:R-:W-:Y:S01]  /*5d30*/  FADD.FTZ R24, -R89, 1 ;  /* 0x3f80000059187421 */ /* 0x008fe20000010100 */
[----:B------:R-:W-:Y:S01]  /*5d40*/  SHF.L.U32 R14, R105, 0x10, RZ ;  /* 0x00000010690e7819 */ /* 0x000fe200000006ff */
[----:B------:R-:W-:Y:S01]  /*5d50*/  FMUL.FTZ R112, R116, R123 ;  /* 0x0000007b74707220 */ /* 0x000fe20000410000 */
[----:B------:R-:W-:Y:S01]  /*5d60*/  SHF.L.U32 R123, R16, 0x10, RZ ;  /* 0x00000010107b7819 */ /* 0x000fe200000006ff */
[----:B------:R-:W-:Y:S01]  /*5d70*/  FMUL.FTZ R84, R117, R84 ;  /* 0x0000005475547220 */ /* 0x000fe20000410000 */
[----:B------:R-:W-:Y:S01]  /*5d80*/  SHF.L.U32 R117, R15, 0x10, RZ ;  /* 0x000000100f757819 */ /* 0x000fe200000006ff */
[----:B------:R-:W-:Y:S01]  /*5d90*/  FMUL.FTZ R37, R14, R37 ;  /* 0x000000250e257220 */ /* 0x000fe20000410000 */
[----:B------:R-:W-:Y:S01]  /*5da0*/  SHF.L.U32 R14, R17, 0x10, RZ ;  /* 0x00000010110e7819 */ /* 0x000fe200000006ff */
[----:B------:R-:W-:Y:S01]  /*5db0*/  FFMA.FTZ R24, R129, R24, 1 ;  /* 0x3f80000081187423 */ /* 0x000fe20000010018 */
[----:B------:R-:W-:Y:S01]  /*5dc0*/  SHF.L.U32 R15, R104, 0x10, RZ ;  /* 0x00000010680f7819 */ /* 0x000fe200000006ff */
[----:B0-----:R-:W-:Y:S01]  /*5dd0*/  FADD.FTZ R129, R157, 1 ;  /* 0x3f8000009d817421 */ /* 0x001fe20000010000 */
[----:B------:R-:W-:Y:S01]  /*5de0*/  SHF.L.U32 R16, R99, 0x10, RZ ;  /* 0x0000001063107819 */ /* 0x000fe200000006ff */
[----:B------:R-:W-:Y:S01]  /*5df0*/  FMUL.FTZ R41, R14, R41 ;  /* 0x000000290e297220 */ /* 0x000fe20000410000 */
[----:B------:R-:W-:Y:S01]  /*5e00*/  SHF.L.U32 R14, R101, 0x10, RZ ;  /* 0x00000010650e7819 */ /* 0x000fe200000006ff */
[----:B------:R-:W-:Y:S01]  /*5e10*/  FMUL.FTZ R34, R15, R34 ;  /* 0x000000220f227220 */ /* 0x000fe20000410000 */
[----:B------:R-:W-:Y:S01]  /*5e20*/  FMUL.FTZ R24, R89, R24 ;  /* 0x0000001859187220 */ /* 0x000fe20000410000 */
[----:B------:R-:W0:Y:S01]  /*5e30*/  MUFU.RCP R129, R129 ;  /* 0x0000008100817308 */ /* 0x000e220000001000 */
[----:B------:R-:W-:Y:S01]  /*5e40*/  FMUL.FTZ R119, R16, R119 ;  /* 0x0000007710777220 */ /* 0x000fe20000410000 */
[----:B------:R-:W-:Y:S01]  /*5e50*/  FMUL.FTZ R33, R14, R33 ;  /* 0x000000210e217220 */ /* 0x000fe20000410000 */
[----:B------:R-:W-:Y:S01]  /*5e60*/  LEA R14, R60, UR4, 0x3 ;  /* 0x000000043c0e7c11 */ /* 0x000fe2000f8e18ff */
[----:B------:R-:W-:Y:S01]  /*5e70*/  FADD.FTZ R89, -R125, 1 ;  /* 0x3f8000007d597421 */ /* 0x000fe20000010100 */
[----:B------:R-:W-:Y:S01]  /*5e80*/  SHF.L.U32 R16, R3, 0x10, RZ ;  /* 0x0000001003107819 */ /* 0x000fe200000006ff */
[----:B------:R-:W-:Y:S01]  /*5e90*/  FMUL.FTZ R101, R91, R24 ;  /* 0x000000185b657220 */ /* 0x000fe20000410000 */
[----:B------:R-:W-:Y:S01]  /*5ea0*/  SHF.L.U32 R3, R44, 0x10, RZ ;  /* 0x000000102c037819 */ /* 0x000fe200000006ff */
[----:B------:R-:W-:Y:S01]  /*5eb0*/  FFMA.FTZ R89, R145, R89, 1 ;  /* 0x3f80000091597423 */ /* 0x000fe20000010059 */
[----:B------:R-:W1:Y:S01]  /*5ec0*/  LDS.64 R14, [R14] ;  /* 0x000000000e0e7984 */ /* 0x000e620000000a00 */
[----:B------:R-:W-:Y:S01]  /*5ed0*/  SHF.L.U32 R105, R103, 0x10, RZ ;  /* 0x0000001067697819 */ /* 0x000fe200000006ff */
[----:B------:R-:W-:Y:S01]  /*5ee0*/  FMUL.FTZ R12, R117, R12 ;  /* 0x0000000c750c7220 */ /* 0x000fe20000410000 */
[----:B------:R-:W-:Y:S01]  /*5ef0*/  FMUL.FTZ R99, R3, R28 ;  /* 0x0000001c03637220 */ /* 0x000fe20000410000 */
[----:B------:R-:W-:Y:S01]  /*5f00*/  FMUL.FTZ R3, R90, R21 ;  /* 0x000000155a037220 */ /* 0x000fe20000410000 */
[----:B------:R-:W-:Y:S01]  /*5f10*/  SHF.L.U32 R21, R83, 0x10, RZ ;  /* 0x0000001053157819 */ /* 0x000fe200000006ff */
[----:B------:R-:W-:Y:S01]  /*5f20*/  FMUL.FTZ R17, R105, R40 ;  /* 0x0000002869117220 */ /* 0x000fe20000410000 */
[----:B------:R-:W-:Y:S01]  /*5f30*/  FMUL.FTZ R89, R125, R89 ;  /* 0x000000597d597220 */ /* 0x000fe20000410000 */
[----:B0-----:R-:W-:Y:S01]  /*5f40*/  FADD.FTZ R131, -R129, 1 ;  /* 0x3f80000081837421 */ /* 0x001fe20000010100 */
[----:B------:R-:W-:Y:S01]  /*5f50*/  FMUL.FTZ R105, R2, R27 ;  /* 0x0000001b02697220 */ /* 0x000fe20000410000 */
[----:B------:R-:W-:Y:S01]  /*5f60*/  FMUL.FTZ R27, R21, R112 ;  /* 0x00000070151b7220 */ /* 0x000fe20000410000 */
[----:B------:R-:W-:Y:S01]  /*5f70*/  FMUL.FTZ R91, R0, R85 ;  /* 0x00000055005b7220 */ /* 0x000fe20000410000 */
[----:B------:R-:W-:Y:S01]  /*5f80*/  FFMA.FTZ R150, R149, R131, 1 ;  /* 0x3f80000095967423 */ /* 0x000fe20000010083 */
[----:B------:R-:W-:Y:S01]  /*5f90*/  FMUL.FTZ R85, R48, R89 ;  /* 0x0000005930557220 */ /* 0x000fe20000410000 */
[----:B------:R-:W-:Y:S01]  /*5fa0*/  FMUL.FTZ R103, R123, R38 ;  /* 0x000000267b677220 */ /* 0x000fe20000410000 */
[----:B------:R-:W-:Y:S01]  /*5fb0*/  FMUL.FTZ R155, R16, R155 ;  /* 0x0000009b109b7220 */ /* 0x000fe20000410000 */
[----:B------:R-:W-:Y:S01]  /*5fc0*/  FMUL.FTZ R116, R129, R150 ;  /* 0x0000009681747220 */ /* 0x000fe20000410000 */
[----:B------:R-:W-:-:S03]  /*5fd0*/  FMUL.FTZ R83, R86, R35 ;  /* 0x0000002356537220 */ /* 0x000fc60000410000 */
[----:B------:R-:W-:Y:S01]  /*5fe0*/  FMUL.FTZ R117, R49, R116 ;  /* 0x0000007431757220 */ /* 0x000fe20000410000 */
[--C-:B-1----:R-:W-:Y:S01]  /*5ff0*/  FFMA.FTZ R84, R51, R84, -R14.reuse ;  /* 0x0000005433547223 */ /* 0x102fe2000001080e */
[C-C-:B------:R-:W-:Y:S01]  /*6000*/  FFMA.FTZ R0, R110.reuse, R37, -R14.reuse ;  /* 0x000000256e007223 */ /* 0x140fe2000001080e */
[C-C-:B------:R-:W-:Y:S01]  /*6010*/  FFMA.FTZ R89, R110.reuse, R27, -R14.reuse ;  /* 0x0000001b6e597223 */ /* 0x140fe2000001080e */
[--C-:B------:R-:W-:Y:S01]  /*6020*/  FFMA.FTZ R21, R110, R17, -R14.reuse ;  /* 0x000000116e157223 */ /* 0x100fe2000001080e */
[C-C-:B------:R-:W-:Y:S01]  /*6030*/  FFMA.FTZ R27, R113.reuse, R19, -R14.reuse ;  /* 0x00000013711b7223 */ /* 0x140fe2000001080e */
[C-C-:B------:R-:W-:Y:S01]  /*6040*/  FFMA.FTZ R37, R113.reuse, R47, -R14.reuse ;  /* 0x0000002f71257223 */ /* 0x140fe2000001080e */
[--C-:B------:R-:W-:Y:S01]  /*6050*/  FFMA.FTZ R17, R113, R12, -R14.reuse ;  /* 0x0000000c71117223 */ /* 0x100fe2000001080e */
[C-C-:B------:R-:W-:Y:S01]  /*6060*/  FFMA.FTZ R19, R115.reuse, R34, -R14.reuse ;  /* 0x0000002273137223 */ /* 0x140fe2000001080e */
[----:B------:R-:W-:Y:S01]  /*6070*/  FFMA.FTZ R47, R115, R3, -R14 ;  /* 0x00000003732f7223 */ /* 0x000fe2000001080e */
[----:B------:R-:W-:Y:S01]  /*6080*/  FFMA.FTZ R109, R109, -R15, R84 ;  /* 0x8000000f6d6d7223 */ /* 0x000fe20000010054 */
[----:B------:R-:W-:Y:S01]  /*6090*/  FFMA.FTZ R3, -R15, R50, R0 ;  /* 0x000000320f037223 */ /* 0x000fe20000010100 */
[--C-:B------:R-:W-:Y:S01]  /*60a0*/  FFMA.FTZ R103, R51, R103, -R14.reuse ;  /* 0x0000006733677223 */ /* 0x100fe2000001080e */
[----:B------:R-:W-:Y:S01]  /*60b0*/  FFMA.FTZ R17, R114, -R15, R17 ;  /* 0x8000000f72117223 */ /* 0x000fe20000010011 */
[----:B------:R-:W-:Y:S01]  /*60c0*/  FFMA.FTZ R19, -R15, R122, R19 ;  /* 0x0000007a0f137223 */ /* 0x000fe20000010113 */
[C-C-:B------:R-:W-:Y:S01]  /*60d0*/  FFMA.FTZ R2, R113.reuse, R117, -R14.reuse ;  /* 0x0000007571027223 */ /* 0x140fe2000001080e */
[C---:B------:R-:W-:Y:S01]  /*60e0*/  FMUL.FTZ R109, R82.reuse, R109 ;  /* 0x0000006d526d7220 */ /* 0x040fe20000410000 */
[----:B------:R-:W-:Y:S01]  /*60f0*/  FMUL.FTZ R0, R82, R3 ;  /* 0x0000000352007220 */ /* 0x000fe20000410000 */
[--C-:B------:R-:W-:Y:S01]  /*6100*/  FFMA.FTZ R41, R113, R41, -R14.reuse ;  /* 0x0000002971297223 */ /* 0x100fe2000001080e */
[--C-:B------:R-:W-:Y:S01]  /*6110*/  FFMA.FTZ R39, R115, R39, -R14.reuse ;  /* 0x0000002773277223 */ /* 0x100fe2000001080e */
        /* <DEDUP_REMOVED lines=8> */
[C---:B------:R-:W-:Y:S01]  /*61a0*/  FMUL.FTZ R17, R82.reuse, R17 ;  /* 0x0000001152117220 */ /* 0x040fe20000410000 */
[----:B------:R-:W-:Y:S01]  /*61b0*/  FMUL.FTZ R12, R82, R19 ;  /* 0x00000013520c7220 */ /* 0x000fe20000410000 */
[C-C-:B------:R-:W-:Y:S01]  /*61c0*/  FFMA.FTZ R33, R110.reuse, R33, -R14.reuse ;  /* 0x000000216e217223 */ /* 0x140fe2000001080e */
[C-C-:B------:R-:W-:Y:S01]  /*61d0*/  FFMA.FTZ R119, R110.reuse, R119, -R14.reuse ;  /* 0x000000776e777223 */ /* 0x140fe2000001080e */
[C-C-:B------:R-:W-:Y:S01]  /*61e0*/  FFMA.FTZ R95, R110.reuse, R95, -R14.reuse ;  /* 0x0000005f6e5f7223 */ /* 0x140fe2000001080e */
[C-C-:B------:R-:W-:Y:S01]  /*61f0*/  FFMA.FTZ R97, R110.reuse, R97, -R14.reuse ;  /* 0x000000616e617223 */ /* 0x140fe2000001080e */
[--C-:B------:R-:W-:Y:S01]  /*6200*/  FFMA.FTZ R87, R110, R87, -R14.reuse ;  /* 0x000000576e577223 */ /* 0x100fe2000001080e */
[C-C-:B------:R-:W-:Y:S01]  /*6210*/  FFMA.FTZ R43, R113.reuse, R43, -R14.reuse ;  /* 0x0000002b712b7223 */ /* 0x140fe2000001080e */
[C-C-:B------:R-:W-:Y:S01]  /*6220*/  FFMA.FTZ R155, R113.reuse, R155, -R14.reuse ;  /* 0x0000009b719b7223 */ /* 0x140fe2000001080e */
[--C-:B------:R-:W-:Y:S01]  /*6230*/  FFMA.FTZ R51, R113, R105, -R14.reuse ;  /* 0x0000006971337223 */ /* 0x100fe2000001080e */
[C-C-:B------:R-:W-:Y:S01]  /*6240*/  FFMA.FTZ R25, R115.reuse, R25, -R14.reuse ;  /* 0x0000001973197223 */ /* 0x140fe2000001080e */
[C-C-:B------:R-:W-:Y:S01]  /*6250*/  FFMA.FTZ R23, R115.reuse, R23, -R14.reuse ;  /* 0x0000001773177223 */ /* 0x140fe2000001080e */
[C-C-:B------:R-:W-:Y:S01]  /*6260*/  FFMA.FTZ R159, R115.reuse, R159, -R14.reuse ;  /* 0x0000009f739f7223 */ /* 0x140fe2000001080e */
[----:B------:R-:W-:Y:S01]  /*6270*/  FFMA.FTZ R83, R115, R83, -R14 ;  /* 0x0000005373537223 */ /* 0x000fe2000001080e */
[----:B------:R-:W-:Y:S01]  /*6280*/  FFMA.FTZ R29, R29, -R15, R2 ;  /* 0x8000000f1d1d7223 */ /* 0x000fe20000010002 */
[----:B------:R-:W-:Y:S01]  /*6290*/  FFMA.FTZ R14, R115, R91, -R14 ;  /* 0x0000005b730e7223 */ /* 0x000fe2000001080e */
[----:B------:R-:W-:Y:S01]  /*62a0*/  FFMA.FTZ R41, R126, -R15, R41 ;  /* 0x8000000f7e297223 */ /* 0x000fe20000010029 */
[----:B------:R-:W-:Y:S01]  /*62b0*/  FFMA.FTZ R39, -R15, R132, R39 ;  /* 0x000000840f277223 */ /* 0x000fe20000010127 */
[----:B------:R-:W-:Y:S01]  /*62c0*/  IADD3 R2, P3, R59, UR10, RZ ;  /* 0x0000000a3b027c10 */ /* 0x000fe2000ff7e0ff */
        /* <DEDUP_REMOVED lines=24> */
[C---:B------:R-:W-:Y:S01]  /*6450*/  FFMA.FTZ R89, -R15.reuse, R36, R89 ;  /* 0x000000240f597223 */ /* 0x040fe20000010159 */
[----:B------:R-:W-:Y:S01]  /*6460*/  F2FP.BF16.F32.PACK_AB R17, R12, R17 ;  /* 0x000000110c11723e */ /* 0x000fe200000010ff */
        /* <DEDUP_REMOVED lines=30> */
[----:B------:R-:W-:Y:S01]  /*6650*/  PRMT R0, R17, 0x7632, R0 ;  /* 0x0000763211007816 */ /* 0x000fe20000000000 */
[----:B------:R-:W-:Y:S01]  /*6660*/  FMUL.FTZ R82, R82, R15 ;  /* 0x0000000f52527220 */ /* 0x000fe20000410000 */
[----:B------:R0:W-:Y:S01]  /*6670*/  STG.E.U16 desc[UR8][R2.64+0x2], R16 ;  /* 0x0000021002007986 */ /* 0x0001e2000c101508 */
[----:B------:R-:W-:-:S02]  /*6680*/  F2FP.BF16.F32.PACK_AB R41, R12, R41 ;  /* 0x000000290c29723e */ /* 0x000fc400000010ff */
[----:B------:R-:W-:Y:S01]  /*6690*/  IADD3.X R15, R56, UR11, RZ, P3, !PT ;  /* 0x0000000b380f7c10 */ /* 0x000fe20009ffe4ff */
[----:B------:R-:W-:Y:S01]  /*66a0*/  STG.E.U16 desc[UR8][R2.64], R109 ;  /* 0x0000006d02007986 */ /* 0x000fe2000c101508 */
[----:B------:R-:W-:Y:S02]  /*66b0*/  F2FP.BF16.F32.PACK_AB R93, R18, R93 ;  /* 0x0000005d125d723e */ /* 0x000fe400000010ff */
[----:B------:R-:W-:Y:S01]  /*66c0*/  F2FP.BF16.F32.PACK_AB R27, R20, R27 ;  /* 0x0000001b141b723e */ /* 0x000fe200000010ff */
[----:B------:R1:W-:Y:S01]  /*66d0*/  STG.E.U16 desc[UR8][R2.64+0x4], R17 ;  /* 0x0000041102007986 */ /* 0x0003e2000c101508 */
[----:B------:R-:W-:Y:S02]  /*66e0*/  PRMT R12, R103, 0x7632, R12 ;  /* 0x00007632670c7816 */ /* 0x000fe4000000000c */
[----:B------:R-:W-:Y:S01]  /*66f0*/  PRMT R18, R93, 0x7632, R18 ;  /* 0x000076325d127816 */ /* 0x000fe20000000012 */
[----:B------:R2:W-:Y:S01]  /*6700*/  STG.E.U16 desc[UR8][R2.64+0x6], R0 ;  /* 0x0000060002007986 */ /* 0x0005e2000c101508 */
[----:B0-----:R-:W-:-:S02]  /*6710*/  IADD3 R16, P3, R55, UR10, RZ ;  /* 0x0000000a37107c10 */ /* 0x001fc4000ff7e0ff */
[----:B------:R-:W-:Y:S01]  /*6720*/  F2FP.BF16.F32.PACK_AB R121, R22, R121 ;  /* 0x000000791679723e */ /* 0x000fe200000010ff */
[----:B------:R-:W-:Y:S01]  /*6730*/  STG.E.U16 desc[UR8][R14.64], R103 ;  /* 0x000000670e007986 */ /* 0x000fe2000c101508 */
[----:B------:R-:W-:Y:S02]  /*6740*/  F2FP.BF16.F32.PACK_AB R43, R24, R43 ;  /* 0x0000002b182b723e */ /* 0x000fe400000010ff */
[----:B------:R-:W-:Y:S01]  /*6750*/  F2FP.BF16.F32.PACK_AB R35, R26, R35 ;  /* 0x000000231a23723e */ /* 0x000fe200000010ff */
[----:B------:R0:W-:Y:S01]  /*6760*/  STG.E.U16 desc[UR8][R14.64+0x2], R12 ;  /* 0x0000020c0e007986 */ /* 0x0001e2000c101508 */
[----:B-1----:R-:W-:Y:S02]  /*6770*/  IADD3.X R17, R54, UR11, RZ, P3, !PT ;  /* 0x0000000b36117c10 */ /* 0x002fe40009ffe4ff */
[----:B------:R-:W-:Y:S01]  /*6780*/  F2FP.BF16.F32.PACK_AB R155, R28, R155 ;  /* 0x0000009b1c9b723e */ /* 0x000fe200000010ff */
[----:B------:R-:W-:Y:S01]  /*6790*/  STG.E.U16 desc[UR8][R14.64+0x4], R41 ;  /* 0x000004290e007986 */ /* 0x000fe2000c101508 */
[----:B--2---:R-:W-:-:S02]  /*67a0*/  PRMT R3, R41, 0x7632, R3 ;  /* 0x0000763229037816 */ /* 0x004fc40000000003 */
[----:B------:R-:W-:Y:S02]  /*67b0*/  IADD3 R2, P3, R53, UR10, RZ ;  /* 0x0000000a35027c10 */ /* 0x000fe4000ff7e0ff */
[----:B------:R-:W-:Y:S01]  /*67c0*/  PRMT R0, R27, 0x7632, R0 ;  /* 0x000076321b007816 */ /* 0x000fe20000000000 */
[----:B------:R1:W-:Y:S01]  /*67d0*/  STG.E.U16 desc[UR8][R14.64+0x6], R3 ;  /* 0x000006030e007986 */ /* 0x0003e2000c101508 */
[----:B------:R-:W-:Y:S02]  /*67e0*/  F2FP.BF16.F32.PACK_AB R45, R32, R45 ;  /* 0x0000002d202d723e */ /* 0x000fe400000010ff */
[----:B0-----:R-:W-:Y:S01]  /*67f0*/  PRMT R12, R121, 0x7632, R12 ;  /* 0x00007632790c7816 */ /* 0x001fe2000000000c */
[----:B------:R-:W-:Y:S01]  /*6800*/  STG.E.U16 desc[UR8][R16.64], R93 ;  /* 0x0000005d10007986 */ /* 0x000fe2000c101508 */
[----:B------:R-:W-:Y:S02]  /*6810*/  F2FP.BF16.F32.PACK_AB R37, R34, R37 ;  /* 0x000000252225723e */ /* 0x000fe400000010ff */
[----:B------:R-:W-:Y:S01]  /*6820*/  F2FP.BF16.F32.PACK_AB R51, R38, R51 ;  /* 0x000000332633723e */ /* 0x000fe200000010ff */
[----:B------:R-:W-:Y:S01]  /*6830*/  STG.E.U16 desc[UR8][R16.64+0x2], R18 ;  /* 0x0000021210007986 */ /* 0x000fe2000c101508 */
[----:B------:R-:W-:-:S02]  /*6840*/  PRMT R39, R45, 0x7632, R39 ;  /* 0x000076322d277816 */ /* 0x000fc40000000027 */
[----:B------:R-:W-:Y:S01]  /*6850*/  F2FP.BF16.F32.PACK_AB R49, R36, R49 ;  /* 0x000000312431723e */ /* 0x000fe200000010ff */
[----:B------:R-:W-:Y:S01]  /*6860*/  STG.E.U16 desc[UR8][R16.64+0x4], R27 ;  /* 0x0000041b10007986 */ /* 0x000fe2000c101508 */
[----:B-1----:R-:W-:Y:S02]  /*6870*/  IADD3.X R3, R52, UR11, RZ, P3, !PT ;  /* 0x0000000b34037c10 */ /* 0x002fe40009ffe4ff */
[----:B------:R-:W-:Y:S01]  /*6880*/  IADD3 R14, P3, R81, UR10, RZ ;  /* 0x0000000a510e7c10 */ /* 0x000fe2000ff7e0ff */
[----:B------:R0:W-:Y:S01]  /*6890*/  STG.E.U16 desc[UR8][R16.64+0x6], R0 ;  /* 0x0000060010007986 */ /* 0x0001e2000c101508 */
[----:B------:R-:W-:Y:S02]  /*68a0*/  F2FP.BF16.F32.PACK_AB R85, R40, R85 ;  /* 0x000000552855723e */ /* 0x000fe400000010ff */
[----:B------:R-:W-:Y:S01]  /*68b0*/  IADD3.X R15, R80, UR11, RZ, P3, !PT ;  /* 0x0000000b500f7c10 */ /* 0x000fe20009ffe4ff */
[----:B------:R-:W-:Y:S01]  /*68c0*/  STG.E.U16 desc[UR8][R2.64], R121 ;  /* 0x0000007902007986 */ /* 0x000fe2000c101508 */
[----:B------:R-:W-:-:S02]  /*68d0*/  IADD3 R78, P3, R78, UR10, RZ ;  /* 0x0000000a4e4e7c10 */ /* 0x000fc4000ff7e0ff */
[----:B------:R-:W-:Y:S01]  /*68e0*/  F2FP.BF16.F32.PACK_AB R29, R82, R29 ;  /* 0x0000001d521d723e */ /* 0x000fe200000010ff */
[----:B------:R1:W-:Y:S01]  /*68f0*/  STG.E.U16 desc[UR8][R2.64+0x2], R12 ;  /* 0x0000020c02007986 */ /* 0x0003e2000c101508 */
[----:B------:R-:W-:Y:S02]  /*6900*/  IADD3.X R79, R79, UR11, RZ, P3, !PT ;  /* 0x0000000b4f4f7c10 */ /* 0x000fe40009ffe4ff */
[----:B------:R-:W-:Y:S01]  /*6910*/  IADD3 R76, P3, R76, UR10, RZ ;  /* 0x0000000a4c4c7c10 */ /* 0x000fe2000ff7e0ff */
[----:B------:R-:W-:Y:S01]  /*6920*/  STG.E.U16 desc[UR8][R2.64+0x4], R43 ;  /* 0x0000042b02007986 */ /* 0x000fe2000c101508 */
[----:B0-----:R-:W-:Y:S02]  /*6930*/  PRMT R17, R43, 0x7632, R17 ;  /* 0x000076322b117816 */ /* 0x001fe40000000011 */
[----:B------:R-:W-:Y:S02]  /*6940*/  PRMT R0, R35, 0x7632, R0 ;  /* 0x0000763223007816 */ /* 0x000fe40000000000 */
[----:B------:R-:W-:Y:S01]  /*6950*/  IADD3.X R77, R77, UR11, RZ, P3, !PT ;  /* 0x0000000b4d4d7c10 */ /* 0x000fe20009ffe4ff */
[----:B------:R0:W-:Y:S01]  /*6960*/  STG.E.U16 desc[UR8][R2.64+0x6], R17 ;  /* 0x0000061102007986 */ /* 0x0001e2000c101508 */
[----:B------:R-:W-:-:S02]  /*6970*/  PRMT R38, R49, 0x7632, R38 ;  /* 0x0000763231267816 */ /* 0x000fc40000000026 */
[----:B-1----:R-:W-:Y:S01]  /*6980*/  PRMT R12, R29, 0x7632, R12 ;  /* 0x000076321d0c7816 */ /* 0x002fe2000000000c */
[----:B------:R1:W-:Y:S04]  /*6990*/  STG.E.U16 desc[UR8][R14.64+0x2], R0 ;  /* 0x000002000e007986 */ /* 0x0003e8000c101508 */
[----:B------:R-:W-:Y:S01]  /*69a0*/  STG.E.U16 desc[UR8][R14.64], R35 ;  /* 0x000000230e007986 */ /* 0x000fe2000c101508 */
[----:B0-----:R-:W-:-:S03]  /*69b0*/  PRMT R3, R155, 0x7632, R3 ;  /* 0x000076329b037816 */ /* 0x001fc60000000003 */
[----:B------:R-:W-:Y:S01]  /*69c0*/  STG.E.U16 desc[UR8][R14.64+0x4], R155 ;  /* 0x0000049b0e007986 */ /* 0x000fe2000c101508 */
[----:B------:R-:W-:Y:S02]  /*69d0*/  IADD3 R2, P3, R13, UR10, RZ ;  /* 0x0000000a0d027c10 */ /* 0x000fe4000ff7e0ff */
[----:B-1----:R-:W-:Y:S01]  /*69e0*/  PRMT R0, R37, 0x7632, R0 ;  /* 0x0000763225007816 */ /* 0x002fe20000000000 */
[----:B------:R0:W-:Y:S04]  /*69f0*/  STG.E.U16 desc[UR8][R14.64+0x6], R3 ;  /* 0x000006030e007986 */ /* 0x0001e8000c101508 */
[----:B------:R-:W-:Y:S04]  /*6a00*/  STG.E.U16 desc[UR8][R78.64], R45 ;  /* 0x0000002d4e007986 */ /* 0x000fe8000c101508 */
[----:B------:R-:W-:Y:S01]  /*6a10*/  STG.E.U16 desc[UR8][R78.64+0x2], R39 ;  /* 0x000002274e007986 */ /* 0x000fe2000c101508 */
[----:B0-----:R-:W-:-:S03]  /*6a20*/  PRMT R3, R51, 0x7632, R3 ;  /* 0x0000763233037816 */ /* 0x001fc60000000003 */
[----:B------:R-:W-:Y:S04]  /*6a30*/  STG.E.U16 desc[UR8][R78.64+0x4], R37 ;  /* 0x000004254e007986 */ /* 0x000fe8000c101508 */
[----:B------:R0:W-:Y:S04]  /*6a40*/  STG.E.U16 desc[UR8][R78.64+0x6], R0 ;  /* 0x000006004e007986 */ /* 0x0001e8000c101508 */
[----:B------:R1:W-:Y:S04]  /*6a50*/  STG.E.U16 desc[UR8][R76.64+0x6], R3 ;  /* 0x000006034c007986 */ /* 0x0003e8000c101508 */
[----:B------:R2:W-:Y:S01]  /*6a60*/  STG.E.U16 desc[UR8][R76.64], R49 ;  /* 0x000000314c007986 */ /* 0x0005e2000c101508 */
[----:B0-----:R-:W-:-:S03]  /*6a70*/  PRMT R0, R85, 0x7632, R0 ;  /* 0x0000763255007816 */ /* 0x001fc60000000000 */
[----:B------:R2:W-:Y:S01]  /*6a80*/  STG.E.U16 desc[UR8][R76.64+0x2], R38 ;  /* 0x000002264c007986 */ /* 0x0005e2000c101508 */
[----:B-1----:R-:W-:-:S03]  /*6a90*/  IADD3.X R3, R75, UR11, RZ, P3, !PT ;  /* 0x0000000b4b037c10 */ /* 0x002fc60009ffe4ff */
[----:B------:R2:W-:Y:S04]  /*6aa0*/  STG.E.U16 desc[UR8][R76.64+0x4], R51 ;  /* 0x000004334c007986 */ /* 0x0005e8000c101508 */
[----:B------:R2:W-:Y:S04]  /*6ab0*/  STG.E.U16 desc[UR8][R2.64], R85 ;  /* 0x0000005502007986 */ /* 0x0005e8000c101508 */
[----:B------:R2:W-:Y:S04]  /*6ac0*/  STG.E.U16 desc[UR8][R2.64+0x2], R0 ;  /* 0x0000020002007986 */ /* 0x0005e8000c101508 */
[----:B------:R2:W-:Y:S04]  /*6ad0*/  STG.E.U16 desc[UR8][R2.64+0x4], R29 ;  /* 0x0000041d02007986 */ /* 0x0005e8000c101508 */
[----:B------:R2:W-:Y:S01]  /*6ae0*/  STG.E.U16 desc[UR8][R2.64+0x6], R12 ;  /* 0x0000060c02007986 */ /* 0x0005e2000c101508 */
[----:B------:R-:W-:Y:S05]  /*6af0*/  @!P1 BRA `(.L_x_885) ;  /* 0x0000000000149947 */ /* 0x000fea0003800000 */
[----:B------:R-:W-:Y:S05]  /*6b00*/  @!P2 BRA `(.L_x_886) ;  /* 0x00000000000ca947 */ /* 0x000fea0003800000 */
[----:B------:R-:W-:Y:S01]  /*6b10*/  UCGABAR_WAIT ;  /* 0x0000000000007dc7 */ /* 0x000fe20008000000 */
[----:B------:R-:W-:Y:S01]  /*6b20*/  CCTL.IVALL ;  /* 0x00000000ff00798f */ /* 0x000fe20002000000 */
[----:B------:R-:W-:Y:S05]  /*6b30*/  BRA `(.L_x_885) ;  /* 0x0000000000047947 */ /* 0x000fea0003800000 */
.L_x_886:
[----:B------:R-:W-:Y:S06]  /*6b40*/  BAR.SYNC.DEFER_BLOCKING 0x0 ;  /* 0x0000000000007b1d */ /* 0x000fec0000010000 */
.L_x_885:
[----:B------:R-:W-:Y:S02]  /*6b50*/  LOP3.LUT R62, R62, 0x1, RZ, 0x3c, !PT ;  /* 0x000000013e3e7812 */ /* 0x000fe400078e3cff */
[----:B------:R-:W-:Y:S01]  /*6b60*/  MOV R72, R107 ;  /* 0x0000006b00487202 */ /* 0x000fe20000000f00 */
[----:B------:R-:W-:Y:S06]  /*6b70*/  @!P0 BRA `(.L_x_887) ;  /* 0xffffff98007c8947 */ /* 0x000fec000383ffff */
.L_x_866:
[----:B--2---:R-:W1:Y:S02]  /*6b80*/  S2R R0, SR_TID.X ;  /* 0x0000000000007919 */ /* 0x004e640000002100 */
[----:B-1----:R-:W-:-:S13]  /*6b90*/  ISETP.NE.AND P0, PT, R0, RZ, PT ;  /* 0x000000ff0000720c */ /* 0x002fda0003f05270 */
[----:B------:R-:W-:Y:S05]  /*6ba0*/  @P0 BRA `(.L_x_888) ;  /* 0x0000000000280947 */ /* 0x000fea0003800000 */
[----:B0-----:R-:W0:Y:S01]  /*6bb0*/  LDC.64 R2, c[0x0][0x268] ;  /* 0x00009a00ff027b82 */ /* 0x001e220000000a00 */
[----:B------:R-:W-:-:S04]  /*6bc0*/  LOP3.LUT R4, R74, 0x7, RZ, 0xc0, !PT ;  /* 0x000000074a047812 */ /* 0x000fc800078ec0ff */
[----:B------:R-:W-:-:S05]  /*6bd0*/  LOP3.LUT R5, R4, 0x48, RZ, 0xfc, !PT ;  /* 0x0000004804057812 */ /* 0x000fca00078efcff */
[----:B0-----:R-:W-:-:S07]  /*6be0*/  IMAD.WIDE.U32 R2, R5, 0x4, R2 ;  /* 0x0000000405027825 */ /* 0x001fce00078e0002 */
.L_x_889:
[----:B------:R-:W2:Y:S04]  /*6bf0*/  LD.E.STRONG.GPU R5, desc[UR8][R2.64] ;  /* 0x0000000802057980 */ /* 0x000ea8000c10f900 */
[----:B--2---:R-:W-:Y:S01]  /*6c00*/  CCTL.IVALL ;  /* 0x00000000ff00798f */ /* 0x004fe20002000000 */
[----:B------:R-:W-:Y:S05]  /*6c10*/  YIELD ;  /* 0x0000000000007946 */ /* 0x000fea0003800000 */
[----:B-----5:R-:W-:-:S04]  /*6c20*/  LOP3.LUT R5, R5, R108, RZ, 0x3c, !PT ;  /* 0x0000006c05057212 */ /* 0x020fc800078e3cff */
[----:B------:R-:W-:-:S13]  /*6c30*/  ISETP.GT.AND P0, PT, R5, -0x1, PT ;  /* 0xffffffff0500780c */ /* 0x000fda0003f04270 */
[----:B------:R-:W-:Y:S05]  /*6c40*/  @P0 BRA `(.L_x_889) ;  /* 0xfffffffc00e80947 */ /* 0x000fea000383ffff */
.L_x_888:
[----:B------:R-:W-:Y:S05]  /*6c50*/  WARPSYNC.ALL ;  /* 0x0000000000007948 */ /* 0x000fea0003800000 */
[----:B------:R-:W-:Y:S01]  /*6c60*/  SHF.R.U32.HI R2, RZ, 0x2, R74 ;  /* 0x00000002ff027819 */ /* 0x000fe2000001164a */
[----:B------:R-:W-:Y:S01]  /*6c70*/  BAR.SYNC.DEFER_BLOCKING 0x0 ;  /* 0x0000000000007b1d */ /* 0x000fe20000010000 */
[----:B0-----:R-:W-:Y:S02]  /*6c80*/  LOP3.LUT R3, R74, 0x7, RZ, 0xc0, !PT ;  /* 0x000000074a037812 */ /* 0x001fe400078ec0ff */
        /* <DEDUP_REMOVED lines=75> */
.L_x_906:
        /* <DEDUP_REMOVED lines=40> */
.L_x_893:
[----:B------:R-:W-:Y:S05]  /*73c0*/  BSYNC B1 ;  /* 0x0000000000017941 */ /* 0x000fea0003800000 */
.L_x_892:
        /* <DEDUP_REMOVED lines=18> */
.L_x_896:
[----:B------:R-:W2:Y:S04]  /*74f0*/  LDG.E.64 R32, desc[UR8][R26.64+-0x64000] ;  /* 0xf9c000081a207981 */ /* 0x000ea8000c1e1b00 */
[----:B------:R-:W3:Y:S04]  /*7500*/  LDG.E.64 R34, desc[UR8][R26.64+-0x32000] ;  /* 0xfce000081a227981 */ /* 0x000ee8000c1e1b00 */
        /* <DEDUP_REMOVED lines=53> */
.L_x_895:
[----:B------:R-:W-:Y:S05]  /*7860*/  BSYNC B1 ;  /* 0x0000000000017941 */ /* 0x000fea0003800000 */
.L_x_894:
        /* <DEDUP_REMOVED lines=11> */
[----:B------:R-:W4:Y:S04]  /*7920*/  LDG.E.64 R44, desc[UR8][R26.64+0x96000] ;  /* 0x096000081a2c7981 */ /* 0x000f28000c1e1b00 */
        /* <DEDUP_REMOVED lines=23> */
.L_x_898:
[----:B------:R-:W-:Y:S05]  /*7aa0*/  BSYNC B1 ;  /* 0x0000000000017941 */ /* 0x000fea0003800000 */
.L_x_897:
        /* <DEDUP_REMOVED lines=15> */
.L_x_891:
[----:B------:R-:W-:Y:S05]  /*7ba0*/  BSYNC B0 ;  /* 0x0000000000007941 */ /* 0x000fea0003800000 */
.L_x_890:
        /* <DEDUP_REMOVED lines=38> */
.L_x_915:
        /* <DEDUP_REMOVED lines=43> */
.L_x_925:
        /* <DEDUP_REMOVED lines=37> */
.L_x_935:
[----:B0-----:R-:W-:Y:S01]  /*8310*/  FADD.FTZ R31, R30, R31 ;  /* 0x0000001f1e1f7221 */ /* 0x001fe20000010000 */
[----:B------:R-:W-:-:S04]  /*8320*/  @!P1 F2FP.BF16.F32.PACK_AB R30, RZ, R36 ;  /* 0x00000024ff1e923e */ /* 0x000fc800000010ff */
[----:B------:R-:W-:Y:S02]  /*8330*/  PRMT R32, R30, 0x7610, R32 ;  /* 0x000076101e207816 */ /* 0x000fe40000000020 */
[----:B------:R-:W-:Y:S02]  /*8340*/  @!P1 F2FP.BF16.F32.PACK_AB R31, RZ, R31 ;  /* 0x0000001fff1f923e */ /* 0x000fe400000010ff */
[----:B------:R-:W-:Y:S01]  /*8350*/  MOV R30, R19 ;  /* 0x00000013001e7202 */ /* 0x000fe20000000f00 */
[----:B------:R3:W-:Y:S04]  /*8360*/  @!P1 STG.E.U16 desc[UR8][R26.64+0x50], R32 ;  /* 0x000050201a009986 */ /* 0x0007e8000c101508 */
[----:B------:R3:W-:Y:S02]  /*8370*/  @!P1 STG.E.U16 desc[UR8][R28.64+0x50], R31 ;  /* 0x0000501f1c009986 */ /* 0x0007e4000c101508 */
.L_x_901:
[----:B------:R-:W-:Y:S05]  /*8380*/  BSYNC B0 ;  /* 0x0000000000007941 */ /* 0x000fea0003800000 */
.L_x_900:
        /* <DEDUP_REMOVED lines=24> */
[----:B------:R-:W-:Y:S02]  /*8510*/  @!P0 LEA R45, R40, UR6, 0x7 ;  /* 0x00000006282d8c11 */ /* 0x000fe4000f8e38ff */
        /* <DEDUP_REMOVED lines=121> */
.L_x_969:
[----:B-12---:R-:W-:Y:S01]  /*8cb0*/  FADD.FTZ R31, R47, R30 ;  /* 0x0000001e2f1f7221 */ /* 0x006fe20000010000 */
[----:B------:R-:W-:-:S04]  /*8cc0*/  @!P0 F2FP.BF16.F32.PACK_AB R30, RZ, R34 ;  /* 0x00000022ff1e823e */ /* 0x000fc800000010ff */
[----:B------:R-:W-:Y:S01]  /*8cd0*/  @!P0 F2FP.BF16.F32.PACK_AB R31, RZ, R31 ;  /* 0x0000001fff1f823e */ /* 0x000fe200000010ff */
[----:B------:R4:W-:Y:S04]  /*8ce0*/  @!P0 STG.E.U16 desc[UR8][R26.64+0x78], R30 ;  /* 0x0000781e1a008986 */ /* 0x0009e8000c101508 */
[----:B------:R4:W-:Y:S02]  /*8cf0*/  @!P0 STG.E.U16 desc[UR8][R28.64+0x78], R31 ;  /* 0x0000781f1c008986 */ /* 0x0009e4000c101508 */
.L_x_899:
[----:B------:R-:W-:Y:S05]  /*8d00*/  WARPSYNC.ALL ;  /* 0x0000000000007948 */ /* 0x000fea0003800000 */
[----:B------:R-:W-:Y:S01]  /*8d10*/  IADD3 R23, R23, 0x240, RZ ;  /* 0x0000024017177810 */ /* 0x000fe20007ffe0ff */
[----:B------:R-:W-:Y:S03]  /*8d20*/  BAR.SYNC.DEFER_BLOCKING 0x0 ;  /* 0x0000000000007b1d */ /* 0x000fe60000010000 */
[----:B------:R-:W-:-:S13]  /*8d30*/  ISETP.GE.AND P0, PT, R23, R2, PT ;  /* 0x000000021700720c */ /* 0x000fda0003f06270 */
[----:B------:R-:W-:Y:S05]  /*8d40*/  @!P0 BRA `(.L_x_906) ;  /* 0xffffffe000fc8947 */ /* 0x000fea000383ffff */
[----:B------:R-:W-:Y:S05]  /*8d50*/  EXIT ;  /* 0x000000000000794d */ /* 0x000fea0003800000 */
.L_x_902:
[----:B------:R-:W-:Y:S01]  /*8d60*/  HFMA2.MMA R53, -RZ, RZ, 0, 4.76837158203125e-07 ;  /* 0x00000008ff357435 */ /* 0x000fe200000001ff */
[----:B-1----:R-:W-:Y:S02]  /*8d70*/  MOV R54, R26 ;  /* 0x0000001a00367202 */ /* 0x002fe40000000f00 */
[----:B------:R-:W-:Y:S02]  /*8d80*/  MOV R56, 0x101f ;  /* 0x0000101f00387802 */ /* 0x000fe40000000f00 */
[----:B------:R-:W-:-:S07]  /*8d90*/  MOV R51, 0xffff ;  /* 0x0000ffff00337802 */ /* 0x000fce0000000f00 */
[----:B0-2--5:R-:W-:Y:S05]  /*8da0*/  WARPSYNC.COLLECTIVE R51, `(.L_x_907) ;  /* 0x0000000033087348 */ /* 0x025fea0003c00000 */
[----:B------:R1:W3:Y:S02]  /*8db0*/  SHFL.BFLY P2, R52, R54, R53, R56 ;  /* 0x0c00003536347389 */ /* 0x0002e40000040038 */
[----:B0123-5:R-:W-:Y:S01]  /*8dc0*/  ENDCOLLECTIVE ;  /* 0x000000000000791b */ /* 0x02ffe20003800000 */
.L_x_907:
[----:B------:R-:W-:Y:S02]  /*8dd0*/  MOV R54, R27 ;  /* 0x0000001b00367202 */ /* 0x000fe40000000f00 */
[----:B------:R-:W-:-:S07]  /*8de0*/  MOV R29, R52 ;  /* 0x00000034001d7202 */ /* 0x000fce0000000f00 */
[----:B------:R-:W-:Y:S05]  /*8df0*/  WARPSYNC.COLLECTIVE R51, `(.L_x_908) ;  /* 0x0000000033087348 */ /* 0x000fea0003c00000 */
[----:B------:R0:W1:Y:S02]  /*8e00*/  SHFL.BFLY P2, R52, R54, R53, R56 ;  /* 0x0c00003536347389 */ /* 0x0000640000040038 */
[----:B01----:R-:W-:Y:S01]  /*8e10*/  ENDCOLLECTIVE ;  /* 0x000000000000791b */ /* 0x003fe20003800000 */
.L_x_908:
[----:B------:R-:W-:Y:S01]  /*8e20*/  FADD.FTZ R29, R29, R26 ;  /* 0x0000001a1d1d7221 */ /* 0x000fe20000010000 */
[----:B------:R-:W-:-:S04]  /*8e30*/  HFMA2.MMA R53, -RZ, RZ, 0, 2.384185791015625e-07 ;  /* 0x00000004ff357435 */ /* 0x000fc800000001ff */
[----:B------:R-:W-:Y:S02]  /*8e40*/  MOV R54, R29 ;  /* 0x0000001d00367202 */ /* 0x000fe40000000f00 */
[----:B------:R-:W-:-:S07]  /*8e50*/  MOV R28, R52 ;  /* 0x00000034001c7202 */ /* 0x000fce0000000f00 */
[----:B------:R-:W-:Y:S05]  /*8e60*/  WARPSYNC.COLLECTIVE R51, `(.L_x_909) ;  /* 0x0000000033087348 */ /* 0x000fea0003c00000 */
[----:B------:R0:W1:Y:S02]  /*8e70*/  SHFL.BFLY P2, R52, R54, R53, R56 ;  /* 0x0c00003536347389 */ /* 0x0000640000040038 */
[----:B01----:R-:W-:Y:S01]  /*8e80*/  ENDCOLLECTIVE ;  /* 0x000000000000791b */ /* 0x003fe20003800000 */
.L_x_909:
[----:B------:R-:W-:-:S05]  /*8e90*/  FADD.FTZ R28, R28, R27 ;  /* 0x0000001b1c1c7221 */ /* 0x000fca0000010000 */
[----:B------:R-:W-:Y:S02]  /*8ea0*/  MOV R54, R28 ;  /* 0x0000001c00367202 */ /* 0x000fe40000000f00 */
[----:B------:R-:W-:-:S07]  /*8eb0*/  MOV R30, R52 ;  /* 0x00000034001e7202 */ /* 0x000fce0000000f00 */
[----:B------:R-:W-:Y:S05]  /*8ec0*/  WARPSYNC.COLLECTIVE R51, `(.L_x_910) ;  /* 0x0000000033087348 */ /* 0x000fea0003c00000 */
[----:B------:R0:W1:Y:S02]  /*8ed0*/  SHFL.BFLY P2, R52, R54, R53, R56 ;  /* 0x0c00003536347389 */ /* 0x0000640000040038 */
[----:B01----:R-:W-:Y:S01]  /*8ee0*/  ENDCOLLECTIVE ;  /* 0x000000000000791b */ /* 0x003fe20003800000 */
.L_x_910:
[----:B------:R-:W-:Y:S01]  /*8ef0*/  FADD.FTZ R30, R29, R30 ;  /* 0x0000001e1d1e7221 */ /* 0x000fe20000010000 */
[----:B------:R-:W-:-:S04]  /*8f00*/  HFMA2.MMA R53, -RZ, RZ, 0, 1.1920928955078125e-07 ;  /* 0x00000002ff357435 */ /* 0x000fc800000001ff */
[----:B------:R-:W-:Y:S02]  /*8f10*/  MOV R54, R30 ;  /* 0x0000001e00367202 */ /* 0x000fe40000000f00 */
[----:B------:R-:W-:-:S07]  /*8f20*/  MOV R31, R52 ;  /* 0x00000034001f7202 */ /* 0x000fce0000000f00 */
[----:B------:R-:W-:Y:S05]  /*8f30*/  WARPSYNC.COLLECTIVE R51, `(.L_x_911) ;  /* 0x0000000033087348 */ /* 0x000fea0003c00000 */
[----:B------:R0:W1:Y:S02]  /*8f40*/  SHFL.BFLY P2, R52, R54, R53, R56 ;  /* 0x0c00003536347389 */ /* 0x0000640000040038 */
[----:B01----:R-:W-:Y:S01]  /*8f50*/  ENDCOLLECTIVE ;  /* 0x000000000000791b */ /* 0x003fe20003800000 */
.L_x_911:
[----:B------:R-:W-:-:S05]  /*8f60*/  FADD.FTZ R31, R28, R31 ;  /* 0x0000001f1c1f7221 */ /* 0x000fca0000010000 */
[----:B------:R-:W-:Y:S02]  /*8f70*/  MOV R54, R31 ;  /* 0x0000001f00367202 */ /* 0x000fe40000000f00 */
[----:B------:R-:W-:-:S07]  /*8f80*/  MOV R33, R52 ;  /* 0x0000003400217202 */ /* 0x000fce0000000f00 */
[----:B------:R-:W-:Y:S05]  /*8f90*/  WARPSYNC.COLLECTIVE R51, `(.L_x_912) ;  /* 0x0000000033087348 */ /* 0x000fea0003c00000 */
[----:B------:R0:W1:Y:S02]  /*8fa0*/  SHFL.BFLY P2, R52, R54, R53, R56 ;  /* 0x0c00003536347389 */ /* 0x0000640000040038 */
[----:B01----:R-:W-:Y:S01]  /*8fb0*/  ENDCOLLECTIVE ;  /* 0x000000000000791b */ /* 0x003fe20003800000 */
.L_x_912:
[----:B------:R-:W-:Y:S01]  /*8fc0*/  FADD.FTZ R33, R30, R33 ;  /* 0x000000211e217221 */ /* 0x000fe20000010000 */
[----:B------:R-:W-:-:S04]  /*8fd0*/  HFMA2.MMA R53, -RZ, RZ, 0, 5.9604644775390625e-08 ;  /* 0x00000001ff357435 */ /* 0x000fc800000001ff */
[----:B------:R-:W-:Y:S02]  /*8fe0*/  MOV R54, R33 ;  /* 0x0000002100367202 */ /* 0x000fe40000000f00 */
[----:B------:R-:W-:-:S07]  /*8ff0*/  MOV R26, R52 ;  /* 0x00000034001a7202 */ /* 0x000fce0000000f00 */
[----:B------:R-:W-:Y:S05]  /*9000*/  WARPSYNC.COLLECTIVE R51, `(.L_x_913) ;  /* 0x0000000033087348 */ /* 0x000fea0003c00000 */
[----:B------:R0:W1:Y:S02]  /*9010*/  SHFL.BFLY P2, R52, R54, R53, R56 ;  /* 0x0c00003536347389 */ /* 0x0000640000040038 */
[----:B01----:R-:W-:Y:S01]  /*9020*/  ENDCOLLECTIVE ;  /* 0x000000000000791b */ /* 0x003fe20003800000 */
.L_x_913:
[----:B------:R-:W-:-:S05]  /*9030*/  FADD.FTZ R32, R31, R26 ;  /* 0x0000001a1f207221 */ /* 0x000fca0000010000 */
[----:B------:R-:W-:Y:S02]  /*9040*/  MOV R54, R32 ;  /* 0x0000002000367202 */ /* 0x000fe40000000f00 */
[----:B------:R-:W-:-:S07]  /*9050*/  MOV R34, R52 ;  /* 0x0000003400227202 */ /* 0x000fce0000000f00 */
[----:B------:R-:W-:Y:S05]  /*9060*/  WARPSYNC.COLLECTIVE R51, `(.L_x_914) ;  /* 0x0000000033087348 */ /* 0x000fea0003c00000 */
[----:B------:R0:W1:Y:S02]  /*9070*/  SHFL.BFLY P2, R52, R54, R53, R56 ;  /* 0x0c00003536347389 */ /* 0x0000640000040038 */
[----:B01----:R-:W-:Y:S01]  /*9080*/  ENDCOLLECTIVE ;  /* 0x000000000000791b */ /* 0x003fe20003800000 */
.L_x_914:
[----:B------:R-:W-:Y:S01]  /*9090*/  FADD.FTZ R34, R33, R34 ;  /* 0x0000002221227221 */ /* 0x000fe20000010000 */
[----:B------:R-:W-:Y:S01]  /*90a0*/  MOV R35, R52 ;  /* 0x0000003400237202 */ /* 0x000fe20000000f00 */
[----:B------:R-:W-:Y:S06]  /*90b0*/  BRA `(.L_x_915) ;  /* 0xffffffec00547947 */ /* 0x000fec000383ffff */
.L_x_903:
        /* <DEDUP_REMOVED lines=8> */
.L_x_917:
[----:B------:R-:W-:Y:S05]  /*9140*/  BSYNC B1 ;  /* 0x0000000000017941 */ /* 0x000fea0003800000 */
.L_x_916:
        /* <DEDUP_REMOVED lines=8> */
.L_x_918:
[----:B------:R-:W-:Y:S01]  /*91d0*/  FADD.FTZ R33, R33, R30 ;  /* 0x0000001e21217221 */ /* 0x000fe20000010000 */
[----:B------:R-:W-:-:S04]  /*91e0*/  HFMA2.MMA R53, -RZ, RZ, 0, 2.384185791015625e-07 ;  /* 0x00000004ff357435 */ /* 0x000fc800000001ff */
[----:B------:R-:W-:Y:S02]  /*91f0*/  MOV R54, R33 ;  /* 0x0000002100367202 */ /* 0x000fe40000000f00 */
[----:B------:R-:W-:-:S07]  /*9200*/  MOV R32, R52 ;  /* 0x0000003400207202 */ /* 0x000fce0000000f00 */
[----:B------:R-:W-:Y:S05]  /*9210*/  WARPSYNC.COLLECTIVE R51, `(.L_x_919) ;  /* 0x0000000033087348 */ /* 0x000fea0003c00000 */
[----:B------:R0:W1:Y:S02]  /*9220*/  SHFL.BFLY P2, R52, R54, R53, R56 ;  /* 0x0c00003536347389 */ /* 0x0000640000040038 */
[----:B01----:R-:W-:Y:S01]  /*9230*/  ENDCOLLECTIVE ;  /* 0x000000000000791b */ /* 0x003fe20003800000 */
.L_x_919:
[----:B------:R-:W-:-:S05]  /*9240*/  FADD.FTZ R32, R32, R31 ;  /* 0x0000001f20207221 */ /* 0x000fca0000010000 */
[----:B------:R-:W-:Y:S02]  /*9250*/  MOV R54, R32 ;  /* 0x0000002000367202 */ /* 0x000fe40000000f00 */
[----:B------:R-:W-:-:S07]  /*9260*/  MOV R34, R52 ;  /* 0x0000003400227202 */ /* 0x000fce0000000f00 */
[----:B------:R-:W-:Y:S05]  /*9270*/  WARPSYNC.COLLECTIVE R51, `(.L_x_920) ;  /* 0x0000000033087348 */ /* 0x000fea0003c00000 */
[----:B------:R0:W1:Y:S02]  /*9280*/  SHFL.BFLY P2, R52, R54, R53, R56 ;  /* 0x0c00003536347389 */ /* 0x0000640000040038 */
[----:B01----:R-:W-:Y:S01]  /*9290*/  ENDCOLLECTIVE ;  /* 0x000000000000791b */ /* 0x003fe20003800000 */
.L_x_920:
[----:B------:R-:W-:Y:S01]  /*92a0*/  FADD.FTZ R34, R33, R34 ;  /* 0x0000002221227221 */ /* 0x000fe20000010000 */
[----:B------:R-:W-:-:S04]  /*92b0*/  HFMA2.MMA R53, -RZ, RZ, 0, 1.1920928955078125e-07 ;  /* 0x00000002ff357435 */ /* 0x000fc800000001ff */
[----:B------:R-:W-:Y:S02]  /*92c0*/  MOV R54, R34 ;  /* 0x0000002200367202 */ /* 0x000fe40000000f00 */
[----:B------:R-:W-:-:S07]  /*92d0*/  MOV R35, R52 ;  /* 0x0000003400237202 */ /* 0x000fce0000000f00 */
[----:B------:R-:W-:Y:S05]  /*92e0*/  WARPSYNC.COLLECTIVE R51, `(.L_x_921) ;  /* 0x0000000033087348 */ /* 0x000fea0003c00000 */
[----:B------:R0:W1:Y:S02]  /*92f0*/  SHFL.BFLY P2, R52, R54, R53, R56 ;  /* 0x0c00003536347389 */ /* 0x0000640000040038 */
[----:B01----:R-:W-:Y:S01]  /*9300*/  ENDCOLLECTIVE ;  /* 0x000000000000791b */ /* 0x003fe20003800000 */
.L_x_921:
[----:B------:R-:W-:-:S05]  /*9310*/  FADD.FTZ R35, R32, R35 ;  /* 0x0000002320237221 */ /* 0x000fca0000010000 */
[----:B------:R-:W-:Y:S02]  /*9320*/  MOV R54, R35 ;  /* 0x0000002300367202 */ /* 0x000fe40000000f00 */
[----:B------:R-:W-:-:S07]  /*9330*/  MOV R37, R52 ;  /* 0x0000003400257202 */ /* 0x000fce0000000f00 */
[----:B------:R-:W-:Y:S05]  /*9340*/  WARPSYNC.COLLECTIVE R51, `(.L_x_922) ;  /* 0x0000000033087348 */ /* 0x000fea0003c00000 */
[----:B------:R0:W1:Y:S02]  /*9350*/  SHFL.BFLY P2, R52, R54, R53, R56 ;  /* 0x0c00003536347389 */ /* 0x0000640000040038 */
[----:B01----:R-:W-:Y:S01]  /*9360*/  ENDCOLLECTIVE ;  /* 0x000000000000791b */ /* 0x003fe20003800000 */
.L_x_922:
[----:B------:R-:W-:Y:S01]  /*9370*/  FADD.FTZ R37, R34, R37 ;  /* 0x0000002522257221 */ /* 0x000fe20000010000 */
[----:B------:R-:W-:-:S04]  /*9380*/  HFMA2.MMA R53, -RZ, RZ, 0, 5.9604644775390625e-08 ;  /* 0x00000001ff357435 */ /* 0x000fc800000001ff */
[----:B------:R-:W-:Y:S02]  /*9390*/  MOV R54, R37 ;  /* 0x0000002500367202 */ /* 0x000fe40000000f00 */
[----:B------:R-:W-:-:S07]  /*93a0*/  MOV R30, R52 ;  /* 0x00000034001e7202 */ /* 0x000fce0000000f00 */
[----:B------:R-:W-:Y:S05]  /*93b0*/  WARPSYNC.COLLECTIVE R51, `(.L_x_923) ;  /* 0x0000000033087348 */ /* 0x000fea0003c00000 */
[----:B------:R0:W1:Y:S02]  /*93c0*/  SHFL.BFLY P2, R52, R54, R53, R56 ;  /* 0x0c00003536347389 */ /* 0x0000640000040038 */
[----:B01----:R-:W-:Y:S01]  /*93d0*/  ENDCOLLECTIVE ;  /* 0x000000000000791b */ /* 0x003fe20003800000 */
.L_x_923:
[----:B------:R-:W-:-:S05]  /*93e0*/  FADD.FTZ R30, R35, R30 ;  /* 0x0000001e231e7221 */ /* 0x000fca0000010000 */
[----:B------:R-:W-:Y:S02]  /*93f0*/  MOV R54, R30 ;  /* 0x0000001e00367202 */ /* 0x000fe40000000f00 */
[----:B------:R-:W-:-:S07]  /*9400*/  MOV R36, R52 ;  /* 0x0000003400247202 */ /* 0x000fce0000000f00 */
[----:B------:R-:W-:Y:S05]  /*9410*/  WARPSYNC.COLLECTIVE R51, `(.L_x_924) ;  /* 0x0000000033087348 */ /* 0x000fea0003c00000 */
[----:B------:R0:W1:Y:S02]  /*9420*/  SHFL.BFLY P2, R52, R54, R53, R56 ;  /* 0x0c00003536347389 */ /* 0x0000640000040038 */
[----:B01----:R-:W-:Y:S01]  /*9430*/  ENDCOLLECTIVE ;  /* 0x000000000000791b */ /* 0x003fe20003800000 */
.L_x_924:
[----:B------:R-:W-:Y:S01]  /*9440*/  FADD.FTZ R36, R37, R36 ;  /* 0x0000002425247221 */ /* 0x000fe20000010000 */
[----:B------:R-:W-:Y:S01]  /*9450*/  MOV R31, R52 ;  /* 0x00000034001f7202 */ /* 0x000fe20000000f00 */
[----:B------:R-:W-:Y:S06]  /*9460*/  BRA `(.L_x_925) ;  /* 0xffffffec00147947 */ /* 0x000fec000383ffff */
.L_x_904:
        /* <DEDUP_REMOVED lines=8> */
.L_x_927:
[----:B------:R-:W-:Y:S05]  /*94f0*/  BSYNC B1 ;  /* 0x0000000000017941 */ /* 0x000fea0003800000 */
.L_x_926:
        /* <DEDUP_REMOVED lines=8> */
.L_x_928:
[----:B------:R-:W-:Y:S01]  /*9580*/  FADD.FTZ R33, R33, R30 ;  /* 0x0000001e21217221 */ /* 0x000fe20000010000 */
[----:B------:R-:W-:-:S04]  /*9590*/  HFMA2.MMA R53, -RZ, RZ, 0, 2.384185791015625e-07 ;  /* 0x00000004ff357435 */ /* 0x000fc800000001ff */
[----:B------:R-:W-:Y:S02]  /*95a0*/  MOV R54, R33 ;  /* 0x0000002100367202 */ /* 0x000fe40000000f00 */
[----:B------:R-:W-:-:S07]  /*95b0*/  MOV R32, R52 ;  /* 0x0000003400207202 */ /* 0x000fce0000000f00 */
[----:B------:R-:W-:Y:S05]  /*95c0*/  WARPSYNC.COLLECTIVE R51, `(.L_x_929) ;  /* 0x0000000033087348 */ /* 0x000fea0003c00000 */
[----:B------:R0:W1:Y:S02]  /*95d0*/  SHFL.BFLY P2, R52, R54, R53, R56 ;  /* 0x0c00003536347389 */ /* 0x0000640000040038 */
[----:B01----:R-:W-:Y:S01]  /*95e0*/  ENDCOLLECTIVE ;  /* 0x000000000000791b */ /* 0x003fe20003800000 */
.L_x_929:
[----:B------:R-:W-:-:S05]  /*95f0*/  FADD.FTZ R32, R32, R31 ;  /* 0x0000001f20207221 */ /* 0x000fca0000010000 */
[----:B------:R-:W-:Y:S02]  /*9600*/  MOV R54, R32 ;  /* 0x0000002000367202 */ /* 0x000fe40000000f00 */
[----:B------:R-:W-:-:S07]  /*9610*/  MOV R34, R52 ;  /* 0x0000003400227202 */ /* 0x000fce0000000f00 */
[----:B------:R-:W-:Y:S05]  /*9620*/  WARPSYNC.COLLECTIVE R51, `(.L_x_930) ;  /* 0x0000000033087348 */ /* 0x000fea0003c00000 */
[----:B------:R0:W1:Y:S02]  /*9630*/  SHFL.BFLY P2, R52, R54, R53, R56 ;  /* 0x0c00003536347389 */ /* 0x0000640000040038 */
[----:B01----:R-:W-:Y:S01]  /*9640*/  ENDCOLLECTIVE ;  /* 0x000000000000791b */ /* 0x003fe20003800000 */
.L_x_930:
[----:B------:R-:W-:Y:S01]  /*9650*/  FADD.FTZ R34, R33, R34 ;  /* 0x0000002221227221 */ /* 0x000fe20000010000 */
[----:B------:R-:W-:-:S04]  /*9660*/  HFMA2.MMA R53, -RZ, RZ, 0, 1.1920928955078125e-07 ;  /* 0x00000002ff357435 */ /* 0x000fc800000001ff */
[----:B------:R-:W-:Y:S02]  /*9670*/  MOV R54, R34 ;  /* 0x0000002200367202 */ /* 0x000fe40000000f00 */
[----:B------:R-:W-:-:S07]  /*9680*/  MOV R35, R52 ;  /* 0x0000003400237202 */ /* 0x000fce0000000f00 */
[----:B------:R-:W-:Y:S05]  /*9690*/  WARPSYNC.COLLECTIVE R51, `(.L_x_931) ;  /* 0x0000000033087348 */ /* 0x000fea0003c00000 */
[----:B------:R0:W1:Y:S02]  /*96a0*/  SHFL.BFLY P2, R52, R54, R53, R56 ;  /* 0x0c00003536347389 */ /* 0x0000640000040038 */
[----:B01----:R-:W-:Y:S01]  /*96b0*/  ENDCOLLECTIVE ;  /* 0x000000000000791b */ /* 0x003fe20003800000 */
.L_x_931:
[----:B------:R-:W-:-:S05]  /*96c0*/  FADD.FTZ R35, R32, R35 ;  /* 0x0000002320237221 */ /* 0x000fca0000010000 */
[----:B------:R-:W-:Y:S02]  /*96d0*/  MOV R54, R35 ;  /* 0x0000002300367202 */ /* 0x000fe40000000f00 */
[----:B------:R-:W-:-:S07]  /*96e0*/  MOV R37, R52 ;  /* 0x0000003400257202 */ /* 0x000fce0000000f00 */
[----:B------:R-:W-:Y:S05]  /*96f0*/  WARPSYNC.COLLECTIVE R51, `(.L_x_932) ;  /* 0x0000000033087348 */ /* 0x000fea0003c00000 */
[----:B------:R0:W1:Y:S02]  /*9700*/  SHFL.BFLY P2, R52, R54, R53, R56 ;  /* 0x0c00003536347389 */ /* 0x0000640000040038 */
[----:B01----:R-:W-:Y:S01]  /*9710*/  ENDCOLLECTIVE ;  /* 0x000000000000791b */ /* 0x003fe20003800000 */
.L_x_932:
[----:B------:R-:W-:Y:S01]  /*9720*/  FADD.FTZ R37, R34, R37 ;  /* 0x0000002522257221 */ /* 0x000fe20000010000 */
[----:B------:R-:W-:-:S04]  /*9730*/  HFMA2.MMA R53, -RZ, RZ, 0, 5.9604644775390625e-08 ;  /* 0x00000001ff357435 */ /* 0x000fc800000001ff */
[----:B------:R-:W-:Y:S02]  /*9740*/  MOV R54, R37 ;  /* 0x0000002500367202 */ /* 0x000fe40000000f00 */
[----:B------:R-:W-:-:S07]  /*9750*/  MOV R30, R52 ;  /* 0x00000034001e7202 */ /* 0x000fce0000000f00 */
[----:B------:R-:W-:Y:S05]  /*9760*/  WARPSYNC.COLLECTIVE R51, `(.L_x_933) ;  /* 0x0000000033087348 */ /* 0x000fea0003c00000 */
[----:B------:R0:W1:Y:S02]  /*9770*/  SHFL.BFLY P2, R52, R54, R53, R56 ;  /* 0x0c00003536347389 */ /* 0x0000640000040038 */
[----:B01----:R-:W-:Y:S01]  /*9780*/  ENDCOLLECTIVE ;  /* 0x000000000000791b */ /* 0x003fe20003800000 */
.L_x_933:
[----:B------:R-:W-:-:S05]  /*9790*/  FADD.FTZ R30, R35, R30 ;  /* 0x0000001e231e7221 */ /* 0x000fca0000010000 */
[----:B------:R-:W-:Y:S02]  /*97a0*/  MOV R54, R30 ;  /* 0x0000001e00367202 */ /* 0x000fe40000000f00 */
[----:B------:R-:W-:-:S07]  /*97b0*/  MOV R36, R52 ;  /* 0x0000003400247202 */ /* 0x000fce0000000f00 */
[----:B------:R-:W-:Y:S05]  /*97c0*/  WARPSYNC.COLLECTIVE R51, `(.L_x_934) ;  /* 0x0000000033087348 */ /* 0x000fea0003c00000 */
[----:B------:R0:W1:Y:S02]  /*97d0*/  SHFL.BFLY P2, R52, R54, R53, R56 ;  /* 0x0c00003536347389 */ /* 0x0000640000040038 */
[----:B01----:R-:W-:Y:S01]  /*97e0*/  ENDCOLLECTIVE ;  /* 0x000000000000791b */ /* 0x003fe20003800000 */
.L_x_934:
[----:B------:R-:W-:Y:S01]  /*97f0*/  FADD.FTZ R36, R37, R36 ;  /* 0x0000002425247221 */ /* 0x000fe20000010000 */
[----:B------:R-:W-:Y:S01]  /*9800*/  MOV R31, R52 ;  /* 0x00000034001f7202 */ /* 0x000fe20000000f00 */
[----:B------:R-:W-:Y:S06]  /*9810*/  BRA `(.L_x_935) ;  /* 0xffffffe800bc7947 */ /* 0x000fec000383ffff */
.L_x_905:
        /* <DEDUP_REMOVED lines=8> */
.L_x_937:
[----:B------:R-:W-:Y:S05]  /*98a0*/  BSYNC B0 ;  /* 0x0000000000007941 */ /* 0x000fea0003800000 */
.L_x_936:
        /* <DEDUP_REMOVED lines=12> */
.L_x_938:
        /* <DEDUP_REMOVED lines=19> */
.L_x_939:
        /* <DEDUP_REMOVED lines=8> */
.L_x_940:
        /* <DEDUP_REMOVED lines=11> */
.L_x_941:
[----:B------:R-:W-:-:S05]  /*9bd0*/  FADD.FTZ R27, R28, R27 ;  /* 0x0000001b1c1b7221 */ /* 0x000fca0000010000 */
[----:B------:R-:W-:Y:S02]  /*9be0*/  MOV R54, R27 ;  /* 0x0000001b00367202 */ /* 0x000fe40000000f00 */
[----:B------:R-:W-:-:S07]  /*9bf0*/  MOV R29, R52 ;  /* 0x00000034001d7202 */ /* 0x000fce0000000f00 */
[----:B------:R-:W-:Y:S05]  /*9c00*/  WARPSYNC.COLLECTIVE R51, `(.L_x_942) ;  /* 0x0000000033087348 */ /* 0x000fea0003c00000 */
[----:B------:R0:W1:Y:S02]  /*9c10*/  SHFL.BFLY P2, R52, R54, R53, R56 ;  /* 0x0c00003536347389 */ /* 0x0000640000040038 */
[----:B01----:R-:W-:Y:S01]  /*9c20*/  ENDCOLLECTIVE ;  /* 0x000000000000791b */ /* 0x003fe20003800000 */
.L_x_942:
        /* <DEDUP_REMOVED lines=8> */
.L_x_943:
        /* <DEDUP_REMOVED lines=12> */
.L_x_944:
        /* <DEDUP_REMOVED lines=9> */
.L_x_945:
        /* <DEDUP_REMOVED lines=10> */
.L_x_946:
        /* <DEDUP_REMOVED lines=14> */
.L_x_947:
[----:B------:R-:W-:-:S05]  /*9f80*/  FADD.FTZ R37, R37, R36 ;  /* 0x0000002425257221 */ /* 0x000fca0000010000 */
[----:B------:R-:W-:Y:S02]  /*9f90*/  MOV R54, R37 ;  /* 0x0000002500367202 */ /* 0x000fe40000000f00 */
[----:B------:R-:W-:-:S07]  /*9fa0*/  MOV R35, R52 ;  /* 0x0000003400237202 */ /* 0x000fce0000000f00 */
[----:B------:R-:W-:Y:S05]  /*9fb0*/  WARPSYNC.COLLECTIVE R51, `(.L_x_948) ;  /* 0x0000000033087348 */ /* 0x000fea0003c00000 */
[----:B------:R0:W1:Y:S02]  /*9fc0*/  SHFL.BFLY P2, R52, R54, R53, R56 ;  /* 0x0c00003536347389 */ /* 0x0000640000040038 */
[----:B01----:R-:W-:Y:S01]  /*9fd0*/  ENDCOLLECTIVE ;  /* 0x000000000000791b */ /* 0x003fe20003800000 */
.L_x_948:
[----:B------:R-:W-:Y:S01]  /*9fe0*/  FADD.FTZ R35, R42, R35 ;  /* 0x000000232a237221 */ /* 0x000fe20000010000 */
[----:B------:R-:W-:-:S04]  /*9ff0*/  HFMA2.MMA R53, -RZ, RZ, 0, 1.1920928955078125e-07 ;  /* 0x00000002ff357435 */ /* 0x000fc800000001ff */
[----:B------:R-:W-:Y:S02]  /*a000*/  MOV R54, R35 ;  /* 0x0000002300367202 */ /* 0x000fe40000000f00 */
[----:B------:R-:W-:-:S07]  /*a010*/  MOV R36, R52 ;  /* 0x0000003400247202 */ /* 0x000fce0000000f00 */
[----:B------:R-:W-:Y:S05]  /*a020*/  WARPSYNC.COLLECTIVE R51, `(.L_x_949) ;  /* 0x0000000033087348 */ /* 0x000fea0003c00000 */
[----:B------:R0:W1:Y:S02]  /*a030*/  SHFL.BFLY P2, R52, R54, R53, R56 ;  /* 0x0c00003536347389 */ /* 0x0000640000040038 */
[----:B01----:R-:W-:Y:S01]  /*a040*/  ENDCOLLECTIVE ;  /* 0x000000000000791b */ /* 0x003fe20003800000 */
.L_x_949:
[----:B------:R-:W-:-:S05]  /*a050*/  FADD.FTZ R36, R37, R36 ;  /* 0x0000002425247221 */ /* 0x000fca0000010000 */
[----:B------:R-:W-:Y:S02]  /*a060*/  MOV R54, R36 ;  /* 0x0000002400367202 */ /* 0x000fe40000000f00 */
[----:B------:R-:W-:-:S07]  /*a070*/  MOV R42, R52 ;  /* 0x00000034002a7202 */ /* 0x000fce0000000f00 */
[----:B------:R-:W-:Y:S05]  /*a080*/  WARPSYNC.COLLECTIVE R51, `(.L_x_950) ;  /* 0x0000000033087348 */ /* 0x000fea0003c00000 */
[----:B------:R0:W1:Y:S02]  /*a090*/  SHFL.BFLY P2, R52, R54, R53, R56 ;  /* 0x0c00003536347389 */ /* 0x0000640000040038 */
[----:B01----:R-:W-:Y:S01]  /*a0a0*/  ENDCOLLECTIVE ;  /* 0x000000000000791b */ /* 0x003fe20003800000 */
.L_x_950:
[----:B------:R-:W-:Y:S01]  /*a0b0*/  FADD.FTZ R42, R35, R42 ;  /* 0x0000002a232a7221 */ /* 0x000fe20000010000 */
[----:B------:R-:W-:-:S04]  /*a0c0*/  HFMA2.MMA R53, -RZ, RZ, 0, 5.9604644775390625e-08 ;  /* 0x00000001ff357435 */ /* 0x000fc800000001ff */
[----:B------:R-:W-:Y:S02]  /*a0d0*/  MOV R54, R42 ;  /* 0x0000002a00367202 */ /* 0x000fe40000000f00 */
[----:B------:R-:W-:-:S07]  /*a0e0*/  MOV R37, R52 ;  /* 0x0000003400257202 */ /* 0x000fce0000000f00 */
[----:B------:R-:W-:Y:S05]  /*a0f0*/  WARPSYNC.COLLECTIVE R51, `(.L_x_951) ;  /* 0x0000000033087348 */ /* 0x000fea0003c00000 */
[----:B------:R0:W1:Y:S02]  /*a100*/  SHFL.BFLY P2, R52, R54, R53, R56 ;  /* 0x0c00003536347389 */ /* 0x0000640000040038 */
[----:B01----:R-:W-:Y:S01]  /*a110*/  ENDCOLLECTIVE ;  /* 0x000000000000791b */ /* 0x003fe20003800000 */
.L_x_951:
[----:B------:R-:W-:-:S05]  /*a120*/  FADD.FTZ R37, R36, R37 ;  /* 0x0000002524257221 */ /* 0x000fca0000010000 */
[----:B------:R-:W-:Y:S02]  /*a130*/  MOV R54, R37 ;  /* 0x0000002500367202 */ /* 0x000fe40000000f00 */
[----:B------:R-:W-:-:S07]  /*a140*/  MOV R35, R52 ;  /* 0x0000003400237202 */ /* 0x000fce0000000f00 */
[----:B------:R-:W-:Y:S05]  /*a150*/  WARPSYNC.COLLECTIVE R51, `(.L_x_952) ;  /* 0x0000000033087348 */ /* 0x000fea0003c00000 */
[----:B------:R0:W1:Y:S02]  /*a160*/  SHFL.BFLY P2, R52, R54, R53, R56 ;  /* 0x0c00003536347389 */ /* 0x0000640000040038 */
[----:B01----:R-:W-:Y:S01]  /*a170*/  ENDCOLLECTIVE ;  /* 0x000000000000791b */ /* 0x003fe20003800000 */
.L_x_952:
        /* <DEDUP_REMOVED lines=10> */
.L_x_953:
        /* <DEDUP_REMOVED lines=8> */
.L_x_954:
[----:B------:R-:W-:Y:S01]  /*a2a0*/  FADD.FTZ R44, R44, R41 ;  /* 0x000000292c2c7221 */ /* 0x000fe20000010000 */
[----:B------:R-:W-:-:S04]  /*a2b0*/  HFMA2.MMA R53, -RZ, RZ, 0, 2.384185791015625e-07 ;  /* 0x00000004ff357435 */ /* 0x000fc800000001ff */
[----:B------:R-:W-:Y:S02]  /*a2c0*/  MOV R54, R44 ;  /* 0x0000002c00367202 */ /* 0x000fe40000000f00 */
[----:B------:R-:W-:-:S07]  /*a2d0*/  MOV R46, R52 ;  /* 0x00000034002e7202 */ /* 0x000fce0000000f00 */
[----:B------:R-:W-:Y:S05]  /*a2e0*/  WARPSYNC.COLLECTIVE R51, `(.L_x_955) ;  /* 0x0000000033087348 */ /* 0x000fea0003c00000 */
[----:B------:R0:W1:Y:S02]  /*a2f0*/  SHFL.BFLY P2, R52, R54, R53, R56 ;  /* 0x0c00003536347389 */ /* 0x0000640000040038 */
[----:B01----:R-:W-:Y:S01]  /*a300*/  ENDCOLLECTIVE ;  /* 0x000000000000791b */ /* 0x003fe20003800000 */
.L_x_955:
[----:B------:R-:W-:-:S05]  /*a310*/  FADD.FTZ R46, R46, R43 ;  /* 0x0000002b2e2e7221 */ /* 0x000fca0000010000 */
[----:B------:R-:W-:Y:S02]  /*a320*/  MOV R54, R46 ;  /* 0x0000002e00367202 */ /* 0x000fe40000000f00 */
[----:B------:R-:W-:-:S07]  /*a330*/  MOV R41, R52 ;  /* 0x0000003400297202 */ /* 0x000fce0000000f00 */
[----:B------:R-:W-:Y:S05]  /*a340*/  WARPSYNC.COLLECTIVE R51, `(.L_x_956) ;  /* 0x0000000033087348 */ /* 0x000fea0003c00000 */
[----:B------:R0:W1:Y:S02]  /*a350*/  SHFL.BFLY P2, R52, R54, R53, R56 ;  /* 0x0c00003536347389 */ /* 0x0000640000040038 */
[----:B01----:R-:W-:Y:S01]  /*a360*/  ENDCOLLECTIVE ;  /* 0x000000000000791b */ /* 0x003fe20003800000 */
.L_x_956:
[----:B------:R-:W-:Y:S01]  /*a370*/  FADD.FTZ R41, R44, R41 ;  /* 0x000000292c297221 */ /* 0x000fe20000010000 */
[----:B------:R-:W-:-:S04]  /*a380*/  HFMA2.MMA R53, -RZ, RZ, 0, 1.1920928955078125e-07 ;  /* 0x00000002ff357435 */ /* 0x000fc800000001ff */
[----:B------:R-:W-:Y:S02]  /*a390*/  MOV R54, R41 ;  /* 0x0000002900367202 */ /* 0x000fe40000000f00 */
[----:B------:R-:W-:-:S07]  /*a3a0*/  MOV R43, R52 ;  /* 0x00000034002b7202 */ /* 0x000fce0000000f00 */
[----:B------:R-:W-:Y:S05]  /*a3b0*/  WARPSYNC.COLLECTIVE R51, `(.L_x_957) ;  /* 0x0000000033087348 */ /* 0x000fea0003c00000 */
[----:B------:R0:W1:Y:S02]  /*a3c0*/  SHFL.BFLY P2, R52, R54, R53, R56 ;  /* 0x0c00003536347389 */ /* 0x0000640000040038 */
[----:B01----:R-:W-:Y:S01]  /*a3d0*/  ENDCOLLECTIVE ;  /* 0x000000000000791b */ /* 0x003fe20003800000 */
.L_x_957:
[----:B------:R-:W-:-:S05]  /*a3e0*/  FADD.FTZ R43, R46, R43 ;  /* 0x0000002b2e2b7221 */ /* 0x000fca0000010000 */
[----:B------:R-:W-:Y:S02]  /*a3f0*/  MOV R54, R43 ;  /* 0x0000002b00367202 */ /* 0x000fe40000000f00 */
[----:B------:R-:W-:-:S07]  /*a400*/  MOV R44, R52 ;  /* 0x00000034002c7202 */ /* 0x000fce0000000f00 */
[----:B------:R-:W-:Y:S05]  /*a410*/  WARPSYNC.COLLECTIVE R51, `(.L_x_958) ;  /* 0x0000000033087348 */ /* 0x000fea0003c00000 */
[----:B------:R0:W1:Y:S02]  /*a420*/  SHFL.BFLY P2, R52, R54, R53, R56 ;  /* 0x0c00003536347389 */ /* 0x0000640000040038 */
[----:B01----:R-:W-:Y:S01]  /*a430*/  ENDCOLLECTIVE ;  /* 0x000000000000791b */ /* 0x003fe20003800000 */
.L_x_958:
[----:B------:R-:W-:Y:S01]  /*a440*/  FADD.FTZ R44, R41, R44 ;  /* 0x0000002c292c7221 */ /* 0x000fe20000010000 */
[----:B------:R-:W-:-:S04]  /*a450*/  HFMA2.MMA R53, -RZ, RZ, 0, 5.9604644775390625e-08 ;  /* 0x00000001ff357435 */ /* 0x000fc800000001ff */
[----:B------:R-:W-:Y:S02]  /*a460*/  MOV R54, R44 ;  /* 0x0000002c00367202 */ /* 0x000fe40000000f00 */
[----:B------:R-:W-:-:S07]  /*a470*/  MOV R46, R52 ;  /* 0x00000034002e7202 */ /* 0x000fce0000000f00 */
[----:B------:R-:W-:Y:S05]  /*a480*/  WARPSYNC.COLLECTIVE R51, `(.L_x_959) ;  /* 0x0000000033087348 */ /* 0x000fea0003c00000 */
[----:B------:R0:W1:Y:S02]  /*a490*/  SHFL.BFLY P2, R52, R54, R53, R56 ;  /* 0x0c00003536347389 */ /* 0x0000640000040038 */
[----:B01----:R-:W-:Y:S01]  /*a4a0*/  ENDCOLLECTIVE ;  /* 0x000000000000791b */ /* 0x003fe20003800000 */
.L_x_959:
[----:B------:R-:W-:-:S05]  /*a4b0*/  FADD.FTZ R43, R43, R46 ;  /* 0x0000002e2b2b7221 */ /* 0x000fca0000010000 */
[----:B------:R-:W-:Y:S02]  /*a4c0*/  MOV R54, R43 ;  /* 0x0000002b00367202 */ /* 0x000fe40000000f00 */
[----:B------:R-:W-:-:S07]  /*a4d0*/  MOV R41, R52 ;  /* 0x0000003400297202 */ /* 0x000fce0000000f00 */
[----:B------:R-:W-:Y:S05]  /*a4e0*/  WARPSYNC.COLLECTIVE R51, `(.L_x_960) ;  /* 0x0000000033087348 */ /* 0x000fea0003c00000 */
[----:B------:R0:W1:Y:S02]  /*a4f0*/  SHFL.BFLY P2, R52, R54, R53, R56 ;  /* 0x0c00003536347389 */ /* 0x0000640000040038 */
[----:B01----:R-:W-:Y:S01]  /*a500*/  ENDCOLLECTIVE ;  /* 0x000000000000791b */ /* 0x003fe20003800000 */
.L_x_960:
        /* <DEDUP_REMOVED lines=9> */
.L_x_961:
        /* <DEDUP_REMOVED lines=8> */
.L_x_962:
[----:B------:R-:W-:Y:S01]  /*a620*/  FADD.FTZ R48, R48, R45 ;  /* 0x0000002d30307221 */ /* 0x000fe20000010000 */
[----:B------:R-:W-:-:S04]  /*a630*/  HFMA2.MMA R53, -RZ, RZ, 0, 2.384185791015625e-07 ;  /* 0x00000004ff357435 */ /* 0x000fc800000001ff */
[----:B------:R-:W-:Y:S02]  /*a640*/  MOV R54, R48 ;  /* 0x0000003000367202 */ /* 0x000fe40000000f00 */
[----:B------:R-:W-:-:S07]  /*a650*/  MOV R50, R52 ;  /* 0x0000003400327202 */ /* 0x000fce0000000f00 */
[----:B------:R-:W-:Y:S05]  /*a660*/  WARPSYNC.COLLECTIVE R51, `(.L_x_963) ;  /* 0x0000000033087348 */ /* 0x000fea0003c00000 */
[----:B------:R0:W1:Y:S02]  /*a670*/  SHFL.BFLY P2, R52, R54, R53, R56 ;  /* 0x0c00003536347389 */ /* 0x0000640000040038 */
[----:B01----:R-:W-:Y:S01]  /*a680*/  ENDCOLLECTIVE ;  /* 0x000000000000791b */ /* 0x003fe20003800000 */
.L_x_963:
[----:B------:R-:W-:-:S05]  /*a690*/  FADD.FTZ R50, R50, R47 ;  /* 0x0000002f32327221 */ /* 0x000fca0000010000 */
[----:B------:R-:W-:Y:S02]  /*a6a0*/  MOV R54, R50 ;  /* 0x0000003200367202 */ /* 0x000fe40000000f00 */
[----:B------:R-:W-:-:S07]  /*a6b0*/  MOV R45, R52 ;  /* 0x00000034002d7202 */ /* 0x000fce0000000f00 */
[----:B------:R-:W-:Y:S05]  /*a6c0*/  WARPSYNC.COLLECTIVE R51, `(.L_x_964) ;  /* 0x0000000033087348 */ /* 0x000fea0003c00000 */
[----:B------:R0:W1:Y:S02]  /*a6d0*/  SHFL.BFLY P2, R52, R54, R53, R56 ;  /* 0x0c00003536347389 */ /* 0x0000640000040038 */
[----:B01----:R-:W-:Y:S01]  /*a6e0*/  ENDCOLLECTIVE ;  /* 0x000000000000791b */ /* 0x003fe20003800000 */
.L_x_964:
[----:B------:R-:W-:Y:S01]  /*a6f0*/  FADD.FTZ R45, R48, R45 ;  /* 0x0000002d302d7221 */ /* 0x000fe20000010000 */
[----:B------:R-:W-:-:S04]  /*a700*/  HFMA2.MMA R53, -RZ, RZ, 0, 1.1920928955078125e-07 ;  /* 0x00000002ff357435 */ /* 0x000fc800000001ff */
[----:B------:R-:W-:Y:S02]  /*a710*/  MOV R54, R45 ;  /* 0x0000002d00367202 */ /* 0x000fe40000000f00 */
[----:B------:R-:W-:-:S07]  /*a720*/  MOV R47, R52 ;  /* 0x00000034002f7202 */ /* 0x000fce0000000f00 */
[----:B------:R-:W-:Y:S05]  /*a730*/  WARPSYNC.COLLECTIVE R51, `(.L_x_965) ;  /* 0x0000000033087348 */ /* 0x000fea0003c00000 */
[----:B------:R0:W1:Y:S02]  /*a740*/  SHFL.BFLY P2, R52, R54, R53, R56 ;  /* 0x0c00003536347389 */ /* 0x0000640000040038 */
[----:B01----:R-:W-:Y:S01]  /*a750*/  ENDCOLLECTIVE ;  /* 0x000000000000791b */ /* 0x003fe20003800000 */
.L_x_965:
[----:B------:R-:W-:-:S05]  /*a760*/  FADD.FTZ R47, R50, R47 ;  /* 0x0000002f322f7221 */ /* 0x000fca0000010000 */
[----:B------:R-:W-:Y:S02]  /*a770*/  MOV R54, R47 ;  /* 0x0000002f00367202 */ /* 0x000fe40000000f00 */
[----:B------:R-:W-:-:S07]  /*a780*/  MOV R48, R52 ;  /* 0x0000003400307202 */ /* 0x000fce0000000f00 */
[----:B------:R-:W-:Y:S05]  /*a790*/  WARPSYNC.COLLECTIVE R51, `(.L_x_966) ;  /* 0x0000000033087348 */ /* 0x000fea0003c00000 */
[----:B------:R0:W1:Y:S02]  /*a7a0*/  SHFL.BFLY P2, R52, R54, R53, R56 ;  /* 0x0c00003536347389 */ /* 0x0000640000040038 */
[----:B01----:R-:W-:Y:S01]  /*a7b0*/  ENDCOLLECTIVE ;  /* 0x000000000000791b */ /* 0x003fe20003800000 */
.L_x_966:
[----:B------:R-:W-:Y:S01]  /*a7c0*/  FADD.FTZ R45, R45, R48 ;  /* 0x000000302d2d7221 */ /* 0x000fe20000010000 */
[----:B------:R-:W-:-:S04]  /*a7d0*/  HFMA2.MMA R53, -RZ, RZ, 0, 5.9604644775390625e-08 ;  /* 0x00000001ff357435 */ /* 0x000fc800000001ff */
[----:B------:R-:W-:Y:S02]  /*a7e0*/  MOV R54, R45 ;  /* 0x0000002d00367202 */ /* 0x000fe40000000f00 */
[----:B------:R-:W-:-:S07]  /*a7f0*/  MOV R50, R52 ;  /* 0x0000003400327202 */ /* 0x000fce0000000f00 */
[----:B------:R-:W-:Y:S05]  /*a800*/  WARPSYNC.COLLECTIVE R51, `(.L_x_967) ;  /* 0x0000000033087348 */ /* 0x000fea0003c00000 */
[----:B------:R0:W1:Y:S02]  /*a810*/  SHFL.BFLY P2, R52, R54, R53, R56 ;  /* 0x0c00003536347389 */ /* 0x0000640000040038 */
[----:B01----:R-:W-:Y:S01]  /*a820*/  ENDCOLLECTIVE ;  /* 0x000000000000791b */ /* 0x003fe20003800000 */
.L_x_967:
[----:B------:R-:W-:-:S05]  /*a830*/  FADD.FTZ R47, R47, R50 ;  /* 0x000000322f2f7221 */ /* 0x000fca0000010000 */
[----:B------:R-:W-:Y:S02]  /*a840*/  MOV R54, R47 ;  /* 0x0000002f00367202 */ /* 0x000fe40000000f00 */
[----:B------:R-:W-:-:S07]  /*a850*/  MOV R34, R52 ;  /* 0x0000003400227202 */ /* 0x000fce0000000f00 */
[----:B------:R-:W-:Y:S05]  /*a860*/  WARPSYNC.COLLECTIVE R51, `(.L_x_968) ;  /* 0x0000000033087348 */ /* 0x000fea0003c00000 */
[----:B------:R0:W1:Y:S02]  /*a870*/  SHFL.BFLY P2, R52, R54, R53, R56 ;  /* 0x0c00003536347389 */ /* 0x0000640000040038 */
[----:B01----:R-:W-:Y:S01]  /*a880*/  ENDCOLLECTIVE ;  /* 0x000000000000791b */ /* 0x003fe20003800000 */
.L_x_968:
[----:B------:R-:W-:Y:S01]  /*a890*/  FADD.FTZ R34, R45, R34 ;  /* 0x000000222d227221 */ /* 0x000fe20000010000 */
[----:B------:R-:W-:Y:S01]  /*a8a0*/  MOV R30, R52 ;  /* 0x00000034001e7202 */ /* 0x000fe20000000f00 */
[----:B------:R-:W-:Y:S06]  /*a8b0*/  BRA `(.L_x_969) ;  /* 0xffffffe000fc7947 */ /* 0x000fec000383ffff */
.L_x_970:
        /* <DEDUP_REMOVED lines=12> */
.L_x_2450:


//--------------------- .text._ZN13group_norm_v218gn_bwd_cuda_kernelI13__nv_bfloat16Li320ELi3ELi16ELi160ELi64ELb1ELb1ELi32ELi320ELi320ELi4ELb1ELi168ELb0ELb0ELNS_15WgradSyncMethodE3ENS_16CompileConditionILi900EEEEEvPT_S6_S6_PKS5_S8_S8_S8_PKfflPfPj --------------------------
	.section	.text._ZN13group_norm_v218gn_bwd_cuda_kernelI13__nv_bfloat16Li320ELi3ELi16ELi160ELi64ELb1ELb1ELi32ELi320ELi320ELi4ELb1ELi168ELb0ELb0ELNS_15WgradSyncMethodE3ENS_16CompileConditionILi900EEEEEvPT_S6_S6_PKS5_S8_S8_S8_PKfflPfPj,"ax",@progbits
	.align	128
        .global         _ZN13group_norm_v218gn_bwd_cuda_kernelI13__nv_bfloat16Li320ELi3ELi16ELi160ELi64ELb1ELb1ELi32ELi320ELi320ELi4ELb1ELi168ELb0ELb0ELNS_15WgradSyncMethodE3ENS_16CompileConditionILi900EEEEEvPT_S6_S6_PKS5_S8_S8_S8_PKfflPfPj
        .type           _ZN13group_norm_v218gn_bwd_cuda_kernelI13__nv_bfloat16Li320ELi3ELi16ELi160ELi64ELb1ELb1ELi32ELi320ELi320ELi4ELb1ELi168ELb0ELb0ELNS_15WgradSyncMethodE3ENS_16CompileConditionILi900EEEEEvPT_S6_S6_PKS5_S8_S8_S8_PKfflPfPj,@function
        .size           _ZN13group_norm_v218gn_bwd_cuda_kernelI13__nv_bfloat16Li320ELi3ELi16ELi160ELi64ELb1ELb1ELi32ELi320ELi320ELi4ELb1ELi168ELb0ELb0ELNS_15WgradSyncMethodE3ENS_16CompileConditionILi900EEEEEvPT_S6_S6_PKS5_S8_S8_S8_PKfflPfPj,(.L_x_2451 - _ZN13group_norm_v218gn_bwd_cuda_kernelI13__nv_bfloat16Li320ELi3ELi16ELi160ELi64ELb1ELb1ELi32ELi320ELi320ELi4ELb1ELi168ELb0ELb0ELNS_15WgradSyncMethodE3ENS_16CompileConditionILi900EEEEEvPT_S6_S6_PKS5_S8_S8_S8_PKfflPfPj)
        .other          _ZN13group_norm_v218gn_bwd_cuda_kernelI13__nv_bfloat16Li320ELi3ELi16ELi160ELi64ELb1ELb1ELi32ELi320ELi320ELi4ELb1ELi168ELb0ELb0ELNS_15WgradSyncMethodE3ENS_16CompileConditionILi900EEEEEvPT_S6_S6_PKS5_S8_S8_S8_PKfflPfPj,@"STO_CUDA_ENTRY STV_DEFAULT"
_ZN13group_norm_v218gn_bwd_cuda_kernelI13__nv_bfloat16Li320ELi3ELi16ELi160ELi64ELb1ELb1ELi32ELi320ELi320ELi4ELb1ELi168ELb0ELb0ELNS_15WgradSyncMethodE3ENS_16CompileConditionILi900EEEEEvPT_S6_S6_PKS5_S8_S8_S8_PKfflPfPj:
.text._ZN13group_norm_v218gn_bwd_cuda_kernelI13__nv_bfloat16Li320ELi3ELi16ELi160ELi64ELb1ELb1ELi32ELi320ELi320ELi4ELb1ELi168ELb0ELb0ELNS_15WgradSyncMethodE3ENS_16CompileConditionILi900EEEEEvPT_S6_S6_PKS5_S8_S8_S8_PKfflPfPj:
        /* <DEDUP_REMOVED lines=32> */
.L_x_973:
[----:B------:R-:W2:Y:S04]  /*0200*/  LD.E.STRONG.GPU R0, desc[UR12][R2.64] ;  /* 0x0000000c02007980 */ /* 0x000ea8000c10f900 */
[----:B--2---:R-:W-:Y:S01]  /*0210*/  CCTL.IVALL ;  /* 0x00000000ff00798f */ /* 0x004fe20002000000 */
[----:B------:R-:W-:Y:S05]  /*0220*/  YIELD ;  /* 0x0000000000007946 */ /* 0x000fea0003800000 */
[----:B-----5:R-:W-:-:S04]  /*0230*/  LOP3.LUT R0, R0, R5, RZ, 0x3c, !PT ;  /* 0x0000000500007212 */ /* 0x020fc800078e3cff */
[----:B------:R-:W-:-:S13]  /*0240*/  ISETP.GT.AND P0, PT, R0, -0x1, PT ;  /* 0xffffffff0000780c */ /* 0x000fda0003f04270 */
[----:B------:R-:W-:Y:S05]  /*0250*/  @P0 BRA `(.L_x_973) ;  /* 0xfffffffc00e80947 */ /* 0x000fea000383ffff */
.L_x_972:
[----:B------:R-:W-:Y:S05]  /*0260*/  WARPSYNC.ALL ;  /* 0x0000000000007948 */ /* 0x000fea0003800000 */
[----:B------:R-:W-:Y:S06]  /*0270*/  BAR.SYNC.DEFER_BLOCKING 0x0 ;  /* 0x0000000000007b1d */ /* 0x000fec0000010000 */
[----:B------:R-:W-:Y:S05]  /*0280*/  BRA `(.L_x_974) ;  /* 0x00000078004c7947 */ /* 0x000fea0003800000 */
.L_x_971:
        /* <DEDUP_REMOVED lines=37> */
.L_x_987:
[----:B-1----:R-:W0:Y:S01]  /*04e0*/  S2R R0, SR_TID.X ;  /* 0x0000000000007919 */ /* 0x002e220000002100 */
[----:B------:R-:W-:Y:S01]  /*04f0*/  ULOP3.LUT UR9, UR11, 0x7, URZ, 0xc0, !UPT ;  /* 0x000000070b097892 */ /* 0x000fe2000f8ec03f */
[----:B------:R-:W1:Y:S01]  /*0500*/  LDC.64 R6, c[0x0][0x240] ;  /* 0x00009000ff067b82 */ /* 0x000e620000000a00 */
[----:B------:R-:W-:Y:S02]  /*0510*/  USHF.R.U64 UR14, UR11, 0x3, UR5 ;  /* 0x000000030b0e7899 */ /* 0x000fe40008001205 */
[----:B------:R-:W-:Y:S02]  /*0520*/  UIMAD UR10, UR9, 0x140, URZ ;  /* 0x00000140090a78a4 */ /* 0x000fe4000f8e023f */
[----:B------:R-:W-:Y:S02]  /*0530*/  USHF.L.U32 UR9, UR16, 0x5, URZ ;  /* 0x0000000510097899 */ /* 0x000fe4000800063f */
[----:B------:R-:W-:Y:S01]  /*0540*/  USHF.R.U32.HI UR17, URZ, 0x3, UR5 ;  /* 0x000000033f117899 */ /* 0x000fe20008011605 */
[----:B------:R-:W-:Y:S01]  /*0550*/  MOV R17, UR14 ;  /* 0x0000000e00117c02 */ /* 0x000fe20008000f00 */
[----:B------:R-:W-:Y:S01]  /*0560*/  ULOP3.LUT UR9, UR9, 0x20, URZ, 0xc0, !UPT ;  /* 0x0000002009097892 */ /* 0x000fe2000f8ec03f */
[----:B------:R-:W2:Y:S01]  /*0570*/  LDC.64 R8, c[0x0][0x238] ;  /* 0x00008e00ff087b82 */ /* 0x000ea20000000a00 */
[----:B------:R-:W-:-:S02]  /*0580*/  UIMAD UR14, UR17, 0x28000, URZ ;  /* 0x00028000110e78a4 */ /* 0x000fc4000f8e023f */
[----:B------:R-:W-:Y:S01]  /*0590*/  MOV R16, UR17 ;  /* 0x0000001100107c02 */ /* 0x000fe20008000f00 */
[----:B------:R-:W-:Y:S01]  /*05a0*/  ULDC.64 UR18, c[0x0][0x248] ;  /* 0x0000920000127ab9 */ /* 0x000fe20000000a00 */
[----:B------:R-:W-:Y:S01]  /*05b0*/  ULDC.64 UR20, c[0x0][0x228] ;  /* 0x00008a0000147ab9 */ /* 0x000fe20000000a00 */
[----:B0-----:R-:W-:-:S05]  /*05c0*/  IMAD.WIDE.U32 R2, R0, -0x33333333, RZ ;  /* 0xcccccccd00027825 */ /* 0x001fca00078e00ff */
[----:B------:R-:W-:-:S04]  /*05d0*/  SHF.R.U32.HI R43, RZ, 0x6, R3 ;  /* 0x00000006ff2b7819 */ /* 0x000fc80000011603 */
[C---:B------:R-:W-:Y:S01]  /*05e0*/  IADD3 R37, R43.reuse, UR9, RZ ;  /* 0x000000092b257c10 */ /* 0x040fe2000fffe0ff */
[----:B------:R-:W-:Y:S01]  /*05f0*/  IMAD R44, R43, -0x50, R0 ;  /* 0xffffffb02b2c7824 */ /* 0x000fe200078e0200 */
[----:B------:R-:W-:-:S03]  /*0600*/  ULDC UR9, c[0x0][0x250] ;  /* 0x0000940000097ab9 */ /* 0x000fc60000000800 */
[----:B------:R-:W-:Y:S01]  /*0610*/  IMAD R37, R37, 0xa00, RZ ;  /* 0x00000a0025257824 */ /* 0x000fe200078e02ff */
[----:B------:R-:W-:-:S04]  /*0620*/  LEA R4, R44, UR10, 0x2 ;  /* 0x0000000a2c047c11 */ /* 0x000fc8000f8e10ff */
[----:B------:R-:W-:Y:S01]  /*0630*/  SHF.R.S32.HI R5, RZ, 0x1f, R4 ;  /* 0x0000001fff057819 */ /* 0x000fe20000011404 */
[----:B------:R-:W-:-:S04]  /*0640*/  IMAD.WIDE.U32 R2, R4, -0x33333333, RZ ;  /* 0xcccccccd04027825 */ /* 0x000fc800078e00ff */
[----:B------:R-:W-:Y:S01]  /*0650*/  IMAD.WIDE.U32 R38, R17, 0x28000, R4 ;  /* 0x0002800011267825 */ /* 0x000fe200078e0004 */
[----:B------:R-:W-:-:S04]  /*0660*/  SHF.R.U32.HI R0, RZ, 0x7, R3 ;  /* 0x00000007ff007819 */ /* 0x000fc80000011603 */
[----:B------:R-:W-:Y:S01]  /*0670*/  LEA R3, P0, R17, R0, 0x4 ;  /* 0x0000000011037211 */ /* 0x000fe200078020ff */
[----:B------:R0:W-:Y:S01]  /*0680*/  STL [R1+0x44], R0 ;  /* 0x0000440001007387 */ /* 0x0001e20000100800 */
[----:B------:R-:W-:Y:S02]  /*0690*/  IADD3 R5, R39, UR14, RZ ;  /* 0x0000000e27057c10 */ /* 0x000fe4000fffe0ff */
[----:B------:R-:W-:Y:S02]  /*06a0*/  LEA.HI.X R16, R17, RZ, R16, 0x4, P0 ;  /* 0x000000ff11107211 */ /* 0x000fe400000f2410 */
[----:B------:R-:W-:-:S04]  /*06b0*/  LEA R2, P0, R3, UR18, 0x3 ;  /* 0x0000001203027c11 */ /* 0x000fc8000f8018ff */
[----:B------:R-:W-:Y:S01]  /*06c0*/  LEA.HI.X R3, R3, UR19, R16, 0x3, P0 ;  /* 0x0000001303037c11 */ /* 0x000fe200080f1c10 */
[----:B------:R-:W-:Y:S01]  /*06d0*/  ULDC.64 UR18, c[0x0][0x230] ;  /* 0x00008c0000127ab9 */ /* 0x000fe20000000a00 */
[----:B0-----:R-:W-:-:S04]  /*06e0*/  IADD3 R0, P1, R37, R38, RZ ;  /* 0x0000002625007210 */ /* 0x001fc80007f3e0ff */
[----:B------:R-:W-:Y:S01]  /*06f0*/  IADD3.X R17, RZ, R5, RZ, P1, !PT ;  /* 0x00000005ff117210 */ /* 0x000fe20000ffe4ff */
[----:B-1----:R-:W-:Y:S01]  /*0700*/  IMAD.WIDE R6, R4, 0x2, R6 ;  /* 0x0000000204067825 */ /* 0x002fe200078e0206 */
[C---:B------:R-:W-:Y:S01]  /*0710*/  SHF.L.U32 R24, R0.reuse, 0x1, RZ ;  /* 0x0000000100187819 */ /* 0x040fe200000006ff */
[----:B------:R-:W3:Y:S01]  /*0720*/  LDG.E.64.CONSTANT R2, desc[UR12][R2.64] ;  /* 0x0000000c02027981 */ /* 0x000ee2000c1e9b00 */
[----:B------:R-:W-:Y:S01]  /*0730*/  SHF.L.U64.HI R27, R0, 0x1, R17 ;  /* 0x00000001001b7819 */ /* 0x000fe20000010211 */
[----:B--2---:R-:W-:Y:S01]  /*0740*/  IMAD.WIDE R8, R4, 0x2, R8 ;  /* 0x0000000204087825 */ /* 0x004fe200078e0208 */
[----:B------:R-:W-:Y:S01]  /*0750*/  IADD3 R18, P0, R24, UR18, RZ ;  /* 0x0000001218127c10 */ /* 0x000fe2000ff1e0ff */
[----:B------:R0:W2:Y:S01]  /*0760*/  LDG.E.64.CONSTANT R20, desc[UR12][R6.64] ;  /* 0x0000000c06147981 */ /* 0x0000a2000c1e9b00 */
[----:B------:R-:W-:Y:S02]  /*0770*/  IADD3 R23, R37, 0x2800, RZ ;  /* 0x0000280025177810 */ /* 0x000fe40007ffe0ff */
[----:B------:R-:W-:Y:S01]  /*0780*/  IADD3.X R19, R27, UR19, RZ, P0, !PT ;  /* 0x000000131b137c10 */ /* 0x000fe200087fe4ff */
[----:B------:R1:W-:Y:S01]  /*0790*/  STL [R1+0xa0], R24 ;  /* 0x0000a01801007387 */ /* 0x0003e20000100800 */
[----:B------:R-:W-:-:S03]  /*07a0*/  IADD3 R23, P0, R23, R38, RZ ;  /* 0x0000002617177210 */ /* 0x000fc60007f1e0ff */
[----:B------:R4:W3:Y:S01]  /*07b0*/  LDG.E.64.CONSTANT R16, desc[UR12][R8.64] ;  /* 0x0000000c08107981 */ /* 0x0008e2000c1e9b00 */
[----:B------:R-:W-:Y:S02]  /*07c0*/  IADD3.X R0, RZ, R5, RZ, P0, !PT ;  /* 0x00000005ff007210 */ /* 0x000fe400007fe4ff */
[----:B0-----:R-:W-:Y:S01]  /*07d0*/  IADD3 R7, R37, 0x5000, RZ ;  /* 0x0000500025077810 */ /* 0x001fe20007ffe0ff */
[----:B------:R-:W-:Y:S01]  /*07e0*/  STL [R1+0xc4], R27 ;  /* 0x0000c41b01007387 */ /* 0x000fe20000100800 */
[----:B------:R-:W-:Y:S02]  /*07f0*/  SHF.L.U32 R26, R23, 0x1, RZ ;  /* 0x00000001171a7819 */ /* 0x000fe400000006ff */
[----:B------:R-:W-:Y:S01]  /*0800*/  IADD3 R7, P1, R7, R38, RZ ;  /* 0x0000002607077210 */ /* 0x000fe20007f3e0ff */
[----:B------:R-:W3:Y:S01]  /*0810*/  LDG.E.64.CONSTANT R18, desc[UR12][R18.64] ;  /* 0x0000000c12127981 */ /* 0x000ee2000c1e9b00 */
[----:B------:R-:W-:Y:S02]  /*0820*/  SHF.L.U64.HI R28, R23, 0x1, R0 ;  /* 0x00000001171c7819 */ /* 0x000fe40000010200 */
[----:B------:R-:W-:-:S02]  /*0830*/  IADD3 R22, P0, R26, UR18, RZ ;  /* 0x000000121a167c10 */ /* 0x000fc4000ff1e0ff */
[----:B------:R-:W-:Y:S02]  /*0840*/  IADD3.X R0, RZ, R5, RZ, P1, !PT ;  /* 0x00000005ff007210 */ /* 0x000fe40000ffe4ff */
[----:B------:R-:W-:Y:S02]  /*0850*/  IADD3.X R23, R28, UR19, RZ, P0, !PT ;  /* 0x000000131c177c10 */ /* 0x000fe400087fe4ff */
[----:B-1----:R-:W-:Y:S02]  /*0860*/  IADD3 R24, P0, R24, UR20, RZ ;  /* 0x0000001418187c10 */ /* 0x002fe4000ff1e0ff */
[C---:B------:R-:W-:Y:S02]  /*0870*/  SHF.L.U32 R32, R7.reuse, 0x1, RZ ;  /* 0x0000000107207819 */ /* 0x040fe400000006ff */
[----:B----4-:R-:W-:Y:S01]  /*0880*/  SHF.L.U64.HI R8, R7, 0x1, R0 ;  /* 0x0000000107087819 */ /* 0x010fe20000010200 */
[----:B------:R0:W-:Y:S01]  /*0890*/  STL [R1+0xbc], R26 ;  /* 0x0000bc1a01007387 */ /* 0x0001e20000100800 */
[----:B------:R-:W-:-:S02]  /*08a0*/  IADD3 R7, R37, 0x7800, RZ ;  /* 0x0000780025077810 */ /* 0x000fc40007ffe0ff */
[----:B------:R-:W-:Y:S01]  /*08b0*/  IADD3.X R25, R27, UR21, RZ, P0, !PT ;  /* 0x000000151b197c10 */ /* 0x000fe200087fe4ff */
[----:B------:R-:W4:Y:S01]  /*08c0*/  LDG.E.64.CONSTANT R22, desc[UR12][R22.64] ;  /* 0x0000000c16167981 */ /* 0x000f22000c1e9b00 */
[----:B------:R-:W-:Y:S02]  /*08d0*/  IADD3 R7, P1, R7, R38, RZ ;  /* 0x0000002607077210 */ /* 0x000fe40007f3e0ff */
[----:B0-----:R-:W-:Y:S01]  /*08e0*/  IADD3 R26, P0, R26, UR20, RZ ;  /* 0x000000141a1a7c10 */ /* 0x001fe2000ff1e0ff */
[----:B------:R0:W-:Y:S01]  /*08f0*/  STL [R1+0xc0], R28 ;  /* 0x0000c01c01007387 */ /* 0x0001e20000100800 */
[----:B------:R-:W-:Y:S02]  /*0900*/  IADD3.X R0, RZ, R5, RZ, P1, !PT ;  /* 0x00000005ff007210 */ /* 0x000fe40000ffe4ff */
[----:B------:R-:W-:Y:S01]  /*0910*/  IADD3.X R27, R28, UR21, RZ, P0, !PT ;  /* 0x000000151c1b7c10 */ /* 0x000fe200087fe4ff */
[----:B------:R-:W-:Y:S01]  /*0920*/  HFMA2.MMA R45, -RZ, RZ, 0, 2.384185791015625e-06 ;  /* 0x00000028ff2d7435 */ /* 0x000fe200000001ff */
[----:B------:R-:W-:Y:S01]  /*0930*/  SHF.L.U32 R40, R7, 0x1, RZ ;  /* 0x0000000107287819 */ /* 0x000fe200000006ff */
[----:B------:R-:W4:Y:S01]  /*0940*/  LDG.E.64.CONSTANT R24, desc[UR12][R24.64] ;  /* 0x0000000c18187981 */ /* 0x000f22000c1e9b00 */
[----:B0-----:R-:W-:-:S03]  /*0950*/  IADD3 R28, P0, R32, UR18, RZ ;  /* 0x00000012201c7c10 */ /* 0x001fc6000ff1e0ff */
[----:B------:R0:W-:Y:S01]  /*0960*/  STL [R1+0xb4], R32 ;  /* 0x0000b42001007387 */ /* 0x0001e20000100800 */
[----:B------:R-:W-:Y:S02]  /*0970*/  SHF.L.U64.HI R47, R7, 0x1, R0 ;  /* 0x00000001072f7819 */ /* 0x000fe40000010200 */
[----:B------:R-:W-:Y:S01]  /*0980*/  IADD3.X R29, R8, UR19, RZ, P0, !PT ;  /* 0x00000013081d7c10 */ /* 0x000fe200087fe4ff */
[----:B------:R-:W4:Y:S01]  /*0990*/  LDG.E.64.CONSTANT R26, desc[UR12][R26.64] ;  /* 0x0000000c1a1a7981 */ /* 0x000f22000c1e9b00 */
[----:B------:R-:W-:-:S04]  /*09a0*/  IADD3 R30, P0, R40, UR18, RZ ;  /* 0x00000012281e7c10 */ /* 0x000fc8000ff1e0ff */
[----:B------:R-:W-:Y:S01]  /*09b0*/  IADD3.X R31, R47, UR19, RZ, P0, !PT ;  /* 0x000000132f1f7c10 */ /* 0x000fe200087fe4ff */
[----:B------:R1:W-:Y:S01]  /*09c0*/  STL [R1+0xb8], R8 ;  /* 0x0000b80801007387 */ /* 0x0003e20000100800 */
[----:B--2---:R-:W-:-:S04]  /*09d0*/  PRMT R6, R20, 0x7632, R6 ;  /* 0x0000763214067816 */ /* 0x004fc80000000006 */
[----:B------:R-:W2:Y:S01]  /*09e0*/  LDG.E.64.CONSTANT R30, desc[UR12][R30.64] ;  /* 0x0000000c1e1e7981 */ /* 0x000ea2000c1e9b00 */
[----:B---3--:R-:W-:Y:S01]  /*09f0*/  FADD.FTZ R7, R3, UR9 ;  /* 0x0000000903077e21 */ /* 0x008fe20008010000 */
[----:B------:R-:W-:-:S05]  /*0a00*/  SHF.L.U32 R34, R17, 0x10, RZ ;  /* 0x0000001011227819 */ /* 0x000fca00000006ff */
[----:B------:R-:W3:Y:S01]  /*0a10*/  MUFU.RSQ R7, R7 ;  /* 0x0000000700077308 */ /* 0x000ee20000001400 */
[----:B------:R-:W-:Y:S02]  /*0a20*/  SHF.L.U32 R0, R16, 0x10, RZ ;  /* 0x0000001010007819 */ /* 0x000fe400000006ff */
[----:B------:R-:W-:Y:S01]  /*0a30*/  SHF.L.U32 R35, R18, 0x10, RZ ;  /* 0x0000001012237819 */ /* 0x000fe200000006ff */
[----:B------:R-:W-:Y:S01]  /*0a40*/  STL [R1+0xac], R40 ;  /* 0x0000ac2801007387 */ /* 0x000fe20000100800 */
[----:B0-----:R-:W-:-:S03]  /*0a50*/  IADD3 R32, P0, R32, UR20, RZ ;  /* 0x0000001420207c10 */ /* 0x001fc6000ff1e0ff */
[----:B------:R-:W-:Y:S01]  /*0a60*/  FADD.FTZ R58, -R2, R35 ;  /* 0x00000023023a7221 */ /* 0x000fe20000010100 */
[----:B------:R-:W-:Y:S01]  /*0a70*/  SHF.L.U32 R35, R19, 0x10, RZ ;  /* 0x0000001013237819 */ /* 0x000fe200000006ff */
[----:B------:R-:W-:Y:S01]  /*0a80*/  STL [R1+0xb0], R47 ;  /* 0x0000b02f01007387 */ /* 0x000fe20000100800 */
[----:B------:R-:W-:Y:S02]  /*0a90*/  IADD3 R3, R37, 0xa000, RZ ;  /* 0x0000a00025037810 */ /* 0x000fe40007ffe0ff */
[----:B------:R-:W-:Y:S01]  /*0aa0*/  IADD3.X R33, R8, UR21, RZ, P0, !PT ;  /* 0x0000001508217c10 */ /* 0x000fe200087fe4ff */
[----:B------:R-:W-:Y:S01]  /*0ab0*/  FADD.FTZ R46, -R2, R35 ;  /* 0x00000023022e7221 */ /* 0x000fe20000010100 */
[----:B------:R-:W-:Y:S02]  /*0ac0*/  IADD3 R3, P0, R3, R38, RZ ;  /* 0x0000002603037210 */ /* 0x000fe40007f1e0ff */
[----:B------:R-:W-:Y:S01]  /*0ad0*/  PRMT R9, R17, 0x7632, R9 ;  /* 0x0000763211097816 */ /* 0x000fe20000000009 */
[----:B---3--:R-:W-:Y:S01]  /*0ae0*/  FMUL.FTZ R46, R7, R46 ;  /* 0x0000002e072e7220 */ /* 0x008fe20000410000 */
[----:B-1----:R-:W-:-:S02]  /*0af0*/  IADD3.X R8, RZ, R5, RZ, P0, !PT ;  /* 0x00000005ff087210 */ /* 0x002fc400007fe4ff */
[----:B------:R-:W-:Y:S01]  /*0b00*/  PRMT R54, R18, 0x7632, R54 ;  /* 0x0000763212367816 */ /* 0x000fe20000000036 */
[----:B------:R-:W-:Y:S01]  /*0b10*/  IMAD R44, R44, R45, UR8 ;  /* 0x000000082c2c7e24 */ /* 0x000fe2000f8e022d */
[----:B------:R-:W-:Y:S02]  /*0b20*/  PRMT R4, R16, 0x7632, R4 ;  /* 0x0000763210047816 */ /* 0x000fe40000000004 */
[----:B----4-:R-:W-:Y:S01]  /*0b30*/  PRMT R52, R22, 0x7632, R52 ;  /* 0x0000763216347816 */ /* 0x010fe20000000034 */
[----:B------:R-:W-:Y:S01]  /*0b40*/  FMUL.FTZ R58, R7, R58 ;  /* 0x0000003a073a7220 */ /* 0x000fe20000410000 */
[----:B------:R-:W-:Y:S01]  /*0b50*/  PRMT R48, R23, 0x7632, R48 ;  /* 0x0000763217307816 */ /* 0x000fe20000000030 */
[----:B------:R-:W3:Y:S04]  /*0b60*/  LDG.E.64.CONSTANT R28, desc[UR12][R28.64] ;  /* 0x0000000c1c1c7981 */ /* 0x000ee8000c1e9b00 */
[----:B--2---:R0:W-:Y:S04]  /*0b70*/  STL [R1+0x114], R31 ;  /* 0x0001141f01007387 */ /* 0x0041e80000100800 */
[----:B------:R-:W-:Y:S04]  /*0b80*/  STL [R1+0xd8], R16 ;  /* 0x0000d81001007387 */ /* 0x000fe80000100800 */
[----:B------:R-:W-:Y:S01]  /*0b90*/  STL [R1+0x20], R0 ;  /* 0x0000200001007387 */ /* 0x000fe20000100800 */
[----:B0-----:R-:W-:-:S03]  /*0ba0*/  SHF.L.U32 R31, R20, 0x10, RZ ;  /* 0x00000010141f7819 */ /* 0x001fc600000006ff */
[----:B------:R0:W-:Y:S04]  /*0bb0*/  STL [R1+0xdc], R17 ;  /* 0x0000dc1101007387 */ /* 0x0001e80000100800 */
[----:B------:R-:W-:Y:S04]  /*0bc0*/  STL [R1+0x38], R34 ;  /* 0x0000382201007387 */ /* 0x000fe80000100800 */
[----:B------:R1:W-:Y:S01]  /*0bd0*/  STL [R1+0xe0], R20 ;  /* 0x0000e01401007387 */ /* 0x0003e20000100800 */
[----:B0-----:R-:W-:-:S03]  /*0be0*/  SHF.L.U32 R17, R3, 0x1, RZ ;  /* 0x0000000103117819 */ /* 0x001fc600000006ff */
[----:B------:R-:W-:Y:S01]  /*0bf0*/  STL [R1+0x3c], R31 ;  /* 0x00003c1f01007387 */ /* 0x000fe20000100800 */
[----:B------:R-:W-:-:S03]  /*0c00*/  SHF.L.U32 R6, R6, 0x10, RZ ;  /* 0x0000001006067819 */ /* 0x000fc600000006ff */
[----:B------:R-:W2:Y:S01]  /*0c10*/  LDG.E.64.CONSTANT R32, desc[UR12][R32.64] ;  /* 0x0000000c20207981 */ /* 0x000ea2000c1e9b00 */
[----:B-1----:R-:W-:-:S03]  /*0c20*/  SHF.L.U32 R20, R21, 0x10, RZ ;  /* 0x0000001015147819 */ /* 0x002fc600000006ff */
[----:B------:R0:W-:Y:S02]  /*0c30*/  STL [R1+0xe4], R18 ;  /* 0x0000e41201007387 */ /* 0x0001e40000100800 */
[----:B------:R-:W-:Y:S01]  /*0c40*/  FFMA.FTZ R42, R46, R34, R20 ;  /* 0x000000222e2a7223 */ /* 0x000fe20000010014 */
[----:B------:R-:W-:Y:S02]  /*0c50*/  IADD3 R34, P0, R17, UR18, RZ ;  /* 0x0000001211227c10 */ /* 0x000fe4000ff1e0ff */
[----:B0-----:R-:W-:-:S04]  /*0c60*/  SHF.L.U64.HI R18, R3, 0x1, R8 ;  /* 0x0000000103127819 */ /* 0x001fc80000010208 */
[----:B------:R-:W-:-:S06]  /*0c70*/  IADD3.X R35, R18, UR19, RZ, P0, !PT ;  /* 0x0000001312237c10 */ /* 0x000fcc00087fe4ff */
[----:B------:R-:W4:Y:S01]  /*0c80*/  LDG.E.64.CONSTANT R34, desc[UR12][R34.64] ;  /* 0x0000000c22227981 */ /* 0x000f22000c1e9b00 */
[----:B------:R-:W-:-:S03]  /*0c90*/  LEA R16, R43, R44, 0x3 ;  /* 0x0000002c2b107211 */ /* 0x000fc600078e18ff */
[----:B------:R-:W-:Y:S01]  /*0ca0*/  STL [R1+0xa8], R18 ;  /* 0x0000a81201007387 */ /* 0x000fe20000100800 */
[----:B------:R-:W-:-:S03]  /*0cb0*/  PRMT R8, R21, 0x7632, R8 ;  /* 0x0000763215087816 */ /* 0x000fc60000000008 */
[----:B------:R-:W-:Y:S04]  /*0cc0*/  STL [R1+0xa4], R17 ;  /* 0x0000a41101007387 */ /* 0x000fe80000100800 */
[----:B------:R-:W-:Y:S04]  /*0cd0*/  STL [R1+0xe8], R19 ;  /* 0x0000e81301007387 */ /* 0x000fe80000100800 */
[----:B------:R0:W-:Y:S01]  /*0ce0*/  STL [R1+0xec], R21 ;  /* 0x0000ec1501007387 */ /* 0x0001e20000100800 */
[----:B------:R-:W-:Y:S01]  /*0cf0*/  SHF.L.U32 R44, R22, 0x10, RZ ;  /* 0x00000010162c7819 */ /* 0x000fe200000006ff */
[----:B------:R-:W-:-:S04]  /*0d00*/  FFMA.FTZ R0, R58, R0, R31 ;  /* 0x000000003a007223 */ /* 0x000fc8000001001f */
[----:B------:R-:W-:Y:S01]  /*0d10*/  FMUL.FTZ R36, R0, -1.4426950216293334961 ;  /* 0xbfb8aa3b00247820 */ /* 0x000fe20000410000 */
[----:B------:R-:W-:-:S05]  /*0d20*/  PRMT R3, R19, 0x7632, R3 ;  /* 0x0000763213037816 */ /* 0x000fca0000000003 */
[----:B------:R-:W1:Y:S01]  /*0d30*/  MUFU.EX2 R36, R36 ;  /* 0x0000002400247308 */ /* 0x000e620000000800 */
[----:B------:R-:W-:Y:S02]  /*0d40*/  SHF.L.U32 R3, R3, 0x10, RZ ;  /* 0x0000001003037819 */ /* 0x000fe400000006ff */
[----:B------:R-:W-:-:S03]  /*0d50*/  SHF.L.U32 R54, R54, 0x10, RZ ;  /* 0x0000001036367819 */ /* 0x000fc600000006ff */
[C---:B------:R-:W-:Y:S01]  /*0d60*/  FADD.FTZ R3, -R2.reuse, R3 ;  /* 0x0000000302037221 */ /* 0x040fe20000010100 */
[----:B------:R-:W-:Y:S01]  /*0d70*/  SHF.L.U32 R9, R9, 0x10, RZ ;  /* 0x0000001009097819 */ /* 0x000fe200000006ff */
[----:B------:R-:W-:Y:S01]  /*0d80*/  FADD.FTZ R54, -R2, R54 ;  /* 0x0000003602367221 */ /* 0x000fe20000010100 */
[----:B------:R-:W-:Y:S01]  /*0d90*/  SHF.L.U32 R8, R8, 0x10, RZ ;  /* 0x0000001008087819 */ /* 0x000fe200000006ff */
[C---:B------:R-:W-:Y:S01]  /*0da0*/  FMUL.FTZ R3, R7.reuse, R3 ;  /* 0x0000000307037220 */ /* 0x040fe20000410000 */
[----:B------:R-:W-:Y:S01]  /*0db0*/  SHF.L.U32 R4, R4, 0x10, RZ ;  /* 0x0000001004047819 */ /* 0x000fe200000006ff */
[----:B------:R-:W-:Y:S01]  /*0dc0*/  FMUL.FTZ R54, R7, R54 ;  /* 0x0000003607367220 */ /* 0x000fe20000410000 */
[----:B------:R-:W-:Y:S01]  /*0dd0*/  FMUL.FTZ R39, R42, -1.4426950216293334961 ;  /* 0xbfb8aa3b2a277820 */ /* 0x000fe20000410000 */
[----:B-1----:R-:W-:Y:S01]  /*0de0*/  FADD.FTZ R57, R36, 1 ;  /* 0x3f80000024397421 */ /* 0x002fe20000010000 */
[----:B------:R-:W-:Y:S01]  /*0df0*/  FFMA.FTZ R36, R3, R9, R8 ;  /* 0x0000000903247223 */ /* 0x000fe20000010008 */
[----:B------:R-:W-:Y:S01]  /*0e00*/  FFMA.FTZ R60, R54, R4, R6 ;  /* 0x00000004363c7223 */ /* 0x000fe20000010006 */
[----:B----4-:R-:W-:Y:S04]  /*0e10*/  STL.64 [R1+0x30], R34 ;  /* 0x0000302201007387 */ /* 0x010fe80000100a00 */
[----:B0-----:R-:W4:Y:S04]  /*0e20*/  LDL.LU R21, [R1+0x38] ;  /* 0x0000380001157983 */ /* 0x001f280000300800 */
[----:B------:R-:W-:Y:S04]  /*0e30*/  STL [R1+0xf0], R16 ;  /* 0x0000f01001007387 */ /* 0x000fe80000100800 */
[----:B------:R0:W-:Y:S04]  /*0e40*/  STL [R1+0xf4], R22 ;  /* 0x0000f41601007387 */ /* 0x0001e80000100800 */
[----:B0-----:R-:W3:Y:S01]  /*0e50*/  LDL.LU R22, [R1+0x20] ;  /* 0x0000200001167983 */ /* 0x001ee20000300800 */
[----:B------:R-:W-:Y:S01]  /*0e60*/  IADD3 R34, P0, R40, UR20, RZ ;  /* 0x0000001428227c10 */ /* 0x000fe2000ff1e0ff */
[----:B------:R-:W-:Y:S01]  /*0e70*/  FMUL.FTZ R40, R36, -1.4426950216293334961 ;  /* 0xbfb8aa3b24287820 */ /* 0x000fe20000410000 */
[----:B------:R-:W-:Y:S01]  /*0e80*/  FMUL.FTZ R41, R60, -1.4426950216293334961 ;  /* 0xbfb8aa3b3c297820 */ /* 0x000fe20000410000 */
[----:B------:R-:W0:Y:S08]  /*0e90*/  MUFU.EX2 R39, R39 ;  /* 0x0000002700277308 */ /* 0x000e300000000800 */
[----:B------:R-:W1:Y:S08]  /*0ea0*/  MUFU.EX2 R40, R40 ;  /* 0x0000002800287308 */ /* 0x000e700000000800 */
[----:B------:R-:W2:Y:S01]  /*0eb0*/  MUFU.EX2 R41, R41 ;  /* 0x0000002900297308 */ /* 0x000ea20000000800 */
[----:B------:R-:W-:Y:S01]  /*0ec0*/  IADD3 R45, R37, 0xc800, RZ ;  /* 0x0000c800252d7810 */ /* 0x000fe20007ffe0ff */
[----:B0-----:R-:W-:Y:S01]  /*0ed0*/  FADD.FTZ R49, R39, 1 ;  /* 0x3f80000027317421 */ /* 0x001fe20000010000 */
[----:B------:R-:W-:-:S02]  /*0ee0*/  IADD3 R39, R37, 0xf000, RZ ;  /* 0x0000f00025277810 */ /* 0x000fc40007ffe0ff */
[----:B------:R-:W-:Y:S02]  /*0ef0*/  IADD3 R43, R37, 0x11800, RZ ;  /* 0x00011800252b7810 */ /* 0x000fe40007ffe0ff */
[----:B------:R-:W-:Y:S01]  /*0f00*/  IADD3 R37, P2, R45, R38, RZ ;  /* 0x000000262d257210 */ /* 0x000fe20007f5e0ff */
[----:B-1----:R-:W-:Y:S01]  /*0f10*/  FADD.FTZ R45, R40, 1 ;  /* 0x3f800000282d7421 */ /* 0x002fe20000010000 */
[----:B------:R-:W0:Y:S01]  /*0f20*/  MUFU.RCP R57, R57 ;  /* 0x0000003900397308 */ /* 0x000e220000001000 */
[----:B--2---:R-:W-:-:S07]  /*0f30*/  FADD.FTZ R59, R41, 1 ;  /* 0x3f800000293b7421 */ /* 0x004fce0000010000 */
[----:B------:R-:W1:Y:S08]  /*0f40*/  MUFU.RCP R45, R45 ;  /* 0x0000002d002d7308 */ /* 0x000e700000001000 */
[----:B------:R-:W2:Y:S08]  /*0f50*/  MUFU.RCP R59, R59 ;  /* 0x0000003b003b7308 */ /* 0x000eb00000001000 */
[----:B------:R-:W2:Y:S01]  /*0f60*/  MUFU.RCP R49, R49 ;  /* 0x0000003100317308 */ /* 0x000ea20000001000 */
[----:B------:R-:W-:Y:S01]  /*0f70*/  FADD.FTZ R44, -R2, R44 ;  /* 0x0000002c022c7221 */ /* 0x000fe20000010100 */
[----:B0-----:R-:W-:Y:S01]  /*0f80*/  FADD.FTZ R41, -R57, 1 ;  /* 0x3f80000039297421 */ /* 0x001fe20000010100 */
[----:B-1----:R-:W-:-:S02]  /*0f90*/  FADD.FTZ R61, -R45, 1 ;  /* 0x3f8000002d3d7421 */ /* 0x002fc40000010100 */
[----:B------:R-:W-:Y:S01]  /*0fa0*/  FMUL.FTZ R55, R7, R44 ;  /* 0x0000002c07377220 */ /* 0x000fe20000410000 */
[----:B------:R-:W-:Y:S01]  /*0fb0*/  IADD3.X R56, RZ, R5, RZ, P2, !PT ;  /* 0x00000005ff387210 */ /* 0x000fe200017fe4ff */
[----:B------:R-:W-:Y:S01]  /*0fc0*/  FFMA.FTZ R0, R0, R41, 1 ;  /* 0x3f80000000007423 */ /* 0x000fe20000010029 */
[----:B--2---:R-:W-:Y:S01]  /*0fd0*/  FADD.FTZ R53, -R59, 1 ;  /* 0x3f8000003b357421 */ /* 0x004fe20000010100 */
[----:B------:R-:W-:Y:S01]  /*0fe0*/  FFMA.FTZ R36, R36, R61, 1 ;  /* 0x3f80000024247423 */ /* 0x000fe2000001003d */
[----:B------:R-:W-:Y:S02]  /*0ff0*/  SHF.L.U64.HI R19, R37, 0x1, R56 ;  /* 0x0000000125137819 */ /* 0x000fe40000010238 */
[----:B------:R-:W-:Y:S01]  /*1000*/  FFMA.FTZ R60, R60, R53, 1 ;  /* 0x3f8000003c3c7423 */ /* 0x000fe20000010035 */
[----:B------:R-:W-:Y:S01]  /*1010*/  FADD.FTZ R40, -R49, 1 ;  /* 0x3f80000031287421 */ /* 0x000fe20000010100 */
[----:B------:R-:W-:Y:S01]  /*1020*/  FMUL.FTZ R57, R57, R0 ;  /* 0x0000000039397220 */ /* 0x000fe20000410000 */
[----:B------:R-:W-:-:S02]  /*1030*/  FMUL.FTZ R45, R45, R36 ;  /* 0x000000242d2d7220 */ /* 0x000fc40000410000 */
[----:B------:R-:W-:Y:S01]  /*1040*/  FFMA.FTZ R42, R42, R40, 1 ;  /* 0x3f8000002a2a7423 */ /* 0x000fe20000010028 */
[----:B------:R-:W-:Y:S01]  /*1050*/  FMUL.FTZ R60, R59, R60 ;  /* 0x0000003c3b3c7220 */ /* 0x000fe20000410000 */
[----:B------:R-:W-:Y:S01]  /*1060*/  SHF.L.U32 R59, R25, 0x10, RZ ;  /* 0x00000010193b7819 */ /* 0x000fe200000006ff */
[----:B------:R-:W-:Y:S01]  /*1070*/  STL [R1+0xf8], R23 ;  /* 0x0000f81701007387 */ /* 0x000fe20000100800 */
[----:B------:R-:W-:Y:S01]  /*1080*/  FMUL.FTZ R49, R49, R42 ;  /* 0x0000002a31317220 */ /* 0x000fe20000410000 */
[----:B------:R-:W-:Y:S02]  /*1090*/  PRMT R61, R24, 0x7632, R61 ;  /* 0x00007632183d7816 */ /* 0x000fe4000000003d */
[----:B------:R-:W-:Y:S01]  /*10a0*/  STL [R1+0x9c], R19 ;  /* 0x00009c1301007387 */ /* 0x000fe20000100800 */
[----:B------:R-:W-:Y:S01]  /*10b0*/  FMUL.FTZ R49, R59, R49 ;  /* 0x000000313b317220 */ /* 0x000fe20000410000 */
[----:B------:R-:W-:Y:S02]  /*10c0*/  SHF.L.U32 R61, R61, 0x10, RZ ;  /* 0x000000103d3d7819 */ /* 0x000fe400000006ff */
[----:B------:R-:W-:-:S03]  /*10d0*/  PRMT R59, R25, 0x7632, R59 ;  /* 0x00007632193b7816 */ /* 0x000fc6000000003b */
[----:B------:R-:W-:Y:S01]  /*10e0*/  FMUL.FTZ R60, R61, R60 ;  /* 0x0000003c3d3c7220 */ /* 0x000fe20000410000 */
[----:B---3--:R-:W-:Y:S01]  /*10f0*/  FFMA.FTZ R41, R22, R55, R31 ;  /* 0x0000003716297223 */ /* 0x008fe2000001001f */
[----:B------:R-:W-:Y:S02]  /*1100*/  SHF.L.U32 R31, R37, 0x1, RZ ;  /* 0x00000001251f7819 */ /* 0x000fe400000006ff */
[----:B------:R-:W-:Y:S02]  /*1110*/  SHF.L.U32 R37, R24, 0x10, RZ ;  /* 0x0000001018257819 */ /* 0x000fe400000006ff */
[----:B------:R-:W-:-:S03]  /*1120*/  IADD3 R36, P2, R31, UR18, RZ ;  /* 0x000000121f247c10 */ /* 0x000fc6000ff5e0ff */
[----:B------:R-:W-:Y:S01]  /*1130*/  FMUL.FTZ R57, R37, R57 ;  /* 0x0000003925397220 */ /* 0x000fe20000410000 */
[----:B------:R-:W-:Y:S01]  /*1140*/  IADD3.X R37, R19, UR19, RZ, P2, !PT ;  /* 0x0000001313257c10 */ /* 0x000fe200097fe4ff */
[----:B------:R-:W-:Y:S04]  /*1150*/  STL [R1+0x98], R31 ;  /* 0x0000981f01007387 */ /* 0x000fe80000100800 */
[----:B------:R-:W-:Y:S04]  /*1160*/  STL [R1+0xfc], R24 ;  /* 0x0000fc1801007387 */ /* 0x000fe80000100800 */
[----:B------:R0:W-:Y:S01]  /*1170*/  STL [R1+0x100], R25 ;  /* 0x0001001901007387 */ /* 0x0001e20000100800 */
[----:B-----5:R-:W-:Y:S01]  /*1180*/  FFMA.FTZ R12, R58, R57, R12 ;  /* 0x000000393a0c7223 */ /* 0x020fe2000001000c */
[----:B------:R-:W-:-:S02]  /*1190*/  FADD.FTZ R13, R57, R13 ;  /* 0x0000000d390d7221 */ /* 0x000fc40000010000 */
[----:B0-----:R0:W2:Y:S02]  /*11a0*/  LDG.E.64.CONSTANT R24, desc[UR12][R36.64] ;  /* 0x0000000c24187981 */ /* 0x0010a4000c1e9b00 */
[----:B0-----:R-:W-:Y:S01]  /*11b0*/  FMUL.FTZ R37, R22, R57 ;  /* 0x0000003916257220 */ /* 0x001fe20000410000 */
[----:B------:R-:W-:-:S03]  /*11c0*/  IADD3 R36, P2, R17, UR20, RZ ;  /* 0x0000001411247c10 */ /* 0x000fc6000ff5e0ff */
[----:B------:R-:W-:Y:S01]  /*11d0*/  FFMA.FTZ R37, R58, R37, RZ ;  /* 0x000000253a257223 */ /* 0x000fe200000100ff */
[----:B------:R-:W-:Y:S01]  /*11e0*/  FFMA.FTZ R58, R22, R57, RZ ;  /* 0x00000039163a7223 */ /* 0x000fe200000100ff */
[----:B------:R-:W-:-:S04]  /*11f0*/  FMUL.FTZ R57, R4, R60 ;  /* 0x0000003c04397220 */ /* 0x000fc80000410000 */
[----:B------:R-:W-:Y:S01]  /*1200*/  FFMA.FTZ R57, R54, R57, R37 ;  /* 0x0000003936397223 */ /* 0x000fe20000010025 */
[----:B------:R-:W-:-:S06]  /*1210*/  IADD3.X R37, R18, UR21, RZ, P2, !PT ;  /* 0x0000001512257c10 */ /* 0x000fcc00097fe4ff */
[----:B------:R-:W3:Y:S01]  /*1220*/  LDG.E.64.CONSTANT R36, desc[UR12][R36.64] ;  /* 0x0000000c24247981 */ /* 0x000ee2000c1e9b00 */
[----:B------:R-:W-:Y:S02]  /*1230*/  SHF.L.U32 R52, R52, 0x10, RZ ;  /* 0x0000001034347819 */ /* 0x000fe400000006ff */
[----:B------:R-:W-:Y:S02]  /*1240*/  IADD3.X R35, R47, UR21, RZ, P0, !PT ;  /* 0x000000152f237c10 */ /* 0x000fe400087fe4ff */
[----:B------:R-:W-:Y:S01]  /*1250*/  SHF.L.U32 R47, R23, 0x10, RZ ;  /* 0x00000010172f7819 */ /* 0x000fe200000006ff */
[----:B------:R-:W-:Y:S01]  /*1260*/  FADD.FTZ R52, -R2, R52 ;  /* 0x0000003402347221 */ /* 0x000fe20000010100 */
[----:B------:R-:W-:Y:S02]  /*1270*/  SHF.L.U32 R48, R48, 0x10, RZ ;  /* 0x0000001030307819 */ /* 0x000fe400000006ff */
[----:B------:R-:W-:Y:S01]  /*1280*/  IADD3 R39, P1, R39, R38, RZ ;  /* 0x0000002627277210 */ /* 0x000fe20007f3e0ff */
[C---:B------:R-:W-:Y:S01]  /*1290*/  FADD.FTZ R47, -R2.reuse, R47 ;  /* 0x0000002f022f7221 */ /* 0x040fe20000010100 */
[----:B------:R-:W-:Y:S01]  /*12a0*/  FMUL.FTZ R52, R7, R52 ;  /* 0x0000003407347220 */ /* 0x000fe20000410000 */
[----:B------:R-:W-:Y:S01]  /*12b0*/  FADD.FTZ R48, -R2, R48 ;  /* 0x0000003002307221 */ /* 0x000fe20000010100 */
[----:B------:R-:W-:Y:S01]  /*12c0*/  SHF.L.U32 R59, R59, 0x10, RZ ;  /* 0x000000103b3b7819 */ /* 0x000fe200000006ff */
[C---:B------:R-:W-:Y:S01]  /*12d0*/  FMUL.FTZ R47, R7.reuse, R47 ;  /* 0x0000002f072f7220 */ /* 0x040fe20000410000 */
[----:B------:R-:W-:Y:S01]  /*12e0*/  FFMA.FTZ R0, R4, R52, R6 ;  /* 0x0000003404007223 */ /* 0x000fe20000010006 */
[----:B------:R-:W-:Y:S01]  /*12f0*/  FMUL.FTZ R48, R7, R48 ;  /* 0x0000003007307220 */ /* 0x000fe20000410000 */
[----:B------:R-:W-:Y:S01]  /*1300*/  FFMA.FTZ R17, R54, R60, R14 ;  /* 0x0000003c36117223 */ /* 0x000fe2000001000e */
[----:B----4-:R-:W-:Y:S01]  /*1310*/  FFMA.FTZ R40, R21, R47, R20 ;  /* 0x0000002f15287223 */ /* 0x010fe20000010014 */
[----:B------:R-:W-:Y:S01]  /*1320*/  FMUL.FTZ R53, R0, -1.4426950216293334961 ;  /* 0xbfb8aa3b00357820 */ /* 0x000fe20000410000 */
[----:B------:R-:W-:Y:S01]  /*1330*/  IADD3 R38, P0, R43, R38, RZ ;  /* 0x000000262b267210 */ /* 0x000fe20007f1e0ff */
[----:B------:R-:W-:Y:S01]  /*1340*/  FFMA.FTZ R42, R9, R48, R8 ;  /* 0x00000030092a7223 */ /* 0x000fe20000010008 */
[----:B------:R-:W-:Y:S01]  /*1350*/  FMUL.FTZ R43, R41, -1.4426950216293334961 ;  /* 0xbfb8aa3b292b7820 */ /* 0x000fe20000410000 */
[----:B------:R-:W-:Y:S01]  /*1360*/  FMUL.FTZ R44, R40, -1.4426950216293334961 ;  /* 0xbfb8aa3b282c7820 */ /* 0x000fe20000410000 */
[----:B------:R-:W-:Y:S01]  /*1370*/  FFMA.FTZ R16, R46, R49, R50 ;  /* 0x000000312e107223 */ /* 0x000fe20000010032 */
[----:B------:R-:W-:Y:S01]  /*1380*/  FMUL.FTZ R56, R42, -1.4426950216293334961 ;  /* 0xbfb8aa3b2a387820 */ /* 0x000fe20000410000 */
[----:B------:R-:W0:Y:S01]  /*1390*/  MUFU.EX2 R53, R53 ;  /* 0x0000003500357308 */ /* 0x000e220000000800 */
[----:B------:R-:W4:Y:S04]  /*13a0*/  LDL.LU R23, [R1+0x3c] ;  /* 0x00003c0001177983 */ /* 0x000f280000300800 */
[----:B------:R-:W4:Y:S03]  /*13b0*/  LDG.E.64.CONSTANT R34, desc[UR12][R34.64] ;  /* 0x0000000c22227981 */ /* 0x000f26000c1e9b00 */
[----:B------:R-:W1:Y:S08]  /*13c0*/  MUFU.EX2 R43, R43 ;  /* 0x0000002b002b7308 */ /* 0x000e700000000800 */
[----:B------:R-:W1:Y:S08]  /*13d0*/  MUFU.EX2 R44, R44 ;  /* 0x0000002c002c7308 */ /* 0x000e700000000800 */
[----:B------:R-:W1:Y:S01]  /*13e0*/  MUFU.EX2 R56, R56 ;  /* 0x0000003800387308 */ /* 0x000e620000000800 */
[----:B0-----:R-:W-:Y:S01]  /*13f0*/  FADD.FTZ R53, R53, 1 ;  /* 0x3f80000035357421 */ /* 0x001fe20000010000 */
[----:B-1----:R-:W-:Y:S01]  /*1400*/  FADD.FTZ R43, R43, 1 ;  /* 0x3f8000002b2b7421 */ /* 0x002fe20000010000 */
[----:B------:R-:W-:-:S05]  /*1410*/  FADD.FTZ R44, R44, 1 ;  /* 0x3f8000002c2c7421 */ /* 0x000fca0000010000 */
[----:B------:R-:W0:Y:S01]  /*1420*/  MUFU.RCP R53, R53 ;  /* 0x0000003500357308 */ /* 0x000e220000001000 */
[----:B------:R-:W-:Y:S01]  /*1430*/  FFMA.FTZ R14, R4, R60, R58 ;  /* 0x0000003c040e7223 */ /* 0x000fe2000001003a */
[----:B------:R-:W-:-:S06]  /*1440*/  FADD.FTZ R56, R56, 1 ;  /* 0x3f80000038387421 */ /* 0x000fcc0000010000 */
[----:B------:R-:W1:Y:S01]  /*1450*/  MUFU.RCP R43, R43 ;  /* 0x0000002b002b7308 */ /* 0x000e620000001000 */
[----:B------:R-:W-:Y:S01]  /*1460*/  FMUL.FTZ R45, R59, R45 ;  /* 0x0000002d3b2d7220 */ /* 0x000fe20000410000 */
[----:B------:R-:W-:Y:S01]  /*1470*/  FADD.FTZ R60, R60, R15 ;  /* 0x0000000f3c3c7221 */ /* 0x000fe20000010000 */
[----:B------:R-:W-:-:S05]  /*1480*/  FMUL.FTZ R15, R21, R49 ;  /* 0x00000031150f7220 */ /* 0x000fca0000410000 */
[----:B------:R-:W1:Y:S01]  /*1490*/  MUFU.RCP R44, R44 ;  /* 0x0000002c002c7308 */ /* 0x000e620000001000 */
[----:B------:R-:W-:Y:S01]  /*14a0*/  FADD.FTZ R58, R49, R51 ;  /* 0x00000033313a7221 */ /* 0x000fe20000010000 */
[----:B------:R-:W-:Y:S01]  /*14b0*/  FFMA.FTZ R14, R21, R49, R14 ;  /* 0x00000031150e7223 */ /* 0x000fe2000001000e */
[----:B------:R-:W-:-:S05]  /*14c0*/  FFMA.FTZ R49, R3, R45, R10 ;  /* 0x0000002d03317223 */ /* 0x000fca000001000a */
[----:B------:R-:W1:Y:S01]  /*14d0*/  MUFU.RCP R56, R56 ;  /* 0x0000003800387308 */ /* 0x000e620000001000 */
[----:B------:R-:W-:Y:S01]  /*14e0*/  FADD.FTZ R10, R45, R11 ;  /* 0x0000000b2d0a7221 */ /* 0x000fe20000010000 */
[----:B------:R-:W-:Y:S01]  /*14f0*/  FFMA.FTZ R15, R46, R15, R57 ;  /* 0x0000000f2e0f7223 */ /* 0x000fe20000010039 */
[CC--:B------:R-:W-:Y:S01]  /*1500*/  FMUL.FTZ R11, R9.reuse, R45.reuse ;  /* 0x0000002d090b7220 */ /* 0x0c0fe20000410000 */
[----:B------:R-:W-:-:S03]  /*1510*/  FFMA.FTZ R14, R9, R45, R14 ;  /* 0x0000002d090e7223 */ /* 0x000fc6000001000e */
[----:B------:R-:W-:Y:S01]  /*1520*/  FFMA.FTZ R15, R3, R11, R15 ;  /* 0x0000000b030f7223 */ /* 0x000fe2000001000f */
[----:B0-----:R-:W-:Y:S01]  /*1530*/  FADD.FTZ R3, -R53, 1 ;  /* 0x3f80000035037421 */ /* 0x001fe20000010100 */
[----:B-1----:R-:W-:Y:S01]  /*1540*/  FADD.FTZ R45, -R43, 1 ;  /* 0x3f8000002b2d7421 */ /* 0x002fe20000010100 */
[----:B------:R-:W-:Y:S02]  /*1550*/  FADD.FTZ R46, -R44, 1 ;  /* 0x3f8000002c2e7421 */ /* 0x000fe40000010100 */
[----:B------:R-:W-:Y:S01]  /*1560*/  FFMA.FTZ R3, R0, R3, 1 ;  /* 0x3f80000000037423 */ /* 0x000fe20000010003 */
[----:B------:R-:W-:Y:S01]  /*1570*/  FFMA.FTZ R45, R41, R45, 1 ;  /* 0x3f800000292d7423 */ /* 0x000fe2000001002d */
[----:B------:R-:W-:Y:S01]  /*1580*/  FFMA.FTZ R46, R40, R46, 1 ;  /* 0x3f800000282e7423 */ /* 0x000fe2000001002e */
[----:B------:R-:W-:Y:S01]  /*1590*/  FADD.FTZ R11, -R56, 1 ;  /* 0x3f800000380b7421 */ /* 0x000fe20000010100 */
[----:B------:R-:W-:Y:S01]  /*15a0*/  FMUL.FTZ R54, R53, R3 ;  /* 0x0000000335367220 */ /* 0x000fe20000410000 */
[----:B------:R-:W-:Y:S01]  /*15b0*/  PRMT R40, R27, 0x7632, R40 ;  /* 0x000076321b287816 */ /* 0x000fe20000000028 */
[----:B------:R-:W-:Y:S01]  /*15c0*/  FMUL.FTZ R45, R43, R45 ;  /* 0x0000002d2b2d7220 */ /* 0x000fe20000410000 */
[----:B------:R-:W-:Y:S01]  /*15d0*/  FFMA.FTZ R11, R42, R11, 1 ;  /* 0x3f8000002a0b7423 */ /* 0x000fe2000001000b */
[----:B------:R-:W-:-:S02]  /*15e0*/  SHF.L.U32 R3, R26, 0x10, RZ ;  /* 0x000000101a037819 */ /* 0x000fc400000006ff */
[----:B------:R-:W-:Y:S01]  /*15f0*/  SHF.L.U32 R40, R40, 0x10, RZ ;  /* 0x0000001028287819 */ /* 0x000fe200000006ff */
[----:B------:R-:W-:Y:S02]  /*1600*/  FMUL.FTZ R11, R56, R11 ;  /* 0x0000000b380b7220 */ /* 0x000fe40000410000 */
[----:B------:R-:W-:Y:S02]  /*1610*/  FMUL.FTZ R56, R3, R45 ;  /* 0x0000002d03387220 */ /* 0x000fe40000410000 */
[----:B------:R-:W-:Y:S02]  /*1620*/  FMUL.FTZ R45, R40, R11 ;  /* 0x0000000b282d7220 */ /* 0x000fe40000410000 */
[-C--:B------:R-:W-:Y:S01]  /*1630*/  FMUL.FTZ R11, R22, R56.reuse ;  /* 0x00000038160b7220 */ /* 0x080fe20000410000 */
[----:B------:R-:W-:Y:S02]  /*1640*/  SHF.L.U32 R59, R39, 0x1, RZ ;  /* 0x00000001273b7819 */ /* 0x000fe400000006ff */
[----:B------:R-:W-:Y:S01]  /*1650*/  SHF.L.U32 R42, R27, 0x10, RZ ;  /* 0x000000101b2a7819 */ /* 0x000fe200000006ff */
[----:B---3--:R-:W-:Y:S04]  /*1660*/  STL [R1+0x10c], R36 ;  /* 0x00010c2401007387 */ /* 0x008fe80000100800 */
[----:B------:R-:W-:Y:S04]  /*1670*/  STL [R1+0x108], R37 ;  /* 0x0001082501007387 */ /* 0x000fe80000100800 */
[----:B--2---:R0:W-:Y:S02]  /*1680*/  STL.64 [R1+0x28], R24 ;  /* 0x0000281801007387 */ /* 0x0041e40000100a00 */
[C---:B0-----:R-:W-:Y:S01]  /*1690*/  FFMA.FTZ R25, R55.reuse, R56, R12 ;  /* 0x0000003837197223 */ /* 0x041fe2000001000c */
[----:B------:R-:W-:Y:S01]  /*16a0*/  FFMA.FTZ R55, R55, R11, R15 ;  /* 0x0000000b37377223 */ /* 0x000fe2000001000f */
[----:B------:R-:W-:-:S02]  /*16b0*/  IADD3.X R11, RZ, R5, RZ, P1, !PT ;  /* 0x00000005ff0b7210 */ /* 0x000fc40000ffe4ff */
[----:B------:R-:W-:Y:S02]  /*16c0*/  IADD3.X R12, RZ, R5, RZ, P0, !PT ;  /* 0x00000005ff0c7210 */ /* 0x000fe400007fe4ff */
[----:B------:R-:W-:Y:S01]  /*16d0*/  SHF.L.U64.HI R18, R39, 0x1, R11 ;  /* 0x0000000127127819 */ /* 0x000fe2000001020b */
[----:B------:R-:W-:Y:S01]  /*16e0*/  STL [R1+0x104], R26 ;  /* 0x0001041a01007387 */ /* 0x000fe20000100800 */
[----:B------:R-:W-:-:S03]  /*16f0*/  SHF.L.U64.HI R36, R38, 0x1, R12 ;  /* 0x0000000126247819 */ /* 0x000fc6000001020c */
[----:B------:R0:W-:Y:S04]  /*1700*/  STL [R1+0x110], R27 ;  /* 0x0001101b01007387 */ /* 0x0001e80000100800 */
[----:B------:R-:W-:Y:S04]  /*1710*/  STL [R1+0x94], R18 ;  /* 0x0000941201007387 */ /* 0x000fe80000100800 */
[----:B------:R1:W-:Y:S01]  /*1720*/  STL [R1+0x90], R59 ;  /* 0x0000903b01007387 */ /* 0x0003e20000100800 */
[----:B0-----:R-:W-:-:S03]  /*1730*/  SHF.L.U32 R27, R38, 0x1, RZ ;  /* 0x00000001261b7819 */ /* 0x001fc600000006ff */
[----:B------:R-:W-:Y:S01]  /*1740*/  STL [R1+0x8c], R36 ;  /* 0x00008c2401007387 */ /* 0x000fe20000100800 */
[----:B------:R-:W-:-:S03]  /*1750*/  IADD3 R38, P0, R31, UR20, RZ ;  /* 0x000000141f267c10 */ /* 0x000fc6000ff1e0ff */
[----:B------:R-:W2:Y:S01]  /*1760*/  LDL.LU R31, [R1+0x114] ;  /* 0x00011400011f7983 */ /* 0x000ea20000300800 */
[----:B------:R-:W-:Y:S02]  /*1770*/  SHF.L.U32 R3, R28, 0x10, RZ ;  /* 0x000000101c037819 */ /* 0x000fe400000006ff */
[----:B------:R-:W-:Y:S01]  /*1780*/  SHF.L.U32 R15, R30, 0x10, RZ ;  /* 0x000000101e0f7819 */ /* 0x000fe200000006ff */
[----:B------:R-:W-:Y:S01]  /*1790*/  FADD.FTZ R24, R13, R56 ;  /* 0x000000380d187221 */ /* 0x000fe20000010000 */
[----:B------:R-:W-:Y:S01]  /*17a0*/  SHF.L.U32 R40, R29, 0x10, RZ ;  /* 0x000000101d287819 */ /* 0x000fe200000006ff */
[----:B------:R-:W-:Y:S01]  /*17b0*/  FADD.FTZ R3, -R2, R3 ;  /* 0x0000000302037221 */ /* 0x000fe20000010100 */
[--C-:B------:R-:W-:Y:S01]  /*17c0*/  FFMA.FTZ R56, R22, R56, R14.reuse ;  /* 0x0000003816387223 */ /* 0x100fe2000001000e */
[----:B------:R-:W-:Y:S01]  /*17d0*/  PRMT R14, R28, 0x7632, R14 ;  /* 0x000076321c0e7816 */ /* 0x000fe2000000000e */
[----:B------:R-:W-:Y:S01]  /*17e0*/  FADD.FTZ R15, -R2, R15 ;  /* 0x0000000f020f7221 */ /* 0x000fe20000010100 */
[C---:B------:R-:W-:Y:S01]  /*17f0*/  FMUL.FTZ R3, R7.reuse, R3 ;  /* 0x0000000307037220 */ /* 0x040fe20000410000 */
[----:B------:R-:W-:Y:S01]  /*1800*/  PRMT R41, R26, 0x7632, R41 ;  /* 0x000076321a297816 */ /* 0x000fe20000000029 */
[----:B------:R-:W-:Y:S01]  /*1810*/  FADD.FTZ R40, -R2, R40 ;  /* 0x0000002802287221 */ /* 0x000fe20000010100 */
[----:B------:R-:W-:Y:S01]  /*1820*/  SHF.L.U32 R14, R14, 0x10, RZ ;  /* 0x000000100e0e7819 */ /* 0x000fe200000006ff */
[----:B------:R-:W-:Y:S01]  /*1830*/  FMUL.FTZ R26, R7, R15 ;  /* 0x0000000f071a7220 */ /* 0x000fe20000410000 */
[----:B------:R-:W-:Y:S01]  /*1840*/  FMUL.FTZ R0, R44, R46 ;  /* 0x0000002e2c007220 */ /* 0x000fe20000410000 */
[----:B------:R-:W-:Y:S01]  /*1850*/  PRMT R15, R29, 0x7632, R15 ;  /* 0x000076321d0f7816 */ /* 0x000fe2000000000f */
[----:B----4-:R-:W-:Y:S01]  /*1860*/  FFMA.FTZ R46, R22, R3, R23 ;  /* 0x00000003162e7223 */ /* 0x010fe20000010017 */
[----:B------:R-:W-:Y:S01]  /*1870*/  FMUL.FTZ R5, R7, R40 ;  /* 0x0000002807057220 */ /* 0x000fe20000410000 */
[----:B------:R-:W-:Y:S01]  /*1880*/  FADD.FTZ R14, -R2, R14 ;  /* 0x0000000e020e7221 */ /* 0x000fe20000010100 */
[----:B------:R-:W-:Y:S01]  /*1890*/  SHF.L.U32 R15, R15, 0x10, RZ ;  /* 0x000000100f0f7819 */ /* 0x000fe200000006ff */
[----:B------:R-:W-:Y:S01]  /*18a0*/  FMUL.FTZ R53, R46, -1.4426950216293334961 ;  /* 0xbfb8aa3b2e357820 */ /* 0x000fe20000410000 */
[----:B------:R-:W-:Y:S01]  /*18b0*/  FFMA.FTZ R13, R21, R5, R20 ;  /* 0x00000005150d7223 */ /* 0x000fe20000010014 */
[----:B------:R-:W-:-:S02]  /*18c0*/  FMUL.FTZ R14, R7, R14 ;  /* 0x0000000e070e7220 */ /* 0x000fc40000410000 */
[----:B------:R-:W-:Y:S01]  /*18d0*/  FADD.FTZ R12, -R2, R15 ;  /* 0x0000000f020c7221 */ /* 0x000fe20000010100 */
[----:B------:R-:W-:Y:S01]  /*18e0*/  FMUL.FTZ R50, R13, -1.4426950216293334961 ;  /* 0xbfb8aa3b0d327820 */ /* 0x000fe20000410000 */
[----:B------:R-:W0:Y:S01]  /*18f0*/  MUFU.EX2 R53, R53 ;  /* 0x0000003500357308 */ /* 0x000e220000000800 */
[----:B------:R-:W-:Y:S01]  /*1900*/  FFMA.FTZ R15, R4, R14, R6 ;  /* 0x0000000e040f7223 */ /* 0x000fe20000010006 */
[----:B------:R-:W-:-:S03]  /*1910*/  FMUL.FTZ R12, R7, R12 ;  /* 0x0000000c070c7220 */ /* 0x000fc60000410000 */
[----:B------:R-:W-:Y:S01]  /*1920*/  FMUL.FTZ R51, R15, -1.4426950216293334961 ;  /* 0xbfb8aa3b0f337820 */ /* 0x000fe20000410000 */
[----:B------:R-:W-:Y:S02]  /*1930*/  FFMA.FTZ R44, R9, R12, R8 ;  /* 0x0000000c092c7223 */ /* 0x000fe40000010008 */
[----:B------:R-:W3:Y:S01]  /*1940*/  MUFU.EX2 R50, R50 ;  /* 0x0000003200327308 */ /* 0x000ee20000000800 */
[----:B------:R-:W-:Y:S01]  /*1950*/  SHF.L.U32 R41, R41, 0x10, RZ ;  /* 0x0000001029297819 */ /* 0x000fe200000006ff */
[----:B------:R-:W-:Y:S01]  /*1960*/  FMUL.FTZ R43, R44, -1.4426950216293334961 ;  /* 0xbfb8aa3b2c2b7820 */ /* 0x000fe20000410000 */
[----:B------:R-:W-:-:S05]  /*1970*/  IADD3 R40, P1, R59, UR18, RZ ;  /* 0x000000123b287c10 */ /* 0x000fca000ff3e0ff */
[----:B------:R-:W4:Y:S01]  /*1980*/  MUFU.EX2 R51, R51 ;  /* 0x0000003300337308 */ /* 0x000f220000000800 */
[----:B------:R-:W-:Y:S01]  /*1990*/  FMUL.FTZ R54, R41, R54 ;  /* 0x0000003629367220 */ /* 0x000fe20000410000 */
[----:B0-----:R-:W-:Y:S01]  /*19a0*/  FADD.FTZ R53, R53, 1 ;  /* 0x3f80000035357421 */ /* 0x001fe20000010000 */
[----:B------:R-:W-:-:S05]  /*19b0*/  IADD3.X R39, R19, UR21, RZ, P0, !PT ;  /* 0x0000001513277c10 */ /* 0x000fca00087fe4ff */
[----:B-1----:R-:W-:Y:S01]  /*19c0*/  MUFU.EX2 R59, R43 ;  /* 0x0000002b003b7308 */ /* 0x002fe20000000800 */
[----:B------:R-:W-:Y:S01]  /*19d0*/  IADD3.X R41, R18, UR19, RZ, P1, !PT ;  /* 0x0000001312297c10 */ /* 0x000fe20008ffe4ff */
[----:B------:R-:W-:Y:S01]  /*19e0*/  FMUL.FTZ R61, R4, R54 ;  /* 0x00000036043d7220 */ /* 0x000fe20000410000 */
[----:B------:R-:W-:Y:S01]  /*19f0*/  FMUL.FTZ R0, R42, R0 ;  /* 0x000000002a007220 */ /* 0x000fe20000410000 */
[-C--:B------:R-:W-:Y:S01]  /*1a00*/  FFMA.FTZ R19, R52, R54.reuse, R17 ;  /* 0x0000003634137223 */ /* 0x080fe20000010011 */
[----:B------:R-:W-:Y:S01]  /*1a10*/  FADD.FTZ R18, R60, R54 ;  /* 0x000000363c127221 */ /* 0x000fe20000010000 */
[----:B------:R-:W-:Y:S01]  /*1a20*/  FFMA.FTZ R56, R4, R54, R56 ;  /* 0x0000003604387223 */ /* 0x000fe20000010038 */
[----:B---3--:R-:W-:Y:S01]  /*1a30*/  FADD.FTZ R50, R50, 1 ;  /* 0x3f80000032327421 */ /* 0x008fe20000010000 */
[----:B------:R-:W-:Y:S01]  /*1a40*/  FFMA.FTZ R55, R52, R61, R55 ;  /* 0x0000003d34377223 */ /* 0x000fe20000010037 */
[----:B------:R-:W0:Y:S01]  /*1a50*/  MUFU.RCP R53, R53 ;  /* 0x0000003500357308 */ /* 0x000e220000001000 */
[-C--:B------:R-:W-:Y:S01]  /*1a60*/  FMUL.FTZ R52, R21, R0.reuse ;  /* 0x0000000015347220 */ /* 0x080fe20000410000 */
[----:B----4-:R-:W-:Y:S01]  /*1a70*/  FADD.FTZ R51, R51, 1 ;  /* 0x3f80000033337421 */ /* 0x010fe20000010000 */
[-C--:B------:R-:W-:Y:S01]  /*1a80*/  FFMA.FTZ R16, R47, R0.reuse, R16 ;  /* 0x000000002f107223 */ /* 0x080fe20000010010 */
[----:B------:R-:W-:Y:S01]  /*1a90*/  FADD.FTZ R58, R58, R0 ;  /* 0x000000003a3a7221 */ /* 0x000fe20000010000 */
[----:B------:R-:W-:Y:S01]  /*1aa0*/  FFMA.FTZ R56, R21, R0, R56 ;  /* 0x0000000015387223 */ /* 0x000fe20000010038 */
[----:B------:R-:W-:Y:S01]  /*1ab0*/  FFMA.FTZ R52, R47, R52, R55 ;  /* 0x000000342f347223 */ /* 0x000fe20000010037 */
[----:B------:R-:W-:Y:S01]  /*1ac0*/  PRMT R0, R30, 0x7632, R0 ;  /* 0x000076321e007816 */ /* 0x000fe20000000000 */
[----:B------:R-:W1:Y:S01]  /*1ad0*/  MUFU.RCP R50, R50 ;  /* 0x0000003200327308 */ /* 0x000e620000001000 */
[-C--:B------:R-:W-:Y:S01]  /*1ae0*/  FMUL.FTZ R47, R9, R45.reuse ;  /* 0x0000002d092f7220 */ /* 0x080fe20000410000 */
[----:B------:R-:W-:Y:S01]  /*1af0*/  FFMA.FTZ R11, R22, R26, R23 ;  /* 0x0000001a160b7223 */ /* 0x000fe20000010017 */
[----:B------:R-:W-:Y:S01]  /*1b00*/  SHF.L.U32 R0, R0, 0x10, RZ ;  /* 0x0000001000007819 */ /* 0x000fe200000006ff */
[C---:B------:R-:W-:Y:S01]  /*1b10*/  FFMA.FTZ R49, R48.reuse, R45, R49 ;  /* 0x0000002d30317223 */ /* 0x040fe20000010031 */
[----:B------:R-:W-:Y:S01]  /*1b20*/  FFMA.FTZ R52, R48, R47, R52 ;  /* 0x0000002f30347223 */ /* 0x000fe20000010034 */
[----:B------:R3:W-:Y:S02]  /*1b30*/  STL [R1+0x84], R27 ;  /* 0x0000841b01007387 */ /* 0x0007e40000100800 */
[----:B------:R-:W-:Y:S01]  /*1b40*/  MUFU.RCP R51, R51 ;  /* 0x0000003300337308 */ /* 0x000fe20000001000 */
[----:B------:R-:W-:Y:S01]  /*1b50*/  FADD.FTZ R0, -R2, R0 ;  /* 0x0000000002007221 */ /* 0x000fe20000010100 */
[----:B------:R-:W-:Y:S01]  /*1b60*/  FMUL.FTZ R57, R11, -1.4426950216293334961 ;  /* 0xbfb8aa3b0b397820 */ /* 0x000fe20000410000 */
[----:B0-----:R-:W-:Y:S01]  /*1b70*/  FADD.FTZ R60, -R53, 1 ;  /* 0x3f800000353c7421 */ /* 0x001fe20000010100 */
[----:B------:R-:W-:Y:S01]  /*1b80*/  FADD.FTZ R48, R10, R45 ;  /* 0x0000002d0a307221 */ /* 0x000fe20000010000 */
[----:B------:R-:W-:Y:S01]  /*1b90*/  FMUL.FTZ R0, R7, R0 ;  /* 0x0000000007007220 */ /* 0x000fe20000410000 */
[----:B------:R-:W-:Y:S01]  /*1ba0*/  FFMA.FTZ R56, R9, R45, R56 ;  /* 0x0000002d09387223 */ /* 0x000fe20000010038 */
[----:B------:R-:W-:Y:S01]  /*1bb0*/  FFMA.FTZ R45, R46, R60, 1 ;  /* 0x3f8000002e2d7423 */ /* 0x000fe2000001003c */
[----:B------:R-:W0:Y:S01]  /*1bc0*/  MUFU.EX2 R57, R57 ;  /* 0x0000003900397308 */ /* 0x000e220000000800 */
[----:B-1----:R-:W-:Y:S01]  /*1bd0*/  FADD.FTZ R60, -R50, 1 ;  /* 0x3f800000323c7421 */ /* 0x002fe20000010100 */
[----:B------:R-:W-:Y:S01]  /*1be0*/  FFMA.FTZ R46, R4, R0, R6 ;  /* 0x00000000042e7223 */ /* 0x000fe20000010006 */
[----:B------:R-:W-:Y:S01]  /*1bf0*/  FMUL.FTZ R45, R53, R45 ;  /* 0x0000002d352d7220 */ /* 0x000fe20000410000 */
[----:B------:R-:W4:Y:S01]  /*1c00*/  LDG.E.64.CONSTANT R38, desc[UR12][R38.64] ;  /* 0x0000000c26267981 */ /* 0x000f22000c1e9b00 */
[----:B------:R-:W-:Y:S01]  /*1c10*/  FFMA.FTZ R60, R13, R60, 1 ;  /* 0x3f8000000d3c7423 */ /* 0x000fe2000001003c */
[----:B------:R-:W-:-:S02]  /*1c20*/  FMUL.FTZ R53, R46, -1.4426950216293334961 ;  /* 0xbfb8aa3b2e357820 */ /* 0x000fc40000410000 */
[----:B------:R-:W4:Y:S01]  /*1c30*/  LDG.E.64.CONSTANT R40, desc[UR12][R40.64] ;  /* 0x0000000c28287981 */ /* 0x000f22000c1e9b00 */
[----:B------:R-:W-:-:S03]  /*1c40*/  FMUL.FTZ R50, R50, R60 ;  /* 0x0000003c32327220 */ /* 0x000fc60000410000 */
[----:B------:R-:W-:Y:S01]  /*1c50*/  MUFU.EX2 R53, R53 ;  /* 0x0000003500357308 */ /* 0x000fe20000000800 */
[----:B------:R-:W-:Y:S01]  /*1c60*/  PRMT R61, R32, 0x7632, R61 ;  /* 0x00007632203d7816 */ /* 0x000fe2000000003d */
[----:B0-----:R-:W-:Y:S01]  /*1c70*/  FADD.FTZ R57, R57, 1 ;  /* 0x3f80000039397421 */ /* 0x001fe20000010000 */
[----:B--2---:R-:W-:-:S05]  /*1c80*/  SHF.L.U32 R54, R31, 0x10, RZ ;  /* 0x000000101f367819 */ /* 0x004fca00000006ff */
[----:B------:R-:W-:-:S04]  /*1c90*/  FADD.FTZ R54, -R2, R54 ;  /* 0x0000003602367221 */ /* 0x000fc80000010100 */
[----:B------:R-:W-:Y:S01]  /*1ca0*/  FMUL.FTZ R17, R7, R54 ;  /* 0x0000003607117220 */ /* 0x000fe20000410000 */
[----:B------:R-:W-:Y:S01]  /*1cb0*/  FADD.FTZ R54, R59, 1 ;  /* 0x3f8000003b367421 */ /* 0x000fe20000010000 */
[----:B------:R-:W-:-:S04]  /*1cc0*/  PRMT R47, R31, 0x7632, R47 ;  /* 0x000076321f2f7816 */ /* 0x000fc8000000002f */
[----:B------:R-:W-:Y:S01]  /*1cd0*/  SHF.L.U32 R59, R47, 0x10, RZ ;  /* 0x000000102f3b7819 */ /* 0x000fe200000006ff */
[----:B------:R-:W0:Y:S01]  /*1ce0*/  MUFU.RCP R54, R54 ;  /* 0x0000003600367308 */ /* 0x000e220000001000 */
[----:B------:R-:W-:-:S03]  /*1cf0*/  FFMA.FTZ R47, R21, R17, R20 ;  /* 0x00000011152f7223 */ /* 0x000fc60000010014 */
[----:B------:R-:W-:Y:S01]  /*1d00*/  FADD.FTZ R10, -R2, R59 ;  /* 0x0000003b020a7221 */ /* 0x000fe20000010100 */
[----:B------:R-:W-:-:S03]  /*1d10*/  FMUL.FTZ R55, R47, -1.4426950216293334961 ;  /* 0xbfb8aa3b2f377820 */ /* 0x000fc60000410000 */
[----:B------:R-:W-:Y:S01]  /*1d20*/  FMUL.FTZ R10, R7, R10 ;  /* 0x0000000a070a7220 */ /* 0x000fe20000410000 */
[----:B------:R-:W-:Y:S02]  /*1d30*/  FADD.FTZ R59, -R51, 1 ;  /* 0x3f800000333b7421 */ /* 0x000fe40000010100 */
[----:B------:R-:W1:Y:S01]  /*1d40*/  MUFU.EX2 R55, R55 ;  /* 0x0000003700377308 */ /* 0x000e620000000800 */
[----:B------:R-:W-:Y:S01]  /*1d50*/  FFMA.FTZ R13, R9, R10, R8 ;  /* 0x0000000a090d7223 */ /* 0x000fe20000010008 */
[----:B------:R-:W-:-:S03]  /*1d60*/  FFMA.FTZ R15, R15, R59, 1 ;  /* 0x3f8000000f0f7423 */ /* 0x000fc6000001003b */
[----:B------:R-:W-:Y:S01]  /*1d70*/  FMUL.FTZ R59, R13, -1.4426950216293334961 ;  /* 0xbfb8aa3b0d3b7820 */ /* 0x000fe20000410000 */
[----:B0-----:R-:W-:-:S04]  /*1d80*/  FADD.FTZ R60, -R54, 1 ;  /* 0x3f800000363c7421 */ /* 0x001fc80000010100 */
[----:B------:R-:W-:Y:S02]  /*1d90*/  FFMA.FTZ R60, R44, R60, 1 ;  /* 0x3f8000002c3c7423 */ /* 0x000fe4000001003c */
[----:B------:R0:W2:Y:S01]  /*1da0*/  MUFU.EX2 R44, R59 ;  /* 0x0000003b002c7308 */ /* 0x0000a20000000800 */
[----:B------:R-:W-:Y:S01]  /*1db0*/  FMUL.FTZ R15, R51, R15 ;  /* 0x0000000f330f7220 */ /* 0x000fe20000410000 */
[----:B------:R-:W-:Y:S01]  /*1dc0*/  FMUL.FTZ R60, R54, R60 ;  /* 0x0000003c363c7220 */ /* 0x000fe20000410000 */
[----:B------:R-:W-:Y:S02]  /*1dd0*/  SHF.L.U32 R51, R33, 0x10, RZ ;  /* 0x0000001021337819 */ /* 0x000fe400000006ff */
[----:B0-----:R-:W-:Y:S01]  /*1de0*/  SHF.L.U32 R59, R32, 0x10, RZ ;  /* 0x00000010203b7819 */ /* 0x001fe200000006ff */
[----:B-1----:R-:W-:-:S04]  /*1df0*/  FADD.FTZ R55, R55, 1 ;  /* 0x3f80000037377421 */ /* 0x002fc80000010000 */
[----:B------:R-:W-:Y:S02]  /*1e00*/  FMUL.FTZ R54, R59, R45 ;  /* 0x0000002d3b367220 */ /* 0x000fe40000410000 */
[----:B------:R0:W1:Y:S01]  /*1e10*/  MUFU.RCP R45, R57 ;  /* 0x00000039002d7308 */ /* 0x0000620000001000 */
[----:B------:R-:W-:Y:S01]  /*1e20*/  FMUL.FTZ R51, R51, R50 ;  /* 0x0000003233337220 */ /* 0x000fe20000410000 */
[----:B0-----:R-:W-:-:S06]  /*1e30*/  SHF.L.U32 R57, R61, 0x10, RZ ;  /* 0x000000103d397819 */ /* 0x001fcc00000006ff */
[----:B------:R0:W3:Y:S01]  /*1e40*/  MUFU.RCP R50, R55 ;  /* 0x0000003700327308 */ /* 0x0000e20000001000 */
[----:B------:R-:W4:Y:S01]  /*1e50*/  LDL R61, [R1+0x34] ;  /* 0x00003400013d7983 */ /* 0x000f220000100800 */
[----:B0-----:R-:W-:Y:S01]  /*1e60*/  FMUL.FTZ R55, R57, R15 ;  /* 0x0000000f39377220 */ /* 0x001fe20000410000 */
[----:B------:R-:W-:Y:S01]  /*1e70*/  FADD.FTZ R15, R53, 1 ;  /* 0x3f800000350f7421 */ /* 0x000fe20000010000 */
[----:B------:R-:W-:Y:S01]  /*1e80*/  FMUL.FTZ R53, R22, R54 ;  /* 0x0000003616357220 */ /* 0x000fe20000410000 */
[----:B------:R-:W4:Y:S03]  /*1e90*/  LDL R57, [R1+0x30] ;  /* 0x0000300001397983 */ /* 0x000f260000100800 */
[----:B------:R-:W-:Y:S02]  /*1ea0*/  FFMA.FTZ R52, R3, R53, R52 ;  /* 0x0000003503347223 */ /* 0x000fe40000010034 */
[----:B------:R-:W4:Y:S01]  /*1eb0*/  LDL R53, [R1+0x90] ;  /* 0x0000900001357983 */ /* 0x000f220000100800 */
[----:B------:R-:W-:-:S04]  /*1ec0*/  PRMT R59, R33, 0x7632, R59 ;  /* 0x00007632213b7816 */ /* 0x000fc8000000003b */
[----:B------:R-:W-:-:S05]  /*1ed0*/  SHF.L.U32 R59, R59, 0x10, RZ ;  /* 0x000000103b3b7819 */ /* 0x000fca00000006ff */
[----:B------:R-:W-:Y:S02]  /*1ee0*/  FMUL.FTZ R60, R59, R60 ;  /* 0x0000003c3b3c7220 */ /* 0x000fe40000410000 */
[----:B------:R-:W4:Y:S01]  /*1ef0*/  LDL R59, [R1+0x94] ;  /* 0x00009400013b7983 */ /* 0x000f220000100800 */
[-C--:B------:R-:W-:Y:S01]  /*1f00*/  FFMA.FTZ R37, R3, R54.reuse, R25 ;  /* 0x0000003603257223 */ /* 0x080fe20000010019 */
[-C--:B------:R-:W-:Y:S01]  /*1f10*/  FMUL.FTZ R3, R4, R55.reuse ;  /* 0x0000003704037220 */ /* 0x080fe20000410000 */
[----:B--2---:R-:W-:Y:S01]  /*1f20*/  FADD.FTZ R44, R44, 1 ;  /* 0x3f8000002c2c7421 */ /* 0x004fe20000010000 */
[----:B------:R-:W-:Y:S01]  /*1f30*/  MUFU.RCP R15, R15 ;  /* 0x0000000f000f7308 */ /* 0x000fe20000001000 */
[C---:B------:R-:W-:Y:S01]  /*1f40*/  FFMA.FTZ R19, R14.reuse, R55, R19 ;  /* 0x000000370e137223 */ /* 0x040fe20000010013 */
[----:B------:R-:W-:Y:S01]  /*1f50*/  FFMA.FTZ R3, R14, R3, R52 ;  /* 0x000000030e037223 */ /* 0x000fe20000010034 */
[----:B------:R-:W-:-:S05]  /*1f60*/  FFMA.FTZ R56, R22, R54, R56 ;  /* 0x0000003616387223 */ /* 0x000fca0000010038 */
[----:B------:R0:W2:Y:S01]  /*1f70*/  MUFU.RCP R14, R44 ;  /* 0x0000002c000e7308 */ /* 0x0000a20000001000 */
[----:B------:R-:W-:Y:S01]  /*1f80*/  FFMA.FTZ R56, R4, R55, R56 ;  /* 0x0000003704387223 */ /* 0x000fe20000010038 */
[-C--:B------:R-:W-:Y:S01]  /*1f90*/  FFMA.FTZ R25, R5, R51.reuse, R16 ;  /* 0x0000003305197223 */ /* 0x080fe20000010010 */
[----:B------:R-:W-:Y:S01]  /*1fa0*/  FADD.FTZ R16, R58, R51 ;  /* 0x000000333a107221 */ /* 0x000fe20000010000 */
[----:B-1----:R-:W-:Y:S01]  /*1fb0*/  FADD.FTZ R52, -R45, 1 ;  /* 0x3f8000002d347421 */ /* 0x002fe20000010100 */
[CC--:B------:R-:W-:Y:S01]  /*1fc0*/  FFMA.FTZ R56, R21.reuse, R51.reuse, R56 ;  /* 0x0000003315387223 */ /* 0x0c0fe20000010038 */
[----:B0-----:R-:W-:Y:S01]  /*1fd0*/  FMUL.FTZ R44, R21, R51 ;  /* 0x00000033152c7220 */ /* 0x001fe20000410000 */
[----:B------:R-:W-:Y:S01]  /*1fe0*/  IADD3 R42, P0, R27, UR18, RZ ;  /* 0x000000121b2a7c10 */ /* 0x000fe2000ff1e0ff */
[----:B------:R-:W-:Y:S02]  /*1ff0*/  FMUL.FTZ R51, R9, R60 ;  /* 0x0000003c09337220 */ /* 0x000fe40000410000 */
[----:B------:R-:W-:Y:S01]  /*2000*/  FFMA.FTZ R44, R5, R44, R3 ;  /* 0x0000002c052c7223 */ /* 0x000fe20000010003 */
[----:B------:R-:W-:Y:S01]  /*2010*/  FADD.FTZ R5, R48, R60 ;  /* 0x0000003c30057221 */ /* 0x000fe20000010000 */
[----:B---3--:R-:W-:Y:S01]  /*2020*/  FADD.FTZ R48, -R50, 1 ;  /* 0x3f80000032307421 */ /* 0x008fe20000010100 */
[----:B------:R-:W-:Y:S01]  /*2030*/  FFMA.FTZ R52, R11, R52, 1 ;  /* 0x3f8000000b347423 */ /* 0x000fe20000010034 */
[----:B------:R-:W-:Y:S01]  /*2040*/  IADD3.X R43, R36, UR19, RZ, P0, !PT ;  /* 0x00000013242b7c10 */ /* 0x000fe200087fe4ff */
[C---:B------:R-:W-:Y:S01]  /*2050*/  FFMA.FTZ R11, R12.reuse, R51, R44 ;  /* 0x000000330c0b7223 */ /* 0x040fe2000001002c */
[----:B------:R-:W-:Y:S01]  /*2060*/  FFMA.FTZ R3, R12, R60, R49 ;  /* 0x0000003c0c037223 */ /* 0x000fe20000010031 */
[----:B------:R-:W-:Y:S01]  /*2070*/  FFMA.FTZ R12, R47, R48, 1 ;  /* 0x3f8000002f0c7423 */ /* 0x000fe20000010030 */
[----:B--2---:R-:W-:Y:S01]  /*2080*/  FADD.FTZ R48, -R14, 1 ;  /* 0x3f8000000e307421 */ /* 0x004fe20000010100 */
[----:B------:R-:W-:Y:S01]  /*2090*/  FMUL.FTZ R58, R45, R52 ;  /* 0x000000342d3a7220 */ /* 0x000fe20000410000 */
[----:B------:R-:W-:Y:S01]  /*20a0*/  FADD.FTZ R24, R24, R54 ;  /* 0x0000003618187221 */ /* 0x000fe20000010000 */
[--C-:B------:R-:W-:Y:S01]  /*20b0*/  FADD.FTZ R18, R18, R55.reuse ;  /* 0x0000003712127221 */ /* 0x100fe20000010000 */
[----:B------:R-:W-:Y:S01]  /*20c0*/  PRMT R55, R35, 0x7632, R55 ;  /* 0x0000763223377816 */ /* 0x000fe20000000037 */
[----:B------:R-:W-:Y:S01]  /*20d0*/  FFMA.FTZ R60, R9, R60, R56 ;  /* 0x0000003c093c7223 */ /* 0x000fe20000010038 */
[----:B------:R-:W-:Y:S01]  /*20e0*/  FMUL.FTZ R12, R50, R12 ;  /* 0x0000000c320c7220 */ /* 0x000fe20000410000 */
[----:B------:R-:W2:Y:S01]  /*20f0*/  LDG.E.64.CONSTANT R42, desc[UR12][R42.64] ;  /* 0x0000000c2a2a7981 */ /* 0x000ea2000c1e9b00 */
[----:B------:R-:W-:-:S02]  /*2100*/  SHF.L.U32 R55, R55, 0x10, RZ ;  /* 0x0000001037377819 */ /* 0x000fc400000006ff */
[----:B----4-:R-:W-:Y:S02]  /*2110*/  SHF.L.U32 R47, R57, 0x10, RZ ;  /* 0x00000010392f7819 */ /* 0x010fe400000006ff */
[----:B------:R-:W-:Y:S01]  /*2120*/  IADD3 R44, P0, R53, UR20, RZ ;  /* 0x00000014352c7c10 */ /* 0x000fe2000ff1e0ff */
[----:B------:R-:W-:-:S04]  /*2130*/  FADD.FTZ R53, -R15, 1 ;  /* 0x3f8000000f357421 */ /* 0x000fc80000010100 */
[----:B------:R-:W-:Y:S01]  /*2140*/  FFMA.FTZ R53, R46, R53, 1 ;  /* 0x3f8000002e357423 */ /* 0x000fe20000010035 */
[----:B------:R-:W-:Y:S01]  /*2150*/  FFMA.FTZ R46, R13, R48, 1 ;  /* 0x3f8000000d2e7423 */ /* 0x000fe20000010030 */
[----:B------:R-:W-:Y:S01]  /*2160*/  FADD.FTZ R13, -R2, R47 ;  /* 0x0000002f020d7221 */ /* 0x000fe20000010100 */
[----:B------:R-:W-:Y:S01]  /*2170*/  SHF.L.U32 R47, R61, 0x10, RZ ;  /* 0x000000103d2f7819 */ /* 0x000fe200000006ff */
[----:B------:R-:W-:Y:S02]  /*2180*/  FMUL.FTZ R53, R15, R53 ;  /* 0x000000350f357220 */ /* 0x000fe40000410000 */
[----:B------:R-:W-:Y:S01]  /*2190*/  FMUL.FTZ R13, R7, R13 ;  /* 0x0000000d070d7220 */ /* 0x000fe20000410000 */
[----:B------:R-:W-:Y:S01]  /*21a0*/  FMUL.FTZ R46, R14, R46 ;  /* 0x0000002e0e2e7220 */ /* 0x000fe20000410000 */
[----:B------:R-:W-:Y:S02]  /*21b0*/  FADD.FTZ R15, -R2, R47 ;  /* 0x0000002f020f7221 */ /* 0x000fe40000010100 */
[----:B------:R-:W-:-:S02]  /*21c0*/  FFMA.FTZ R14, R22, R13, R23 ;  /* 0x0000000d160e7223 */ /* 0x000fc40000010017 */
[----:B------:R-:W-:Y:S02]  /*21d0*/  FMUL.FTZ R15, R7, R15 ;  /* 0x0000000f070f7220 */ /* 0x000fe40000410000 */
[----:B------:R-:W-:Y:S02]  /*21e0*/  FMUL.FTZ R49, R14, -1.4426950216293334961 ;  /* 0xbfb8aa3b0e317820 */ /* 0x000fe40000410000 */
[----:B------:R-:W-:Y:S01]  /*21f0*/  FFMA.FTZ R48, R21, R15, R20 ;  /* 0x0000000f15307223 */ /* 0x000fe20000010014 */
[----:B------:R-:W-:-:S03]  /*2200*/  PRMT R47, R34, 0x7632, R47 ;  /* 0x00007632222f7816 */ /* 0x000fc6000000002f */
[----:B------:R-:W0:Y:S01]  /*2210*/  MUFU.EX2 R49, R49 ;  /* 0x0000003100317308 */ /* 0x000e220000000800 */
[----:B------:R-:W-:Y:S01]  /*2220*/  FMUL.FTZ R52, R48, -1.4426950216293334961 ;  /* 0xbfb8aa3b30347820 */ /* 0x000fe20000410000 */
[----:B------:R-:W-:-:S06]  /*2230*/  SHF.L.U32 R47, R47, 0x10, RZ ;  /* 0x000000102f2f7819 */ /* 0x000fcc00000006ff */
[----:B------:R-:W1:Y:S01]  /*2240*/  MUFU.EX2 R52, R52 ;  /* 0x0000003400347308 */ /* 0x000e620000000800 */
[----:B------:R-:W-:Y:S01]  /*2250*/  FMUL.FTZ R53, R47, R53 ;  /* 0x000000352f357220 */ /* 0x000fe20000410000 */
[----:B------:R-:W-:Y:S02]  /*2260*/  SHF.L.U32 R47, R34, 0x10, RZ ;  /* 0x00000010222f7819 */ /* 0x000fe400000006ff */
[----:B------:R-:W-:-:S03]  /*2270*/  PRMT R54, R61, 0x7632, R54 ;  /* 0x000076323d367816 */ /* 0x000fc60000000036 */
[----:B------:R-:W-:Y:S01]  /*2280*/  FMUL.FTZ R58, R47, R58 ;  /* 0x0000003a2f3a7220 */ /* 0x000fe20000410000 */
[----:B0-----:R-:W-:-:S03]  /*2290*/  FADD.FTZ R61, R49, 1 ;  /* 0x3f800000313d7421 */ /* 0x001fc60000010000 */
[----:B------:R-:W-:-:S04]  /*22a0*/  FMUL.FTZ R49, R22, R58 ;  /* 0x0000003a16317220 */ /* 0x000fc80000410000 */
[----:B------:R-:W-:Y:S01]  /*22b0*/  FFMA.FTZ R11, R26, R49, R11 ;  /* 0x000000311a0b7223 */ /* 0x000fe2000001000b */
[----:B-1----:R-:W-:Y:S01]  /*22c0*/  FADD.FTZ R49, R52, 1 ;  /* 0x3f80000034317421 */ /* 0x002fe20000010000 */
[----:B------:R-:W-:Y:S01]  /*22d0*/  SHF.L.U32 R52, R35, 0x10, RZ ;  /* 0x0000001023347819 */ /* 0x000fe200000006ff */
[----:B------:R-:W-:Y:S01]  /*22e0*/  FFMA.FTZ R60, R22, R58, R60 ;  /* 0x0000003a163c7223 */ /* 0x000fe2000001003c */
[----:B------:R-:W-:Y:S01]  /*22f0*/  IADD3.X R45, R59, UR21, RZ, P0, !PT ;  /* 0x000000153b2d7c10 */ /* 0x000fe200087fe4ff */
[----:B------:R-:W-:Y:S01]  /*2300*/  FMUL.FTZ R55, R55, R46 ;  /* 0x0000002e37377220 */ /* 0x000fe20000410000 */
[----:B------:R-:W-:Y:S01]  /*2310*/  IADD3 R46, P0, R27, UR20, RZ ;  /* 0x000000141b2e7c10 */ /* 0x000fe2000ff1e0ff */
[----:B------:R-:W-:Y:S01]  /*2320*/  FMUL.FTZ R52, R52, R12 ;  /* 0x0000000c34347220 */ /* 0x000fe20000410000 */
[----:B------:R-:W-:Y:S01]  /*2330*/  FFMA.FTZ R60, R4, R53, R60 ;  /* 0x00000035043c7223 */ /* 0x000fe2000001003c */
[----:B------:R0:W5:Y:S01]  /*2340*/  LDL.LU R27, [R1+0x110] ;  /* 0x00011000011b7983 */ /* 0x0001620000300800 */
[----:B------:R-:W-:Y:S01]  /*2350*/  IADD3.X R47, R36, UR21, RZ, P0, !PT ;  /* 0x00000015242f7c10 */ /* 0x000fe200087fe4ff */
[----:B------:R-:W-:Y:S01]  /*2360*/  FFMA.FTZ R25, R17, R52, R25 ;  /* 0x0000003411197223 */ /* 0x000fe20000010019 */
[----:B------:R-:W-:Y:S01]  /*2370*/  FFMA.FTZ R26, R26, R58, R37 ;  /* 0x0000003a1a1a7223 */ /* 0x000fe20000010025 */
[----:B------:R-:W3:Y:S01]  /*2380*/  LDL.LU R36, [R1+0x10c] ;  /* 0x00010c0001247983 */ /* 0x000ee20000300800 */
[----:B------:R-:W-:Y:S01]  /*2390*/  FFMA.FTZ R60, R21, R52, R60 ;  /* 0x00000034153c7223 */ /* 0x000fe2000001003c */
[----:B------:R-:W-:-:S02]  /*23a0*/  FADD.FTZ R24, R24, R58 ;  /* 0x0000003a18187221 */ /* 0x000fc40000010000 */
[----:B------:R-:W4:Y:S04]  /*23b0*/  LDL.LU R37, [R1+0x108] ;  /* 0x0001080001257983 */ /* 0x000f280000300800 */
[----:B------:R-:W2:Y:S04]  /*23c0*/  LDL R58, [R1+0x28] ;  /* 0x00002800013a7983 */ /* 0x000ea80000100800 */
[----:B------:R1:W-:Y:S01]  /*23d0*/  STL [R1+0x10], R25 ;  /* 0x0000101901007387 */ /* 0x0003e20000100800 */
[----:B------:R-:W0:Y:S01]  /*23e0*/  MUFU.RCP R61, R61 ;  /* 0x0000003d003d7308 */ /* 0x000e220000001000 */
[----:B------:R-:W-:Y:S01]  /*23f0*/  FFMA.FTZ R19, R0, R53, R19 ;  /* 0x0000003500137223 */ /* 0x000fe20000010013 */
[----:B------:R-:W-:Y:S01]  /*2400*/  FADD.FTZ R18, R18, R53 ;  /* 0x0000003512127221 */ /* 0x000fe20000010000 */
[----:B------:R-:W-:Y:S01]  /*2410*/  FADD.FTZ R16, R16, R52 ;  /* 0x0000003410107221 */ /* 0x000fe20000010000 */
[----:B------:R-:W-:Y:S01]  /*2420*/  PRMT R50, R57, 0x7632, R50 ;  /* 0x0000763239327816 */ /* 0x000fe20000000032 */
[----:B------:R-:W4:Y:S01]  /*2430*/  LDG.E.64.CONSTANT R44, desc[UR12][R44.64] ;  /* 0x0000000c2c2c7981 */ /* 0x000f22000c1e9b00 */
[-C--:B-1----:R-:W-:Y:S01]  /*2440*/  FFMA.FTZ R25, R10, R55.reuse, R3 ;  /* 0x000000370a197223 */ /* 0x082fe20000010003 */
[----:B------:R-:W-:Y:S01]  /*2450*/  FFMA.FTZ R3, R9, R55, R60 ;  /* 0x0000003709037223 */ /* 0x000fe2000001003c */
[----:B------:R-:W-:Y:S01]  /*2460*/  SHF.L.U32 R54, R54, 0x10, RZ ;  /* 0x0000001036367819 */ /* 0x000fe200000006ff */
[----:B------:R-:W3:Y:S01]  /*2470*/  LDL R60, [R1+0x2c] ;  /* 0x00002c00013c7983 */ /* 0x000ee20000100800 */
[----:B------:R-:W-:Y:S01]  /*2480*/  FMUL.FTZ R53, R4, R53 ;  /* 0x0000003504357220 */ /* 0x000fe20000410000 */
[----:B------:R-:W-:Y:S02]  /*2490*/  MUFU.RCP R49, R49 ;  /* 0x0000003100317308 */ /* 0x000fe40000001000 */
[----:B------:R-:W4:Y:S01]  /*24a0*/  LDG.E.64.CONSTANT R46, desc[UR12][R46.64] ;  /* 0x0000000c2e2e7981 */ /* 0x000f22000c1e9b00 */
[----:B------:R-:W-:Y:S01]  /*24b0*/  FFMA.FTZ R11, R0, R53, R11 ;  /* 0x00000035000b7223 */ /* 0x000fe2000001000b */
[----:B------:R-:W-:Y:S01]  /*24c0*/  FMUL.FTZ R53, R21, R52 ;  /* 0x0000003415357220 */ /* 0x000fe20000410000 */
[----:B0-----:R-:W-:-:S03]  /*24d0*/  FADD.FTZ R52, -R61, 1 ;  /* 0x3f8000003d347421 */ /* 0x001fc60000010100 */
[----:B------:R-:W-:Y:S01]  /*24e0*/  FFMA.FTZ R11, R17, R53, R11 ;  /* 0x00000035110b7223 */ /* 0x000fe2000001000b */
[----:B------:R-:W-:Y:S01]  /*24f0*/  FADD.FTZ R17, R5, R55 ;  /* 0x0000003705117221 */ /* 0x000fe20000010000 */
[----:B------:R-:W-:Y:S01]  /*2500*/  FMUL.FTZ R55, R9, R55 ;  /* 0x0000003709377220 */ /* 0x000fe20000410000 */
[----:B------:R-:W-:-:S03]  /*2510*/  FFMA.FTZ R52, R14, R52, 1 ;  /* 0x3f8000000e347423 */ /* 0x000fc60000010034 */
[----:B------:R-:W-:Y:S01]  /*2520*/  FFMA.FTZ R10, R10, R55, R11 ;  /* 0x000000370a0a7223 */ /* 0x000fe2000001000b */
[----:B------:R-:W-:Y:S01]  /*2530*/  FMUL.FTZ R61, R61, R52 ;  /* 0x000000343d3d7220 */ /* 0x000fe20000410000 */
[----:B------:R2:W-:Y:S01]  /*2540*/  STL [R1], R3 ;  /* 0x0000000301007387 */ /* 0x0005e20000100800 */
[----:B------:R-:W-:-:S05]  /*2550*/  SHF.L.U32 R50, R50, 0x10, RZ ;  /* 0x0000001032327819 */ /* 0x000fca00000006ff */
[----:B------:R-:W-:-:S04]  /*2560*/  FADD.FTZ R50, -R2, R50 ;  /* 0x0000003202327221 */ /* 0x000fc80000010100 */
[----:B------:R-:W-:Y:S01]  /*2570*/  FMUL.FTZ R50, R7, R50 ;  /* 0x0000003207327220 */ /* 0x000fe20000410000 */
[----:B------:R-:W-:-:S03]  /*2580*/  FADD.FTZ R54, -R2, R54 ;  /* 0x0000003602367221 */ /* 0x000fc60000010100 */
[----:B------:R-:W-:Y:S01]  /*2590*/  FFMA.FTZ R51, R4, R50, R6 ;  /* 0x0000003204337223 */ /* 0x000fe20000010006 */
[----:B------:R-:W-:-:S03]  /*25a0*/  FMUL.FTZ R54, R7, R54 ;  /* 0x0000003607367220 */ /* 0x000fc60000410000 */
[----:B------:R-:W-:Y:S01]  /*25b0*/  FMUL.FTZ R56, R51, -1.4426950216293334961 ;  /* 0xbfb8aa3b33387820 */ /* 0x000fe20000410000 */
[----:B------:R-:W-:-:S05]  /*25c0*/  FFMA.FTZ R57, R9, R54, R8 ;  /* 0x0000003609397223 */ /* 0x000fca0000010008 */
[----:B------:R-:W0:Y:S01]  /*25d0*/  MUFU.EX2 R56, R56 ;  /* 0x0000003800387308 */ /* 0x000e220000000800 */
[----:B------:R-:W-:-:S07]  /*25e0*/  FMUL.FTZ R59, R57, -1.4426950216293334961 ;  /* 0xbfb8aa3b393b7820 */ /* 0x000fce0000410000 */
[----:B------:R-:W1:Y:S01]  /*25f0*/  MUFU.EX2 R59, R59 ;  /* 0x0000003b003b7308 */ /* 0x000e620000000800 */
[C---:B---3--:R-:W-:Y:S02]  /*2600*/  SHF.L.U32 R14, R60.reuse, 0x10, RZ ;  /* 0x000000103c0e7819 */ /* 0x048fe400000006ff */
[----:B------:R-:W-:Y:S02]  /*2610*/  PRMT R55, R60, 0x7632, R55 ;  /* 0x000076323c377816 */ /* 0x000fe40000000037 */
[----:B------:R-:W-:-:S05]  /*2620*/  SHF.L.U32 R60, R36, 0x10, RZ ;  /* 0x00000010243c7819 */ /* 0x000fca00000006ff */
[----:B------:R-:W-:Y:S02]  /*2630*/  FMUL.FTZ R60, R60, R61 ;  /* 0x0000003d3c3c7220 */ /* 0x000fe40000410000 */
[----:B------:R-:W3:Y:S01]  /*2640*/  LDL.LU R61, [R1] ;  /* 0x00000000013d7983 */ /* 0x000ee20000300800 */
[----:B0-----:R-:W-:-:S04]  /*2650*/  FADD.FTZ R56, R56, 1 ;  /* 0x3f80000038387421 */ /* 0x001fc80000010000 */
[----:B------:R-:W0:Y:S01]  /*2660*/  MUFU.RCP R12, R56 ;  /* 0x00000038000c7308 */ /* 0x000e220000001000 */
[----:B-1----:R-:W-:Y:S01]  /*2670*/  FADD.FTZ R0, R59, 1 ;  /* 0x3f8000003b007421 */ /* 0x002fe20000010000 */
[----:B------:R-:W-:-:S06]  /*2680*/  SHF.L.U32 R55, R55, 0x10, RZ ;  /* 0x0000001037377819 */ /* 0x000fcc00000006ff */
[----:B------:R-:W1:Y:S01]  /*2690*/  MUFU.RCP R0, R0 ;  /* 0x0000000000007308 */ /* 0x000e620000001000 */
[----:B------:R-:W-:Y:S01]  /*26a0*/  PRMT R53, R36, 0x7632, R53 ;  /* 0x0000763224357816 */ /* 0x000fe20000000035 */
[----:B------:R-:W-:Y:S01]  /*26b0*/  FADD.FTZ R55, -R2, R55 ;  /* 0x0000003702377221 */ /* 0x000fe20000010100 */
[----:B0-----:R-:W-:Y:S02]  /*26c0*/  FADD.FTZ R56, -R12, 1 ;  /* 0x3f8000000c387421 */ /* 0x001fe40000010100 */
[----:B------:R-:W-:Y:S02]  /*26d0*/  SHF.L.U32 R53, R53, 0x10, RZ ;  /* 0x0000001035357819 */ /* 0x000fe400000006ff */
[----:B------:R-:W-:Y:S01]  /*26e0*/  FFMA.FTZ R56, R51, R56, 1 ;  /* 0x3f80000033387423 */ /* 0x000fe20000010038 */
[----:B------:R-:W-:-:S03]  /*26f0*/  FMUL.FTZ R55, R7, R55 ;  /* 0x0000003707377220 */ /* 0x000fc60000410000 */
[----:B------:R-:W-:Y:S01]  /*2700*/  FMUL.FTZ R56, R12, R56 ;  /* 0x000000380c387220 */ /* 0x000fe20000410000 */
[C---:B--2---:R-:W-:Y:S02]  /*2710*/  SHF.L.U32 R3, R58.reuse, 0x10, RZ ;  /* 0x000000103a037819 */ /* 0x044fe400000006ff */
[----:B------:R-:W-:Y:S01]  /*2720*/  PRMT R51, R58, 0x7632, R51 ;  /* 0x000076323a337816 */ /* 0x000fe20000000033 */
[----:B-1----:R-:W-:Y:S01]  /*2730*/  FADD.FTZ R58, -R0, 1 ;  /* 0x3f800000003a7421 */ /* 0x002fe20000010100 */
[----:B------:R-:W-:Y:S01]  /*2740*/  FMUL.FTZ R56, R53, R56 ;  /* 0x0000003835387220 */ /* 0x000fe20000410000 */
[----:B------:R-:W-:Y:S02]  /*2750*/  FFMA.FTZ R53, R9, R55, R8 ;  /* 0x0000003709357223 */ /* 0x000fe40000010008 */
[----:B------:R-:W-:Y:S02]  /*2760*/  FFMA.FTZ R58, R57, R58, 1 ;  /* 0x3f800000393a7423 */ /* 0x000fe4000001003a */
[----:B------:R-:W-:Y:S01]  /*2770*/  FMUL.FTZ R57, R53, -1.4426950216293334961 ;  /* 0xbfb8aa3b35397820 */ /* 0x000fe20000410000 */
[----:B----4-:R-:W-:-:S05]  /*2780*/  PRMT R59, R37, 0x7632, R59 ;  /* 0x00007632253b7816 */ /* 0x010fca000000003b */
[----:B------:R-:W0:Y:S01]  /*2790*/  MUFU.EX2 R57, R57 ;  /* 0x0000003900397308 */ /* 0x000e220000000800 */
[----:B------:R-:W-:Y:S01]  /*27a0*/  SHF.L.U32 R59, R59, 0x10, RZ ;  /* 0x000000103b3b7819 */ /* 0x000fe200000006ff */
[----:B------:R-:W-:Y:S01]  /*27b0*/  FMUL.FTZ R58, R0, R58 ;  /* 0x0000003a003a7220 */ /* 0x000fe20000410000 */
[----:B------:R-:W-:-:S03]  /*27c0*/  FADD.FTZ R5, -R49, 1 ;  /* 0x3f80000031057421 */ /* 0x000fc60000010100 */
[----:B------:R-:W-:Y:S01]  /*27d0*/  FMUL.FTZ R58, R59, R58 ;  /* 0x0000003a3b3a7220 */ /* 0x000fe20000410000 */
[-C--:B------:R-:W-:Y:S01]  /*27e0*/  FMUL.FTZ R59, R22, R60.reuse ;  /* 0x0000003c163b7220 */ /* 0x080fe20000410000 */
[----:B------:R-:W-:Y:S01]  /*27f0*/  FFMA.FTZ R5, R48, R5, 1 ;  /* 0x3f80000030057423 */ /* 0x000fe20000010005 */
[----:B------:R-:W-:Y:S02]  /*2800*/  FADD.FTZ R24, R24, R60 ;  /* 0x0000003c18187221 */ /* 0x000fe40000010000 */
[C---:B------:R-:W-:Y:S01]  /*2810*/  FFMA.FTZ R10, R13.reuse, R59, R10 ;  /* 0x0000003b0d0a7223 */ /* 0x040fe2000001000a */
[-C--:B------:R-:W-:Y:S01]  /*2820*/  FFMA.FTZ R13, R13, R60.reuse, R26 ;  /* 0x0000003c0d0d7223 */ /* 0x080fe2000001001a */
[----:B------:R-:W-:Y:S01]  /*2830*/  FMUL.FTZ R49, R49, R5 ;  /* 0x0000000531317220 */ /* 0x000fe20000410000 */
[----:B------:R-:W-:Y:S01]  /*2840*/  SHF.L.U32 R59, R37, 0x10, RZ ;  /* 0x00000010253b7819 */ /* 0x000fe200000006ff */
[----:B------:R1:W5:Y:S01]  /*2850*/  LDL.LU R26, [R1+0x104] ;  /* 0x00010400011a7983 */ /* 0x0003620000300800 */
[----:B---3--:R-:W-:Y:S01]  /*2860*/  FFMA.FTZ R60, R22, R60, R61 ;  /* 0x0000003c163c7223 */ /* 0x008fe2000001003d */
[----:B0-----:R-:W-:-:S02]  /*2870*/  FADD.FTZ R61, R57, 1 ;  /* 0x3f800000393d7421 */ /* 0x001fc40000010000 */
[----:B------:R-:W-:Y:S02]  /*2880*/  FMUL.FTZ R57, R59, R49 ;  /* 0x000000313b397220 */ /* 0x000fe40000410000 */
[----:B------:R0:W-:Y:S02]  /*2890*/  MUFU.RCP R49, R61 ;  /* 0x0000003d00317308 */ /* 0x0001e40000001000 */
[----:B0-----:R-:W2:Y:S01]  /*28a0*/  LDL.LU R61, [R1+0x10] ;  /* 0x00001000013d7983 */ /* 0x001ea20000300800 */
[----:B------:R-:W-:Y:S01]  /*28b0*/  FADD.FTZ R14, -R2, R14 ;  /* 0x0000000e020e7221 */ /* 0x000fe20000010100 */
[----:B------:R-:W-:-:S03]  /*28c0*/  SHF.L.U32 R51, R51, 0x10, RZ ;  /* 0x0000001033337819 */ /* 0x000fc600000006ff */
[----:B------:R-:W-:Y:S02]  /*28d0*/  FMUL.FTZ R14, R7, R14 ;  /* 0x0000000e070e7220 */ /* 0x000fe40000410000 */
[C---:B------:R-:W-:Y:S01]  /*28e0*/  FADD.FTZ R51, -R2.reuse, R51 ;  /* 0x0000003302337221 */ /* 0x040fe20000010100 */
[----:B------:R-:W-:Y:S01]  /*28f0*/  FADD.FTZ R3, -R2, R3 ;  /* 0x0000000302037221 */ /* 0x000fe20000010100 */
[----:B------:R-:W-:Y:S02]  /*2900*/  FFMA.FTZ R11, R21, R14, R20 ;  /* 0x0000000e150b7223 */ /* 0x000fe40000010014 */
[C---:B------:R-:W-:Y:S01]  /*2910*/  FMUL.FTZ R12, R7.reuse, R51 ;  /* 0x00000033070c7220 */ /* 0x040fe20000410000 */
[----:B------:R-:W-:Y:S01]  /*2920*/  FMUL.FTZ R5, R7, R3 ;  /* 0x0000000307057220 */ /* 0x000fe20000410000 */
[----:B------:R-:W-:Y:S02]  /*2930*/  FMUL.FTZ R51, R11, -1.4426950216293334961 ;  /* 0xbfb8aa3b0b337820 */ /* 0x000fe40000410000 */
[----:B------:R-:W-:Y:S01]  /*2940*/  FFMA.FTZ R52, R4, R12, R6 ;  /* 0x0000000c04347223 */ /* 0x000fe20000010006 */
[----:B------:R-:W-:Y:S01]  /*2950*/  FFMA.FTZ R3, R22, R5, R23 ;  /* 0x0000000516037223 */ /* 0x000fe20000010017 */
[----:B------:R0:W3:Y:S03]  /*2960*/  MUFU.EX2 R0, R51 ;  /* 0x0000003300007308 */ /* 0x0000e60000000800 */
[----:B------:R-:W-:Y:S01]  /*2970*/  FMUL.FTZ R48, R3, -1.4426950216293334961 ;  /* 0xbfb8aa3b03307820 */ /* 0x000fe20000410000 */
[----:B0-----:R-:W-:-:S05]  /*2980*/  FMUL.FTZ R51, R52, -1.4426950216293334961 ;  /* 0xbfb8aa3b34337820 */ /* 0x001fca0000410000 */
[----:B------:R-:W0:Y:S08]  /*2990*/  MUFU.EX2 R48, R48 ;  /* 0x0000003000307308 */ /* 0x000e300000000800 */
[----:B------:R-:W4:Y:S01]  /*29a0*/  MUFU.EX2 R51, R51 ;  /* 0x0000003300337308 */ /* 0x000f220000000800 */
[----:B---3--:R-:W-:Y:S01]  /*29b0*/  FADD.FTZ R0, R0, 1 ;  /* 0x3f80000000007421 */ /* 0x008fe20000010000 */
[----:B0-----:R-:W-:Y:S01]  /*29c0*/  FADD.FTZ R48, R48, 1 ;  /* 0x3f80000030307421 */ /* 0x001fe20000010000 */
[----:B----4-:R-:W-:-:S05]  /*29d0*/  FADD.FTZ R51, R51, 1 ;  /* 0x3f80000033337421 */ /* 0x010fca0000010000 */
[----:B------:R-:W-:Y:S01]  /*29e0*/  MUFU.RCP R48, R48 ;  /* 0x0000003000307308 */ /* 0x000fe20000001000 */
[----:B------:R-:W-:-:S07]  /*29f0*/  FMUL.FTZ R59, R4, R56 ;  /* 0x00000038043b7220 */ /* 0x000fce0000410000 */
[----:B------:R-:W-:Y:S01]  /*2a00*/  MUFU.RCP R51, R51 ;  /* 0x0000003300337308 */ /* 0x000fe20000001000 */
[CC--:B------:R-:W-:Y:S01]  /*2a10*/  FFMA.FTZ R19, R50.reuse, R56.reuse, R19 ;  /* 0x0000003832137223 */ /* 0x0c0fe20000010013 */
[----:B------:R-:W-:Y:S01]  /*2a20*/  FFMA.FTZ R59, R50, R59, R10 ;  /* 0x0000003b323b7223 */ /* 0x000fe2000001000a */
[----:B------:R-:W-:Y:S01]  /*2a30*/  FMUL.FTZ R50, R21, R57 ;  /* 0x0000003915327220 */ /* 0x000fe20000410000 */
[----:B------:R-:W-:Y:S01]  /*2a40*/  FFMA.FTZ R60, R4, R56, R60 ;  /* 0x00000038043c7223 */ /* 0x000fe2000001003c */
[----:B------:R-:W-:-:S03]  /*2a50*/  FADD.FTZ R18, R18, R56 ;  /* 0x0000003812127221 */ /* 0x000fc60000010000 */
[----:B------:R-:W0:Y:S01]  /*2a60*/  MUFU.RCP R0, R0 ;  /* 0x0000000000007308 */ /* 0x000e220000001000 */
[----:B------:R-:W-:Y:S01]  /*2a70*/  FFMA.FTZ R50, R15, R50, R59 ;  /* 0x000000320f327223 */ /* 0x000fe2000001003b */
[----:B------:R-:W-:Y:S01]  /*2a80*/  FMUL.FTZ R56, R9, R58 ;  /* 0x0000003a09387220 */ /* 0x000fe20000410000 */
[----:B------:R-:W-:Y:S01]  /*2a90*/  FADD.FTZ R16, R16, R57 ;  /* 0x0000003910107221 */ /* 0x000fe20000010000 */
[----:B------:R-:W-:Y:S02]  /*2aa0*/  FFMA.FTZ R60, R21, R57, R60 ;  /* 0x00000039153c7223 */ /* 0x000fe4000001003c */
[----:B------:R-:W-:Y:S01]  /*2ab0*/  FFMA.FTZ R50, R54, R56, R50 ;  /* 0x0000003836327223 */ /* 0x000fe20000010032 */
[----:B------:R-:W-:-:S04]  /*2ac0*/  FADD.FTZ R59, -R49, 1 ;  /* 0x3f800000313b7421 */ /* 0x000fc80000010100 */
[----:B------:R-:W-:Y:S01]  /*2ad0*/  FFMA.FTZ R59, R53, R59, 1 ;  /* 0x3f800000353b7423 */ /* 0x000fe2000001003b */
[----:B0-----:R-:W-:-:S04]  /*2ae0*/  FADD.FTZ R56, -R0, 1 ;  /* 0x3f80000000387421 */ /* 0x001fc80000010100 */
[----:B------:R-:W-:Y:S01]  /*2af0*/  FFMA.FTZ R56, R11, R56, 1 ;  /* 0x3f8000000b387423 */ /* 0x000fe20000010038 */
[----:B------:R-:W-:-:S03]  /*2b00*/  SHF.L.U32 R11, R40, 0x10, RZ ;  /* 0x00000010280b7819 */ /* 0x000fc600000006ff */
[----:B------:R-:W-:Y:S01]  /*2b10*/  FMUL.FTZ R56, R0, R56 ;  /* 0x0000003800387220 */ /* 0x000fe20000410000 */
[----:B------:R-:W-:Y:S01]  /*2b20*/  PRMT R0, R39, 0x7632, R0 ;  /* 0x0000763227007816 */ /* 0x000fe20000000000 */
[----:B------:R-:W-:-:S03]  /*2b30*/  FADD.FTZ R11, -R2, R11 ;  /* 0x0000000b020b7221 */ /* 0x000fc60000010100 */
[----:B------:R-:W-:Y:S01]  /*2b40*/  SHF.L.U32 R0, R0, 0x10, RZ ;  /* 0x0000001000007819 */ /* 0x000fe200000006ff */
[----:B------:R-:W-:Y:S01]  /*2b50*/  FMUL.FTZ R11, R7, R11 ;  /* 0x0000000b070b7220 */ /* 0x000fe20000410000 */
[----:B------:R-:W-:Y:S01]  /*2b60*/  FADD.FTZ R17, R17, R58 ;  /* 0x0000003a11117221 */ /* 0x000fe20000010000 */
[----:B--2---:R-:W-:Y:S01]  /*2b70*/  FFMA.FTZ R10, R15, R57, R61 ;  /* 0x000000390f0a7223 */ /* 0x004fe2000001003d */
[----:B------:R-:W-:Y:S01]  /*2b80*/  FADD.FTZ R57, -R51, 1 ;  /* 0x3f80000033397421 */ /* 0x000fe20000010100 */
[----:B------:R-:W-:Y:S01]  /*2b90*/  FFMA.FTZ R15, R54, R58, R25 ;  /* 0x0000003a360f7223 */ /* 0x000fe20000010019 */
[----:B------:R-:W-:Y:S02]  /*2ba0*/  FADD.FTZ R54, -R48, 1 ;  /* 0x3f80000030367421 */ /* 0x000fe40000010100 */
[----:B------:R-:W-:Y:S02]  /*2bb0*/  FFMA.FTZ R57, R52, R57, 1 ;  /* 0x3f80000034397423 */ /* 0x000fe40000010039 */
[----:B------:R-:W-:-:S02]  /*2bc0*/  FFMA.FTZ R54, R3, R54, 1 ;  /* 0x3f80000003367423 */ /* 0x000fc40000010036 */
[----:B------:R-:W-:Y:S01]  /*2bd0*/  FMUL.FTZ R53, R51, R57 ;  /* 0x0000003933357220 */ /* 0x000fe20000410000 */
[----:B------:R-:W-:Y:S01]  /*2be0*/  SHF.L.U32 R51, R38, 0x10, RZ ;  /* 0x0000001026337819 */ /* 0x000fe200000006ff */
[----:B------:R-:W-:Y:S01]  /*2bf0*/  FMUL.FTZ R54, R48, R54 ;  /* 0x0000003630367220 */ /* 0x000fe20000410000 */
[----:B------:R-:W-:-:S03]  /*2c00*/  PRMT R48, R38, 0x7632, R48 ;  /* 0x0000763226307816 */ /* 0x000fc60000000030 */
[----:B------:R-:W-:Y:S01]  /*2c10*/  FMUL.FTZ R51, R51, R54 ;  /* 0x0000003633337220 */ /* 0x000fe20000410000 */
[----:B------:R-:W-:Y:S01]  /*2c20*/  FMUL.FTZ R3, R49, R59 ;  /* 0x0000003b31037220 */ /* 0x000fe20000410000 */
[----:B------:R-:W-:Y:S02]  /*2c30*/  SHF.L.U32 R48, R48, 0x10, RZ ;  /* 0x0000001030307819 */ /* 0x000fe400000006ff */
[----:B------:R-:W-:Y:S01]  /*2c40*/  FMUL.FTZ R61, R22, R51 ;  /* 0x00000033163d7220 */ /* 0x000fe20000410000 */
[----:B------:R-:W-:Y:S02]  /*2c50*/  SHF.L.U32 R49, R39, 0x10, RZ ;  /* 0x0000001027317819 */ /* 0x000fe400000006ff */
[----:B------:R-:W-:Y:S01]  /*2c60*/  FMUL.FTZ R53, R48, R53 ;  /* 0x0000003530357220 */ /* 0x000fe20000410000 */
[----:B------:R-:W-:Y:S01]  /*2c70*/  FFMA.FTZ R61, R5, R61, R50 ;  /* 0x0000003d053d7223 */ /* 0x000fe20000010032 */
[----:B------:R-:W-:Y:S01]  /*2c80*/  SHF.L.U32 R50, R43, 0x10, RZ ;  /* 0x000000102b327819 */ /* 0x000fe200000006ff */
[----:B------:R-:W-:Y:S01]  /*2c90*/  FMUL.FTZ R54, R49, R56 ;  /* 0x0000003831367220 */ /* 0x000fe20000410000 */
[----:B------:R-:W-:-:S02]  /*2ca0*/  SHF.L.U32 R52, R41, 0x10, RZ ;  /* 0x0000001029347819 */ /* 0x000fc400000006ff */
[----:B------:R-:W-:Y:S01]  /*2cb0*/  SHF.L.U32 R56, R42, 0x10, RZ ;  /* 0x000000102a387819 */ /* 0x000fe200000006ff */
[----:B------:R-:W-:Y:S01]  /*2cc0*/  FMUL.FTZ R57, R4, R53 ;  /* 0x0000003504397220 */ /* 0x000fe20000410000 */
[----:B------:R-:W-:Y:S01]  /*2cd0*/  FMUL.FTZ R3, R0, R3 ;  /* 0x0000000300037220 */ /* 0x000fe20000410000 */
[----:B------:R-:W-:Y:S01]  /*2ce0*/  FADD.FTZ R50, -R2, R50 ;  /* 0x0000003202327221 */ /* 0x000fe20000010100 */
[----:B------:R-:W-:Y:S01]  /*2cf0*/  PRMT R59, R40, 0x7632, R59 ;  /* 0x00007632283b7816 */ /* 0x000fe2000000003b */
[----:B------:R-:W-:Y:S01]  /*2d00*/  FFMA.FTZ R0, R22, R11, R23 ;  /* 0x0000000b16007223 */ /* 0x000fe20000010017 */
[----:B------:R-:W-:Y:S01]  /*2d10*/  FFMA.FTZ R58, R9, R58, R60 ;  /* 0x0000003a093a7223 */ /* 0x000fe2000001003c */
[C---:B------:R-:W-:Y:S01]  /*2d20*/  FADD.FTZ R52, -R2.reuse, R52 ;  /* 0x0000003402347221 */ /* 0x040fe20000010100 */
[----:B------:R-:W-:Y:S01]  /*2d30*/  FADD.FTZ R56, -R2, R56 ;  /* 0x0000003802387221 */ /* 0x000fe20000010100 */
[----:B------:R-:W-:Y:S01]  /*2d40*/  FFMA.FTZ R61, R12, R57, R61 ;  /* 0x000000390c3d7223 */ /* 0x000fe2000001003d */
[----:B------:R-:W-:Y:S01]  /*2d50*/  FMUL.FTZ R60, R21, R54 ;  /* 0x00000036153c7220 */ /* 0x000fe20000410000 */
[----:B------:R-:W-:Y:S01]  /*2d60*/  FMUL.FTZ R50, R7, R50 ;  /* 0x0000003207327220 */ /* 0x000fe20000410000 */
[----:B------:R-:W-:Y:S01]  /*2d70*/  SHF.L.U32 R59, R59, 0x10, RZ ;  /* 0x000000103b3b7819 */ /* 0x000fe200000006ff */
[----:B------:R-:W-:Y:S01]  /*2d80*/  FMUL.FTZ R48, R0, -1.4426950216293334961 ;  /* 0xbfb8aa3b00307820 */ /* 0x000fe20000410000 */
[----:B------:R-:W-:Y:S01]  /*2d90*/  FFMA.FTZ R25, R5, R51, R13 ;  /* 0x0000003305197223 */ /* 0x000fe2000001000d */
[C---:B------:R-:W-:Y:S01]  /*2da0*/  FMUL.FTZ R52, R7.reuse, R52 ;  /* 0x0000003407347220 */ /* 0x040fe20000410000 */
[----:B------:R-:W-:Y:S01]  /*2db0*/  FMUL.FTZ R5, R7, R56 ;  /* 0x0000003807057220 */ /* 0x000fe20000410000 */
[----:B------:R-:W-:Y:S01]  /*2dc0*/  FFMA.FTZ R61, R14, R60, R61 ;  /* 0x0000003c0e3d7223 */ /* 0x000fe2000001003d */
[C-C-:B------:R-:W-:Y:S01]  /*2dd0*/  FFMA.FTZ R60, R21.reuse, R50, R20.reuse ;  /* 0x00000032153c7223 */ /* 0x140fe20000010014 */
[----:B------:R-:W-:Y:S01]  /*2de0*/  FADD.FTZ R59, -R2, R59 ;  /* 0x0000003b023b7221 */ /* 0x000fe20000010100 */
[----:B------:R-:W-:Y:S01]  /*2df0*/  FFMA.FTZ R49, R21, R52, R20 ;  /* 0x0000003415317223 */ /* 0x000fe20000010014 */
[----:B------:R-:W-:Y:S01]  /*2e00*/  FFMA.FTZ R13, R22, R5, R23 ;  /* 0x00000005160d7223 */ /* 0x000fe20000010017 */
[----:B------:R-:W0:Y:S01]  /*2e10*/  MUFU.EX2 R48, R48 ;  /* 0x0000003000307308 */ /* 0x000e220000000800 */
[----:B------:R-:W-:Y:S01]  /*2e20*/  FFMA.FTZ R23, R14, R54, R10 ;  /* 0x000000360e177223 */ /* 0x000fe2000001000a */
[----:B------:R-:W-:Y:S01]  /*2e30*/  FMUL.FTZ R10, R60, -1.4426950216293334961 ;  /* 0xbfb8aa3b3c0a7820 */ /* 0x000fe20000410000 */
[----:B------:R-:W-:Y:S01]  /*2e40*/  FMUL.FTZ R59, R7, R59 ;  /* 0x0000003b073b7220 */ /* 0x000fe20000410000 */
[----:B------:R-:W-:Y:S01]  /*2e50*/  FMUL.FTZ R56, R49, -1.4426950216293334961 ;  /* 0xbfb8aa3b31387820 */ /* 0x000fe20000410000 */
[----:B------:R-:W-:Y:S01]  /*2e60*/  FFMA.FTZ R19, R12, R53, R19 ;  /* 0x000000350c137223 */ /* 0x000fe20000010013 */
[----:B------:R-:W-:-:S02]  /*2e70*/  FMUL.FTZ R14, R9, R3 ;  /* 0x00000003090e7220 */ /* 0x000fc40000410000 */
[----:B------:R2:W-:Y:S01]  /*2e80*/  MUFU.EX2 R12, R10 ;  /* 0x0000000a000c7308 */ /* 0x0005e20000000800 */
[----:B------:R-:W-:Y:S01]  /*2e90*/  PRMT R57, R41, 0x7632, R57 ;  /* 0x0000763229397816 */ /* 0x000fe20000000039 */
[----:B------:R-:W-:Y:S01]  /*2ea0*/  FFMA.FTZ R61, R55, R14, R61 ;  /* 0x0000000e373d7223 */ /* 0x000fe2000001003d */
[----:B--2---:R-:W-:-:S05]  /*2eb0*/  FFMA.FTZ R10, R4, R59, R6 ;  /* 0x0000003b040a7223 */ /* 0x004fca0000010006 */
[----:B------:R-:W2:Y:S01]  /*2ec0*/  MUFU.EX2 R56, R56 ;  /* 0x0000003800387308 */ /* 0x000ea20000000800 */
[----:B------:R-:W-:Y:S01]  /*2ed0*/  FMUL.FTZ R14, R10, -1.4426950216293334961 ;  /* 0xbfb8aa3b0a0e7820 */ /* 0x000fe20000410000 */
[----:B------:R-:W-:Y:S01]  /*2ee0*/  SHF.L.U32 R57, R57, 0x10, RZ ;  /* 0x0000001039397819 */ /* 0x000fe200000006ff */
[----:B------:R-:W-:-:S05]  /*2ef0*/  FFMA.FTZ R20, R55, R3, R15 ;  /* 0x0000000337147223 */ /* 0x000fca000001000f */
[----:B------:R3:W4:Y:S01]  /*2f00*/  MUFU.EX2 R15, R14 ;  /* 0x0000000e000f7308 */ /* 0x0007220000000800 */
[----:B0-----:R-:W-:Y:S01]  /*2f10*/  FADD.FTZ R48, R48, 1 ;  /* 0x3f80000030307421 */ /* 0x001fe20000010000 */
[----:B------:R-:W-:Y:S01]  /*2f20*/  FADD.FTZ R57, -R2, R57 ;  /* 0x0000003902397221 */ /* 0x000fe20000010100 */
[----:B------:R-:W-:-:S03]  /*2f30*/  FFMA.FTZ R58, R22, R51, R58 ;  /* 0x00000033163a7223 */ /* 0x000fc6000001003a */
[----:B------:R-:W-:Y:S02]  /*2f40*/  FMUL.FTZ R57, R7, R57 ;  /* 0x0000003907397220 */ /* 0x000fe40000410000 */
[----:B------:R-:W0:Y:S01]  /*2f50*/  MUFU.RCP R48, R48 ;  /* 0x0000003000307308 */ /* 0x000e220000001000 */
[----:B------:R-:W-:Y:S01]  /*2f60*/  FADD.FTZ R18, R18, R53 ;  /* 0x0000003512127221 */ /* 0x000fe20000010000 */
[----:B------:R-:W-:Y:S01]  /*2f70*/  FFMA.FTZ R58, R4, R53, R58 ;  /* 0x00000035043a7223 */ /* 0x000fe2000001003a */
[----:B---3--:R-:W-:Y:S01]  /*2f80*/  FFMA.FTZ R14, R9, R57, R8 ;  /* 0x00000039090e7223 */ /* 0x008fe20000010008 */
[----:B--2---:R-:W-:-:S03]  /*2f90*/  FADD.FTZ R53, R56, 1 ;  /* 0x3f80000038357421 */ /* 0x004fc60000010000 */
[----:B------:R-:W-:Y:S01]  /*2fa0*/  FMUL.FTZ R55, R14, -1.4426950216293334961 ;  /* 0xbfb8aa3b0e377820 */ /* 0x000fe20000410000 */
[----:B----4-:R-:W-:Y:S02]  /*2fb0*/  FADD.FTZ R15, R15, 1 ;  /* 0x3f8000000f0f7421 */ /* 0x010fe40000010000 */
[----:B------:R-:W2:Y:S01]  /*2fc0*/  MUFU.RCP R53, R53 ;  /* 0x0000003500357308 */ /* 0x000ea20000001000 */
[----:B------:R-:W-:Y:S01]  /*2fd0*/  FADD.FTZ R24, R24, R51 ;  /* 0x0000003318187221 */ /* 0x000fe20000010000 */
[----:B------:R-:W-:Y:S01]  /*2fe0*/  FFMA.FTZ R51, R21, R54, R58 ;  /* 0x0000003615337223 */ /* 0x000fe2000001003a */
[----:B------:R-:W-:Y:S01]  /*2ff0*/  PRMT R56, R42, 0x7632, R56 ;  /* 0x000076322a387816 */ /* 0x000fe20000000038 */
[----:B------:R-:W-:Y:S02]  /*3000*/  FADD.FTZ R17, R17, R3 ;  /* 0x0000000311117221 */ /* 0x000fe40000010000 */
[----:B------:R-:W-:Y:S02]  /*3010*/  FFMA.FTZ R51, R9, R3, R51 ;  /* 0x0000000309337223 */ /* 0x000fe40000010033 */
[----:B------:R-:W3:Y:S01]  /*3020*/  MUFU.EX2 R55, R55 ;  /* 0x0000003700377308 */ /* 0x000ee20000000800 */
[----:B------:R-:W-:Y:S01]  /*3030*/  SHF.L.U32 R3, R56, 0x10, RZ ;  /* 0x0000001038037819 */ /* 0x000fe200000006ff */
[----:B0-----:R-:W-:-:S06]  /*3040*/  FADD.FTZ R56, -R48, 1 ;  /* 0x3f80000030387421 */ /* 0x001fcc0000010100 */
[----:B------:R-:W0:Y:S01]  /*3050*/  MUFU.RCP R15, R15 ;  /* 0x0000000f000f7308 */ /* 0x000e220000001000 */
[----:B------:R-:W-:-:S04]  /*3060*/  FFMA.FTZ R56, R0, R56, 1 ;  /* 0x3f80000000387423 */ /* 0x000fc80000010038 */
[----:B------:R-:W-:Y:S01]  /*3070*/  FMUL.FTZ R56, R48, R56 ;  /* 0x0000003830387220 */ /* 0x000fe20000410000 */
[----:B--2---:R-:W-:Y:S01]  /*3080*/  FADD.FTZ R48, -R53, 1 ;  /* 0x3f80000035307421 */ /* 0x004fe20000010100 */
[----:B------:R-:W-:Y:S01]  /*3090*/  FADD.FTZ R3, -R2, R3 ;  /* 0x0000000302037221 */ /* 0x000fe20000010100 */
[--C-:B------:R-:W-:Y:S01]  /*30a0*/  FADD.FTZ R16, R16, R54.reuse ;  /* 0x0000003610107221 */ /* 0x100fe20000010000 */
[----:B---3--:R-:W-:Y:S01]  /*30b0*/  FADD.FTZ R55, R55, 1 ;  /* 0x3f80000037377421 */ /* 0x008fe20000010000 */
[----:B------:R-:W-:Y:S01]  /*30c0*/  FFMA.FTZ R48, R49, R48, 1 ;  /* 0x3f80000031307423 */ /* 0x000fe20000010030 */
[----:B------:R-:W-:Y:S01]  /*30d0*/  PRMT R54, R43, 0x7632, R54 ;  /* 0x000076322b367816 */ /* 0x000fe20000000036 */
[----:B------:R-:W-:Y:S01]  /*30e0*/  FMUL.FTZ R3, R7, R3 ;  /* 0x0000000307037220 */ /* 0x000fe20000410000 */
[----:B0-----:R-:W-:Y:S02]  /*30f0*/  FADD.FTZ R49, -R15, 1 ;  /* 0x3f8000000f317421 */ /* 0x001fe40000010100 */
[----:B------:R-:W-:Y:S01]  /*3100*/  SHF.L.U32 R54, R54, 0x10, RZ ;  /* 0x0000001036367819 */ /* 0x000fe200000006ff */
[----:B------:R-:W0:Y:S01]  /*3110*/  MUFU.RCP R55, R55 ;  /* 0x0000003700377308 */ /* 0x000e220000001000 */
[----:B------:R-:W-:Y:S01]  /*3120*/  FFMA.FTZ R49, R10, R49, 1 ;  /* 0x3f8000000a317423 */ /* 0x000fe20000010031 */
[----:B------:R-:W-:Y:S01]  /*3130*/  FMUL.FTZ R10, R13, -1.4426950216293334961 ;  /* 0xbfb8aa3b0d0a7820 */ /* 0x000fe20000410000 */
[----:B------:R-:W-:Y:S01]  /*3140*/  FFMA.FTZ R6, R4, R3, R6 ;  /* 0x0000000304067223 */ /* 0x000fe20000010006 */
[----:B------:R-:W-:-:S03]  /*3150*/  FADD.FTZ R0, -R2, R54 ;  /* 0x0000003602007221 */ /* 0x000fc60000010100 */
[----:B------:R-:W-:Y:S01]  /*3160*/  FMUL.FTZ R54, R6, -1.4426950216293334961 ;  /* 0xbfb8aa3b06367820 */ /* 0x000fe20000410000 */
[----:B------:R-:W2:Y:S01]  /*3170*/  MUFU.EX2 R10, R10 ;  /* 0x0000000a000a7308 */ /* 0x000ea20000000800 */
[----:B------:R-:W-:-:S07]  /*3180*/  FMUL.FTZ R49, R15, R49 ;  /* 0x000000310f317220 */ /* 0x000fce0000410000 */
[----:B------:R-:W3:Y:S01]  /*3190*/  MUFU.EX2 R54, R54 ;  /* 0x0000003600367308 */ /* 0x000ee20000000800 */
[----:B0-----:R-:W-:Y:S01]  /*31a0*/  FADD.FTZ R15, -R55, 1 ;  /* 0x3f800000370f7421 */ /* 0x001fe20000010100 */
[----:B------:R-:W-:Y:S01]  /*31b0*/  FMUL.FTZ R48, R53, R48 ;  /* 0x0000003035307220 */ /* 0x000fe20000410000 */
[----:B------:R-:W-:Y:S01]  /*31c0*/  PRMT R53, R44, 0x7632, R53 ;  /* 0x000076322c357816 */ /* 0x000fe20000000035 */
[----:B------:R-:W-:Y:S01]  /*31d0*/  FADD.FTZ R12, R12, 1 ;  /* 0x3f8000000c0c7421 */ /* 0x000fe20000010000 */
[----:B------:R-:W-:Y:S01]  /*31e0*/  FFMA.FTZ R15, R14, R15, 1 ;  /* 0x3f8000000e0f7423 */ /* 0x000fe2000001000f */
[----:B------:R-:W-:Y:S02]  /*31f0*/  SHF.L.U32 R14, R44, 0x10, RZ ;  /* 0x000000102c0e7819 */ /* 0x000fe400000006ff */
[----:B------:R-:W-:Y:S01]  /*3200*/  SHF.L.U32 R53, R53, 0x10, RZ ;  /* 0x0000001035357819 */ /* 0x000fe200000006ff */
[----:B--2---:R-:W-:Y:S01]  /*3210*/  FADD.FTZ R10, R10, 1 ;  /* 0x3f8000000a0a7421 */ /* 0x004fe20000010000 */
[----:B------:R-:W-:Y:S01]  /*3220*/  FMUL.FTZ R15, R55, R15 ;  /* 0x0000000f370f7220 */ /* 0x000fe20000410000 */
[----:B------:R-:W0:Y:S01]  /*3230*/  MUFU.RCP R12, R12 ;  /* 0x0000000c000c7308 */ /* 0x000e220000001000 */
[----:B------:R-:W-:Y:S01]  /*3240*/  FMUL.FTZ R14, R14, R56 ;  /* 0x000000380e0e7220 */ /* 0x000fe20000410000 */
[----:B------:R-:W-:Y:S01]  /*3250*/  FMUL.FTZ R49, R53, R49 ;  /* 0x0000003135317220 */ /* 0x000fe20000410000 */
[C---:B------:R-:W-:Y:S01]  /*3260*/  SHF.L.U32 R53, R45.reuse, 0x10, RZ ;  /* 0x000000102d357819 */ /* 0x040fe200000006ff */
[----:B---3--:R-:W-:Y:S01]  /*3270*/  FADD.FTZ R55, R54, 1 ;  /* 0x3f80000036377421 */ /* 0x008fe20000010000 */
[----:B------:R-:W-:-:S03]  /*3280*/  PRMT R54, R45, 0x7632, R54 ;  /* 0x000076322d367816 */ /* 0x000fc60000000036 */
[----:B------:R-:W2:Y:S01]  /*3290*/  MUFU.RCP R10, R10 ;  /* 0x0000000a000a7308 */ /* 0x000ea20000001000 */
[----:B------:R-:W-:Y:S01]  /*32a0*/  FMUL.FTZ R56, R22, R14 ;  /* 0x0000000e16387220 */ /* 0x000fe20000410000 */
[----:B------:R-:W-:Y:S01]  /*32b0*/  FMUL.FTZ R48, R53, R48 ;  /* 0x0000003035307220 */ /* 0x000fe20000410000 */
[----:B------:R-:W-:Y:S01]  /*32c0*/  SHF.L.U32 R54, R54, 0x10, RZ ;  /* 0x0000001036367819 */ /* 0x000fe200000006ff */
[----:B------:R-:W-:Y:S01]  /*32d0*/  FMUL.FTZ R53, R4, R49 ;  /* 0x0000003104357220 */ /* 0x000fe20000410000 */
[----:B------:R-:W-:-:S03]  /*32e0*/  FFMA.FTZ R56, R11, R56, R61 ;  /* 0x000000380b387223 */ /* 0x000fc6000001003d */
[----:B------:R-:W-:Y:S01]  /*32f0*/  FMUL.FTZ R15, R54, R15 ;  /* 0x0000000f360f7220 */ /* 0x000fe20000410000 */
[----:B------:R-:W-:Y:S01]  /*3300*/  FFMA.FTZ R56, R59, R53, R56 ;  /* 0x000000353b387223 */ /* 0x000fe20000010038 */
[----:B------:R-:W-:Y:S01]  /*3310*/  FMUL.FTZ R54, R21, R48 ;  /* 0x0000003015367220 */ /* 0x000fe20000410000 */
[-C--:B------:R-:W-:Y:S01]  /*3320*/  FFMA.FTZ R11, R11, R14.reuse, R25 ;  /* 0x0000000e0b0b7223 */ /* 0x080fe20000010019 */
[----:B------:R-:W-:Y:S01]  /*3330*/  FADD.FTZ R53, R24, R14 ;  /* 0x0000000e18357221 */ /* 0x000fe20000010000 */
[----:B------:R-:W-:Y:S01]  /*3340*/  FFMA.FTZ R51, R22, R14, R51 ;  /* 0x0000000e16337223 */ /* 0x000fe20000010033 */
[C---:B------:R-:W-:Y:S01]  /*3350*/  FFMA.FTZ R14, R52.reuse, R48, R23 ;  /* 0x00000030340e7223 */ /* 0x040fe20000010017 */
[----:B------:R-:W-:Y:S01]  /*3360*/  FFMA.FTZ R54, R52, R54, R56 ;  /* 0x0000003634367223 */ /* 0x000fe20000010038 */
[----:B0-----:R-:W-:Y:S01]  /*3370*/  FADD.FTZ R52, -R12, 1 ;  /* 0x3f8000000c347421 */ /* 0x001fe20000010100 */
[----:B--2---:R-:W-:Y:S01]  /*3380*/  FADD.FTZ R61, -R10, 1 ;  /* 0x3f8000000a3d7421 */ /* 0x004fe20000010100 */
[----:B------:R1:W5:Y:S02]  /*3390*/  LDL.LU R25, [R1+0x100] ;  /* 0x0001000001197983 */ /* 0x0003640000300800 */
[----:B------:R-:W-:Y:S01]  /*33a0*/  FFMA.FTZ R52, R60, R52, 1 ;  /* 0x3f8000003c347423 */ /* 0x000fe20000010034 */
[----:B------:R-:W-:Y:S01]  /*33b0*/  FFMA.FTZ R61, R13, R61, 1 ;  /* 0x3f8000000d3d7423 */ /* 0x000fe2000001003d */
[----:B------:R-:W-:Y:S01]  /*33c0*/  FFMA.FTZ R51, R4, R49, R51 ;  /* 0x0000003104337223 */ /* 0x000fe20000010033 */
[----:B------:R1:W5:Y:S01]  /*33d0*/  LDL.LU R24, [R1+0xfc] ;  /* 0x0000fc0001187983 */ /* 0x0003620000300800 */
[----:B------:R-:W-:Y:S01]  /*33e0*/  FMUL.FTZ R52, R12, R52 ;  /* 0x000000340c347220 */ /* 0x000fe20000410000 */
[----:B------:R-:W-:Y:S01]  /*33f0*/  SHF.L.U32 R12, R46, 0x10, RZ ;  /* 0x000000102e0c7819 */ /* 0x000fe200000006ff */
[----:B------:R-:W-:Y:S01]  /*3400*/  FMUL.FTZ R61, R10, R61 ;  /* 0x0000003d0a3d7220 */ /* 0x000fe20000410000 */
[----:B------:R-:W-:Y:S01]  /*3410*/  FFMA.FTZ R51, R21, R48, R51 ;  /* 0x0000003015337223 */ /* 0x000fe20000010033 */
[----:B------:R1:W5:Y:S02]  /*3420*/  LDL.LU R23, [R1+0xf8] ;  /* 0x0000f80001177983 */ /* 0x0003640000300800 */
[----:B------:R-:W-:Y:S01]  /*3430*/  FMUL.FTZ R61, R12, R61 ;  /* 0x0000003d0c3d7220 */ /* 0x000fe20000410000 */
[----:B------:R-:W-:Y:S01]  /*3440*/  FFMA.FTZ R12, R9, R15, R51 ;  /* 0x0000000f090c7223 */ /* 0x000fe20000010033 */
[----:B------:R-:W-:-:S02]  /*3450*/  FADD.FTZ R48, R16, R48 ;  /* 0x0000003010307221 */ /* 0x000fc40000010000 */
[CC--:B------:R-:W-:Y:S01]  /*3460*/  FMUL.FTZ R51, R22.reuse, R61.reuse ;  /* 0x0000003d16337220 */ /* 0x0c0fe20000410000 */
[----:B------:R-:W-:Y:S02]  /*3470*/  FFMA.FTZ R12, R22, R61, R12 ;  /* 0x0000003d160c7223 */ /* 0x000fe4000001000c */
[----:B------:R1:W5:Y:S04]  /*3480*/  LDL.LU R22, [R1+0xf4] ;  /* 0x0000f40001167983 */ /* 0x0003680000300800 */
[----:B------:R-:W2:Y:S01]  /*3490*/  LDL.LU R16, [R1+0xf0] ;  /* 0x0000f00001107983 */ /* 0x000ea20000300800 */
[----:B------:R-:W-:-:S04]  /*34a0*/  FMUL.FTZ R0, R7, R0 ;  /* 0x0000000007007220 */ /* 0x000fc80000410000 */
[----:B------:R-:W-:-:S04]  /*34b0*/  FFMA.FTZ R8, R9, R0, R8 ;  /* 0x0000000009087223 */ /* 0x000fc80000010008 */
[----:B------:R-:W-:-:S06]  /*34c0*/  FMUL.FTZ R58, R8, -1.4426950216293334961 ;  /* 0xbfb8aa3b083a7820 */ /* 0x000fcc0000410000 */
[----:B------:R-:W0:Y:S08]  /*34d0*/  MUFU.EX2 R58, R58 ;  /* 0x0000003a003a7308 */ /* 0x000e300000000800 */
[----:B------:R-:W3:Y:S01]  /*34e0*/  MUFU.RCP R55, R55 ;  /* 0x0000003700377308 */ /* 0x000ee20000001000 */
[----:B0-----:R-:W-:-:S07]  /*34f0*/  FADD.FTZ R58, R58, 1 ;  /* 0x3f8000003a3a7421 */ /* 0x001fce0000010000 */
[----:B------:R-:W0:Y:S01]  /*3500*/  MUFU.RCP R58, R58 ;  /* 0x0000003a003a7308 */ /* 0x000e220000001000 */
[----:B---3--:R-:W-:-:S04]  /*3510*/  FADD.FTZ R13, -R55, 1 ;  /* 0x3f800000370d7421 */ /* 0x008fc80000010100 */
[----:B------:R-:W-:Y:S01]  /*3520*/  FFMA.FTZ R13, R6, R13, 1 ;  /* 0x3f800000060d7423 */ /* 0x000fe2000001000d */
[----:B------:R-:W-:Y:S01]  /*3530*/  PRMT R6, R46, 0x7632, R6 ;  /* 0x000076322e067816 */ /* 0x000fe20000000006 */
[----:B------:R-:W-:Y:S02]  /*3540*/  FMUL.FTZ R56, R9, R15 ;  /* 0x0000000f09387220 */ /* 0x000fe40000410000 */
[----:B------:R-:W-:Y:S01]  /*3550*/  FMUL.FTZ R13, R55, R13 ;  /* 0x0000000d370d7220 */ /* 0x000fe20000410000 */
[----:B------:R-:W-:Y:S01]  /*3560*/  SHF.L.U32 R6, R6, 0x10, RZ ;  /* 0x0000001006067819 */ /* 0x000fe200000006ff */
[----:B------:R-:W-:Y:S01]  /*3570*/  FFMA.FTZ R54, R57, R56, R54 ;  /* 0x0000003839367223 */ /* 0x000fe20000010036 */
[----:B0-----:R-:W-:-:S03]  /*3580*/  FADD.FTZ R10, -R58, 1 ;  /* 0x3f8000003a0a7421 */ /* 0x001fc60000010100 */
[----:B------:R-:W-:Y:S01]  /*3590*/  FMUL.FTZ R6, R6, R13 ;  /* 0x0000000d06067220 */ /* 0x000fe20000410000 */
[C---:B------:R-:W-:Y:S01]  /*35a0*/  SHF.L.U32 R13, R47.reuse, 0x10, RZ ;  /* 0x000000102f0d7819 */ /* 0x040fe200000006ff */
[----:B------:R-:W-:Y:S01]  /*35b0*/  FFMA.FTZ R10, R8, R10, 1 ;  /* 0x3f800000080a7423 */ /* 0x000fe2000001000a */
[----:B------:R-:W-:Y:S01]  /*35c0*/  PRMT R8, R47, 0x7632, R8 ;  /* 0x000076322f087816 */ /* 0x000fe20000000008 */
[----:B------:R-:W-:Y:S01]  /*35d0*/  FFMA.FTZ R51, R5, R51, R54 ;  /* 0x0000003305337223 */ /* 0x000fe20000010036 */
[----:B------:R-:W-:Y:S01]  /*35e0*/  FMUL.FTZ R54, R4, R6 ;  /* 0x0000000604367220 */ /* 0x000fe20000410000 */
[----:B------:R-:W-:Y:S01]  /*35f0*/  FMUL.FTZ R10, R58, R10 ;  /* 0x0000000a3a0a7220 */ /* 0x000fe20000410000 */
[----:B------:R-:W-:Y:S01]  /*3600*/  SHF.L.U32 R8, R8, 0x10, RZ ;  /* 0x0000001008087819 */ /* 0x000fe200000006ff */
[----:B------:R-:W-:Y:S01]  /*3610*/  FMUL.FTZ R52, R13, R52 ;  /* 0x000000340d347220 */ /* 0x000fe20000410000 */
[----:B------:R-:W-:Y:S01]  /*3620*/  FFMA.FTZ R12, R4, R6, R12 ;  /* 0x00000006040c7223 */ /* 0x000fe2000001000c */
[----:B------:R-:W-:-:S02]  /*3630*/  FFMA.FTZ R51, R3, R54, R51 ;  /* 0x0000003603337223 */ /* 0x000fc40000010033 */
[C---:B------:R-:W-:Y:S01]  /*3640*/  FMUL.FTZ R13, R21.reuse, R52 ;  /* 0x00000034150d7220 */ /* 0x040fe20000410000 */
[----:B------:R-:W-:Y:S01]  /*3650*/  FMUL.FTZ R4, R8, R10 ;  /* 0x0000000a08047220 */ /* 0x000fe20000410000 */
[----:B------:R-:W-:Y:S02]  /*3660*/  FFMA.FTZ R8, R21, R52, R12 ;  /* 0x0000003415087223 */ /* 0x000fe4000001000c */
[----:B------:R-:W-:Y:S01]  /*3670*/  FFMA.FTZ R13, R50, R13, R51 ;  /* 0x0000000d320d7223 */ /* 0x000fe20000010033 */
[CC--:B------:R-:W-:Y:S01]  /*3680*/  FMUL.FTZ R10, R9.reuse, R4.reuse ;  /* 0x00000004090a7220 */ /* 0x0c0fe20000410000 */
[----:B------:R-:W-:Y:S01]  /*3690*/  FFMA.FTZ R8, R9, R4, R8 ;  /* 0x0000000409087223 */ /* 0x000fe20000010008 */
[----:B------:R1:W5:Y:S01]  /*36a0*/  LDL.LU R21, [R1+0xec] ;  /* 0x0000ec0001157983 */ /* 0x0003620000300800 */
[----:B------:R-:W-:Y:S01]  /*36b0*/  FFMA.FTZ R59, R59, R49, R19 ;  /* 0x000000313b3b7223 */ /* 0x000fe20000010013 */
[----:B------:R-:W-:Y:S01]  /*36c0*/  FFMA.FTZ R9, R0, R10, R13 ;  /* 0x0000000a00097223 */ /* 0x000fe2000001000d */
[----:B------:R-:W-:Y:S01]  /*36d0*/  FADD.FTZ R49, R18, R49 ;  /* 0x0000003112317221 */ /* 0x000fe20000010000 */
[----:B------:R1:W5:Y:S01]  /*36e0*/  LDL.LU R19, [R1+0xe8] ;  /* 0x0000e80001137983 */ /* 0x0003620000300800 */
[----:B------:R-:W-:Y:S01]  /*36f0*/  FFMA.FTZ R10, R57, R15, R20 ;  /* 0x0000000f390a7223 */ /* 0x000fe20000010014 */
[----:B------:R-:W-:-:S02]  /*3700*/  FADD.FTZ R54, R17, R15 ;  /* 0x0000000f11367221 */ /* 0x000fc40000010000 */
[----:B------:R1:W5:Y:S04]  /*3710*/  LDL.LU R18, [R1+0xe4] ;  /* 0x0000e40001127983 */ /* 0x0003680000300800 */
[----:B------:R1:W5:Y:S04]  /*3720*/  LDL.LU R20, [R1+0xe0] ;  /* 0x0000e00001147983 */ /* 0x0003680000300800 */
[----:B------:R1:W5:Y:S04]  /*3730*/  LDL.LU R17, [R1+0xdc] ;  /* 0x0000dc0001117983 */ /* 0x0003680000300800 */
[----:B--2---:R0:W-:Y:S04]  /*3740*/  STS.64 [R16], R8 ;  /* 0x0000000810007388 */ /* 0x0041e80000000a00 */
[----:B0-----:R1:W5:Y:S01]  /*3750*/  LDL.LU R16, [R1+0xd8] ;  /* 0x0000d80001107983 */ /* 0x0013620000300800 */
[----:B------:R-:W-:Y:S01]  /*3760*/  UIADD3 UR9, UP0, UR11, 0xa8, URZ ;  /* 0x000000a80b097890 */ /* 0x000fe2000ff1e03f */
[----:B------:R-:W0:Y:S03]  /*3770*/  S2R R60, SR_TID.X ;  /* 0x00000000003c7919 */ /* 0x000e260000002100 */
[----:B------:R-:W-:-:S02]  /*3780*/  UIADD3.X UR14, URZ, UR5, URZ, UP0, !UPT ;  /* 0x000000053f0e7290 */ /* 0x000fc400087fe43f */
[----:B------:R-:W-:-:S04]  /*3790*/  UISETP.GE.U32.AND UP0, UPT, UR9, UR15, UPT ;  /* 0x0000000f0900728c */ /* 0x000fc8000bf06070 */
[----:B------:R-:W-:-:S06]  /*37a0*/  UISETP.GE.AND.EX UP0, UPT, UR14, UR7, UPT, UP0 ;  /* 0x000000070e00728c */ /* 0x000fcc000bf06300 */
[----:B------:R-:W-:Y:S01]  /*37b0*/  PLOP3.LUT P1, PT, PT, PT, UP0, 0x80, 0x0 ;  /* 0x000000000000781c */ /* 0x000fe20003f2f008 */
[----:B------:R-:W-:Y:S01]  /*37c0*/  FADD.FTZ R51, R48, R52 ;  /* 0x0000003430337221 */ /* 0x000fe20000010000 */
[----:B------:R-:W-:Y:S01]  /*37d0*/  FFMA.FTZ R50, R50, R52, R14 ;  /* 0x0000003432327223 */ /* 0x000fe2000001000e */
[----:B------:R-:W-:Y:S01]  /*37e0*/  HFMA2.MMA R48, -RZ, RZ, 0, 0 ;  /* 0x00000000ff307435 */ /* 0x000fe200000001ff */
[----:B------:R-:W-:Y:S01]  /*37f0*/  FFMA.FTZ R12, R5, R61, R11 ;  /* 0x0000003d050c7223 */ /* 0x000fe2000001000b */
[----:B------:R-:W-:Y:S01]  /*3800*/  FFMA.FTZ R14, R3, R6, R59 ;  /* 0x00000006030e7223 */ /* 0x000fe2000001003b */
[----:B------:R-:W-:Y:S01]  /*3810*/  FADD.FTZ R15, R49, R6 ;  /* 0x00000006310f7221 */ /* 0x000fe20000010000 */
[----:B------:R-:W-:Y:S01]  /*3820*/  FADD.FTZ R13, R53, R61 ;  /* 0x0000003d350d7221 */ /* 0x000fe20000010000 */
[----:B------:R-:W-:Y:S01]  /*3830*/  FFMA.FTZ R10, R0, R4, R10 ;  /* 0x00000004000a7223 */ /* 0x000fe2000001000a */
[----:B------:R-:W-:Y:S01]  /*3840*/  FADD.FTZ R11, R54, R4 ;  /* 0x00000004360b7221 */ /* 0x000fe20000010000 */
[----:B------:R-:W-:Y:S01]  /*3850*/  MOV R6, RZ ;  /* 0x000000ff00067202 */ /* 0x000fe20000000f00 */
[----:B------:R-:W-:Y:S01]  /*3860*/  BAR.SYNC.DEFER_BLOCKING 0x0 ;  /* 0x0000000000007b1d */ /* 0x000fe20000010000 */
[----:B0-----:R-:W-:-:S05]  /*3870*/  ISETP.GT.U32.AND P0, PT, R60, 0x7, PT ;  /* 0x000000073c00780c */ /* 0x001fca0003f04070 */
[----:B-1----:R-:W-:Y:S08]  /*3880*/  @!P1 BRA `(.L_x_975) ;  /* 0x0000000000d49947 */ /* 0x002ff00003800000 */
[----:B------:R-:W2:Y:S04]  /*3890*/  LDL R58, [R1+0xd4] ;  /* 0x0000d400013a7983 */ /* 0x000ea80000100800 */
[----:B------:R-:W3:Y:S04]  /*38a0*/  LDL R57, [R1+0xd0] ;  /* 0x0000d00001397983 */ /* 0x000ee80000100800 */
[----:B------:R-:W4:Y:S04]  /*38b0*/  LDL R56, [R1+0xcc] ;  /* 0x0000cc0001387983 */ /* 0x000f280000100800 */
[----:B------:R-:W4:Y:S01]  /*38c0*/  LDL R55, [R1+0xc8] ;  /* 0x0000c80001377983 */ /* 0x000f220000100800 */
[----:B------:R-:W0:Y:S01]  /*38d0*/  S2UR UR14, SR_CgaCtaId ;  /* 0x00000000000e79c3 */ /* 0x000e220000008800 */
[----:B------:R-:W-:Y:S01]  /*38e0*/  UMOV UR9, 0x400 ;  /* 0x0000040000097882 */ /* 0x000fe20000000000 */
[----:B------:R-:W-:Y:S01]  /*38f0*/  SHF.L.U32 R3, R60, 0x1, RZ ;  /* 0x000000013c037819 */ /* 0x000fe200000006ff */
[----:B------:R-:W1:Y:S03]  /*3900*/  S2R R8, SR_TID.X ;  /* 0x0000000000087919 */ /* 0x000e660000002100 */
[----:B------:R-:W-:Y:S01]  /*3910*/  LOP3.LUT R3, R3, 0x18, RZ, 0xc0, !PT ;  /* 0x0000001803037812 */ /* 0x000fe200078ec0ff */
[----:B0-----:R-:W-:-:S06]  /*3920*/  ULEA UR9, UR14, UR9, 0x18 ;  /* 0x000000090e097291 */ /* 0x001fcc000f8ec03f */
[----:B------:R-:W-:-:S04]  /*3930*/  LEA R0, R60, UR9, 0x5 ;  /* 0x000000093c007c11 */ /* 0x000fc8000f8e28ff */
[----:B------:R-:W-:Y:S02]  /*3940*/  IADD3 R4, R0, R3, RZ ;  /* 0x0000000300047210 */ /* 0x000fe40007ffe0ff */
[----:B-1----:R-:W-:-:S03]  /*3950*/  SHF.R.S32.HI R9, RZ, 0x1f, R8 ;  /* 0x0000001fff097819 */ /* 0x002fc60000011408 */
[----:B------:R0:W-:Y:S01]  /*3960*/  STS.64 [R4], R12 ;  /* 0x0000000c04007388 */ /* 0x0001e20000000a00 */
[----:B------:R-:W-:-:S04]  /*3970*/  LEA.HI R9, R9, R8, RZ, 0x2 ;  /* 0x0000000809097211 */ /* 0x000fc800078f10ff */
[----:B------:R-:W-:Y:S02]  /*3980*/  SHF.R.S32.HI R9, RZ, 0x2, R9 ;  /* 0x00000002ff097819 */ /* 0x000fe40000011409 */
[----:B0-----:R-:W-:-:S04]  /*3990*/  LOP3.LUT R4, R3, 0x8, RZ, 0x3c, !PT ;  /* 0x0000000803047812 */ /* 0x001fc800078e3cff */
[----:B------:R-:W-:-:S05]  /*39a0*/  IADD3 R4, R0, R4, RZ ;  /* 0x0000000400047210 */ /* 0x000fca0007ffe0ff */
[----:B------:R0:W-:Y:S02]  /*39b0*/  STS.64 [R4], R14 ;  /* 0x0000000e04007388 */ /* 0x0001e40000000a00 */
[C---:B0-----:R-:W-:Y:S02]  /*39c0*/  LOP3.LUT R4, R3.reuse, 0x10, RZ, 0x3c, !PT ;  /* 0x0000001003047812 */ /* 0x041fe400078e3cff */
[----:B------:R-:W-:Y:S02]  /*39d0*/  LOP3.LUT R3, R3, 0x18, RZ, 0x3c, !PT ;  /* 0x0000001803037812 */ /* 0x000fe400078e3cff */
[C---:B------:R-:W-:Y:S02]  /*39e0*/  IADD3 R4, R0.reuse, R4, RZ ;  /* 0x0000000400047210 */ /* 0x040fe40007ffe0ff */
[----:B------:R-:W-:Y:S02]  /*39f0*/  IADD3 R3, R0, R3, RZ ;  /* 0x0000000300037210 */ /* 0x000fe40007ffe0ff */
[----:B------:R-:W-:Y:S01]  /*3a00*/  LEA R0, R9, UR9, 0x5 ;  /* 0x0000000909007c11 */ /* 0x000fe2000f8e28ff */
[----:B------:R2:W-:Y:S01]  /*3a10*/  STS.64 [R4], R50 ;  /* 0x0000003204007388 */ /* 0x0005e20000000a00 */
[----:B------:R-:W-:-:S03]  /*3a20*/  USHF.R.U32.HI UR9, URZ, 0x3, UR6 ;  /* 0x000000033f097899 */ /* 0x000fc60008011606 */
[----:B------:R-:W-:Y:S01]  /*3a30*/  STS.64 [R3], R10 ;  /* 0x0000000a03007388 */ /* 0x000fe20000000a00 */
[----:B------:R-:W-:-:S04]  /*3a40*/  USHF.L.U32 UR9, UR9, 0x1, URZ ;  /* 0x0000000109097899 */ /* 0x000fc8000800063f */
[----:B------:R-:W-:Y:S01]  /*3a50*/  ULOP3.LUT UR9, UR9, 0xfffffffe, UR16, 0xe2, !UPT ;  /* 0xfffffffe09097892 */ /* 0x000fe2000f8ee210 */
[-C--:B--2---:R-:W-:Y:S01]  /*3a60*/  LEA R4, R58, R0.reuse, 0x3 ;  /* 0x000000003a047211 */ /* 0x084fe200078e18ff */
[----:B------:R-:W-:Y:S01]  /*3a70*/  BAR.SYNC.DEFER_BLOCKING 0x0 ;  /* 0x0000000000007b1d */ /* 0x000fe20000010000 */
[----:B---3--:R-:W-:-:S05]  /*3a80*/  LEA R8, R57, R0, 0x3 ;  /* 0x0000000039087211 */ /* 0x008fca00078e18ff */
[----:B------:R-:W0:Y:S04]  /*3a90*/  LDS.64 R4, [R4] ;  /* 0x0000000004047984 */ /* 0x000e280000000a00 */
[----:B------:R-:W1:Y:S01]  /*3aa0*/  LDS.64 R8, [R8+0xa00] ;  /* 0x000a000008087984 */ /* 0x000e620000000a00 */
[----:B0-----:R-:W-:Y:S01]  /*3ab0*/  FADD.FTZ R3, RZ, R4 ;  /* 0x00000004ff037221 */ /* 0x001fe20000010000 */
[----:B------:R-:W-:Y:S01]  /*3ac0*/  FADD.FTZ R5, RZ, R5 ;  /* 0x00000005ff057221 */ /* 0x000fe20000010000 */
[----:B----4-:R-:W-:Y:S02]  /*3ad0*/  LEA R4, R56, R0, 0x3 ;  /* 0x0000000038047211 */ /* 0x010fe400078e18ff */
[----:B-1----:R-:W-:Y:S01]  /*3ae0*/  FADD.FTZ R3, R3, R8 ;  /* 0x0000000803037221 */ /* 0x002fe20000010000 */
[----:B------:R-:W-:-:S03]  /*3af0*/  FADD.FTZ R9, R5, R9 ;  /* 0x0000000905097221 */ /* 0x000fc60000010000 */
[----:B------:R-:W0:Y:S02]  /*3b00*/  LDS.64 R4, [R4+0x1400] ;  /* 0x0014000004047984 */ /* 0x000e240000000a00 */
[----:B0-----:R-:W-:Y:S01]  /*3b10*/  FADD.FTZ R3, R3, R4 ;  /* 0x0000000403037221 */ /* 0x001fe20000010000 */
[----:B------:R-:W-:Y:S01]  /*3b20*/  LEA R4, R55, R0, 0x3 ;  /* 0x0000000037047211 */ /* 0x000fe200078e18ff */
[----:B------:R-:W-:Y:S01]  /*3b30*/  FADD.FTZ R9, R9, R5 ;  /* 0x0000000509097221 */ /* 0x000fe20000010000 */
[----:B------:R-:W-:-:S04]  /*3b40*/  MOV R0, UR9 ;  /* 0x0000000900007c02 */ /* 0x000fc80008000f00 */
[----:B------:R-:W0:Y:S01]  /*3b50*/  LDS.64 R4, [R4+0x1e00] ;  /* 0x001e000004047984 */ /* 0x000e220000000a00 */
[----:B------:R-:W-:-:S05]  /*3b60*/  IMAD R0, R0, 0xa00, R60 ;  /* 0x00000a0000007824 */ /* 0x000fca00078e023c */
[----:B------:R-:W-:-:S04]  /*3b70*/  IADD3 R0, R0, UR10, RZ ;  /* 0x0000000a00007c10 */ /* 0x000fc8000fffe0ff */
[----:B------:R-:W-:Y:S01]  /*3b80*/  SHF.L.U32 R0, R0, 0x1, RZ ;  /* 0x0000000100007819 */ /* 0x000fe200000006ff */
[----:B0-----:R-:W-:Y:S01]  /*3b90*/  FADD.FTZ R5, R9, R5 ;  /* 0x0000000509057221 */ /* 0x001fe20000010000 */
[----:B------:R-:W-:Y:S01]  /*3ba0*/  FADD.FTZ R4, R3, R4 ;  /* 0x0000000403047221 */ /* 0x000fe20000010000 */
[----:B------:R-:W0:Y:S02]  /*3bb0*/  LDC.64 R8, c[0x0][0x260] ;  /* 0x00009800ff087b82 */ /* 0x000e240000000a00 */
[----:B0-----:R-:W-:-:S05]  /*3bc0*/  IMAD.WIDE.U32 R8, R0, 0x4, R8 ;  /* 0x0000000400087825 */ /* 0x001fca00078e0008 */
[----:B------:R0:W-:Y:S02]  /*3bd0*/  STG.E.64 desc[UR12][R8.64+0x2a00], R4 ;  /* 0x002a000408007986 */ /* 0x0001e4000c101b0c */
.L_x_975:
[----:B------:R-:W-:Y:S04]  /*3be0*/  BSSY B0, `(.L_x_976) ;  /* 0x000005e000007945 */ /* 0x000fe80003800000 */
[----:B------:R-:W-:Y:S05]  /*3bf0*/  @P0 BRA `(.L_x_977) ;  /* 0x0000000400700947 */ /* 0x000fea0003800000 */
[----:B------:R-:W-:Y:S01]  /*3c00*/  USHF.L.U32 UR9, UR11, 0x1, URZ ;  /* 0x000000010b097899 */ /* 0x000fe2000800063f */
[----:B------:R-:W-:Y:S01]  /*3c10*/  MOV R0, 0xa0 ;  /* 0x000000a000007802 */ /* 0x000fe20000000f00 */
[----:B------:R-:W-:Y:S01]  /*3c20*/  HFMA2.MMA R48, -RZ, RZ, 0, 0 ;  /* 0x00000000ff307435 */ /* 0x000fe200000001ff */
[----:B0-----:R-:W-:Y:S01]  /*3c30*/  LOP3.LUT R4, R60, 0x3, RZ, 0xc0, !PT ;  /* 0x000000033c047812 */ /* 0x001fe200078ec0ff */
[----:B------:R-:W-:Y:S01]  /*3c40*/  ULOP3.LUT UR9, UR9, 0xe, URZ, 0xc0, !UPT ;  /* 0x0000000e09097892 */ /* 0x000fe2000f8ec03f */
[----:B------:R-:W-:-:S05]  /*3c50*/  HFMA2.MMA R6, -RZ, RZ, 0, 0 ;  /* 0x00000000ff067435 */ /* 0x000fca00000001ff */
[----:B------:R-:W-:-:S05]  /*3c60*/  LEA.HI R3, R60, UR9, RZ, 0x1e ;  /* 0x000000093c037c11 */ /* 0x000fca000f8ff0ff */
[----:B------:R-:W-:Y:S01]  /*3c70*/  IMAD R3, R3, R0, -UR10 ;  /* 0x8000000a03037e24 */ /* 0x000fe2000f8e0200 */
[----:B------:R-:W-:-:S07]  /*3c80*/  MOV R0, RZ ;  /* 0x000000ff00007202 */ /* 0x000fce0000000f00 */
.L_x_978:
[----:B------:R-:W-:Y:S02]  /*3c90*/  IADD3 R5, R3, R0, RZ ;  /* 0x0000000003057210 */ /* 0x000fe40007ffe0ff */
[----:B------:R-:W-:Y:S02]  /*3ca0*/  MOV R9, 0x28 ;  /* 0x0000002800097802 */ /* 0x000fe40000000f00 */
[----:B------:R-:W-:Y:S02]  /*3cb0*/  SHF.R.S32.HI R8, RZ, 0x1f, R5 ;  /* 0x0000001fff087819 */ /* 0x000fe40000011405 */
[----:B------:R-:W-:Y:S02]  /*3cc0*/  IADD3 R0, R0, 0x20, RZ ;  /* 0x0000002000007810 */ /* 0x000fe40007ffe0ff */
[----:B------:R-:W-:Y:S02]  /*3cd0*/  LEA.HI R8, R8, R5, RZ, 0x2 ;  /* 0x0000000508087211 */ /* 0x000fe400078f10ff */
[----:B------:R-:W-:-:S02]  /*3ce0*/  ISETP.GE.U32.AND P0, PT, R0, 0xa0, PT ;  /* 0x000000a00000780c */ /* 0x000fc40003f06070 */
[----:B------:R-:W-:-:S05]  /*3cf0*/  SHF.R.S32.HI R8, RZ, 0x2, R8 ;  /* 0x00000002ff087819 */ /* 0x000fca0000011408 */
[----:B------:R-:W-:-:S05]  /*3d00*/  IMAD R8, R8, R9, UR8 ;  /* 0x0000000808087e24 */ /* 0x000fca000f8e0209 */
[----:B------:R-:W-:-:S06]  /*3d10*/  LEA R8, R4, R8, 0x3 ;  /* 0x0000000804087211 */ /* 0x000fcc00078e18ff */
[----:B------:R-:W0:Y:S02]  /*3d20*/  LDS.64 R8, [R8] ;  /* 0x0000000008087984 */ /* 0x000e240000000a00 */
[----:B0-----:R-:W-:Y:S01]  /*3d30*/  FADD.FTZ R6, R8, R6 ;  /* 0x0000000608067221 */ /* 0x001fe20000010000 */
[----:B------:R-:W-:Y:S01]  /*3d40*/  IADD3 R8, R5, 0x4, RZ ;  /* 0x0000000405087810 */ /* 0x000fe20007ffe0ff */
[----:B------:R-:W-:-:S03]  /*3d50*/  FADD.FTZ R48, R9, R48 ;  /* 0x0000003009307221 */ /* 0x000fc60000010000 */
[----:B------:R-:W-:-:S04]  /*3d60*/  SHF.R.S32.HI R9, RZ, 0x1f, R8 ;  /* 0x0000001fff097819 */ /* 0x000fc80000011408 */
[----:B------:R-:W-:Y:S02]  /*3d70*/  LEA.HI R8, R9, R8, RZ, 0x2 ;  /* 0x0000000809087211 */ /* 0x000fe400078f10ff */
[----:B------:R-:W-:Y:S02]  /*3d80*/  MOV R9, 0x28 ;  /* 0x0000002800097802 */ /* 0x000fe40000000f00 */
        /* <DEDUP_REMOVED lines=45> */
[C---:B------:R-:W-:Y:S01]  /*4060*/  IADD3 R8, R5.reuse, 0x18, RZ ;  /* 0x0000001805087810 */ /* 0x040fe20007ffe0ff */
[----:B------:R-:W-:Y:S01]  /*4070*/  FADD.FTZ R48, R48, R9 ;  /* 0x0000000930307221 */ /* 0x000fe20000010000 */
[----:B------:R-:W-:Y:S02]  /*4080*/  IADD3 R5, R5, 0x1c, RZ ;  /* 0x0000001c05057810 */ /* 0x000fe40007ffe0ff */
        /* <DEDUP_REMOVED lines=8> */
[----:B------:R-:W-:Y:S01]  /*4110*/  SHF.R.S32.HI R8, RZ, 0x1f, R5 ;  /* 0x0000001fff087819 */ /* 0x000fe20000011405 */
[----:B------:R-:W-:-:S03]  /*4120*/  FADD.FTZ R48, R48, R9 ;  /* 0x0000000930307221 */ /* 0x000fc60000010000 */
[----:B------:R-:W-:Y:S02]  /*4130*/  LEA.HI R5, R8, R5, RZ, 0x2 ;  /* 0x0000000508057211 */ /* 0x000fe400078f10ff */
[----:B------:R-:W-:Y:S02]  /*4140*/  MOV R8, 0x28 ;  /* 0x0000002800087802 */ /* 0x000fe40000000f00 */
[----:B------:R-:W-:-:S05]  /*4150*/  SHF.R.S32.HI R5, RZ, 0x2, R5 ;  /* 0x00000002ff057819 */ /* 0x000fca0000011405 */
[----:B------:R-:W-:-:S05]  /*4160*/  IMAD R5, R5, R8, UR8 ;  /* 0x0000000805057e24 */ /* 0x000fca000f8e0208 */
[----:B------:R-:W-:-:S05]  /*4170*/  LEA R5, R4, R5, 0x3 ;  /* 0x0000000504057211 */ /* 0x000fca00078e18ff */
[----:B------:R-:W0:Y:S02]  /*4180*/  LDS.64 R8, [R5] ;  /* 0x0000000005087984 */ /* 0x000e240000000a00 */
[----:B0-----:R-:W-:Y:S01]  /*4190*/  FADD.FTZ R6, R6, R8 ;  /* 0x0000000806067221 */ /* 0x001fe20000010000 */
[----:B------:R-:W-:Y:S01]  /*41a0*/  FADD.FTZ R48, R48, R9 ;  /* 0x0000000930307221 */ /* 0x000fe20000010000 */
[----:B------:R-:W-:Y:S06]  /*41b0*/  @!P0 BRA `(.L_x_978) ;  /* 0xfffffff800b48947 */ /* 0x000fec000383ffff */
.L_x_977:
[----:B------:R-:W-:Y:S05]  /*41c0*/  BSYNC B0 ;  /* 0x0000000000007941 */ /* 0x000fea0003800000 */
.L_x_976:
[----:B0-----:R-:W0:Y:S01]  /*41d0*/  SHFL.BFLY PT, R4, R6, 0x2, 0x1f ;  /* 0x0c401f0006047f89 */ /* 0x001e2200000e0000 */
[----:B------:R-:W-:Y:S01]  /*41e0*/  BSSY B0, `(.L_x_979) ;  /* 0x0000019000007945 */ /* 0x000fe20003800000 */
[----:B-----5:R-:W-:Y:S02]  /*41f0*/  PRMT R49, R17, 0x7632, R49 ;  /* 0x0000763211317816 */ /* 0x020fe40000000031 */
[----:B------:R-:W1:Y:S01]  /*4200*/  SHFL.BFLY PT, R5, R48, 0x2, 0x1f ;  /* 0x0c401f0030057f89 */ /* 0x000e6200000e0000 */
[----:B------:R-:W2:Y:S01]  /*4210*/  S2R R60, SR_TID.X ;  /* 0x00000000003c7919 */ /* 0x000ea20000002100 */
[----:B0-----:R-:W-:Y:S01]  /*4220*/  FADD.FTZ R4, R4, R6 ;  /* 0x0000000604047221 */ /* 0x001fe20000010000 */
[----:B-1----:R-:W-:-:S04]  /*4230*/  FADD.FTZ R5, R5, R48 ;  /* 0x0000003005057221 */ /* 0x002fc80000010000 */
[----:B------:R-:W0:Y:S04]  /*4240*/  SHFL.BFLY PT, R3, R4, 0x1, 0x1f ;  /* 0x0c201f0004037f89 */ /* 0x000e2800000e0000 */
[----:B------:R-:W1:Y:S01]  /*4250*/  SHFL.BFLY PT, R0, R5, 0x1, 0x1f ;  /* 0x0c201f0005007f89 */ /* 0x000e6200000e0000 */
[----:B--2---:R-:W-:Y:S01]  /*4260*/  LOP3.LUT P0, RZ, R60, 0xfffffffb, RZ, 0xc0, !PT ;  /* 0xfffffffb3cff7812 */ /* 0x004fe2000780c0ff */
[--C-:B0-----:R-:W-:Y:S01]  /*4270*/  FADD.FTZ R4, R4, R3.reuse ;  /* 0x0000000304047221 */ /* 0x101fe20000010000 */
[----:B------:R-:W-:Y:S01]  /*4280*/  PRMT R3, R16, 0x7632, R3 ;  /* 0x0000763210037816 */ /* 0x000fe20000000003 */
[----:B-1----:R-:W-:-:S10]  /*4290*/  FADD.FTZ R5, R5, R0 ;  /* 0x0000000005057221 */ /* 0x002fd40000010000 */
[----:B------:R-:W-:Y:S05]  /*42a0*/  @P0 BRA `(.L_x_980) ;  /* 0x0000000000300947 */ /* 0x000fea0003800000 */
[----:B------:R-:W0:Y:S01]  /*42b0*/  LDC.64 R8, c[0x0][0x260] ;  /* 0x00009800ff087b82 */ /* 0x000e220000000a00 */
[----:B------:R-:W-:Y:S01]  /*42c0*/  SHF.R.U32.HI R6, RZ, 0x2, R60 ;  /* 0x00000002ff067819 */ /* 0x000fe2000001163c */
[----:B------:R-:W-:Y:S01]  /*42d0*/  ULDC UR9, c[0x0][0x10] ;  /* 0x0000040000097ab9 */ /* 0x000fe20000000800 */
[----:B------:R-:W-:Y:S01]  /*42e0*/  MOV R0, UR16 ;  /* 0x0000001000007c02 */ /* 0x000fe20008000f00 */
[----:B------:R-:W-:Y:S01]  /*42f0*/  UIMAD UR9, UR9, UR4, UR6 ;  /* 0x00000004090972a4 */ /* 0x000fe2000f8e0206 */
[----:B------:R-:W-:-:S04]  /*4300*/  SHF.L.U32 R6, R6, 0x1, RZ ;  /* 0x0000000106067819 */ /* 0x000fc800000006ff */
[----:B------:R-:W-:Y:S02]  /*4310*/  LOP3.LUT R0, R6, 0xfffffffe, R0, 0xe2, !PT ;  /* 0xfffffffe06007812 */ /* 0x000fe400078ee200 */
[----:B------:R-:W-:-:S04]  /*4320*/  MOV R6, UR9 ;  /* 0x0000000900067c02 */ /* 0x000fc80008000f00 */
[----:B------:R-:W-:-:S04]  /*4330*/  LEA R0, R6, R0, 0x2 ;  /* 0x0000000006007211 */ /* 0x000fc800078e10ff */
[----:B------:R-:W-:-:S05]  /*4340*/  SHF.L.U32 R0, R0, 0x1, RZ ;  /* 0x0000000100007819 */ /* 0x000fca00000006ff */
[----:B0-----:R-:W-:-:S05]  /*4350*/  IMAD.WIDE.U32 R8, R0, 0x4, R8 ;  /* 0x0000000400087825 */ /* 0x001fca00078e0008 */
[----:B------:R0:W-:Y:S02]  /*4360*/  STG.E.64 desc[UR12][R8.64], R4 ;  /* 0x0000000408007986 */ /* 0x0001e4000c101b0c */
.L_x_980:
[----:B------:R-:W-:Y:S05]  /*4370*/  BSYNC B0 ;  /* 0x0000000000007941 */ /* 0x000fea0003800000 */
.L_x_979:
[----:B------:R-:W-:Y:S04]  /*4380*/  STL [R1+0x12c], R42 ;  /* 0x00012c2a01007387 */ /* 0x000fe80000100800 */
[----:B------:R-:W-:Y:S04]  /*4390*/  STL [R1+0x128], R61 ;  /* 0x0001283d01007387 */ /* 0x000fe80000100800 */
[----:B------:R-:W-:Y:S04]  /*43a0*/  STL [R1+0x124], R43 ;  /* 0x0001242b01007387 */ /* 0x000fe80000100800 */
[----:B------:R-:W-:Y:S04]  /*43b0*/  STL [R1+0x120], R9 ;  /* 0x0001200901007387 */ /* 0x000fe80000100800 */
[----:B------:R-:W-:Y:S04]  /*43c0*/  STL [R1+0x11c], R46 ;  /* 0x00011c2e01007387 */ /* 0x000fe80000100800 */
[----:B------:R0:W-:Y:S04]  /*43d0*/  STL [R1+0x118], R8 ;  /* 0x0001180801007387 */ /* 0x0001e80000100800 */
[----:B0-----:R-:W2:Y:S04]  /*43e0*/  LDL R8, [R1+0x30] ;  /* 0x0000300001087983 */ /* 0x001ea80000100800 */
[----:B------:R-:W-:Y:S04]  /*43f0*/  STL [R1+0x114], R47 ;  /* 0x0001142f01007387 */ /* 0x000fe80000100800 */
[----:B------:R0:W-:Y:S04]  /*4400*/  STL [R1+0x110], R60 ;  /* 0x0001103c01007387 */ /* 0x0001e80000100800 */
[----:B0-----:R-:W3:Y:S04]  /*4410*/  LDL R60, [R1+0x34] ;  /* 0x00003400013c7983 */ /* 0x001ee80000100800 */
[----:B------:R-:W-:Y:S04]  /*4420*/  STL [R1+0x10c], R51 ;  /* 0x00010c3301007387 */ /* 0x000fe80000100800 */
[----:B------:R-:W-:Y:S04]  /*4430*/  STL [R1+0x108], R50 ;  /* 0x0001083201007387 */ /* 0x000fe80000100800 */
[----:B------:R-:W-:Y:S04]  /*4440*/  STL [R1+0x104], R49 ;  /* 0x0001043101007387 */ /* 0x000fe80000100800 */
[----:B------:R0:W-:Y:S01]  /*4450*/  STL [R1+0x100], R17 ;  /* 0x0001001101007387 */ /* 0x0001e20000100800 */
[----:B------:R-:W-:-:S03]  /*4460*/  PRMT R42, R33, 0x7632, R42 ;  /* 0x00007632212a7816 */ /* 0x000fc6000000002a */
[----:B0-----:R-:W4:Y:S04]  /*4470*/  LDL R17, [R1+0x28] ;  /* 0x0000280001117983 */ /* 0x001f280000100800 */
[----:B------:R-:W-:Y:S04]  /*4480*/  STL [R1+0xfc], R16 ;  /* 0x0000fc1001007387 */ /* 0x000fe80000100800 */
[----:B------:R0:W-:Y:S01]  /*4490*/  STL [R1+0xf8], R15 ;  /* 0x0000f80f01007387 */ /* 0x0001e20000100800 */
[----:B------:R-:W-:-:S03]  /*44a0*/  PRMT R61, R30, 0x7632, R61 ;  /* 0x000076321e3d7816 */ /* 0x000fc6000000003d */
[----:B0-----:R-:W4:Y:S01]  /*44b0*/  LDL R15, [R1+0x2c] ;  /* 0x00002c00010f7983 */ /* 0x001f220000100800 */
[----:B------:R-:W-:Y:S02]  /*44c0*/  PRMT R0, R20, 0x7632, R0 ;  /* 0x0000763214007816 */ /* 0x000fe40000000000 */
[----:B------:R-:W-:Y:S01]  /*44d0*/  PRMT R4, R21, 0x7632, R4 ;  /* 0x0000763215047816 */ /* 0x000fe20000000004 */
[----:B------:R-:W-:Y:S01]  /*44e0*/  STL [R1+0xf4], R14 ;  /* 0x0000f40e01007387 */ /* 0x000fe20000100800 */
[----:B------:R-:W-:Y:S02]  /*44f0*/  PRMT R52, R18, 0x7632, R52 ;  /* 0x0000763212347816 */ /* 0x000fe40000000034 */
[----:B------:R-:W-:Y:S01]  /*4500*/  PRMT R5, R19, 0x7632, R5 ;  /* 0x0000763213057816 */ /* 0x000fe20000000005 */
[----:B------:R-:W-:Y:S01]  /*4510*/  STL [R1+0xf0], R13 ;  /* 0x0000f00d01007387 */ /* 0x000fe20000100800 */
[----:B------:R-:W-:Y:S02]  /*4520*/  PRMT R6, R24, 0x7632, R6 ;  /* 0x0000763218067816 */ /* 0x000fe40000000006 */
[----:B------:R-:W-:Y:S01]  /*4530*/  PRMT R53, R25, 0x7632, R53 ;  /* 0x0000763219357816 */ /* 0x000fe20000000035 */
[----:B------:R-:W-:Y:S01]  /*4540*/  STL [R1+0xec], R12 ;  /* 0x0000ec0c01007387 */ /* 0x000fe20000100800 */
[----:B------:R-:W-:-:S02]  /*4550*/  PRMT R48, R22, 0x7632, R48 ;  /* 0x0000763216307816 */ /* 0x000fc40000000030 */
        /* <DEDUP_REMOVED lines=11> */
[----:B------:R-:W-:-:S03]  /*4610*/  PRMT R58, R32, 0x7632, R58 ;  /* 0x00007632203a7816 */ /* 0x000fc6000000003a */
[----:B------:R-:W-:Y:S01]  /*4620*/  STL [R1+0xd8], R2 ;  /* 0x0000d80201007387 */ /* 0x000fe20000100800 */
[----:B------:R-:W-:-:S03]  /*4630*/  PRMT R46, R35, 0x7632, R46 ;  /* 0x00007632232e7816 */ /* 0x000fc6000000002e */
[----:B------:R0:W-:Y:S04]  /*4640*/  STL.S16 [R1+0x4], R42 ;  /* 0x0000042a01007387 */ /* 0x0001e80000100600 */
[----:B0-----:R-:W4:Y:S04]  /*4650*/  LDL.LU R42, [R1+0x12c] ;  /* 0x00012c00012a7983 */ /* 0x001f280000300800 */
[----:B------:R0:W-:Y:S04]  /*4660*/  STL.S16 [R1], R61 ;  /* 0x0000003d01007387 */ /* 0x0001e80000100600 */
[----:B0-----:R-:W4:Y:S01]  /*4670*/  LDL.LU R61, [R1+0x128] ;  /* 0x00012800013d7983 */ /* 0x001f220000300800 */
[----:B------:R-:W-:-:S03]  /*4680*/  UIADD3 UR9, UP0, UR11, 0xa8, URZ ;  /* 0x000000a80b097890 */ /* 0x000fc6000ff1e03f */
[----:B------:R0:W-:Y:S04]  /*4690*/  STL.S16 [R1+0xc], R43 ;  /* 0x00000c2b01007387 */ /* 0x0001e80000100600 */
[----:B0-----:R-:W4:Y:S04]  /*46a0*/  LDL.LU R43, [R1+0x124] ;  /* 0x00012400012b7983 */ /* 0x001f280000300800 */
[----:B------:R0:W-:Y:S04]  /*46b0*/  STL.S16 [R1+0x8], R9 ;  /* 0x0000080901007387 */ /* 0x0001e80000100600 */
[----:B0-----:R-:W4:Y:S04]  /*46c0*/  LDL.LU R9, [R1+0x120] ;  /* 0x0001200001097983 */ /* 0x001f280000300800 */
[----:B------:R0:W-:Y:S04]  /*46d0*/  STL.S16 [R1+0x14], R46 ;  /* 0x0000142e01007387 */ /* 0x0001e80000100600 */
[----:B0-----:R-:W4:Y:S01]  /*46e0*/  LDL.LU R46, [R1+0x11c] ;  /* 0x00011c00012e7983 */ /* 0x001f220000300800 */
[----:B--2---:R-:W-:Y:S01]  /*46f0*/  PRMT R47, R8, 0x7632, R47 ;  /* 0x00007632082f7816 */ /* 0x004fe2000000002f */
[----:B------:R-:W-:-:S02]  /*4700*/  UIADD3.X UR10, URZ, UR5, URZ, UP0, !UPT ;  /* 0x000000053f0a7290 */ /* 0x000fc400087fe43f */
[----:B------:R-:W2:Y:S04]  /*4710*/  LDL.LU R8, [R1+0x118] ;  /* 0x0001180001087983 */ /* 0x000ea80000300800 */
[----:B------:R0:W-:Y:S04]  /*4720*/  STL.S16 [R1+0x10], R47 ;  /* 0x0000102f01007387 */ /* 0x0001e80000100600 */
[----:B0-----:R-:W2:Y:S01]  /*4730*/  LDL.LU R47, [R1+0x114] ;  /* 0x00011400012f7983 */ /* 0x001ea20000300800 */
[----:B---3--:R-:W-:Y:S01]  /*4740*/  PRMT R51, R60, 0x7632, R51 ;  /* 0x000076323c337816 */ /* 0x008fe20000000033 */
[----:B------:R-:W-:Y:S01]  /*4750*/  UISETP.GE.U32.AND UP0, UPT, UR9, UR15, UPT ;  /* 0x0000000f0900728c */ /* 0x000fe2000bf06070 */
[----:B------:R-:W-:Y:S01]  /*4760*/  PRMT R50, R36, 0x7632, R50 ;  /* 0x0000763224327816 */ /* 0x000fe20000000032 */
[----:B------:R0:W5:Y:S01]  /*4770*/  LDL.LU R60, [R1+0x110] ;  /* 0x00011000013c7983 */ /* 0x0001620000300800 */
[----:B------:R-:W-:-:S03]  /*4780*/  PRMT R49, R37, 0x7632, R49 ;  /* 0x0000763225317816 */ /* 0x000fc60000000031 */
[----:B------:R1:W-:Y:S01]  /*4790*/  STL.S16 [R1+0x1c], R51 ;  /* 0x00001c3301007387 */ /* 0x0003e20000100600 */
[----:B------:R-:W-:-:S03]  /*47a0*/  PRMT R13, R38, 0x7632, R13 ;  /* 0x00007632260d7816 */ /* 0x000fc6000000000d */
[----:B-1----:R0:W5:Y:S04]  /*47b0*/  LDL.LU R51, [R1+0x10c] ;  /* 0x00010c0001337983 */ /* 0x0021680000300800 */
[----:B------:R1:W-:Y:S01]  /*47c0*/  STL.S16 [R1+0x18], R50 ;  /* 0x0000183201007387 */ /* 0x0003e20000100600 */
[----:B----4-:R-:W-:-:S03]  /*47d0*/  PRMT R16, R17, 0x7632, R16 ;  /* 0x0000763211107816 */ /* 0x010fc60000000010 */
[----:B-1----:R0:W5:Y:S04]  /*47e0*/  LDL.LU R50, [R1+0x108] ;  /* 0x0001080001327983 */ /* 0x0021680000300800 */
[----:B------:R1:W-:Y:S01]  /*47f0*/  STL.S16 [R1+0x40], R49 ;  /* 0x0000403101007387 */ /* 0x0003e20000100600 */
[----:B------:R-:W-:Y:S02]  /*4800*/  PRMT R12, R39, 0x7632, R12 ;  /* 0x00007632270c7816 */ /* 0x000fe4000000000c */
[----:B------:R-:W-:Y:S02]  /*4810*/  PRMT R11, R40, 0x7632, R11 ;  /* 0x00007632280b7816 */ /* 0x000fe4000000000b */
[----:B------:R-:W-:Y:S01]  /*4820*/  PRMT R14, R15, 0x7632, R14 ;  /* 0x000076320f0e7816 */ /* 0x000fe2000000000e */
[----:B-1----:R0:W5:Y:S01]  /*4830*/  LDL.LU R49, [R1+0x104] ;  /* 0x0001040001317983 */ /* 0x0021620000300800 */
[----:B------:R-:W-:Y:S01]  /*4840*/  PRMT R10, R41, 0x7632, R10 ;  /* 0x00007632290a7816 */ /* 0x000fe2000000000a */
[----:B------:R-:W-:-:S02]  /*4850*/  UISETP.GE.AND.EX UP0, UPT, UR10, UR7, UPT, UP0 ;  /* 0x000000070a00728c */ /* 0x000fc4000bf06300 */
[----:B------:R0:W5:Y:S04]  /*4860*/  LDL.LU R17, [R1+0x100] ;  /* 0x0001000001117983 */ /* 0x0001680000300800 */
[----:B------:R1:W-:Y:S01]  /*4870*/  STL.S16 [R1+0x48], R16 ;  /* 0x0000481001007387 */ /* 0x0003e20000100600 */
[----:B------:R-:W-:-:S03]  /*4880*/  PRMT R7, R44, 0x7632, R7 ;  /* 0x000076322c077816 */ /* 0x000fc60000000007 */
[----:B-1----:R0:W5:Y:S04]  /*4890*/  LDL.LU R16, [R1+0xfc] ;  /* 0x0000fc0001107983 */ /* 0x0021680000300800 */
[----:B------:R0:W5:Y:S04]  /*48a0*/  LDL.LU R15, [R1+0xf8] ;  /* 0x0000f800010f7983 */ /* 0x0001680000300800 */
[----:B------:R1:W-:Y:S01]  /*48b0*/  STL.S16 [R1+0x58], R14 ;  /* 0x0000580e01007387 */ /* 0x0003e20000100600 */
[----:B------:R-:W-:-:S03]  /*48c0*/  PRMT R3, R45, 0x7632, R3 ;  /* 0x000076322d037816 */ /* 0x000fc60000000003 */
[----:B-1----:R0:W5:Y:S04]  /*48d0*/  LDL.LU R14, [R1+0xf4] ;  /* 0x0000f400010e7983 */ /* 0x0021680000300800 */
[----:B------:R1:W-:Y:S04]  /*48e0*/  STL.S16 [R1+0x54], R13 ;  /* 0x0000540d01007387 */ /* 0x0003e80000100600 */
[----:B-1----:R0:W5:Y:S04]  /*48f0*/  LDL.LU R13, [R1+0xf0] ;  /* 0x0000f000010d7983 */ /* 0x0021680000300800 */
[----:B------:R1:W-:Y:S01]  /*4900*/  STL.S16 [R1+0x5c], R12 ;  /* 0x00005c0c01007387 */ /* 0x0003e20000100600 */
[----:B------:R-:W-:-:S03]  /*4910*/  PRMT R2, R42, 0x7632, R2 ;  /* 0x000076322a027816 */ /* 0x000fc60000000002 */
[----:B-1----:R0:W5:Y:S04]  /*4920*/  LDL.LU R12, [R1+0xec] ;  /* 0x0000ec00010c7983 */ /* 0x0021680000300800 */
[----:B------:R1:W-:Y:S01]  /*4930*/  STL.S16 [R1+0x60], R11 ;  /* 0x0000600b01007387 */ /* 0x0003e20000100600 */
[----:B------:R-:W-:-:S03]  /*4940*/  PRMT R61, R43, 0x7632, R61 ;  /* 0x000076322b3d7816 */ /* 0x000fc6000000003d */
[----:B-1----:R0:W5:Y:S01]  /*4950*/  LDL.LU R11, [R1+0xe8] ;  /* 0x0000e800010b7983 */ /* 0x0021620000300800 */
[----:B------:R-:W-:-:S03]  /*4960*/  PLOP3.LUT P0, PT, PT, PT, UP0, 0x80, 0x0 ;  /* 0x000000000000781c */ /* 0x000fc60003f0f008 */
[----:B------:R1:W-:Y:S04]  /*4970*/  STL.S16 [R1+0x70], R10 ;  /* 0x0000700a01007387 */ /* 0x0003e80000100600 */
[----:B-1----:R0:W5:Y:S04]  /*4980*/  LDL.LU R10, [R1+0xe4] ;  /* 0x0000e400010a7983 */ /* 0x0021680000300800 */
[----:B------:R1:W-:Y:S01]  /*4990*/  STL.S16 [R1+0x6c], R7 ;  /* 0x00006c0701007387 */ /* 0x0003e20000100600 */
[----:B------:R-:W-:-:S03]  /*49a0*/  PRMT R9, R46, 0x7632, R9 ;  /* 0x000076322e097816 */ /* 0x000fc60000000009 */
[----:B-1----:R0:W5:Y:S04]  /*49b0*/  LDL.LU R7, [R1+0xe0] ;  /* 0x0000e00001077983 */ /* 0x0021680000300800 */
[----:B------:R1:W-:Y:S04]  /*49c0*/  STL.S16 [R1+0x7c], R3 ;  /* 0x00007c0301007387 */ /* 0x0003e80000100600 */
[----:B-1----:R0:W5:Y:S04]  /*49d0*/  LDL.LU R3, [R1+0xdc] ;  /* 0x0000dc0001037983 */ /* 0x0021680000300800 */
[----:B------:R1:W-:Y:S04]  /*49e0*/  STL.S16 [R1+0x78], R2 ;  /* 0x0000780201007387 */ /* 0x0003e80000100600 */
[----:B-1----:R0:W5:Y:S04]  /*49f0*/  LDL.LU R2, [R1+0xd8] ;  /* 0x0000d80001027983 */ /* 0x0021680000300800 */
[----:B------:R0:W-:Y:S01]  /*4a00*/  STL.S16 [R1+0x74], R61 ;  /* 0x0000743d01007387 */ /* 0x0001e20000100600 */
[----:B--2---:R-:W-:-:S05]  /*4a10*/  PRMT R8, R47, 0x7632, R8 ;  /* 0x000076322f087816 */ /* 0x004fca0000000008 */
[----:B------:R0:W-:Y:S04]  /*4a20*/  STL.S16 [R1+0x80], R8 ;  /* 0x0000800801007387 */ /* 0x0001e80000100600 */
[----:B------:R0:W-:Y:S01]  /*4a30*/  STL.S16 [R1+0x88], R9 ;  /* 0x0000880901007387 */ /* 0x0001e20000100600 */
[----:B------:R-:W-:Y:S05]  /*4a40*/  @P0 BRA `(.L_x_981) ;  /* 0x0000000000580947 */ /* 0x000fea0003800000 */
[----:B------:R-:W-:Y:S01]  /*4a50*/  BAR.SYNC.DEFER_BLOCKING 0x0 ;  /* 0x0000000000007b1d */ /* 0x000fe20000010000 */
[----:B-----5:R-:W-:-:S13]  /*4a60*/  ISETP.NE.AND P0, PT, R60, RZ, PT ;  /* 0x000000ff3c00720c */ /* 0x020fda0003f05270 */
[----:B------:R-:W-:Y:S05]  /*4a70*/  @P0 BRA `(.L_x_982) ;  /* 0x0000000000400947 */ /* 0x000fea0003800000 */
[----:B0-----:R-:W0:Y:S01]  /*4a80*/  LDC.64 R60, c[0x0][0x268] ;  /* 0x00009a00ff3c7b82 */ /* 0x001e220000000a00 */
        /* <DEDUP_REMOVED lines=9> */
.L_x_983:
[----:B------:R-:W2:Y:S04]  /*4b20*/  LD.E.STRONG.GPU R61, desc[UR12][R8.64] ;  /* 0x0000000c083d7980 */ /* 0x000ea8000c10f900 */
[----:B--2---:R-:W-:Y:S01]  /*4b30*/  CCTL.IVALL ;  /* 0x00000000ff00798f */ /* 0x004fe20002000000 */
[----:B------:R-:W-:Y:S05]  /*4b40*/  YIELD ;  /* 0x0000000000007946 */ /* 0x000fea0003800000 */
[----:B-----5:R-:W-:-:S04]  /*4b50*/  LOP3.LUT R61, R61, R60, RZ, 0x3c, !PT ;  /* 0x0000003c3d3d7212 */ /* 0x020fc800078e3cff */
[----:B------:R-:W-:-:S13]  /*4b60*/  ISETP.GT.AND P0, PT, R61, -0x1, PT ;  /* 0xffffffff3d00780c */ /* 0x000fda0003f04270 */
[----:B------:R-:W-:Y:S05]  /*4b70*/  @P0 BRA `(.L_x_983) ;  /* 0xfffffffc00e80947 */ /* 0x000fea000383ffff */
.L_x_982:
[----:B------:R-:W-:Y:S05]  /*4b80*/  WARPSYNC.ALL ;  /* 0x0000000000007948 */ /* 0x000fea0003800000 */
[----:B------:R-:W-:Y:S06]  /*4b90*/  BAR.SYNC.DEFER_BLOCKING 0x0 ;  /* 0x0000000000007b1d */ /* 0x000fec0000010000 */
[----:B------:R-:W-:Y:S05]  /*4ba0*/  BRA `(.L_x_984) ;  /* 0x0000000000687947 */ /* 0x000fea0003800000 */
.L_x_981:
[----:B0-----:R-:W0:Y:S01]  /*4bb0*/  S2R R8, SR_TID.X ;  /* 0x0000000000087919 */ /* 0x001e220000002100 */
[----:B------:R-:W-:Y:S01]  /*4bc0*/  BAR.SYNC.DEFER_BLOCKING 0x0 ;  /* 0x0000000000007b1d */ /* 0x000fe20000010000 */
[----:B0-----:R-:W-:-:S13]  /*4bd0*/  ISETP.NE.AND P0, PT, R8, RZ, PT ;  /* 0x000000ff0800720c */ /* 0x001fda0003f05270 */
[----:B------:R-:W-:Y:S05]  /*4be0*/  @P0 BRA `(.L_x_985) ;  /* 0x0000000000500947 */ /* 0x000fea0003800000 */
[----:B-----5:R-:W0:Y:S01]  /*4bf0*/  LDC.64 R60, c[0x0][0x268] ;  /* 0x00009a00ff3c7b82 */ /* 0x020e220000000a00 */
        /* <DEDUP_REMOVED lines=13> */
.L_x_986:
[----:B------:R-:W2:Y:S04]  /*4cd0*/  LD.E.STRONG.GPU R61, desc[UR12][R8.64] ;  /* 0x0000000c083d7980 */ /* 0x000ea8000c10f900 */
[----:B--2---:R-:W-:Y:S01]  /*4ce0*/  CCTL.IVALL ;  /* 0x00000000ff00798f */ /* 0x004fe20002000000 */
[----:B------:R-:W-:Y:S05]  /*4cf0*/  YIELD ;  /* 0x0000000000007946 */ /* 0x000fea0003800000 */
[----:B-----5:R-:W-:-:S04]  /*4d00*/  LOP3.LUT R61, R61, R60, RZ, 0x3c, !PT ;  /* 0x0000003c3d3d7212 */ /* 0x020fc800078e3cff */
[----:B------:R-:W-:-:S13]  /*4d10*/  ISETP.GT.AND P0, PT, R61, -0x1, PT ;  /* 0xffffffff3d00780c */ /* 0x000fda0003f04270 */
[----:B------:R-:W-:Y:S05]  /*4d20*/  @P0 BRA `(.L_x_986) ;  /* 0xfffffffc00e80947 */ /* 0x000fea000383ffff */
.L_x_985:
[----:B------:R-:W-:Y:S05]  /*4d30*/  WARPSYNC.ALL ;  /* 0x0000000000007948 */ /* 0x000fea0003800000 */
[----:B------:R-:W-:Y:S06]  /*4d40*/  BAR.SYNC.DEFER_BLOCKING 0x0 ;  /* 0x0000000000007b1d */ /* 0x000fec0000010000 */
.L_x_984:
[----:B-----5:R1:W-:Y:S01]  /*4d50*/  STL [R1+0xf4], R51 ;  /* 0x0000f43301007387 */ /* 0x0203e20000100800 */
[----:B0-----:R-:W-:Y:S01]  /*4d60*/  MOV R9, UR4 ;  /* 0x0000000400097c02 */ /* 0x001fe20008000f00 */
[----:B------:R-:W0:Y:S01]  /*4d70*/  S2UR UR14, SR_CgaCtaId ;  /* 0x00000000000e79c3 */ /* 0x000e220000008800 */
[----:B------:R-:W-:Y:S01]  /*4d80*/  UMOV UR5, 0x400 ;  /* 0x0000040000057882 */ /* 0x000fe20000000000 */
[----:B------:R-:W-:Y:S01]  /*4d90*/  STL [R1+0xf0], R50 ;  /* 0x0000f03201007387 */ /* 0x000fe20000100800 */
[----:B------:R-:W-:Y:S02]  /*4da0*/  SHF.L.U32 R18, R18, 0x10, RZ ;  /* 0x0000001012127819 */ /* 0x000fe400000006ff */
[----:B------:R-:W-:Y:S01]  /*4db0*/  SHF.L.U32 R16, R16, 0x10, RZ ;  /* 0x0000001010107819 */ /* 0x000fe200000006ff */
[----:B------:R-:W-:Y:S01]  /*4dc0*/  STL [R1+0xec], R15 ;  /* 0x0000ec0f01007387 */ /* 0x000fe20000100800 */
[----:B------:R-:W-:Y:S02]  /*4dd0*/  SHF.L.U32 R52, R52, 0x10, RZ ;  /* 0x0000001034347819 */ /* 0x000fe400000006ff */
[----:B------:R-:W-:Y:S01]  /*4de0*/  SHF.L.U32 R24, R24, 0x10, RZ ;  /* 0x0000001018187819 */ /* 0x000fe200000006ff */
[----:B-1----:R-:W1:Y:S01]  /*4df0*/  S2R R51, SR_TID.X ;  /* 0x0000000000337919 */ /* 0x002e620000002100 */
[----:B------:R-:W-:-:S02]  /*4e00*/  SHF.L.U32 R3, R3, 0x10, RZ ;  /* 0x0000001003037819 */ /* 0x000fc400000006ff */
[----:B------:R-:W-:Y:S01]  /*4e10*/  SHF.L.U32 R0, R0, 0x10, RZ ;  /* 0x0000001000007819 */ /* 0x000fe200000006ff */
[----:B------:R-:W-:Y:S01]  /*4e20*/  STL [R1+0xe8], R14 ;  /* 0x0000e80e01007387 */ /* 0x000fe20000100800 */
[----:B------:R-:W-:Y:S01]  /*4e30*/  USHF.L.U32 UR11, UR11, 0x1, URZ ;  /* 0x000000010b0b7899 */ /* 0x000fe2000800063f */
[----:B------:R-:W-:Y:S01]  /*4e40*/  SHF.L.U32 R6, R6, 0x10, RZ ;  /* 0x0000001006067819 */ /* 0x000fe200000006ff */
[----:B------:R-:W-:Y:S01]  /*4e50*/  ULDC.64 UR18, c[0x0][0x210] ;  /* 0x0000840000127ab9 */ /* 0x000fe20000000a00 */
[----:B------:R2:W-:Y:S04]  /*4e60*/  STL [R1+0xe4], R13 ;  /* 0x0000e40d01007387 */ /* 0x0005e80000100800 */
[----:B------:R-:W-:Y:S04]  /*4e70*/  STL [R1+0xe0], R12 ;  /* 0x0000e00c01007387 */ /* 0x000fe80000100800 */
[----:B------:R-:W-:Y:S04]  /*4e80*/  STL [R1+0xdc], R11 ;  /* 0x0000dc0b01007387 */ /* 0x000fe80000100800 */
[----:B------:R-:W-:Y:S04]  /*4e90*/  STL [R1+0xd8], R10 ;  /* 0x0000d80a01007387 */ /* 0x000fe80000100800 */
[----:B--2---:R-:W2:Y:S01]  /*4ea0*/  LDL.LU R13, [R1+0x44] ;  /* 0x00004400010d7983 */ /* 0x004ea20000300800 */
[----:B-1----:R-:W-:-:S13]  /*4eb0*/  ISETP.GT.U32.AND P0, PT, R51, 0x3, PT ;  /* 0x000000033300780c */ /* 0x002fda0003f04070 */
[----:B------:R-:W1:Y:S08]  /*4ec0*/  @!P0 LDC R8, c[0x0][0x10] ;  /* 0x00000400ff088b82 */ /* 0x000e700000000800 */
[----:B------:R-:W3:Y:S01]  /*4ed0*/  @!P0 LDC.64 R60, c[0x0][0x260] ;  /* 0x00009800ff3c8b82 */ /* 0x000ee20000000a00 */
[----:B-1----:R-:W-:Y:S01]  /*4ee0*/  @!P0 IMAD R8, R8, R9, UR6 ;  /* 0x0000000608088e24 */ /* 0x002fe2000f8e0209 */
[----:B------:R-:W-:-:S04]  /*4ef0*/  @!P0 LOP3.LUT R9, R51, 0x7ffffffe, RZ, 0xc0, !PT ;  /* 0x7ffffffe33098812 */ /* 0x000fc800078ec0ff */
[----:B------:R-:W-:Y:S02]  /*4f00*/  @!P0 LEA R8, R8, R9, 0x2 ;  /* 0x0000000908088211 */ /* 0x000fe400078e10ff */
[----:B------:R-:W-:-:S04]  /*4f10*/  @!P0 LOP3.LUT R9, R51, 0x1, RZ, 0xc0, !PT ;  /* 0x0000000133098812 */ /* 0x000fc800078ec0ff */
[----:B------:R-:W-:-:S04]  /*4f20*/  @!P0 IADD3 R8, R8, R9, RZ ;  /* 0x0000000908088210 */ /* 0x000fc80007ffe0ff */
[----:B------:R-:W-:-:S05]  /*4f30*/  @!P0 SHF.L.U32 R8, R8, 0x1, RZ ;  /* 0x0000000108088819 */ /* 0x000fca00000006ff */
[----:B---3--:R-:W-:-:S06]  /*4f40*/  @!P0 IMAD.WIDE.U32 R8, R8, 0x4, R60 ;  /* 0x0000000408088825 */ /* 0x008fcc00078e003c */
[----:B------:R-:W3:Y:S01]  /*4f50*/  @!P0 LDG.E.64 R8, desc[UR12][R8.64] ;  /* 0x0000000c08088981 */ /* 0x000ee2000c1e1b00 */
[----:B------:R-:W-:Y:S01]  /*4f60*/  HFMA2.MMA R60, -RZ, RZ, 0, 0 ;  /* 0x00000000ff3c7435 */ /* 0x000fe200000001ff */
[----:B------:R-:W-:Y:S01]  /*4f70*/  UIADD3 UR5, UR5, 0x3480, URZ ;  /* 0x0000348005057890 */ /* 0x000fe2000fffe03f */
[----:B------:R-:W-:-:S03]  /*4f80*/  FADD.FTZ R18, -R2, R18 ;  /* 0x0000001202127221 */ /* 0x000fc60000010100 */
[----:B0-----:R-:W-:Y:S01]  /*4f90*/  ULEA UR5, UR14, UR5, 0x18 ;  /* 0x000000050e057291 */ /* 0x001fe2000f8ec03f */
[----:B------:R-:W-:Y:S01]  /*4fa0*/  FMUL.FTZ R18, R7, R18 ;  /* 0x0000001207127220 */ /* 0x000fe20000410000 */
[----:B------:R-:W-:Y:S01]  /*4fb0*/  ULOP3.LUT UR11, UR11, 0xe, URZ, 0xc0, !UPT ;  /* 0x0000000e0b0b7892 */ /* 0x000fe2000f8ec03f */
[----:B------:R-:W-:Y:S02]  /*4fc0*/  SHF.L.U32 R19, R19, 0x10, RZ ;  /* 0x0000001013137819 */ /* 0x000fe400000006ff */
[----:B------:R-:W-:-:S03]  /*4fd0*/  SHF.L.U32 R15, R21, 0x10, RZ ;  /* 0x00000010150f7819 */ /* 0x000fc600000006ff */
[----:B------:R-:W-:Y:S01]  /*4fe0*/  FADD.FTZ R19, -R2, R19 ;  /* 0x0000001302137221 */ /* 0x000fe20000010100 */
[----:B------:R-:W-:Y:S01]  /*4ff0*/  SHF.L.U32 R17, R17, 0x10, RZ ;  /* 0x0000001011117819 */ /* 0x000fe200000006ff */
[----:B---3--:R-:W-:Y:S01]  /*5000*/  @!P0 FADD.FTZ R60, RZ, R8 ;  /* 0x00000008ff3c8221 */ /* 0x008fe20000010000 */
[----:B------:R-:W-:Y:S01]  /*5010*/  MOV R8, RZ ;  /* 0x000000ff00087202 */ /* 0x000fe20000000f00 */
[----:B------:R-:W-:Y:S01]  /*5020*/  @!P0 FADD.FTZ R8, RZ, R9 ;  /* 0x00000009ff088221 */ /* 0x000fe20000010000 */
[C---:B------:R-:W-:Y:S02]  /*5030*/  LOP3.LUT P0, RZ, R51.reuse, 0xfffffffd, RZ, 0xc0, !PT ;  /* 0xfffffffd33ff7812 */ /* 0x040fe4000780c0ff */
[----:B------:R-:W0:Y:S11]  /*5040*/  SHFL.BFLY PT, R9, R60, 0x1, 0x1f ;  /* 0x0c201f003c097f89 */ /* 0x000e3600000e0000 */
[----:B------:R-:W-:Y:S01]  /*5050*/  @!P0 SHF.L.U32 R61, R51, 0x2, RZ ;  /* 0x00000002333d8819 */ /* 0x000fe200000006ff */
[----:B0-----:R-:W-:-:S02]  /*5060*/  FADD.FTZ R60, R9, R60 ;  /* 0x0000003c093c7221 */ /* 0x001fc40000010000 */
[----:B------:R-:W0:Y:S01]  /*5070*/  SHFL.BFLY PT, R9, R8, 0x1, 0x1f ;  /* 0x0c201f0008097f89 */ /* 0x000e2200000e0000 */
[----:B------:R-:W-:Y:S02]  /*5080*/  @!P0 LOP3.LUT R61, R61, 0xfffffff8, RZ, 0xc0, !PT ;  /* 0xfffffff83d3d8812 */ /* 0x000fe400078ec0ff */
[----:B------:R-:W-:Y:S01]  /*5090*/  SHF.L.U32 R51, R20, 0x10, RZ ;  /* 0x0000001014337819 */ /* 0x000fe200000006ff */
[----:B0-----:R-:W-:Y:S01]  /*50a0*/  FADD.FTZ R9, R9, R8 ;  /* 0x0000000809097221 */ /* 0x001fe20000010000 */
[----:B------:R-:W-:-:S03]  /*50b0*/  @!P0 FMUL.FTZ R8, R60, 9.7656251455191522837e-05 ;  /* 0x38cccccd3c088820 */ /* 0x000fc60000410000 */
[----:B------:R-:W-:-:S05]  /*50c0*/  @!P0 FMUL.FTZ R9, R9, 9.7656251455191522837e-05 ;  /* 0x38cccccd09098820 */ /* 0x000fca0000410000 */
[----:B------:R0:W-:Y:S02]  /*50d0*/  @!P0 STS.64 [R61+UR5], R8 ;  /* 0x000000083d008988 */ /* 0x0001e40008000a05 */
[----:B0-----:R-:W-:-:S04]  /*50e0*/  FFMA.FTZ R9, R18, R16, R51 ;  /* 0x0000001012097223 */ /* 0x001fc80000010033 */
[----:B------:R-:W-:-:S06]  /*50f0*/  FMUL.FTZ R8, R9, -1.4426950216293334961 ;  /* 0xbfb8aa3b09087820 */ /* 0x000fcc0000410000 */
[----:B------:R-:W0:Y:S02]  /*5100*/  MUFU.EX2 R8, R8 ;  /* 0x0000000800087308 */ /* 0x000e240000000800 */
[----:B0-----:R-:W-:-:S06]  /*5110*/  FADD.FTZ R8, R8, 1 ;  /* 0x3f80000008087421 */ /* 0x001fcc0000010000 */
[----:B------:R-:W0:Y:S02]  /*5120*/  MUFU.RCP R8, R8 ;  /* 0x0000000800087308 */ /* 0x000e240000001000 */
[----:B0-----:R-:W-:-:S04]  /*5130*/  FADD.FTZ R20, -R8, 1 ;  /* 0x3f80000008147421 */ /* 0x001fc80000010100 */
[----:B------:R-:W-:-:S04]  /*5140*/  FFMA.FTZ R20, R9, R20, 1 ;  /* 0x3f80000009147423 */ /* 0x000fc80000010014 */
[----:B------:R-:W-:Y:S01]  /*5150*/  FMUL.FTZ R8, R8, R20 ;  /* 0x0000001408087220 */ /* 0x000fe20000410000 */
[----:B------:R-:W-:-:S04]  /*5160*/  FADD.FTZ R20, -R2, R52 ;  /* 0x0000003402147221 */ /* 0x000fc80000010100 */
[----:B------:R-:W-:Y:S01]  /*5170*/  FMUL.FTZ R20, R7, R20 ;  /* 0x0000001407147220 */ /* 0x000fe20000410000 */
[----:B------:R-:W-:-:S03]  /*5180*/  FMUL.FTZ R24, R24, R8 ;  /* 0x0000000818187220 */ /* 0x000fc60000410000 */
[----:B------:R-:W-:-:S04]  /*5190*/  FFMA.FTZ R8, R20, R3, R0 ;  /* 0x0000000314087223 */ /* 0x000fc80000010000 */
[----:B------:R-:W-:-:S06]  /*51a0*/  FMUL.FTZ R9, R8, -1.4426950216293334961 ;  /* 0xbfb8aa3b08097820 */ /* 0x000fcc0000410000 */
[----:B------:R-:W0:Y:S02]  /*51b0*/  MUFU.EX2 R9, R9 ;  /* 0x0000000900097308 */ /* 0x000e240000000800 */
[----:B0-----:R-:W-:-:S06]  /*51c0*/  FADD.FTZ R9, R9, 1 ;  /* 0x3f80000009097421 */ /* 0x001fcc0000010000 */
[----:B------:R-:W0:Y:S02]  /*51d0*/  MUFU.RCP R9, R9 ;  /* 0x0000000900097308 */ /* 0x000e240000001000 */
[----:B0-----:R-:W-:-:S04]  /*51e0*/  FADD.FTZ R52, -R9, 1 ;  /* 0x3f80000009347421 */ /* 0x001fc80000010100 */
[----:B------:R-:W-:Y:S01]  /*51f0*/  FFMA.FTZ R52, R8, R52, 1 ;  /* 0x3f80000008347423 */ /* 0x000fe20000010034 */
[----:B--2---:R-:W-:-:S03]  /*5200*/  IADD3 R8, R13, -UR11, RZ ;  /* 0x8000000b0d087c10 */ /* 0x004fc6000fffe0ff */
[----:B------:R-:W-:Y:S01]  /*5210*/  FMUL.FTZ R9, R9, R52 ;  /* 0x0000003409097220 */ /* 0x000fe20000410000 */
[----:B------:R-:W-:-:S03]  /*5220*/  LEA R8, R8, UR5, 0x3 ;  /* 0x0000000508087c11 */ /* 0x000fc6000f8e18ff */
[----:B------:R-:W-:Y:S01]  /*5230*/  FMUL.FTZ R6, R6, R9 ;  /* 0x0000000906067220 */ /* 0x000fe20000410000 */
[----:B------:R-:W-:Y:S06]  /*5240*/  BAR.SYNC.DEFER_BLOCKING 0x0 ;  /* 0x0000000000007b1d */ /* 0x000fec0000010000 */
[----:B------:R-:W0:Y:S02]  /*5250*/  LDS.64 R8, [R8] ;  /* 0x0000000008087984 */ /* 0x000e240000000a00 */
[----:B0-----:R-:W-:Y:S01]  /*5260*/  FFMA.FTZ R21, R3, R6, -R8 ;  /* 0x0000000603157223 */ /* 0x001fe20000010808 */
[----:B------:R-:W-:-:S03]  /*5270*/  FMUL.FTZ R6, R7, R19 ;  /* 0x0000001307067220 */ /* 0x000fc60000410000 */
[----:B------:R-:W-:Y:S01]  /*5280*/  FFMA.FTZ R21, -R9, R20, R21 ;  /* 0x0000001409157223 */ /* 0x000fe20000010115 */
[----:B------:R-:W-:-:S04]  /*5290*/  FFMA.FTZ R20, R6, R17, R15 ;  /* 0x0000001106147223 */ /* 0x000fc8000001000f */
[----:B------:R-:W-:-:S06]  /*52a0*/  FMUL.FTZ R19, R20, -1.4426950216293334961 ;  /* 0xbfb8aa3b14137820 */ /* 0x000fcc0000410000 */
[----:B------:R-:W0:Y:S01]  /*52b0*/  MUFU.EX2 R19, R19 ;  /* 0x0000001300137308 */ /* 0x000e220000000800 */
[----:B------:R-:W-:Y:S01]  /*52c0*/  FFMA.FTZ R24, R16, R24, -R8 ;  /* 0x0000001810187223 */ /* 0x000fe20000010808 */
[----:B0-----:R-:W-:-:S06]  /*52d0*/  FADD.FTZ R19, R19, 1 ;  /* 0x3f80000013137421 */ /* 0x001fcc0000010000 */
[----:B------:R-:W0:Y:S01]  /*52e0*/  MUFU.RCP R19, R19 ;  /* 0x0000001300137308 */ /* 0x000e220000001000 */
[----:B------:R-:W-:Y:S01]  /*52f0*/  FFMA.FTZ R18, R18, -R9, R24 ;  /* 0x8000000912127223 */ /* 0x000fe20000010018 */
[----:B------:R-:W-:-:S03]  /*5300*/  FMUL.FTZ R21, R7, R21 ;  /* 0x0000001507157220 */ /* 0x000fc60000410000 */
[----:B------:R-:W-:Y:S01]  /*5310*/  FMUL.FTZ R18, R7, R18 ;  /* 0x0000001207127220 */ /* 0x000fe20000410000 */
[----:B------:R-:W-:-:S04]  /*5320*/  SHF.L.U32 R5, R5, 0x10, RZ ;  /* 0x0000001005057819 */ /* 0x000fc800000006ff */
[----:B------:R-:W-:Y:S01]  /*5330*/  F2FP.BF16.F32.PACK_AB R12, R21, R18 ;  /* 0x00000012150c723e */ /* 0x000fe200000010ff */
[----:B------:R-:W-:Y:S01]  /*5340*/  FADD.FTZ R5, -R2, R5 ;  /* 0x0000000502057221 */ /* 0x000fe20000010100 */
[----:B------:R-:W-:Y:S01]  /*5350*/  SHF.L.U32 R4, R4, 0x10, RZ ;  /* 0x0000001004047819 */ /* 0x000fe200000006ff */
[----:B0-----:R-:W-:Y:S02]  /*5360*/  FADD.FTZ R18, -R19, 1 ;  /* 0x3f80000013127421 */ /* 0x001fe40000010100 */
[----:B------:R-:W-:Y:S02]  /*5370*/  FMUL.FTZ R5, R7, R5 ;  /* 0x0000000507057220 */ /* 0x000fe40000410000 */
[----:B------:R-:W-:Y:S01]  /*5380*/  FFMA.FTZ R20, R20, R18, 1 ;  /* 0x3f80000014147423 */ /* 0x000fe20000010012 */
[----:B------:R-:W-:-:S05]  /*5390*/  SHF.L.U32 R18, R49, 0x10, RZ ;  /* 0x0000001031127819 */ /* 0x000fca00000006ff */
[----:B------:R-:W-:Y:S01]  /*53a0*/  FFMA.FTZ R21, R5, R18, R4 ;  /* 0x0000001205157223 */ /* 0x000fe20000010004 */
[----:B------:R-:W-:-:S03]  /*53b0*/  FMUL.FTZ R20, R19, R20 ;  /* 0x0000001413147220 */ /* 0x000fc60000410000 */
[----:B------:R-:W-:-:S06]  /*53c0*/  FMUL.FTZ R19, R21, -1.4426950216293334961 ;  /* 0xbfb8aa3b15137820 */ /* 0x000fcc0000410000 */
[----:B------:R-:W0:Y:S01]  /*53d0*/  MUFU.EX2 R19, R19 ;  /* 0x0000001300137308 */ /* 0x000e220000000800 */
[C---:B------:R-:W-:Y:S02]  /*53e0*/  PRMT R10, R12.reuse, 0x7632, R10 ;  /* 0x000076320c0a7816 */ /* 0x040fe4000000000a */
[----:B------:R-:W-:Y:S01]  /*53f0*/  PRMT R11, R12, 0x7610, R11 ;  /* 0x000076100c0b7816 */ /* 0x000fe2000000000b */
[----:B0-----:R-:W-:-:S06]  /*5400*/  FADD.FTZ R19, R19, 1 ;  /* 0x3f80000013137421 */ /* 0x001fcc0000010000 */
[----:B------:R-:W0:Y:S01]  /*5410*/  MUFU.RCP R19, R19 ;  /* 0x0000001300137308 */ /* 0x000e220000001000 */
[----:B------:R-:W-:Y:S01]  /*5420*/  STL [R1+0x108], R9 ;  /* 0x0001080901007387 */ /* 0x000fe20000100800 */
[----:B------:R-:W-:Y:S02]  /*5430*/  SHF.L.U32 R25, R25, 0x10, RZ ;  /* 0x0000001019197819 */ /* 0x000fe400000006ff */
[----:B------:R-:W-:Y:S01]  /*5440*/  SHF.L.U32 R22, R22, 0x10, RZ ;  /* 0x0000001016167819 */ /* 0x000fe200000006ff */
[----:B------:R-:W-:Y:S04]  /*5450*/  STL [R1+0x11c], R6 ;  /* 0x00011c0601007387 */ /* 0x000fe80000100800 */
[----:B------:R-:W-:Y:S04]  /*5460*/  STL [R1+0xfc], R10 ;  /* 0x0000fc0a01007387 */ /* 0x000fe80000100800 */
[----:B------:R-:W-:Y:S04]  /*5470*/  STL [R1+0xf8], R11 ;  /* 0x0000f80b01007387 */ /* 0x000fe80000100800 */
[----:B------:R1:W-:Y:S02]  /*5480*/  STL [R1+0x118], R5 ;  /* 0x0001180501007387 */ /* 0x0003e40000100800 */
[----:B-1----:R-:W-:Y:S01]  /*5490*/  FMUL.FTZ R5, R25, R20 ;  /* 0x0000001419057220 */ /* 0x002fe20000410000 */
[----:B------:R-:W-:Y:S01]  /*54a0*/  FADD.FTZ R20, -R2, R22 ;  /* 0x0000001602147221 */ /* 0x000fe20000010100 */
[----:B0-----:R-:W-:-:S03]  /*54b0*/  FADD.FTZ R22, -R19, 1 ;  /* 0x3f80000013167421 */ /* 0x001fc60000010100 */
[----:B------:R-:W-:Y:S01]  /*54c0*/  FMUL.FTZ R20, R7, R20 ;  /* 0x0000001407147220 */ /* 0x000fe20000410000 */
[----:B------:R-:W-:-:S04]  /*54d0*/  FFMA.FTZ R22, R21, R22, 1 ;  /* 0x3f80000015167423 */ /* 0x000fc80000010016 */
[----:B------:R-:W-:Y:S01]  /*54e0*/  FMUL.FTZ R19, R19, R22 ;  /* 0x0000001613137220 */ /* 0x000fe20000410000 */
[----:B------:R-:W-:-:S04]  /*54f0*/  FFMA.FTZ R22, R16, R20, R51 ;  /* 0x0000001410167223 */ /* 0x000fc80000010033 */
[----:B------:R-:W-:-:S06]  /*5500*/  FMUL.FTZ R21, R22, -1.4426950216293334961 ;  /* 0xbfb8aa3b16157820 */ /* 0x000fcc0000410000 */
[----:B------:R-:W0:Y:S01]  /*5510*/  MUFU.EX2 R21, R21 ;  /* 0x0000001500157308 */ /* 0x000e220000000800 */
[----:B------:R-:W-:Y:S01]  /*5520*/  SHF.L.U32 R53, R53, 0x10, RZ ;  /* 0x0000001035357819 */ /* 0x000fe200000006ff */
[----:B0-----:R-:W-:-:S06]  /*5530*/  FADD.FTZ R21, R21, 1 ;  /* 0x3f80000015157421 */ /* 0x001fcc0000010000 */
[----:B------:R-:W0:Y:S01]  /*5540*/  MUFU.RCP R21, R21 ;  /* 0x0000001500157308 */ /* 0x000e220000001000 */
[----:B------:R-:W-:Y:S01]  /*5550*/  SHF.L.U32 R48, R48, 0x10, RZ ;  /* 0x0000001030307819 */ /* 0x000fe200000006ff */
[----:B------:R1:W-:Y:S02]  /*5560*/  STL [R1+0x68], R5 ;  /* 0x0000680501007387 */ /* 0x0003e40000100800 */
[----:B-1----:R-:W-:Y:S02]  /*5570*/  FMUL.FTZ R5, R53, R19 ;  /* 0x0000001335057220 */ /* 0x002fe40000410000 */
[----:B------:R-:W-:Y:S01]  /*5580*/  FADD.FTZ R19, -R2, R48 ;  /* 0x0000003002137221 */ /* 0x000fe20000010100 */
[----:B0-----:R-:W-:-:S03]  /*5590*/  FADD.FTZ R24, -R21, 1 ;  /* 0x3f80000015187421 */ /* 0x001fc60000010100 */
[----:B------:R-:W-:Y:S01]  /*55a0*/  FMUL.FTZ R19, R7, R19 ;  /* 0x0000001307137220 */ /* 0x000fe20000410000 */
[----:B------:R-:W-:-:S03]  /*55b0*/  FFMA.FTZ R22, R22, R24, 1 ;  /* 0x3f80000016167423 */ /* 0x000fc60000010018 */
[----:B------:R-:W-:Y:S01]  /*55c0*/  FFMA.FTZ R24, R3, R19, R0 ;  /* 0x0000001303187223 */ /* 0x000fe20000010000 */
[----:B------:R-:W-:-:S03]  /*55d0*/  FMUL.FTZ R22, R21, R22 ;  /* 0x0000001615167220 */ /* 0x000fc60000410000 */
[----:B------:R-:W-:-:S06]  /*55e0*/  FMUL.FTZ R21, R24, -1.4426950216293334961 ;  /* 0xbfb8aa3b18157820 */ /* 0x000fcc0000410000 */
[----:B------:R-:W0:Y:S01]  /*55f0*/  MUFU.EX2 R21, R21 ;  /* 0x0000001500157308 */ /* 0x000e220000000800 */
[----:B------:R-:W-:Y:S01]  /*5600*/  SHF.L.U32 R26, R26, 0x10, RZ ;  /* 0x000000101a1a7819 */ /* 0x000fe200000006ff */
[----:B0-----:R-:W-:-:S06]  /*5610*/  FADD.FTZ R21, R21, 1 ;  /* 0x3f80000015157421 */ /* 0x001fcc0000010000 */
[----:B------:R-:W0:Y:S01]  /*5620*/  MUFU.RCP R21, R21 ;  /* 0x0000001500157308 */ /* 0x000e220000001000 */
[----:B------:R-:W-:Y:S01]  /*5630*/  SHF.L.U32 R23, R23, 0x10, RZ ;  /* 0x0000001017177819 */ /* 0x000fe200000006ff */
[----:B------:R-:W-:-:S04]  /*5640*/  FMUL.FTZ R12, R26, R22 ;  /* 0x000000161a0c7220 */ /* 0x000fc80000410000 */
[----:B------:R-:W-:-:S04]  /*5650*/  FADD.FTZ R22, -R2, R23 ;  /* 0x0000001702167221 */ /* 0x000fc80000010100 */
[----:B------:R-:W-:Y:S01]  /*5660*/  FMUL.FTZ R22, R7, R22 ;  /* 0x0000001607167220 */ /* 0x000fe20000410000 */
[----:B0-----:R-:W-:-:S04]  /*5670*/  FADD.FTZ R23, -R21, 1 ;  /* 0x3f80000015177421 */ /* 0x001fc80000010100 */
[----:B------:R-:W-:Y:S01]  /*5680*/  FFMA.FTZ R23, R24, R23, 1 ;  /* 0x3f80000018177423 */ /* 0x000fe20000010017 */
[----:B------:R-:W-:-:S03]  /*5690*/  FFMA.FTZ R24, R17, R22, R15 ;  /* 0x0000001611187223 */ /* 0x000fc6000001000f */
[----:B------:R-:W-:Y:S01]  /*56a0*/  FMUL.FTZ R21, R21, R23 ;  /* 0x0000001715157220 */ /* 0x000fe20000410000 */
[----:B------:R-:W-:-:S06]  /*56b0*/  FMUL.FTZ R23, R24, -1.4426950216293334961 ;  /* 0xbfb8aa3b18177820 */ /* 0x000fcc0000410000 */
[----:B------:R-:W0:Y:S01]  /*56c0*/  MUFU.EX2 R23, R23 ;  /* 0x0000001700177308 */ /* 0x000e220000000800 */
[----:B------:R-:W-:Y:S02]  /*56d0*/  SHF.L.U32 R54, R54, 0x10, RZ ;  /* 0x0000001036367819 */ /* 0x000fe400000006ff */
[----:B------:R-:W-:Y:S01]  /*56e0*/  SHF.L.U32 R55, R55, 0x10, RZ ;  /* 0x0000001037377819 */ /* 0x000fe200000006ff */
[----:B------:R-:W-:Y:S04]  /*56f0*/  STL [R1+0x120], R20 ;  /* 0x0001201401007387 */ /* 0x000fe80000100800 */
[----:B------:R1:W-:Y:S01]  /*5700*/  STL [R1+0x64], R5 ;  /* 0x0000640501007387 */ /* 0x0003e20000100800 */
[----:B0-----:R-:W-:Y:S01]  /*5710*/  FADD.FTZ R23, R23, 1 ;  /* 0x3f80000017177421 */ /* 0x001fe20000010000 */
[----:B-1----:R-:W-:-:S05]  /*5720*/  FMUL.FTZ R5, R54, R21 ;  /* 0x0000001536057220 */ /* 0x002fca0000410000 */
[----:B------:R-:W0:Y:S01]  /*5730*/  MUFU.RCP R23, R23 ;  /* 0x0000001700177308 */ /* 0x000e220000001000 */
[----:B------:R-:W-:Y:S01]  /*5740*/  FADD.FTZ R21, -R2, R55 ;  /* 0x0000003702157221 */ /* 0x000fe20000010100 */
[----:B------:R-:W-:Y:S03]  /*5750*/  STL [R1+0x114], R19 ;  /* 0x0001141301007387 */ /* 0x000fe60000100800 */
[----:B------:R-:W-:Y:S01]  /*5760*/  FMUL.FTZ R21, R7, R21 ;  /* 0x0000001507157220 */ /* 0x000fe20000410000 */
[----:B------:R-:W-:Y:S04]  /*5770*/  STL [R1+0x110], R22 ;  /* 0x0001101601007387 */ /* 0x000fe80000100800 */
[----:B------:R1:W-:Y:S04]  /*5780*/  STL [R1+0x50], R5 ;  /* 0x0000500501007387 */ /* 0x0003e80000100800 */
[----:B------:R-:W-:Y:S04]  /*5790*/  STL [R1+0x10c], R21 ;  /* 0x00010c1501007387 */ /* 0x000fe80000100800 */
[----:B------:R-:W2:Y:S01]  /*57a0*/  LDL.LU R9, [R1+0x4] ;  /* 0x0000040001097983 */ /* 0x000ea20000300800 */
[----:B0-----:R-:W-:Y:S01]  /*57b0*/  FADD.FTZ R25, -R23, 1 ;  /* 0x3f80000017197421 */ /* 0x001fe20000010100 */
[----:B------:R-:W-:-:S02]  /*57c0*/  SHF.L.U32 R27, R27, 0x10, RZ ;  /* 0x000000101b1b7819 */ /* 0x000fc400000006ff */
[----:B------:R-:W-:Y:S01]  /*57d0*/  SHF.L.U32 R28, R28, 0x10, RZ ;  /* 0x000000101c1c7819 */ /* 0x000fe200000006ff */
[----:B------:R-:W-:Y:S01]  /*57e0*/  FFMA.FTZ R24, R24, R25, 1 ;  /* 0x3f80000018187423 */ /* 0x000fe20000010019 */
[----:B------:R-:W-:Y:S01]  /*57f0*/  FFMA.FTZ R25, R18, R21, R4 ;  /* 0x0000001512197223 */ /* 0x000fe20000010004 */
[----:B------:R-:W-:Y:S01]  /*5800*/  SHF.L.U32 R57, R57, 0x10, RZ ;  /* 0x0000001039397819 */ /* 0x000fe200000006ff */
[----:B-1----:R-:W3:Y:S01]  /*5810*/  LDL.LU R5, [R1] ;  /* 0x0000000001057983 */ /* 0x002ee20000300800 */
[----:B------:R-:W-:Y:S01]  /*5820*/  FMUL.FTZ R24, R23, R24 ;  /* 0x0000001817187220 */ /* 0x000fe20000410000 */
[----:B------:R-:W-:-:S06]  /*5830*/  FMUL.FTZ R23, R25, -1.4426950216293334961 ;  /* 0xbfb8aa3b19177820 */ /* 0x000fcc0000410000 */
[----:B------:R-:W0:Y:S02]  /*5840*/  MUFU.EX2 R23, R23 ;  /* 0x0000001700177308 */ /* 0x000e240000000800 */
[----:B0-----:R-:W-:-:S06]  /*5850*/  FADD.FTZ R23, R23, 1 ;  /* 0x3f80000017177421 */ /* 0x001fcc0000010000 */
[----:B------:R-:W0:Y:S01]  /*5860*/  MUFU.RCP R23, R23 ;  /* 0x0000001700177308 */ /* 0x000e220000001000 */
[----:B------:R-:W-:Y:S01]  /*5870*/  FMUL.FTZ R6, R27, R24 ;  /* 0x000000181b067220 */ /* 0x000fe20000410000 */
[----:B------:R-:W-:-:S04]  /*5880*/  FADD.FTZ R24, -R2, R28 ;  /* 0x0000001c02187221 */ /* 0x000fc80000010100 */
[----:B------:R-:W-:Y:S01]  /*5890*/  FMUL.FTZ R24, R7, R24 ;  /* 0x0000001807187220 */ /* 0x000fe20000410000 */
[----:B0-----:R-:W-:-:S04]  /*58a0*/  FADD.FTZ R26, -R23, 1 ;  /* 0x3f800000171a7421 */ /* 0x001fc80000010100 */
        /* <DEDUP_REMOVED lines=8> */
[----:B------:R1:W-:Y:S02]  /*5930*/  STL [R1+0x4c], R6 ;  /* 0x00004c0601007387 */ /* 0x0003e40000100800 */
[----:B-1----:R-:W-:Y:S01]  /*5940*/  FMUL.FTZ R6, R57, R23 ;  /* 0x0000001739067220 */ /* 0x002fe20000410000 */
[----:B------:R-:W-:-:S04]  /*5950*/  FADD.FTZ R23, -R2, R56 ;  /* 0x0000003802177221 */ /* 0x000fc80000010100 */
[----:B------:R-:W-:Y:S01]  /*5960*/  FMUL.FTZ R23, R7, R23 ;  /* 0x0000001707177220 */ /* 0x000fe20000410000 */
[----:B0-----:R-:W-:-:S04]  /*5970*/  FADD.FTZ R27, -R25, 1 ;  /* 0x3f800000191b7421 */ /* 0x001fc80000010100 */
[----:B------:R-:W-:Y:S01]  /*5980*/  FFMA.FTZ R26, R26, R27, 1 ;  /* 0x3f8000001a1a7423 */ /* 0x000fe2000001001b */
[----:B------:R-:W-:-:S03]  /*5990*/  FFMA.FTZ R27, R3, R23, R0 ;  /* 0x00000017031b7223 */ /* 0x000fc60000010000 */
[----:B------:R-:W-:Y:S01]  /*59a0*/  FMUL.FTZ R26, R25, R26 ;  /* 0x0000001a191a7220 */ /* 0x000fe20000410000 */
[----:B------:R-:W-:-:S06]  /*59b0*/  FMUL.FTZ R25, R27, -1.4426950216293334961 ;  /* 0xbfb8aa3b1b197820 */ /* 0x000fcc0000410000 */
[----:B------:R-:W0:Y:S02]  /*59c0*/  MUFU.EX2 R25, R25 ;  /* 0x0000001900197308 */ /* 0x000e240000000800 */
[----:B0-----:R-:W-:-:S06]  /*59d0*/  FADD.FTZ R25, R25, 1 ;  /* 0x3f80000019197421 */ /* 0x001fcc0000010000 */
[----:B------:R-:W0:Y:S01]  /*59e0*/  MUFU.RCP R25, R25 ;  /* 0x0000001900197308 */ /* 0x000e220000001000 */
[----:B------:R-:W-:Y:S02]  /*59f0*/  SHF.L.U32 R32, R32, 0x10, RZ ;  /* 0x0000001020207819 */ /* 0x000fe400000006ff */
[----:B------:R-:W-:-:S03]  /*5a00*/  SHF.L.U32 R29, R29, 0x10, RZ ;  /* 0x000000101d1d7819 */ /* 0x000fc600000006ff */
[----:B------:R-:W-:Y:S02]  /*5a10*/  FMUL.FTZ R10, R32, R26 ;  /* 0x0000001a200a7220 */ /* 0x000fe40000410000 */
[----:B------:R-:W-:-:S04]  /*5a20*/  FADD.FTZ R26, -R2, R29 ;  /* 0x0000001d021a7221 */ /* 0x000fc80000010100 */
[----:B------:R-:W-:Y:S01]  /*5a30*/  FMUL.FTZ R26, R7, R26 ;  /* 0x0000001a071a7220 */ /* 0x000fe20000410000 */
[----:B0-----:R-:W-:-:S04]  /*5a40*/  FADD.FTZ R28, -R25, 1 ;  /* 0x3f800000191c7421 */ /* 0x001fc80000010100 */
[----:B------:R-:W-:-:S04]  /*5a50*/  FFMA.FTZ R28, R27, R28, 1 ;  /* 0x3f8000001b1c7423 */ /* 0x000fc8000001001c */
[----:B------:R-:W-:Y:S01]  /*5a60*/  FMUL.FTZ R28, R25, R28 ;  /* 0x0000001c191c7220 */ /* 0x000fe20000410000 */
[----:B------:R-:W-:-:S04]  /*5a70*/  FFMA.FTZ R25, R17, R26, R15 ;  /* 0x0000001a11197223 */ /* 0x000fc8000001000f */
[----:B------:R-:W-:-:S06]  /*5a80*/  FMUL.FTZ R27, R25, -1.4426950216293334961 ;  /* 0xbfb8aa3b191b7820 */ /* 0x000fcc0000410000 */
[----:B------:R-:W0:Y:S02]  /*5a90*/  MUFU.EX2 R27, R27 ;  /* 0x0000001b001b7308 */ /* 0x000e240000000800 */
[----:B0-----:R-:W-:-:S06]  /*5aa0*/  FADD.FTZ R27, R27, 1 ;  /* 0x3f8000001b1b7421 */ /* 0x001fcc0000010000 */
[----:B------:R-:W0:Y:S01]  /*5ab0*/  MUFU.RCP R27, R27 ;  /* 0x0000001b001b7308 */ /* 0x000e220000001000 */
[----:B------:R-:W-:Y:S02]  /*5ac0*/  SHF.L.U32 R58, R58, 0x10, RZ ;  /* 0x000000103a3a7819 */ /* 0x000fe400000006ff */
[----:B------:R-:W-:-:S03]  /*5ad0*/  SHF.L.U32 R59, R59, 0x10, RZ ;  /* 0x000000103b3b7819 */ /* 0x000fc600000006ff */
[----:B------:R-:W-:Y:S02]  /*5ae0*/  FMUL.FTZ R11, R58, R28 ;  /* 0x0000001c3a0b7220 */ /* 0x000fe40000410000 */
[----:B------:R-:W-:Y:S01]  /*5af0*/  FADD.FTZ R59, -R2, R59 ;  /* 0x0000003b023b7221 */ /* 0x000fe20000010100 */
[----:B0-----:R-:W-:-:S04]  /*5b00*/  FADD.FTZ R28, -R27, 1 ;  /* 0x3f8000001b1c7421 */ /* 0x001fc80000010100 */
[----:B------:R-:W-:Y:S01]  /*5b10*/  FFMA.FTZ R28, R25, R28, 1 ;  /* 0x3f800000191c7423 */ /* 0x000fe2000001001c */
[----:B------:R-:W-:-:S03]  /*5b20*/  FMUL.FTZ R25, R7, R59 ;  /* 0x0000003b07197220 */ /* 0x000fc60000410000 */
[----:B------:R-:W-:Y:S01]  /*5b30*/  FMUL.FTZ R29, R27, R28 ;  /* 0x0000001c1b1d7220 */ /* 0x000fe20000410000 */
[----:B------:R-:W-:-:S04]  /*5b40*/  FFMA.FTZ R28, R18, R25, R4 ;  /* 0x00000019121c7223 */ /* 0x000fc80000010004 */
[----:B------:R-:W-:-:S06]  /*5b50*/  FMUL.FTZ R27, R28, -1.4426950216293334961 ;  /* 0xbfb8aa3b1c1b7820 */ /* 0x000fcc0000410000 */
[----:B------:R-:W0:Y:S02]  /*5b60*/  MUFU.EX2 R27, R27 ;  /* 0x0000001b001b7308 */ /* 0x000e240000000800 */
[----:B0-----:R-:W-:-:S06]  /*5b70*/  FADD.FTZ R27, R27, 1 ;  /* 0x3f8000001b1b7421 */ /* 0x001fcc0000010000 */
[----:B------:R-:W0:Y:S01]  /*5b80*/  MUFU.RCP R27, R27 ;  /* 0x0000001b001b7308 */ /* 0x000e220000001000 */
[----:B------:R-:W-:Y:S01]  /*5b90*/  SHF.L.U32 R33, R33, 0x10, RZ ;  /* 0x0000001021217819 */ /* 0x000fe200000006ff */
[----:B------:R-:W-:Y:S01]  /*5ba0*/  STL [R1+0x124], R24 ;  /* 0x0001241801007387 */ /* 0x000fe20000100800 */
[----:B------:R-:W-:-:S03]  /*5bb0*/  SHF.L.U32 R30, R30, 0x10, RZ ;  /* 0x000000101e1e7819 */ /* 0x000fc600000006ff */
[----:B------:R-:W-:Y:S04]  /*5bc0*/  STL [R1+0x128], R23 ;  /* 0x0001281701007387 */ /* 0x000fe80000100800 */
[----:B------:R1:W-:Y:S01]  /*5bd0*/  STL [R1+0x12c], R26 ;  /* 0x00012c1a01007387 */ /* 0x0003e20000100800 */
[----:B------:R-:W-:Y:S01]  /*5be0*/  FADD.FTZ R30, -R2, R30 ;  /* 0x0000001e021e7221 */ /* 0x000fe20000010100 */
[----:B-1----:R-:W-:Y:S01]  /*5bf0*/  FMUL.FTZ R26, R33, R29 ;  /* 0x0000001d211a7220 */ /* 0x002fe20000410000 */
[----:B0-----:R-:W-:-:S04]  /*5c00*/  FADD.FTZ R29, -R27, 1 ;  /* 0x3f8000001b1d7421 */ /* 0x001fc80000010100 */
[----:B------:R-:W-:Y:S01]  /*5c10*/  FFMA.FTZ R29, R28, R29, 1 ;  /* 0x3f8000001c1d7423 */ /* 0x000fe2000001001d */
[----:B------:R-:W-:Y:S01]  /*5c20*/  FMUL.FTZ R28, R7, R30 ;  /* 0x0000001e071c7220 */ /* 0x000fe20000410000 */
[----:B--2---:R-:W-:-:S04]  /*5c30*/  SHF.L.U32 R32, R9, 0x10, RZ ;  /* 0x0000001009207819 */ /* 0x004fc800000006ff */
[----:B------:R0:W-:Y:S04]  /*5c40*/  STL [R1+0x104], R28 ;  /* 0x0001041c01007387 */ /* 0x0001e80000100800 */
[----:B------:R-:W2:Y:S04]  /*5c50*/  LDL.LU R13, [R1+0x8] ;  /* 0x00000800010d7983 */ /* 0x000ea80000300800 */
[----:B------:R-:W4:Y:S04]  /*5c60*/  LDL.LU R9, [R1+0xc] ;  /* 0x00000c0001097983 */ /* 0x000f280000300800 */
[----:B------:R-:W4:Y:S04]  /*5c70*/  LDL.LU R21, [R1+0x30] ;  /* 0x0000300001157983 */ /* 0x000f280000300800 */
[----:B------:R-:W4:Y:S04]  /*5c80*/  LDL.LU R20, [R1+0x14] ;  /* 0x0000140001147983 */ /* 0x000f280000300800 */
[----:B------:R-:W4:Y:S01]  /*5c90*/  LDL.LU R19, [R1+0x10] ;  /* 0x0000100001137983 */ /* 0x000f220000300800 */
[----:B------:R-:W-:Y:S01]  /*5ca0*/  FFMA.FTZ R30, R16, R28, R51 ;  /* 0x0000001c101e7223 */ /* 0x000fe20000010033 */
[----:B------:R-:W-:-:S03]  /*5cb0*/  FMUL.FTZ R27, R27, R29 ;  /* 0x0000001d1b1b7220 */ /* 0x000fc60000410000 */
[----:B------:R-:W-:-:S06]  /*5cc0*/  FMUL.FTZ R29, R30, -1.4426950216293334961 ;  /* 0xbfb8aa3b1e1d7820 */ /* 0x000fcc0000410000 */
[----:B------:R-:W1:Y:S01]  /*5cd0*/  MUFU.EX2 R29, R29 ;  /* 0x0000001d001d7308 */ /* 0x000e620000000800 */
[----:B---3--:R-:W-:Y:S01]  /*5ce0*/  SHF.L.U32 R33, R5, 0x10, RZ ;  /* 0x0000001005217819 */ /* 0x008fe200000006ff */
[----:B------:R-:W-:-:S04]  /*5cf0*/  FMUL.FTZ R5, R32, R27 ;  /* 0x0000001b20057220 */ /* 0x000fc80000410000 */
[----:B------:R-:W-:-:S04]  /*5d00*/  FADD.FTZ R27, -R2, R33 ;  /* 0x00000021021b7221 */ /* 0x000fc80000010100 */
[----:B------:R-:W-:Y:S01]  /*5d10*/  FMUL.FTZ R27, R7, R27 ;  /* 0x0000001b071b7220 */ /* 0x000fe20000410000 */
[----:B-1----:R-:W-:-:S04]  /*5d20*/  FADD.FTZ R29, R29, 1 ;  /* 0x3f8000001d1d7421 */ /* 0x002fc80000010000 */
[----:B------:R1:W-:Y:S04]  /*5d30*/  STL [R1+0x100], R27 ;  /* 0x0001001b01007387 */ /* 0x0003e80000100800 */
[----:B------:R-:W3:Y:S01]  /*5d40*/  LDL.LU R14, [R1+0x34] ;  /* 0x00003400010e7983 */ /* 0x000ee20000300800 */
[----:B------:R-:W0:Y:S02]  /*5d50*/  MUFU.RCP R29, R29 ;  /* 0x0000001d001d7308 */ /* 0x000e240000001000 */
[----:B0-----:R-:W-:-:S04]  /*5d60*/  FADD.FTZ R32, -R29, 1 ;  /* 0x3f8000001d207421 */ /* 0x001fc80000010100 */
[----:B------:R-:W-:-:S04]  /*5d70*/  FFMA.FTZ R32, R30, R32, 1 ;  /* 0x3f8000001e207423 */ /* 0x000fc80000010020 */
[----:B------:R-:W-:Y:S01]  /*5d80*/  FMUL.FTZ R29, R29, R32 ;  /* 0x000000201d1d7220 */ /* 0x000fe20000410000 */
[----:B------:R-:W-:-:S04]  /*5d90*/  FFMA.FTZ R32, R3, R27, R0 ;  /* 0x0000001b03207223 */ /* 0x000fc80000010000 */
[----:B------:R-:W-:Y:S01]  /*5da0*/  FMUL.FTZ R30, R32, -1.4426950216293334961 ;  /* 0xbfb8aa3b201e7820 */ /* 0x000fe20000410000 */
[----:B------:R-:W-:-:S05]  /*5db0*/  SHF.L.U32 R34, R34, 0x10, RZ ;  /* 0x0000001022227819 */ /* 0x000fca00000006ff */
[----:B------:R-:W0:Y:S01]  /*5dc0*/  MUFU.EX2 R30, R30 ;  /* 0x0000001e001e7308 */ /* 0x000e220000000800 */
[----:B------:R-:W-:Y:S01]  /*5dd0*/  FMUL.FTZ R29, R34, R29 ;  /* 0x0000001d221d7220 */ /* 0x000fe20000410000 */
[----:B0-----:R-:W-:-:S06]  /*5de0*/  FADD.FTZ R30, R30, 1 ;  /* 0x3f8000001e1e7421 */ /* 0x001fcc0000010000 */
[----:B------:R-:W0:Y:S01]  /*5df0*/  MUFU.RCP R30, R30 ;  /* 0x0000001e001e7308 */ /* 0x000e220000001000 */
[----:B------:R-:W-:-:S05]  /*5e00*/  SHF.L.U32 R31, R31, 0x10, RZ ;  /* 0x000000101f1f7819 */ /* 0x000fca00000006ff */
        /* <DEDUP_REMOVED lines=10> */
[----:B--2---:R-:W-:Y:S02]  /*5eb0*/  SHF.L.U32 R34, R13, 0x10, RZ ;  /* 0x000000100d227819 */ /* 0x004fe400000006ff */
[----:B------:R-:W2:Y:S01]  /*5ec0*/  LDL.LU R13, [R1+0x18] ;  /* 0x00001800010d7983 */ /* 0x000ea20000300800 */
[----:B----4-:R-:W-:-:S03]  /*5ed0*/  SHF.L.U32 R48, R9, 0x10, RZ ;  /* 0x0000001009307819 */ /* 0x010fc600000006ff */
[----:B------:R-:W4:Y:S01]  /*5ee0*/  LDL.LU R9, [R1+0x1c] ;  /* 0x00001c0001097983 */ /* 0x000f220000300800 */
[----:B------:R-:W-:Y:S01]  /*5ef0*/  FMUL.FTZ R50, R34, R33 ;  /* 0x0000002122327220 */ /* 0x000fe20000410000 */
[----:B0-----:R-:W-:Y:S01]  /*5f00*/  FADD.FTZ R33, -R32, 1 ;  /* 0x3f80000020217421 */ /* 0x001fe20000010100 */
[----:B------:R-:W-:Y:S01]  /*5f10*/  FADD.FTZ R48, -R2, R48 ;  /* 0x0000003002307221 */ /* 0x000fe20000010100 */
[----:B------:R-:W-:Y:S01]  /*5f20*/  SHF.L.U32 R35, R35, 0x10, RZ ;  /* 0x0000001023237819 */ /* 0x000fe200000006ff */
[----:B------:R-:W2:Y:S01]  /*5f30*/  LDL.LU R24, [R1+0x28] ;  /* 0x0000280001187983 */ /* 0x000ea20000300800 */
[----:B------:R-:W-:Y:S01]  /*5f40*/  FFMA.FTZ R33, R30, R33, 1 ;  /* 0x3f8000001e217423 */ /* 0x000fe20000010021 */
[----:B------:R-:W-:Y:S01]  /*5f50*/  FMUL.FTZ R30, R7, R48 ;  /* 0x00000030071e7220 */ /* 0x000fe20000410000 */
[----:B------:R-:W-:Y:S01]  /*5f60*/  SHF.L.U32 R36, R36, 0x10, RZ ;  /* 0x0000001024247819 */ /* 0x000fe200000006ff */
[----:B------:R-:W2:Y:S01]  /*5f70*/  LDL.LU R22, [R1+0x40] ;  /* 0x0000400001167983 */ /* 0x000ea20000300800 */
[----:B------:R-:W-:Y:S01]  /*5f80*/  FMUL.FTZ R34, R32, R33 ;  /* 0x0000002120227220 */ /* 0x000fe20000410000 */
[----:B------:R-:W-:-:S04]  /*5f90*/  FFMA.FTZ R33, R18, R30, R4 ;  /* 0x0000001e12217223 */ /* 0x000fc80000010004 */
[----:B------:R-:W-:-:S06]  /*5fa0*/  FMUL.FTZ R32, R33, -1.4426950216293334961 ;  /* 0xbfb8aa3b21207820 */ /* 0x000fcc0000410000 */
[----:B------:R-:W0:Y:S02]  /*5fb0*/  MUFU.EX2 R32, R32 ;  /* 0x0000002000207308 */ /* 0x000e240000000800 */
[----:B0-----:R-:W-:-:S06]  /*5fc0*/  FADD.FTZ R32, R32, 1 ;  /* 0x3f80000020207421 */ /* 0x001fcc0000010000 */
[----:B------:R-:W0:Y:S01]  /*5fd0*/  MUFU.RCP R32, R32 ;  /* 0x0000002000207308 */ /* 0x000e220000001000 */
[----:B------:R-:W-:Y:S01]  /*5fe0*/  SHF.L.U32 R48, R21, 0x10, RZ ;  /* 0x0000001015307819 */ /* 0x000fe200000006ff */
[----:B------:R-:W-:Y:S01]  /*5ff0*/  FMUL.FTZ R23, R35, R34 ;  /* 0x0000002223177220 */ /* 0x000fe20000410000 */
[----:B------:R-:W-:Y:S01]  /*6000*/  SHF.L.U32 R49, R19, 0x10, RZ ;  /* 0x0000001013317819 */ /* 0x000fe200000006ff */
[----:B------:R-:W2:Y:S02]  /*6010*/  LDL.LU R21, [R1+0x48] ;  /* 0x0000480001157983 */ /* 0x000ea40000300800 */
        /* <DEDUP_REMOVED lines=11> */
[----:B------:R-:W-:-:S04]  /*60d0*/  FADD.FTZ R49, -R2, R49 ;  /* 0x0000003102317221 */ /* 0x000fc80000010100 */
[----:B------:R-:W-:Y:S01]  /*60e0*/  FMUL.FTZ R19, R48, R35 ;  /* 0x0000002330137220 */ /* 0x000fe20000410000 */
        /* <DEDUP_REMOVED lines=8> */
[----:B------:R3:W0:Y:S01]  /*6170*/  MUFU.RCP R52, R48 ;  /* 0x0000003000347308 */ /* 0x0006220000001000 */
[----:B------:R-:W-:Y:S01]  /*6180*/  FMUL.FTZ R34, R36, R34 ;  /* 0x0000002224227220 */ /* 0x000fe20000410000 */
[----:B---3--:R-:W-:-:S05]  /*6190*/  SHF.L.U32 R48, R14, 0x10, RZ ;  /* 0x000000100e307819 */ /* 0x008fca00000006ff */
[----:B------:R-:W-:Y:S01]  /*61a0*/  FADD.FTZ R36, -R2, R48 ;  /* 0x0000003002247221 */ /* 0x000fe20000010100 */
[----:B0-----:R-:W-:-:S03]  /*61b0*/  FADD.FTZ R48, -R52, 1 ;  /* 0x3f80000034307421 */ /* 0x001fc60000010100 */
[----:B------:R-:W-:Y:S01]  /*61c0*/  FMUL.FTZ R36, R7, R36 ;  /* 0x0000002407247220 */ /* 0x000fe20000410000 */
[----:B------:R-:W-:-:S03]  /*61d0*/  FFMA.FTZ R48, R35, R48, 1 ;  /* 0x3f80000023307423 */ /* 0x000fc60000010030 */
[----:B------:R-:W-:Y:S01]  /*61e0*/  FFMA.FTZ R35, R17, R36, R15 ;  /* 0x0000002411237223 */ /* 0x000fe2000001000f */
[----:B------:R-:W-:-:S03]  /*61f0*/  FMUL.FTZ R52, R52, R48 ;  /* 0x0000003034347220 */ /* 0x000fc60000410000 */
[----:B------:R-:W-:-:S06]  /*6200*/  FMUL.FTZ R48, R35, -1.4426950216293334961 ;  /* 0xbfb8aa3b23307820 */ /* 0x000fcc0000410000 */
[----:B------:R-:W0:Y:S02]  /*6210*/  MUFU.EX2 R48, R48 ;  /* 0x0000003000307308 */ /* 0x000e240000000800 */
[----:B0-----:R-:W-:-:S06]  /*6220*/  FADD.FTZ R48, R48, 1 ;  /* 0x3f80000030307421 */ /* 0x001fcc0000010000 */
[----:B------:R4:W0:Y:S02]  /*6230*/  MUFU.RCP R49, R48 ;  /* 0x0000003000317308 */ /* 0x0008240000001000 */
[----:B----4-:R-:W-:Y:S02]  /*6240*/  SHF.L.U32 R48, R9, 0x10, RZ ;  /* 0x0000001009307819 */ /* 0x010fe400000006ff */
[----:B------:R-:W3:Y:S01]  /*6250*/  LDL.LU R9, [R1+0x2c] ;  /* 0x00002c0001097983 */ /* 0x000ee20000300800 */
[----:B--2---:R-:W-:Y:S02]  /*6260*/  SHF.L.U32 R53, R13, 0x10, RZ ;  /* 0x000000100d357819 */ /* 0x004fe400000006ff */
[----:B------:R-:W-:Y:S01]  /*6270*/  FADD.FTZ R48, -R2, R48 ;  /* 0x0000003002307221 */ /* 0x000fe20000010100 */
[----:B------:R-:W-:Y:S01]  /*6280*/  SHF.L.U32 R37, R37, 0x10, RZ ;  /* 0x0000001025257819 */ /* 0x000fe200000006ff */
[----:B------:R-:W2:Y:S01]  /*6290*/  LDL.LU R20, [R1+0x54] ;  /* 0x0000540001147983 */ /* 0x000ea20000300800 */
[----:B------:R-:W-:Y:S01]  /*62a0*/  FMUL.FTZ R14, R53, R52 ;  /* 0x00000034350e7220 */ /* 0x000fe20000410000 */
[----:B0-----:R-:W-:Y:S01]  /*62b0*/  FADD.FTZ R52, -R49, 1 ;  /* 0x3f80000031347421 */ /* 0x001fe20000010100 */
[----:B------:R-:W-:Y:S01]  /*62c0*/  SHF.L.U32 R54, R22, 0x10, RZ ;  /* 0x0000001016367819 */ /* 0x000fe200000006ff */
[----:B------:R-:W4:Y:S02]  /*62d0*/  LDL.LU R13, [R1+0x58] ;  /* 0x00005800010d7983 */ /* 0x000f240000300800 */
[----:B------:R-:W-:Y:S01]  /*62e0*/  FFMA.FTZ R52, R35, R52, 1 ;  /* 0x3f80000023347423 */ /* 0x000fe20000010034 */
[----:B------:R-:W-:-:S04]  /*62f0*/  FMUL.FTZ R35, R7, R48 ;  /* 0x0000003007237220 */ /* 0x000fc80000410000 */
[----:B------:R-:W-:Y:S01]  /*6300*/  FFMA.FTZ R48, R18, R35, R4 ;  /* 0x0000002312307223 */ /* 0x000fe20000010004 */
[----:B------:R-:W-:-:S03]  /*6310*/  FMUL.FTZ R49, R49, R52 ;  /* 0x0000003431317220 */ /* 0x000fc60000410000 */
[----:B------:R-:W-:-:S06]  /*6320*/  FMUL.FTZ R52, R48, -1.4426950216293334961 ;  /* 0xbfb8aa3b30347820 */ /* 0x000fcc0000410000 */
[----:B------:R-:W0:Y:S02]  /*6330*/  MUFU.EX2 R52, R52 ;  /* 0x0000003400347308 */ /* 0x000e240000000800 */
[----:B0-----:R-:W-:-:S06]  /*6340*/  FADD.FTZ R52, R52, 1 ;  /* 0x3f80000034347421 */ /* 0x001fcc0000010000 */
[----:B------:R0:W1:Y:S02]  /*6350*/  MUFU.RCP R53, R52 ;  /* 0x0000003400357308 */ /* 0x0000640000001000 */
[----:B0-----:R-:W-:Y:S01]  /*6360*/  SHF.L.U32 R52, R24, 0x10, RZ ;  /* 0x0000001018347819 */ /* 0x001fe200000006ff */
[----:B------:R-:W-:-:S04]  /*6370*/  FMUL.FTZ R24, R37, R49 ;  /* 0x0000003125187220 */ /* 0x000fc80000410000 */
[----:B------:R-:W-:Y:S01]  /*6380*/  FADD.FTZ R52, -R2, R52 ;  /* 0x0000003402347221 */ /* 0x000fe20000010100 */
[----:B-1----:R-:W-:-:S04]  /*6390*/  FADD.FTZ R37, -R53, 1 ;  /* 0x3f80000035257421 */ /* 0x002fc80000010100 */
[----:B------:R-:W-:Y:S01]  /*63a0*/  FFMA.FTZ R37, R48, R37, 1 ;  /* 0x3f80000030257423 */ /* 0x000fe20000010025 */
[----:B------:R-:W-:-:S03]  /*63b0*/  FMUL.FTZ R48, R7, R52 ;  /* 0x0000003407307220 */ /* 0x000fc60000410000 */
[----:B------:R-:W-:Y:S01]  /*63c0*/  FMUL.FTZ R53, R53, R37 ;  /* 0x0000002535357220 */ /* 0x000fe20000410000 */
[----:B------:R-:W-:-:S04]  /*63d0*/  FFMA.FTZ R37, R16, R48, R51 ;  /* 0x0000003010257223 */ /* 0x000fc80000010033 */
[----:B------:R-:W-:-:S06]  /*63e0*/  FMUL.FTZ R49, R37, -1.4426950216293334961 ;  /* 0xbfb8aa3b25317820 */ /* 0x000fcc0000410000 */
[----:B------:R-:W0:Y:S02]  /*63f0*/  MUFU.EX2 R49, R49 ;  /* 0x0000003100317308 */ /* 0x000e240000000800 */
[----:B0-----:R-:W-:-:S06]  /*6400*/  FADD.FTZ R49, R49, 1 ;  /* 0x3f80000031317421 */ /* 0x001fcc0000010000 */
[----:B------:R0:W1:Y:S01]  /*6410*/  MUFU.RCP R52, R49 ;  /* 0x0000003100347308 */ /* 0x0000620000001000 */
[----:B------:R-:W-:Y:S01]  /*6420*/  FMUL.FTZ R22, R54, R53 ;  /* 0x0000003536167220 */ /* 0x000fe20000410000 */
[----:B0-----:R-:W-:Y:S02]  /*6430*/  SHF.L.U32 R49, R21, 0x10, RZ ;  /* 0x0000001015317819 */ /* 0x001fe400000006ff */
[----:B------:R-:W4:Y:S03]  /*6440*/  LDL.LU R21, [R1+0x5c] ;  /* 0x00005c0001157983 */ /* 0x000f260000300800 */
[----:B------:R-:W-:Y:S01]  /*6450*/  FADD.FTZ R49, -R2, R49 ;  /* 0x0000003102317221 */ /* 0x000fe20000010100 */
[----:B-1----:R-:W-:-:S04]  /*6460*/  FADD.FTZ R53, -R52, 1 ;  /* 0x3f80000034357421 */ /* 0x002fc80000010100 */
[----:B------:R-:W-:Y:S01]  /*6470*/  FFMA.FTZ R53, R37, R53, 1 ;  /* 0x3f80000025357423 */ /* 0x000fe20000010035 */
[----:B------:R-:W-:-:S04]  /*6480*/  FMUL.FTZ R37, R7, R49 ;  /* 0x0000003107257220 */ /* 0x000fc80000410000 */
[----:B------:R-:W-:Y:S01]  /*6490*/  FFMA.FTZ R49, R3, R37, R0 ;  /* 0x0000002503317223 */ /* 0x000fe20000010000 */
[----:B------:R-:W-:-:S03]  /*64a0*/  FMUL.FTZ R52, R52, R53 ;  /* 0x0000003534347220 */ /* 0x000fc60000410000 */
[----:B------:R-:W-:-:S06]  /*64b0*/  FMUL.FTZ R53, R49, -1.4426950216293334961 ;  /* 0xbfb8aa3b31357820 */ /* 0x000fcc0000410000 */
[----:B------:R-:W0:Y:S02]  /*64c0*/  MUFU.EX2 R53, R53 ;  /* 0x0000003500357308 */ /* 0x000e240000000800 */
[----:B0-----:R-:W-:-:S06]  /*64d0*/  FADD.FTZ R53, R53, 1 ;  /* 0x3f80000035357421 */ /* 0x001fcc0000010000 */
[----:B------:R3:W0:Y:S02]  /*64e0*/  MUFU.RCP R54, R53 ;  /* 0x0000003500367308 */ /* 0x0006240000001000 */
[----:B---3--:R-:W-:Y:S02]  /*64f0*/  SHF.L.U32 R53, R9, 0x10, RZ ;  /* 0x0000001009357819 */ /* 0x008fe400000006ff */
[----:B------:R-:W3:Y:S01]  /*6500*/  LDL.LU R9, [R1+0x60] ;  /* 0x0000600001097983 */ /* 0x000ee20000300800 */
[----:B------:R-:W-:Y:S02]  /*6510*/  SHF.L.U32 R38, R38, 0x10, RZ ;  /* 0x0000001026267819 */ /* 0x000fe400000006ff */
[----:B--2---:R-:W-:Y:S01]  /*6520*/  SHF.L.U32 R56, R20, 0x10, RZ ;  /* 0x0000001014387819 */ /* 0x004fe200000006ff */
[----:B------:R-:W2:Y:S02]  /*6530*/  LDL.LU R57, [R1+0x6c] ;  /* 0x00006c0001397983 */ /* 0x000ea40000300800 */
[----:B------:R-:W-:Y:S01]  /*6540*/  FMUL.FTZ R38, R38, R52 ;  /* 0x0000003426267220 */ /* 0x000fe20000410000 */
[----:B------:R-:W-:Y:S01]  /*6550*/  FADD.FTZ R52, -R2, R53 ;  /* 0x0000003502347221 */ /* 0x000fe20000010100 */
[C---:B0-----:R-:W-:Y:S01]  /*6560*/  FADD.FTZ R53, -R54.reuse, 1 ;  /* 0x3f80000036357421 */ /* 0x041fe20000010100 */
[----:B------:R-:W2:Y:S02]  /*6570*/  LDL.LU R28, [R1+0x70] ;  /* 0x00007000011c7983 */ /* 0x000ea40000300800 */
[----:B------:R-:W-:Y:S01]  /*6580*/  FMUL.FTZ R52, R7, R52 ;  /* 0x0000003407347220 */ /* 0x000fe20000410000 */
[----:B------:R-:W-:Y:S01]  /*6590*/  FFMA.FTZ R53, R49, R53, 1 ;  /* 0x3f80000031357423 */ /* 0x000fe20000010035 */
[----:B------:R-:W2:Y:S02]  /*65a0*/  LDL.LU R27, [R1+0x74] ;  /* 0x00007400011b7983 */ /* 0x000ea40000300800 */
[----:B------:R-:W-:Y:S01]  /*65b0*/  FFMA.FTZ R49, R17, R52, R15 ;  /* 0x0000003411317223 */ /* 0x000fe2000001000f */
[----:B------:R-:W-:-:S03]  /*65c0*/  FMUL.FTZ R54, R54, R53 ;  /* 0x0000003536367220 */ /* 0x000fc60000410000 */
[----:B------:R-:W-:-:S06]  /*65d0*/  FMUL.FTZ R53, R49, -1.4426950216293334961 ;  /* 0xbfb8aa3b31357820 */ /* 0x000fcc0000410000 */
[----:B------:R-:W0:Y:S02]  /*65e0*/  MUFU.EX2 R53, R53 ;  /* 0x0000003500357308 */ /* 0x000e240000000800 */
[----:B0-----:R-:W-:-:S06]  /*65f0*/  FADD.FTZ R53, R53, 1 ;  /* 0x3f80000035357421 */ /* 0x001fcc0000010000 */
[----:B------:R4:W0:Y:S02]  /*6600*/  MUFU.RCP R55, R53 ;  /* 0x0000003500377308 */ /* 0x0008240000001000 */
[----:B----4-:R-:W-:Y:S01]  /*6610*/  SHF.L.U32 R53, R13, 0x10, RZ ;  /* 0x000000100d357819 */ /* 0x010fe200000006ff */
[----:B------:R-:W-:-:S04]  /*6620*/  FMUL.FTZ R13, R56, R54 ;  /* 0x00000036380d7220 */ /* 0x000fc80000410000 */
[----:B------:R-:W-:Y:S01]  /*6630*/  FADD.FTZ R53, -R2, R53 ;  /* 0x0000003502357221 */ /* 0x000fe20000010100 */
[----:B0-----:R-:W-:-:S04]  /*6640*/  FADD.FTZ R54, -R55, 1 ;  /* 0x3f80000037367421 */ /* 0x001fc80000010100 */
[----:B------:R-:W-:Y:S01]  /*6650*/  FFMA.FTZ R54, R49, R54, 1 ;  /* 0x3f80000031367423 */ /* 0x000fe20000010036 */
[----:B------:R-:W-:-:S03]  /*6660*/  FMUL.FTZ R49, R7, R53 ;  /* 0x0000003507317220 */ /* 0x000fc60000410000 */
        /* <DEDUP_REMOVED lines=8> */
[----:B------:R-:W-:-:S04]  /*66f0*/  FADD.FTZ R40, -R2, R40 ;  /* 0x0000002802287221 */ /* 0x000fc80000010100 */
[----:B------:R-:W-:Y:S01]  /*6700*/  FMUL.FTZ R20, R39, R55 ;  /* 0x0000003727147220 */ /* 0x000fe20000410000 */
[----:B------:R-:W-:Y:S01]  /*6710*/  FMUL.FTZ R40, R7, R40 ;  /* 0x0000002807287220 */ /* 0x000fe20000410000 */
[----:B0-----:R-:W-:-:S04]  /*6720*/  FADD.FTZ R39, -R53, 1 ;  /* 0x3f80000035277421 */ /* 0x001fc80000010100 */
[----:B------:R-:W-:Y:S01]  /*6730*/  FFMA.FTZ R39, R54, R39, 1 ;  /* 0x3f80000036277423 */ /* 0x000fe20000010027 */
[----:B------:R-:W-:-:S03]  /*6740*/  FFMA.FTZ R54, R16, R40, R51 ;  /* 0x0000002810367223 */ /* 0x000fc60000010033 */
[----:B------:R-:W-:Y:S01]  /*6750*/  FMUL.FTZ R39, R53, R39 ;  /* 0x0000002735277220 */ /* 0x000fe20000410000 */
[----:B------:R-:W-:Y:S01]  /*6760*/  FMUL.FTZ R53, R54, -1.4426950216293334961 ;  /* 0xbfb8aa3b36357820 */ /* 0x000fe20000410000 */
[----:B---3--:R-:W-:Y:S02]  /*6770*/  SHF.L.U32 R56, R9, 0x10, RZ ;  /* 0x0000001009387819 */ /* 0x008fe400000006ff */
[----:B------:R-:W3:Y:S03]  /*6780*/  LDL.LU R9, [R1+0x78] ;  /* 0x0000780001097983 */ /* 0x000ee60000300800 */
[----:B------:R-:W0:Y:S01]  /*6790*/  MUFU.EX2 R53, R53 ;  /* 0x0000003500357308 */ /* 0x000e220000000800 */
[----:B------:R-:W-:Y:S01]  /*67a0*/  SHF.L.U32 R55, R21, 0x10, RZ ;  /* 0x0000001015377819 */ /* 0x000fe200000006ff */
[----:B0-----:R-:W-:-:S06]  /*67b0*/  FADD.FTZ R53, R53, 1 ;  /* 0x3f80000035357421 */ /* 0x001fcc0000010000 */
[----:B------:R-:W0:Y:S01]  /*67c0*/  MUFU.RCP R53, R53 ;  /* 0x0000003500357308 */ /* 0x000e220000001000 */
[----:B------:R-:W-:Y:S01]  /*67d0*/  FMUL.FTZ R21, R55, R39 ;  /* 0x0000002737157220 */ /* 0x000fe20000410000 */
        /* <DEDUP_REMOVED lines=23> */
[----:B--2---:R-:W-:Y:S02]  /*6950*/  SHF.L.U32 R55, R28, 0x10, RZ ;  /* 0x000000101c377819 */ /* 0x004fe400000006ff */
[----:B------:R-:W2:Y:S01]  /*6960*/  LDL.LU R28, [R1+0x7c] ;  /* 0x00007c00011c7983 */ /* 0x000ea20000300800 */
[----:B------:R-:W-:Y:S02]  /*6970*/  SHF.L.U32 R56, R57, 0x10, RZ ;  /* 0x0000001039387819 */ /* 0x000fe400000006ff */
[----:B------:R-:W-:-:S03]  /*6980*/  FADD.FTZ R55, -R2, R55 ;  /* 0x0000003702377221 */ /* 0x000fc60000010100 */
[----:B------:R-:W-:Y:S01]  /*6990*/  FMUL.FTZ R53, R56, R53 ;  /* 0x0000003538357220 */ /* 0x000fe20000410000 */
[----:B0-----:R-:W-:-:S04]  /*69a0*/  FADD.FTZ R56, -R59, 1 ;  /* 0x3f8000003b387421 */ /* 0x001fc80000010100 */
[----:B------:R-:W-:Y:S01]  /*69b0*/  FFMA.FTZ R56, R41, R56, 1 ;  /* 0x3f80000029387423 */ /* 0x000fe20000010038 */
[----:B------:R-:W-:Y:S01]  /*69c0*/  FMUL.FTZ R41, R7, R55 ;  /* 0x0000003707297220 */ /* 0x000fe20000410000 */
[----:B------:R-:W-:Y:S02]  /*69d0*/  SHF.L.U32 R55, R27, 0x10, RZ ;  /* 0x000000101b377819 */ /* 0x000fe400000006ff */
[----:B------:R-:W-:Y:S01]  /*69e0*/  FMUL.FTZ R59, R59, R56 ;  /* 0x000000383b3b7220 */ /* 0x000fe20000410000 */
[----:B---3--:R-:W-:Y:S02]  /*69f0*/  SHF.L.U32 R58, R9, 0x10, RZ ;  /* 0x00000010093a7819 */ /* 0x008fe400000006ff */
[----:B------:R-:W3:Y:S01]  /*6a00*/  LDL.LU R9, [R1+0x80] ;  /* 0x0000800001097983 */ /* 0x000ee20000300800 */
[----:B------:R-:W-:Y:S01]  /*6a10*/  FADD.FTZ R55, -R2, R55 ;  /* 0x0000003702377221 */ /* 0x000fe20000010100 */
[----:B------:R-:W-:Y:S01]  /*6a20*/  FFMA.FTZ R56, R18, R41, R4 ;  /* 0x0000002912387223 */ /* 0x000fe20000010004 */
[----:B------:R-:W-:-:S02]  /*6a30*/  SHF.L.U32 R61, R42, 0x10, RZ ;  /* 0x000000102a3d7819 */ /* 0x000fc400000006ff */
[----:B------:R-:W-:Y:S01]  /*6a40*/  FMUL.FTZ R42, R7, R55 ;  /* 0x00000037072a7220 */ /* 0x000fe20000410000 */
[----:B------:R-:W-:Y:S01]  /*6a50*/  SHF.L.U32 R60, R43, 0x10, RZ ;  /* 0x000000102b3c7819 */ /* 0x000fe200000006ff */
[----:B------:R-:W-:Y:S02]  /*6a60*/  FMUL.FTZ R57, R56, -1.4426950216293334961 ;  /* 0xbfb8aa3b38397820 */ /* 0x000fe40000410000 */
[----:B------:R-:W-:Y:S01]  /*6a70*/  FFMA.FTZ R55, R18, R42, R4 ;  /* 0x0000002a12377223 */ /* 0x000fe20000010004 */
[C---:B------:R-:W-:Y:S01]  /*6a80*/  FADD.FTZ R4, -R2.reuse, R58 ;  /* 0x0000003a02047221 */ /* 0x040fe20000010100 */
[C---:B------:R-:W-:Y:S01]  /*6a90*/  FADD.FTZ R43, -R2.reuse, R61 ;  /* 0x0000003d022b7221 */ /* 0x040fe20000010100 */
[----:B------:R-:W-:Y:S01]  /*6aa0*/  FADD.FTZ R58, -R2, R60 ;  /* 0x0000003c023a7221 */ /* 0x000fe20000010100 */
[----:B------:R-:W-:Y:S01]  /*6ab0*/  FMUL.FTZ R2, R55, -1.4426950216293334961 ;  /* 0xbfb8aa3b37027820 */ /* 0x000fe20000410000 */
[----:B------:R-:W0:Y:S08]  /*6ac0*/  MUFU.EX2 R57, R57 ;  /* 0x0000003900397308 */ /* 0x000e300000000800 */
[----:B------:R-:W1:Y:S01]  /*6ad0*/  MUFU.EX2 R2, R2 ;  /* 0x0000000200027308 */ /* 0x000e620000000800 */
[----:B0-----:R-:W-:-:S07]  /*6ae0*/  FADD.FTZ R57, R57, 1 ;  /* 0x3f80000039397421 */ /* 0x001fce0000010000 */
[----:B------:R1:W0:Y:S02]  /*6af0*/  MUFU.RCP R61, R57 ;  /* 0x00000039003d7308 */ /* 0x0002240000001000 */
[----:B-1----:R-:W-:Y:S01]  /*6b00*/  FADD.FTZ R57, R2, 1 ;  /* 0x3f80000002397421 */ /* 0x002fe20000010000 */
[----:B------:R-:W-:-:S05]  /*6b10*/  SHF.L.U32 R45, R45, 0x10, RZ ;  /* 0x000000102d2d7819 */ /* 0x000fca00000006ff */
[----:B------:R-:W1:Y:S01]  /*6b20*/  MUFU.RCP R57, R57 ;  /* 0x0000003900397308 */ /* 0x000e620000001000 */
[----:B------:R-:W-:Y:S01]  /*6b30*/  FMUL.FTZ R2, R45, R59 ;  /* 0x0000003b2d027220 */ /* 0x000fe20000410000 */
[----:B0-----:R-:W-:Y:S01]  /*6b40*/  FADD.FTZ R45, -R61, 1 ;  /* 0x3f8000003d2d7421 */ /* 0x001fe20000010100 */
[C---:B------:R-:W-:Y:S01]  /*6b50*/  FMUL.FTZ R43, R7.reuse, R43 ;  /* 0x0000002b072b7220 */ /* 0x040fe20000410000 */
[----:B------:R-:W-:Y:S02]  /*6b60*/  FMUL.FTZ R4, R7, R4 ;  /* 0x0000000407047220 */ /* 0x000fe40000410000 */
[----:B------:R-:W-:Y:S01]  /*6b70*/  FFMA.FTZ R45, R56, R45, 1 ;  /* 0x3f800000382d7423 */ /* 0x000fe2000001002d */
[----:B------:R-:W-:Y:S01]  /*6b80*/  FFMA.FTZ R60, R16, R43, R51 ;  /* 0x0000002b103c7223 */ /* 0x000fe20000010033 */
[----:B------:R-:W-:Y:S02]  /*6b90*/  FFMA.FTZ R59, R3, R4, R0 ;  /* 0x00000004033b7223 */ /* 0x000fe40000010000 */
[----:B------:R-:W-:Y:S01]  /*6ba0*/  FMUL.FTZ R61, R61, R45 ;  /* 0x0000002d3d3d7220 */ /* 0x000fe20000410000 */
[----:B------:R-:W-:Y:S01]  /*6bb0*/  FMUL.FTZ R45, R60, -1.4426950216293334961 ;  /* 0xbfb8aa3b3c2d7820 */ /* 0x000fe20000410000 */
[----:B-1----:R-:W-:-:S04]  /*6bc0*/  FADD.FTZ R0, -R57, 1 ;  /* 0x3f80000039007421 */ /* 0x002fc80000010100 */
[----:B------:R-:W-:Y:S01]  /*6bd0*/  FFMA.FTZ R0, R55, R0, 1 ;  /* 0x3f80000037007423 */ /* 0x000fe20000010000 */
[----:B------:R-:W-:Y:S01]  /*6be0*/  FMUL.FTZ R55, R59, -1.4426950216293334961 ;  /* 0xbfb8aa3b3b377820 */ /* 0x000fe20000410000 */
[----:B------:R-:W0:Y:S08]  /*6bf0*/  MUFU.EX2 R45, R45 ;  /* 0x0000002d002d7308 */ /* 0x000e300000000800 */
[----:B------:R-:W1:Y:S01]  /*6c00*/  MUFU.EX2 R55, R55 ;  /* 0x0000003700377308 */ /* 0x000e620000000800 */
[----:B0-----:R-:W-:-:S07]  /*6c10*/  FADD.FTZ R45, R45, 1 ;  /* 0x3f8000002d2d7421 */ /* 0x001fce0000010000 */
[----:B------:R-:W0:Y:S01]  /*6c20*/  MUFU.RCP R56, R45 ;  /* 0x0000002d00387308 */ /* 0x000e220000001000 */
[----:B-1----:R-:W-:-:S07]  /*6c30*/  FADD.FTZ R55, R55, 1 ;  /* 0x3f80000037377421 */ /* 0x002fce0000010000 */
[----:B------:R-:W1:Y:S01]  /*6c40*/  MUFU.RCP R55, R55 ;  /* 0x0000003700377308 */ /* 0x000e620000001000 */
[----:B------:R-:W-:Y:S01]  /*6c50*/  FMUL.FTZ R57, R57, R0 ;  /* 0x0000000039397220 */ /* 0x000fe20000410000 */
[----:B------:R-:W-:Y:S01]  /*6c60*/  FMUL.FTZ R0, R7, R58 ;  /* 0x0000003a07007220 */ /* 0x000fe20000410000 */
[----:B0-----:R-:W-:-:S04]  /*6c70*/  FADD.FTZ R45, -R56, 1 ;  /* 0x3f800000382d7421 */ /* 0x001fc80000010100 */
[----:B------:R-:W-:Y:S01]  /*6c80*/  FFMA.FTZ R60, R60, R45, 1 ;  /* 0x3f8000003c3c7423 */ /* 0x000fe2000001002d */
[----:B------:R-:W-:Y:S02]  /*6c90*/  FFMA.FTZ R45, R17, R0, R15 ;  /* 0x00000000112d7223 */ /* 0x000fe4000001000f */
[----:B------:R-:W4:Y:S01]  /*6ca0*/  LDL.LU R15, [R1+0x88] ;  /* 0x00008800010f7983 */ /* 0x000f220000300800 */
[----:B-1----:R-:W-:Y:S01]  /*6cb0*/  FADD.FTZ R58, -R55, 1 ;  /* 0x3f800000373a7421 */ /* 0x002fe20000010100 */
[----:B------:R-:W-:Y:S02]  /*6cc0*/  FMUL.FTZ R56, R56, R60 ;  /* 0x0000003c38387220 */ /* 0x000fe40000410000 */
[----:B------:R-:W4:Y:S01]  /*6cd0*/  LDL.LU R27, [R1+0x50] ;  /* 0x00005000011b7983 */ /* 0x000f220000300800 */
[----:B------:R-:W-:Y:S01]  /*6ce0*/  FFMA.FTZ R59, R59, R58, 1 ;  /* 0x3f8000003b3b7423 */ /* 0x000fe2000001003a */
[----:B------:R-:W-:-:S06]  /*6cf0*/  FMUL.FTZ R58, R45, -1.4426950216293334961 ;  /* 0xbfb8aa3b2d3a7820 */ /* 0x000fcc0000410000 */
[----:B------:R-:W0:Y:S02]  /*6d00*/  MUFU.EX2 R58, R58 ;  /* 0x0000003a003a7308 */ /* 0x000e240000000800 */
[----:B0-----:R-:W-:-:S06]  /*6d10*/  FADD.FTZ R58, R58, 1 ;  /* 0x3f8000003a3a7421 */ /* 0x001fcc0000010000 */
[----:B------:R-:W0:Y:S01]  /*6d20*/  MUFU.RCP R58, R58 ;  /* 0x0000003a003a7308 */ /* 0x000e220000001000 */
[----:B------:R-:W-:Y:S01]  /*6d30*/  FMUL.FTZ R55, R55, R59 ;  /* 0x0000003b37377220 */ /* 0x000fe20000410000 */
[----:B--2---:R-:W-:-:S05]  /*6d40*/  SHF.L.U32 R60, R28, 0x10, RZ ;  /* 0x000000101c3c7819 */ /* 0x004fca00000006ff */
[----:B------:R-:W-:Y:S01]  /*6d50*/  FMUL.FTZ R61, R60, R61 ;  /* 0x0000003d3c3d7220 */ /* 0x000fe20000410000 */
[----:B0-----:R-:W-:-:S04]  /*6d60*/  FADD.FTZ R59, -R58, 1 ;  /* 0x3f8000003a3b7421 */ /* 0x001fc80000010100 */
[----:B------:R-:W-:-:S04]  /*6d70*/  FFMA.FTZ R45, R45, R59, 1 ;  /* 0x3f8000002d2d7423 */ /* 0x000fc8000001003b */
[----:B------:R-:W-:Y:S02]  /*6d80*/  FMUL.FTZ R45, R58, R45 ;  /* 0x0000002d3a2d7220 */ /* 0x000fe40000410000 */
[----:B------:R-:W2:Y:S04]  /*6d90*/  LDL.LU R58, [R1+0x64] ;  /* 0x00006400013a7983 */ /* 0x000ea80000300800 */
[----:B------:R-:W2:Y:S01]  /*6da0*/  LDL.LU R60, [R1+0x4c] ;  /* 0x00004c00013c7983 */ /* 0x000ea20000300800 */
[----:B---3--:R-:W-:-:S05]  /*6db0*/  SHF.L.U32 R59, R9, 0x10, RZ ;  /* 0x00000010093b7819 */ /* 0x008fca00000006ff */
[----:B------:R-:W-:Y:S02]  /*6dc0*/  FMUL.FTZ R9, R59, R57 ;  /* 0x000000393b097220 */ /* 0x000fe40000410000 */
[----:B------:R-:W3:Y:S01]  /*6dd0*/  LDL.LU R59, [R1+0x68] ;  /* 0x00006800013b7983 */ /* 0x000ee20000300800 */
[----:B------:R-:W-:Y:S02]  /*6de0*/  SHF.L.U32 R46, R46, 0x10, RZ ;  /* 0x000000102e2e7819 */ /* 0x000fe400000006ff */
[----:B------:R-:W-:Y:S01]  /*6df0*/  SHF.L.U32 R47, R47, 0x10, RZ ;  /* 0x000000102f2f7819 */ /* 0x000fe200000006ff */
[--C-:B------:R-:W-:Y:S02]  /*6e00*/  FFMA.FTZ R28, R16, R12, -R8.reuse ;  /* 0x0000000c101c7223 */ /* 0x100fe40000010808 */
[----:B------:R-:W-:Y:S01]  /*6e10*/  FMUL.FTZ R46, R46, R56 ;  /* 0x000000382e2e7220 */ /* 0x000fe20000410000 */
[----:B------:R-:W-:Y:S01]  /*6e20*/  MOV R56, R13 ;  /* 0x0000000d00387202 */ /* 0x000fe20000000f00 */
[----:B------:R-:W-:Y:S01]  /*6e30*/  FMUL.FTZ R45, R47, R45 ;  /* 0x0000002d2f2d7220 */ /* 0x000fe20000410000 */
[C-C-:B------:R-:W-:Y:S01]  /*6e40*/  FFMA.FTZ R10, R16.reuse, R10, -R8.reuse ;  /* 0x0000000a100a7223 */ /* 0x140fe20000010808 */
[C-C-:B------:R-:W-:Y:S01]  /*6e50*/  FFMA.FTZ R51, R16.reuse, R29, -R8.reuse ;  /* 0x0000001d10337223 */ /* 0x140fe20000010808 */
[C-C-:B------:R-:W-:Y:S01]  /*6e60*/  FFMA.FTZ R13, R16.reuse, R38, -R8.reuse ;  /* 0x00000026100d7223 */ /* 0x140fe20000010808 */
[--C-:B------:R-:W-:Y:S01]  /*6e70*/  FFMA.FTZ R12, R16, R54, -R8.reuse ;  /* 0x00000036100c7223 */ /* 0x100fe20000010808 */
[C-C-:B------:R-:W-:Y:S01]  /*6e80*/  FFMA.FTZ R47, R17.reuse, R26, -R8.reuse ;  /* 0x0000001a112f7223 */ /* 0x140fe20000010808 */
[--C-:B------:R-:W-:Y:S01]  /*6e90*/  FFMA.FTZ R38, R17, R24, -R8.reuse ;  /* 0x0000001811267223 */ /* 0x100fe20000010808 */
[----:B------:R-:W3:Y:S01]  /*6ea0*/  LDL.LU R26, [R1+0x12c] ;  /* 0x00012c00011a7983 */ /* 0x000ee20000300800 */
[C-C-:B------:R-:W-:Y:S01]  /*6eb0*/  FFMA.FTZ R11, R3.reuse, R11, -R8.reuse ;  /* 0x0000000b030b7223 */ /* 0x140fe20000010808 */
[C-C-:B------:R-:W-:Y:S01]  /*6ec0*/  FFMA.FTZ R50, R3.reuse, R50, -R8.reuse ;  /* 0x0000003203327223 */ /* 0x140fe20000010808 */
[C-C-:B------:R-:W-:Y:S01]  /*6ed0*/  FFMA.FTZ R14, R3.reuse, R14, -R8.reuse ;  /* 0x0000000e030e7223 */ /* 0x140fe20000010808 */
[C-C-:B------:R-:W-:Y:S01]  /*6ee0*/  FFMA.FTZ R29, R3.reuse, R56, -R8.reuse ;  /* 0x00000038031d7223 */ /* 0x140fe20000010808 */
[--C-:B------:R-:W-:Y:S01]  /*6ef0*/  FFMA.FTZ R53, R3, R53, -R8.reuse ;  /* 0x0000003503357223 */ /* 0x100fe20000010808 */
[C-C-:B------:R-:W-:Y:S01]  /*6f00*/  FFMA.FTZ R2, R17.reuse, R2, -R8.reuse ;  /* 0x0000000211027223 */ /* 0x140fe20000010808 */
[--C-:B------:R-:W-:Y:S01]  /*6f10*/  FFMA.FTZ R45, R17, R45, -R8.reuse ;  /* 0x0000002d112d7223 */ /* 0x100fe20000010808 */
[C-C-:B------:R-:W-:Y:S01]  /*6f20*/  FFMA.FTZ R56, R18.reuse, R6, -R8.reuse ;  /* 0x0000000612387223 */ /* 0x140fe20000010808 */
[--C-:B------:R-:W-:Y:S01]  /*6f30*/  FFMA.FTZ R61, R18, R61, -R8.reuse ;  /* 0x0000003d123d7223 */ /* 0x100fe20000010808 */
[----:B----4-:R-:W-:Y:S01]  /*6f40*/  SHF.L.U32 R57, R15, 0x10, RZ ;  /* 0x000000100f397819 */ /* 0x010fe200000006ff */
[C-C-:B------:R-:W-:Y:S01]  /*6f50*/  FFMA.FTZ R15, R16.reuse, R34, -R8.reuse ;  /* 0x00000022100f7223 */ /* 0x140fe20000010808 */
[--C-:B------:R-:W-:Y:S01]  /*6f60*/  FFMA.FTZ R16, R16, R46, -R8.reuse ;  /* 0x0000002e10107223 */ /* 0x100fe20000010808 */
[----:B------:R-:W-:-:S02]  /*6f70*/  FFMA.FTZ R46, R17, R23, -R8 ;  /* 0x00000017112e7223 */ /* 0x000fc40000010808 */
[----:B------:R-:W-:Y:S01]  /*6f80*/  FMUL.FTZ R55, R57, R55 ;  /* 0x0000003739377220 */ /* 0x000fe20000410000 */
[----:B------:R-:W4:Y:S01]  /*6f90*/  LDL.LU R23, [R1+0x128] ;  /* 0x0001280001177983 */ /* 0x000f220000300800 */
[--C-:B------:R-:W-:Y:S01]  /*6fa0*/  FFMA.FTZ R27, R3, R27, -R8.reuse ;  /* 0x0000001b031b7223 */ /* 0x100fe20000010808 */
[--C-:B------:R-:W-:Y:S01]  /*6fb0*/  FFMA.FTZ R34, R17, R20, -R8.reuse ;  /* 0x0000001411227223 */ /* 0x100fe20000010808 */
[--C-:B------:R-:W-:Y:S01]  /*6fc0*/  FFMA.FTZ R55, R3, R55, -R8.reuse ;  /* 0x0000003703377223 */ /* 0x100fe20000010808 */
[----:B------:R-:W4:Y:S01]  /*6fd0*/  LDL.LU R24, [R1+0x124] ;  /* 0x0001240001187983 */ /* 0x000f220000300800 */
[----:B------:R-:W-:-:S03]  /*6fe0*/  FFMA.FTZ R57, R18, R5, -R8 ;  /* 0x0000000512397223 */ /* 0x000fc60000010808 */
[----:B------:R-:W4:Y:S04]  /*6ff0*/  LDL.LU R20, [R1+0x120] ;  /* 0x0001200001147983 */ /* 0x000f280000300800 */
[----:B------:R-:W4:Y:S04]  /*7000*/  LDL.LU R6, [R1+0x11c] ;  /* 0x00011c0001067983 */ /* 0x000f280000300800 */
[----:B------:R-:W4:Y:S01]  /*7010*/  LDL.LU R5, [R1+0x118] ;  /* 0x0001180001057983 */ /* 0x000f220000300800 */
[C-C-:B--2---:R-:W-:Y:S01]  /*7020*/  FFMA.FTZ R54, R17.reuse, R60, -R8.reuse ;  /* 0x0000003c11367223 */ /* 0x144fe20000010808 */
[C-C-:B------:R-:W-:Y:S01]  /*7030*/  FFMA.FTZ R60, R18.reuse, R21, -R8.reuse ;  /* 0x00000015123c7223 */ /* 0x140fe20000010808 */
[--C-:B---3--:R-:W-:Y:S01]  /*7040*/  FFMA.FTZ R3, R17, R59, -R8.reuse ;  /* 0x0000003b11037223 */ /* 0x108fe20000010808 */
[C-C-:B------:R-:W-:Y:S01]  /*7050*/  FFMA.FTZ R17, R18.reuse, R58, -R8.reuse ;  /* 0x0000003a12117223 */ /* 0x140fe20000010808 */
[C-C-:B------:R-:W-:Y:S01]  /*7060*/  FFMA.FTZ R58, R18.reuse, R19, -R8.reuse ;  /* 0x00000013123a7223 */ /* 0x140fe20000010808 */
[C-C-:B------:R-:W-:Y:S01]  /*7070*/  FFMA.FTZ R59, R18.reuse, R22, -R8.reuse ;  /* 0x00000016123b7223 */ /* 0x140fe20000010808 */
[----:B------:R-:W2:Y:S01]  /*7080*/  LDL.LU R19, [R1+0x114] ;  /* 0x0001140001137983 */ /* 0x000ea20000300800 */
[----:B------:R-:W-:-:S03]  /*7090*/  FFMA.FTZ R8, R18, R9, -R8 ;  /* 0x0000000912087223 */ /* 0x000fc60000010808 */
[----:B------:R-:W3:Y:S04]  /*70a0*/  LDL.LU R22, [R1+0x110] ;  /* 0x0001100001167983 */ /* 0x000ee80000300800 */
[----:B------:R-:W3:Y:S04]  /*70b0*/  LDL.LU R21, [R1+0x10c] ;  /* 0x00010c0001157983 */ /* 0x000ee80000300800 */
[----:B------:R-:W4:Y:S02]  /*70c0*/  LDL.LU R9, [R1+0x108] ;  /* 0x0001080001097983 */ /* 0x000f240000300800 */
[----:B----4-:R-:W-:Y:S01]  /*70d0*/  FFMA.FTZ R20, R20, -R9, R28 ;  /* 0x8000000914147223 */ /* 0x010fe2000001001c */
[C---:B--2---:R-:W-:Y:S01]  /*70e0*/  FFMA.FTZ R19, -R9.reuse, R19, R27 ;  /* 0x0000001309137223 */ /* 0x044fe2000001011b */
[----:B------:R-:W2:Y:S04]  /*70f0*/  LDL.LU R28, [R1+0x104] ;  /* 0x00010400011c7983 */ /* 0x000ea80000300800 */
[----:B------:R-:W4:Y:S01]  /*7100*/  LDL.LU R27, [R1+0x100] ;  /* 0x00010000011b7983 */ /* 0x000f220000300800 */
[----:B------:R-:W-:Y:S01]  /*7110*/  FFMA.FTZ R24, R24, -R9, R10 ;  /* 0x8000000918187223 */ /* 0x000fe2000001000a */
[----:B------:R-:W-:-:S02]  /*7120*/  FFMA.FTZ R23, -R9, R23, R11 ;  /* 0x0000001709177223 */ /* 0x000fc4000001010b */
[----:B------:R-:W3:Y:S04]  /*7130*/  LDL.LU R10, [R1+0xfc] ;  /* 0x0000fc00010a7983 */ /* 0x000ee80000300800 */
[----:B------:R-:W3:Y:S01]  /*7140*/  LDL.LU R11, [R1+0xf8] ;  /* 0x0000f800010b7983 */ /* 0x000ee20000300800 */
[C---:B------:R-:W-:Y:S01]  /*7150*/  FFMA.FTZ R17, -R9.reuse, R5, R17 ;  /* 0x0000000509117223 */ /* 0x040fe20000010111 */
[----:B--2---:R-:W-:Y:S02]  /*7160*/  FFMA.FTZ R28, R28, -R9, R51 ;  /* 0x800000091c1c7223 */ /* 0x004fe40000010033 */
[----:B------:R2:W5:Y:S01]  /*7170*/  LDL.LU R51, [R1+0xf4] ;  /* 0x0000f40001337983 */ /* 0x0005620000300800 */
[----:B----4-:R-:W-:-:S03]  /*7180*/  FFMA.FTZ R27, -R9, R27, R50 ;  /* 0x0000001b091b7223 */ /* 0x010fc60000010132 */
[----:B------:R2:W5:Y:S04]  /*7190*/  LDL.LU R50, [R1+0xf0] ;  /* 0x0000f00001327983 */ /* 0x0005680000300800 */
[----:B------:R-:W4:Y:S04]  /*71a0*/  LDL.LU R18, [R1+0xa0] ;  /* 0x0000a00001127983 */ /* 0x000f280000300800 */
[----:B------:R-:W3:Y:S01]  /*71b0*/  LDL.LU R5, [R1+0xc4] ;  /* 0x0000c40001057983 */ /* 0x000ee20000300800 */
[----:B------:R-:W-:Y:S01]  /*71c0*/  FFMA.FTZ R3, R6, -R9, R3 ;  /* 0x8000000906037223 */ /* 0x000fe20000010003 */
[----:B------:R-:W-:Y:S01]  /*71d0*/  FMUL.FTZ R17, R7, R17 ;  /* 0x0000001107117220 */ /* 0x000fe20000410000 */
[----:B------:R-:W-:-:S02]  /*71e0*/  FFMA.FTZ R44, R44, -R9, R2 ;  /* 0x800000092c2c7223 */ /* 0x000fc40000010002 */
[----:B------:R-:W-:Y:S01]  /*71f0*/  FMUL.FTZ R3, R7, R3 ;  /* 0x0000000307037220 */ /* 0x000fe20000410000 */
[-C--:B------:R-:W-:Y:S01]  /*7200*/  FFMA.FTZ R33, R33, -R9.reuse, R15 ;  /* 0x8000000921217223 */ /* 0x080fe2000001000f */
[----:B------:R-:W-:Y:S01]  /*7210*/  FFMA.FTZ R32, -R9, R32, R14 ;  /* 0x0000002009207223 */ /* 0x000fe2000001010e */
[----:B------:R2:W5:Y:S01]  /*7220*/  LDL.LU R15, [R1+0xec] ;  /* 0x0000ec00010f7983 */ /* 0x0005620000300800 */
[-C--:B------:R-:W-:Y:S01]  /*7230*/  FFMA.FTZ R48, R48, -R9.reuse, R13 ;  /* 0x8000000930307223 */ /* 0x080fe2000001000d */
[----:B------:R-:W-:Y:S01]  /*7240*/  FFMA.FTZ R40, R40, -R9, R12 ;  /* 0x8000000928287223 */ /* 0x000fe2000001000c */
[----:B------:R-:W-:Y:S01]  /*7250*/  F2FP.BF16.F32.PACK_AB R17, R17, R3 ;  /* 0x000000031111723e */ /* 0x000fe200000010ff */
[----:B------:R2:W5:Y:S04]  /*7260*/  LDL.LU R14, [R1+0xe8] ;  /* 0x0000e800010e7983 */ /* 0x0005680000300800 */
[----:B------:R2:W5:Y:S04]  /*7270*/  LDL.LU R13, [R1+0xe4] ;  /* 0x0000e400010d7983 */ /* 0x0005680000300800 */
[----:B------:R2:W5:Y:S01]  /*7280*/  LDL.LU R12, [R1+0xe0] ;  /* 0x0000e000010c7983 */ /* 0x0005620000300800 */
[----:B----4-:R-:W-:-:S04]  /*7290*/  IADD3 R2, P0, R18, UR18, RZ ;  /* 0x0000001212027c10 */ /* 0x010fc8000ff1e0ff */
[----:B---3--:R-:W-:Y:S02]  /*72a0*/  IADD3.X R3, R5, UR19, RZ, P0, !PT ;  /* 0x0000001305037c10 */ /* 0x008fe400087fe4ff */
[----:B------:R-:W3:Y:S04]  /*72b0*/  LDL.LU R5, [R1+0xbc] ;  /* 0x0000bc0001057983 */ /* 0x000ee80000300800 */
[----:B------:R-:W4:Y:S01]  /*72c0*/  LDL.LU R18, [R1+0xc0] ;  /* 0x0000c00001127983 */ /* 0x000f220000300800 */
[----:B------:R-:W-:-:S03]  /*72d0*/  FFMA.FTZ R47, R26, -R9, R47 ;  /* 0x800000091a2f7223 */ /* 0x000fc6000001002f */
[----:B------:R-:W2:Y:S01]  /*72e0*/  LDL.LU R26, [R1+0xb4] ;  /* 0x0000b400011a7983 */ /* 0x000ea20000300800 */
[-C--:B------:R-:W-:Y:S01]  /*72f0*/  FFMA.FTZ R54, R22, -R9.reuse, R54 ;  /* 0x8000000916367223 */ /* 0x080fe20000010036 */
[----:B------:R-:W-:Y:S01]  /*7300*/  FFMA.FTZ R55, -R9, R4, R55 ;  /* 0x0000000409377223 */ /* 0x000fe20000010137 */
[----:B------:R-:W-:Y:S01]  /*7310*/  FFMA.FTZ R45, R0, -R9, R45 ;  /* 0x80000009002d7223 */ /* 0x000fe2000001002d */
[----:B------:R-:W2:Y:S01]  /*7320*/  LDL.LU R22, [R1+0xb8] ;  /* 0x0000b80001167983 */ /* 0x000ea20000300800 */
[----:B------:R-:W-:Y:S02]  /*7330*/  PRMT R0, R11, 0x7610, R0 ;  /* 0x000076100b007816 */ /* 0x000fe40000000000 */
[----:B------:R-:W-:Y:S01]  /*7340*/  PRMT R4, R10, 0x7610, R4 ;  /* 0x000076100a047816 */ /* 0x000fe20000000004 */
[----:B------:R0:W5:Y:S01]  /*7350*/  LDL.LU R11, [R1+0xdc] ;  /* 0x0000dc00010b7983 */ /* 0x0001620000300800 */
[----:B------:R-:W-:-:S03]  /*7360*/  FFMA.FTZ R56, -R9, R21, R56 ;  /* 0x0000001509387223 */ /* 0x000fc60000010138 */
[----:B------:R0:W5:Y:S04]  /*7370*/  LDL.LU R10, [R1+0xd8] ;  /* 0x0000d800010a7983 */ /* 0x0001680000300800 */
[----:B------:R-:W2:Y:S04]  /*7380*/  LDL.LU R21, [R1+0xac] ;  /* 0x0000ac0001157983 */ /* 0x000ea80000300800 */
[----:B------:R3:W-:Y:S01]  /*7390*/  STG.E.U16 desc[UR12][R2.64+0x2], R4 ;  /* 0x0000020402007986 */ /* 0x0007e2000c10150c */
[----:B------:R-:W-:-:S03]  /*73a0*/  FFMA.FTZ R57, -R9, R25, R57 ;  /* 0x0000001909397223 */ /* 0x000fc60000010139 */
[----:B------:R-:W2:Y:S01]  /*73b0*/  LDL.LU R25, [R1+0xb0] ;  /* 0x0000b00001197983 */ /* 0x000ea20000300800 */
[----:B------:R-:W-:-:S03]  /*73c0*/  PRMT R6, R17, 0x7632, R6 ;  /* 0x0000763211067816 */ /* 0x000fc60000000006 */
[----:B------:R1:W-:Y:S01]  /*73d0*/  STG.E.U16 desc[UR12][R2.64+0x4], R17 ;  /* 0x0000041102007986 */ /* 0x0003e2000c10150c */
[----:B---3--:R-:W-:-:S04]  /*73e0*/  IADD3 R4, P0, R5, UR18, RZ ;  /* 0x0000001205047c10 */ /* 0x008fc8000ff1e0ff */
[----:B----4-:R-:W-:Y:S02]  /*73f0*/  IADD3.X R5, R18, UR19, RZ, P0, !PT ;  /* 0x0000001312057c10 */ /* 0x010fe400087fe4ff */
[----:B------:R-:W3:Y:S04]  /*7400*/  LDL.LU R18, [R1+0xa4] ;  /* 0x0000a40001127983 */ /* 0x000ee80000300800 */
[----:B-1----:R-:W4:Y:S01]  /*7410*/  LDL.LU R17, [R1+0xa8] ;  /* 0x0000a80001117983 */ /* 0x002f220000300800 */
[C---:B------:R-:W-:Y:S01]  /*7420*/  FMUL.FTZ R20, R7.reuse, R20 ;  /* 0x0000001407147220 */ /* 0x040fe20000410000 */
[C---:B------:R-:W-:Y:S01]  /*7430*/  FMUL.FTZ R19, R7.reuse, R19 ;  /* 0x0000001307137220 */ /* 0x040fe20000410000 */
[C---:B------:R-:W-:Y:S01]  /*7440*/  FMUL.FTZ R54, R7.reuse, R54 ;  /* 0x0000003607367220 */ /* 0x040fe20000410000 */
[----:B------:R-:W-:Y:S01]  /*7450*/  FMUL.FTZ R56, R7, R56 ;  /* 0x0000003807387220 */ /* 0x000fe20000410000 */
[-C--:B------:R-:W-:Y:S01]  /*7460*/  FFMA.FTZ R46, R31, -R9.reuse, R46 ;  /* 0x800000091f2e7223 */ /* 0x080fe2000001002e */
[C---:B------:R-:W-:Y:S01]  /*7470*/  FFMA.FTZ R58, -R9.reuse, R30, R58 ;  /* 0x0000001e093a7223 */ /* 0x040fe2000001013a */
[----:B------:R-:W-:Y:S01]  /*7480*/  FFMA.FTZ R38, R36, -R9, R38 ;  /* 0x8000000924267223 */ /* 0x000fe20000010026 */
[C---:B------:R-:W-:Y:S01]  /*7490*/  FFMA.FTZ R59, -R9.reuse, R35, R59 ;  /* 0x00000023093b7223 */ /* 0x040fe2000001013b */
[C---:B------:R-:W-:Y:S01]  /*74a0*/  FFMA.FTZ R29, -R9.reuse, R37, R29 ;  /* 0x00000025091d7223 */ /* 0x040fe2000001011d */
[----:B------:R-:W-:Y:S01]  /*74b0*/  FFMA.FTZ R34, R52, -R9, R34 ;  /* 0x8000000934227223 */ /* 0x000fe20000010022 */
[C---:B------:R-:W-:Y:S01]  /*74c0*/  FFMA.FTZ R60, -R9.reuse, R49, R60 ;  /* 0x00000031093c7223 */ /* 0x040fe2000001013c */
[C---:B------:R-:W-:Y:S01]  /*74d0*/  FFMA.FTZ R53, -R9.reuse, R39, R53 ;  /* 0x0000002709357223 */ /* 0x040fe20000010135 */
[----:B------:R-:W-:Y:S01]  /*74e0*/  FFMA.FTZ R61, -R9, R41, R61 ;  /* 0x00000029093d7223 */ /* 0x000fe2000001013d */
[----:B------:R-:W-:Y:S01]  /*74f0*/  FFMA.FTZ R16, R43, -R9, R16 ;  /* 0x800000092b107223 */ /* 0x000fe20000010010 */
[----:B------:R-:W-:Y:S01]  /*7500*/  FFMA.FTZ R8, -R9, R42, R8 ;  /* 0x0000002a09087223 */ /* 0x000fe20000010108 */
[----:B------:R-:W-:Y:S01]  /*7510*/  F2FP.BF16.F32.PACK_AB R19, R19, R20 ;  /* 0x000000141313723e */ /* 0x000fe200000010ff */
[----:B------:R-:W-:Y:S01]  /*7520*/  STG.E.U16 desc[UR12][R2.64], R0 ;  /* 0x0000000002007986 */ /* 0x000fe2000c10150c */
[----:B------:R-:W-:Y:S01]  /*7530*/  F2FP.BF16.F32.PACK_AB R54, R56, R54 ;  /* 0x000000363836723e */ /* 0x000fe200000010ff */
[----:B------:R-:W-:-:S02]  /*7540*/  FMUL.FTZ R24, R7, R24 ;  /* 0x0000001807187220 */ /* 0x000fc40000410000 */
        /* <DEDUP_REMOVED lines=12> */
[----:B--2---:R-:W-:Y:S01]  /*7610*/  IADD3 R2, P0, R26, UR18, RZ ;  /* 0x000000121a027c10 */ /* 0x004fe2000ff1e0ff */
        /* <DEDUP_REMOVED lines=12> */
[----:B------:R-:W-:-:S02]  /*76e0*/  PRMT R7, R19, 0x7632, R7 ;  /* 0x0000763213077816 */ /* 0x000fc40000000007 */
[----:B------:R-:W-:Y:S02]  /*76f0*/  PRMT R0, R54, 0x7632, R0 ;  /* 0x0000763236007816 */ /* 0x000fe40000000000 */
[----:B------:R-:W-:Y:S02]  /*7700*/  IADD3.X R3, R22, UR19, RZ, P0, !PT ;  /* 0x0000001316037c10 */ /* 0x000fe400087fe4ff */
[----:B------:R-:W2:Y:S01]  /*7710*/  LDL.LU R22, [R1+0x98] ;  /* 0x0000980001167983 */ /* 0x000ea20000300800 */
[----:B------:R-:W-:Y:S02]  /*7720*/  F2FP.BF16.F32.PACK_AB R23, R23, R24 ;  /* 0x000000181717723e */ /* 0x000fe400000010ff */
[----:B------:R-:W-:Y:S01]  /*7730*/  F2FP.BF16.F32.PACK_AB R47, R57, R47 ;  /* 0x0000002f392f723e */ /* 0x000fe200000010ff */
[----:B------:R-:W-:Y:S01]  /*7740*/  STG.E.U16 desc[UR12][R4.64], R19 ;  /* 0x0000001304007986 */ /* 0x000fe2000c10150c */
[----:B------:R-:W-:-:S03]  /*7750*/  PRMT R9, R23, 0x7632, R9 ;  /* 0x0000763217097816 */ /* 0x000fc60000000009 */
[----:B------:R-:W-:Y:S01]  /*7760*/  STG.E.U16 desc[UR12][R4.64+0x2], R7 ;  /* 0x0000020704007986 */ /* 0x000fe2000c10150c */
[----:B------:R-:W-:-:S03]  /*7770*/  PRMT R6, R47, 0x7632, R6 ;  /* 0x000076322f067816 */ /* 0x000fc60000000006 */
[----:B------:R-:W-:Y:S04]  /*7780*/  STG.E.U16 desc[UR12][R4.64+0x4], R54 ;  /* 0x0000043604007986 */ /* 0x000fe8000c10150c */
[----:B------:R1:W-:Y:S04]  /*7790*/  STG.E.U16 desc[UR12][R4.64+0x6], R0 ;  /* 0x0000060004007986 */ /* 0x0003e8000c10150c */
[----:B------:R-:W-:Y:S01]  /*77a0*/  STG.E.U16 desc[UR12][R2.64], R23 ;  /* 0x0000001702007986 */ /* 0x000fe2000c10150c */
[----:B-1----:R-:W-:-:S03]  /*77b0*/  IADD3 R4, P0, R21, UR18, RZ ;  /* 0x0000001215047c10 */ /* 0x002fc6000ff1e0ff */
[----:B------:R-:W2:Y:S04]  /*77c0*/  LDL.LU R21, [R1+0x9c] ;  /* 0x00009c0001157983 */ /* 0x000ea80000300800 */
[----:B------:R-:W2:Y:S01]  /*77d0*/  LDL.LU R20, [R1+0x90] ;  /* 0x0000900001147983 */ /* 0x000ea20000300800 */
[----:B------:R-:W-:-:S03]  /*77e0*/  IADD3.X R5, R25, UR19, RZ, P0, !PT ;  /* 0x0000001319057c10 */ /* 0x000fc600087fe4ff */
[----:B------:R-:W-:Y:S04]  /*77f0*/  STG.E.U16 desc[UR12][R2.64+0x2], R9 ;  /* 0x0000020902007986 */ /* 0x000fe8000c10150c */
[----:B------:R-:W-:Y:S04]  /*7800*/  STG.E.U16 desc[UR12][R2.64+0x4], R47 ;  /* 0x0000042f02007986 */ /* 0x000fe8000c10150c */
[----:B------:R3:W-:Y:S04]  /*7810*/  STG.E.U16 desc[UR12][R2.64+0x6], R6 ;  /* 0x0000060602007986 */ /* 0x0007e8000c10150c */
[----:B------:R-:W2:Y:S01]  /*7820*/  LDL.LU R19, [R1+0x94] ;  /* 0x0000940001137983 */ /* 0x000ea20000300800 */
[----:B---3--:R-:W-:-:S03]  /*7830*/  IADD3 R2, P0, R18, UR18, RZ ;  /* 0x0000001212027c10 */ /* 0x008fc6000ff1e0ff */
[----:B------:R-:W3:Y:S01]  /*7840*/  LDL.LU R18, [R1+0x84] ;  /* 0x0000840001127983 */ /* 0x000ee20000300800 */
[----:B----4-:R-:W-:-:S03]  /*7850*/  IADD3.X R3, R17, UR19, RZ, P0, !PT ;  /* 0x0000001311037c10 */ /* 0x010fc600087fe4ff */
[----:B------:R-:W4:Y:S01]  /*7860*/  LDL.LU R17, [R1+0x8c] ;  /* 0x00008c0001117983 */ /* 0x000f220000300800 */
[----:B------:R-:W-:Y:S02]  /*7870*/  F2FP.BF16.F32.PACK_AB R27, R27, R28 ;  /* 0x0000001c1b1b723e */ /* 0x000fe400000010ff */
[----:B------:R-:W-:Y:S02]  /*7880*/  F2FP.BF16.F32.PACK_AB R46, R58, R46 ;  /* 0x0000002e3a2e723e */ /* 0x000fe400000010ff */
[----:B------:R-:W-:Y:S02]  /*7890*/  PRMT R7, R27, 0x7632, R7 ;  /* 0x000076321b077816 */ /* 0x000fe40000000007 */
[----:B------:R-:W-:Y:S02]  /*78a0*/  PRMT R0, R46, 0x7632, R0 ;  /* 0x000076322e007816 */ /* 0x000fe40000000000 */
[----:B------:R-:W-:Y:S02]  /*78b0*/  F2FP.BF16.F32.PACK_AB R32, R32, R33 ;  /* 0x000000212020723e */ /* 0x000fe400000010ff */
[----:B------:R-:W-:Y:S01]  /*78c0*/  F2FP.BF16.F32.PACK_AB R38, R59, R38 ;  /* 0x000000263b26723e */ /* 0x000fe200000010ff */
[----:B------:R-:W-:Y:S01]  /*78d0*/  STG.E.U16 desc[UR12][R4.64], R27 ;  /* 0x0000001b04007986 */ /* 0x000fe2000c10150c */
[----:B------:R-:W-:-:S03]  /*78e0*/  PRMT R9, R32, 0x7632, R9 ;  /* 0x0000763220097816 */ /* 0x000fc60000000009 */
[----:B------:R-:W-:Y:S01]  /*78f0*/  STG.E.U16 desc[UR12][R4.64+0x2], R7 ;  /* 0x0000020704007986 */ /* 0x000fe2000c10150c */
[----:B------:R-:W-:-:S03]  /*7900*/  F2FP.BF16.F32.PACK_AB R29, R29, R48 ;  /* 0x000000301d1d723e */ /* 0x000fc600000010ff */
[----:B------:R-:W-:Y:S01]  /*7910*/  STG.E.U16 desc[UR12][R4.64+0x4], R46 ;  /* 0x0000042e04007986 */ /* 0x000fe2000c10150c */
[----:B------:R-:W-:-:S03]  /*7920*/  F2FP.BF16.F32.PACK_AB R34, R60, R34 ;  /* 0x000000223c22723e */ /* 0x000fc600000010ff */
[----:B------:R1:W-:Y:S01]  /*7930*/  STG.E.U16 desc[UR12][R4.64+0x6], R0 ;  /* 0x0000060004007986 */ /* 0x0003e2000c10150c */
[----:B------:R-:W-:-:S03]  /*7940*/  F2FP.BF16.F32.PACK_AB R40, R53, R40 ;  /* 0x000000283528723e */ /* 0x000fc600000010ff */
[----:B------:R-:W-:Y:S01]  /*7950*/  STG.E.U16 desc[UR12][R2.64], R32 ;  /* 0x0000002002007986 */ /* 0x000fe2000c10150c */
[----:B-1----:R-:W-:-:S03]  /*7960*/  PRMT R5, R38, 0x7632, R5 ;  /* 0x0000763226057816 */ /* 0x002fc60000000005 */
[----:B------:R-:W-:Y:S01]  /*7970*/  STG.E.U16 desc[UR12][R2.64+0x2], R9 ;  /* 0x0000020902007986 */ /* 0x000fe2000c10150c */
[----:B------:R-:W-:-:S03]  /*7980*/  PRMT R0, R29, 0x7632, R0 ;  /* 0x000076321d007816 */ /* 0x000fc60000000000 */
[----:B------:R-:W-:Y:S01]  /*7990*/  STG.E.U16 desc[UR12][R2.64+0x4], R38 ;  /* 0x0000042602007986 */ /* 0x000fe2000c10150c */
[----:B------:R-:W-:-:S03]  /*79a0*/  F2FP.BF16.F32.PACK_AB R44, R61, R44 ;  /* 0x0000002c3d2c723e */ /* 0x000fc600000010ff */
[----:B------:R1:W-:Y:S01]  /*79b0*/  STG.E.U16 desc[UR12][R2.64+0x6], R5 ;  /* 0x0000060502007986 */ /* 0x0003e2000c10150c */
[----:B--2---:R-:W-:Y:S02]  /*79c0*/  IADD3 R6, P0, R22, UR18, RZ ;  /* 0x0000001216067c10 */ /* 0x004fe4000ff1e0ff */
[----:B-1----:R-:W-:Y:S02]  /*79d0*/  PRMT R3, R34, 0x7632, R3 ;  /* 0x0000763222037816 */ /* 0x002fe40000000003 */
[----:B------:R-:W-:Y:S02]  /*79e0*/  F2FP.BF16.F32.PACK_AB R16, R55, R16 ;  /* 0x000000103710723e */ /* 0x000fe400000010ff */
[----:B------:R-:W-:Y:S01]  /*79f0*/  F2FP.BF16.F32.PACK_AB R8, R8, R45 ;  /* 0x0000002d0808723e */ /* 0x000fe200000010ff */
[----:B------:R-:W-:Y:S01]  /*7a00*/  UISETP.GE.U32.AND UP0, UPT, UR9, UR15, UPT ;  /* 0x0000000f0900728c */ /* 0x000fe2000bf06070 */
[----:B------:R-:W-:Y:S02]  /*7a10*/  IADD3.X R7, R21, UR19, RZ, P0, !PT ;  /* 0x0000001315077c10 */ /* 0x000fe400087fe4ff */
[----:B------:R-:W-:-:S03]  /*7a20*/  IADD3 R4, P0, R20, UR18, RZ ;  /* 0x0000001214047c10 */ /* 0x000fc6000ff1e0ff */
[----:B------:R-:W-:Y:S04]  /*7a30*/  STG.E.U16 desc[UR12][R6.64], R29 ;  /* 0x0000001d06007986 */ /* 0x000fe8000c10150c */
[----:B------:R1:W-:Y:S04]  /*7a40*/  STG.E.U16 desc[UR12][R6.64+0x2], R0 ;  /* 0x0000020006007986 */ /* 0x0003e8000c10150c */
[----:B------:R-:W-:Y:S04]  /*7a50*/  STG.E.U16 desc[UR12][R6.64+0x4], R34 ;  /* 0x0000042206007986 */ /* 0x000fe8000c10150c */
[----:B------:R2:W-:Y:S01]  /*7a60*/  STG.E.U16 desc[UR12][R6.64+0x6], R3 ;  /* 0x0000060306007986 */ /* 0x0005e2000c10150c */
[----:B------:R-:W-:-:S02]  /*7a70*/  IADD3.X R5, R19, UR19, RZ, P0, !PT ;  /* 0x0000001313057c10 */ /* 0x000fc400087fe4ff */
[----:B-1----:R-:W-:Y:S02]  /*7a80*/  PRMT R0, R44, 0x7632, R0 ;  /* 0x000076322c007816 */ /* 0x002fe40000000000 */
[----:B--2---:R-:W-:Y:S01]  /*7a90*/  PRMT R7, R40, 0x7632, R7 ;  /* 0x0000763228077816 */ /* 0x004fe20000000007 */
[----:B------:R-:W-:Y:S01]  /*7aa0*/  STG.E.U16 desc[UR12][R4.64], R40 ;  /* 0x0000002804007986 */ /* 0x000fe2000c10150c */
[----:B------:R-:W-:-:S03]  /*7ab0*/  PRMT R6, R8, 0x7632, R6 ;  /* 0x0000763208067816 */ /* 0x000fc60000000006 */
[----:B------:R-:W-:Y:S04]  /*7ac0*/  STG.E.U16 desc[UR12][R4.64+0x2], R7 ;  /* 0x0000020704007986 */ /* 0x000fe8000c10150c */
[----:B------:R-:W-:Y:S04]  /*7ad0*/  STG.E.U16 desc[UR12][R4.64+0x4], R44 ;  /* 0x0000042c04007986 */ /* 0x000fe8000c10150c */
[----:B------:R1:W-:Y:S01]  /*7ae0*/  STG.E.U16 desc[UR12][R4.64+0x6], R0 ;  /* 0x0000060004007986 */ /* 0x0003e2000c10150c */
[----:B------:R-:W-:Y:S01]  /*7af0*/  UISETP.GE.AND.EX UP0, UPT, UR10, UR7, UPT, UP0 ;  /* 0x000000070a00728c */ /* 0x000fe2000bf06300 */
[----:B-1----:R-:W-:Y:S01]  /*7b00*/  PRMT R5, R16, 0x7632, R5 ;  /* 0x0000763210057816 */ /* 0x002fe20000000005 */
[----:B------:R-:W-:Y:S01]  /*7b10*/  ULOP3.LUT UR4, UR4, 0x1, URZ, 0x3c, !UPT ;  /* 0x0000000104047892 */ /* 0x000fe2000f8e3c3f */
[----:B------:R-:W-:Y:S01]  /*7b20*/  UMOV UR5, UR10 ;  /* 0x0000000a00057c82 */ /* 0x000fe20008000000 */
[----:B------:R-:W-:Y:S01]  /*7b30*/  UMOV UR11, UR9 ;  /* 0x00000009000b7c82 */ /* 0x000fe20008000000 */
[----:B---3--:R-:W-:-:S04]  /*7b40*/  IADD3 R2, P0, R18, UR18, RZ ;  /* 0x0000001212027c10 */ /* 0x008fc8000ff1e0ff */
[----:B----4-:R-:W-:-:S05]  /*7b50*/  IADD3.X R3, R17, UR19, RZ, P0, !PT ;  /* 0x0000001311037c10 */ /* 0x010fca00087fe4ff */
[----:B------:R0:W-:Y:S04]  /*7b60*/  STG.E.U16 desc[UR12][R2.64], R16 ;  /* 0x0000001002007986 */ /* 0x0001e8000c10150c */
[----:B------:R0:W-:Y:S04]  /*7b70*/  STG.E.U16 desc[UR12][R2.64+0x2], R5 ;  /* 0x0000020502007986 */ /* 0x0001e8000c10150c */
[----:B------:R0:W-:Y:S04]  /*7b80*/  STG.E.U16 desc[UR12][R2.64+0x4], R8 ;  /* 0x0000040802007986 */ /* 0x0001e8000c10150c */
[----:B------:R0:W-:Y:S01]  /*7b90*/  STG.E.U16 desc[UR12][R2.64+0x6], R6 ;  /* 0x0000060602007986 */ /* 0x0001e2000c10150c */
[----:B------:R-:W-:-:S13]  /*7ba0*/  PLOP3.LUT P0, PT, PT, PT, UP0, 0x80, 0x0 ;  /* 0x000000000000781c */ /* 0x000fda0003f0f008 */
[----:B0-----:R-:W-:Y:S05]  /*7bb0*/  @!P0 BRA `(.L_x_987) ;  /* 0xffffff8800488947 */ /* 0x001fea000383ffff */
.L_x_974:
        /* <DEDUP_REMOVED lines=10> */
[----:B-----5:R-:W0:Y:S01]  /*7c60*/  LDC.64 R14, c[0x0][0x258] ;  /* 0x00009600ff0e7b82 */ /* 0x020e220000000a00 */
[----:B------:R-:W1:Y:S01]  /*7c70*/  S2R R56, SR_TID.X ;  /* 0x0000000000387919 */ /* 0x000e620000002100 */
[----:B------:R-:W-:Y:S01]  /*7c80*/  HFMA2.MMA R5, -RZ, RZ, 0, 1.1920928955078125e-06 ;  /* 0x00000014ff057435 */ /* 0x000fe200000001ff */
        /* <DEDUP_REMOVED lines=33> */
[----:B------:R-:W-:Y:S02]  /*7ea0*/  IADD3 R9, P2, R0, 0x1e, RZ ;  /* 0x0000001e00097810 */ /* 0x000fe40007f5e0ff */
[----:B------:R-:W-:Y:S02]  /*7eb0*/  IADD3 R51, R51, 0x1, RZ ;  /* 0x0000000133337810 */ /* 0x000fe40007ffe0ff */
[----:B------:R-:W-:Y:S02]  /*7ec0*/  SHF.L.U64.HI R48, R49, 0x1, R48 ;  /* 0x0000000131307819 */ /* 0x000fe40000010230 */
[----:B------:R-:W-:Y:S02]  /*7ed0*/  LOP3.LUT R10, R56, 0xf, RZ, 0xc0, !PT ;  /* 0x0000000f380a7812 */ /* 0x000fe400078ec0ff */
[----:B------:R-:W-:Y:S02]  /*7ee0*/  IADD3.X R11, RZ, RZ, RZ, P0, !PT ;  /* 0x000000ffff0b7210 */ /* 0x000fe400007fe4ff */
[----:B------:R-:W-:-:S02]  /*7ef0*/  IADD3.X R12, RZ, RZ, RZ, P1, !PT ;  /* 0x000000ffff0c7210 */ /* 0x000fc40000ffe4ff */
[----:B------:R-:W-:Y:S02]  /*7f00*/  IADD3.X R13, RZ, RZ, RZ, P2, !PT ;  /* 0x000000ffff0d7210 */ /* 0x000fe400017fe4ff */
[----:B------:R-:W-:Y:S02]  /*7f10*/  SHF.L.U32 R49, R49, 0x1, RZ ;  /* 0x0000000131317819 */ /* 0x000fe400000006ff */
[----:B------:R-:W-:Y:S02]  /*7f20*/  LOP3.LUT R50, R50, 0x3, RZ, 0xc0, !PT ;  /* 0x0000000332327812 */ /* 0x000fe400078ec0ff */
[----:B------:R-:W-:-:S07]  /*7f30*/  LOP3.LUT R51, R51, 0x3, RZ, 0xc0, !PT ;  /* 0x0000000333337812 */ /* 0x000fce00078ec0ff */
.L_x_1004:
        /* <DEDUP_REMOVED lines=8> */
[----:B------:R-:W-:Y:S01]  /*7fc0*/  IADD3 R15, P2, P3, -R2, -0x3, -R0 ;  /* 0xfffffffd020f7810 */ /* 0x000fe20007b5e900 */
[----:B------:R-:W-:Y:S01]  /*7fd0*/  HFMA2.MMA R55, -RZ, RZ, 0, 0 ;  /* 0x00000000ff377435 */ /* 0x000fe200000001ff */
[----:B------:R-:W-:Y:S02]  /*7fe0*/  ISETP.NE.AND.EX P1, PT, RZ, RZ, PT, P1 ;  /* 0x000000ffff00720c */ /* 0x000fe40003f25310 */
[----:B------:R-:W-:Y:S02]  /*7ff0*/  CS2R R52, SRZ ;  /* 0x0000000000347805 */ /* 0x000fe4000001ff00 */
[----:B------:R-:W-:Y:S02]  /*8000*/  MOV R14, 0xffffffff ;  /* 0xffffffff000e7802 */ /* 0x000fe40000000f00 */
[----:B------:R-:W-:-:S02]  /*8010*/  ISETP.GE.U32.AND P0, PT, R15, 0x1e, PT ;  /* 0x0000001e0f00780c */ /* 0x000fc40003f06070 */
[----:B------:R-:W-:Y:S02]  /*8020*/  IADD3.X R14, ~R3, -0x1, R14, P2, P3 ;  /* 0xffffffff030e7810 */ /* 0x000fe400017e650e */
[----:B------:R-:W-:Y:S02]  /*8030*/  LOP3.LUT R15, R56, 0x1f, RZ, 0xc0, !PT ;  /* 0x0000001f380f7812 */ /* 0x000fe400078ec0ff */
[----:B------:R-:W-:Y:S02]  /*8040*/  ISETP.GE.U32.AND.EX P0, PT, R14, RZ, PT, P0 ;  /* 0x000000ff0e00720c */ /* 0x000fe40003f06100 */
[----:B------:R-:W-:Y:S02]  /*8050*/  IADD3 R14, P2, R15, R6, RZ ;  /* 0x000000060f0e7210 */ /* 0x000fe40007f5e0ff */
[----:B------:R-:W-:Y:S02]  /*8060*/  MOV R54, R0 ;  /* 0x0000000000367202 */ /* 0x000fe40000000f00 */
        /* <DEDUP_REMOVED lines=26> */
.L_x_991:
[----:B------:R-:W-:Y:S05]  /*8210*/  BSYNC B1 ;  /* 0x0000000000017941 */ /* 0x000fea0003800000 */
.L_x_990:
[----:B------:R-:W-:Y:S05]  /*8220*/  @!P0 BRA `(.L_x_989) ;  /* 0x0000000400fc8947 */ /* 0x000fea0003800000 */
[----:B------:R-:W-:Y:S01]  /*8230*/  IADD3 R16, P2, -R54, R49, RZ ;  /* 0x0000003136107210 */ /* 0x000fe20007f5e1ff */
[C---:B------:R-:W-:Y:S01]  /*8240*/  IMAD R17, R53.reuse, 0x1400, RZ ;  /* 0x0000140035117824 */ /* 0x040fe200078e02ff */
        /* <DEDUP_REMOVED lines=18> */
.L_x_994:
        /* <DEDUP_REMOVED lines=55> */
.L_x_993:
[----:B------:R-:W-:Y:S05]  /*86e0*/  BSYNC B1 ;  /* 0x0000000000017941 */ /* 0x000fea0003800000 */
.L_x_992:
        /* <DEDUP_REMOVED lines=35> */
.L_x_996:
[----:B------:R-:W-:Y:S05]  /*8920*/  BSYNC B1 ;  /* 0x0000000000017941 */ /* 0x000fea0003800000 */
.L_x_995:
        /* <DEDUP_REMOVED lines=15> */
.L_x_989:
[----:B------:R-:W-:Y:S05]  /*8a20*/  BSYNC B0 ;  /* 0x0000000000007941 */ /* 0x000fea0003800000 */
.L_x_988:
        /* <DEDUP_REMOVED lines=14> */
[----:B------:R-:W-:-:S11]  /*8b10*/  MOV R15, R4 ;  /* 0x00000004000f7202 */ /* 0x000fd60000000f00 */
        /* <DEDUP_REMOVED lines=18> */
[----:B0-2---:R-:W0:Y:S01]  /*8c40*/  SHFL.BFLY PT, R16, R15, 0x8, 0x101f ;  /* 0x0d101f000f107f89 */ /* 0x005e2200000e0000 */
[----:B------:R-:W-:-:S02]  /*8c50*/  MOV R24, 0xffff ;  /* 0x0000ffff00187802 */ /* 0x000fc40000000f00 */
        /* <DEDUP_REMOVED lines=15> */
.L_x_1013:
        /* <DEDUP_REMOVED lines=46> */
.L_x_1023:
        /* <DEDUP_REMOVED lines=41> */
.L_x_1033:
[----:B--2---:R-:W-:Y:S01]  /*92c0*/  FADD.FTZ R15, R14, R30 ;  /* 0x0000001e0e0f7221 */ /* 0x004fe20000010000 */
[----:B------:R-:W-:-:S04]  /*92d0*/  @!P1 F2FP.BF16.F32.PACK_AB R14, RZ, R24 ;  /* 0x00000018ff0e923e */ /* 0x000fc800000010ff */
[----:B------:R-:W-:Y:S01]  /*92e0*/  @!P1 F2FP.BF16.F32.PACK_AB R15, RZ, R15 ;  /* 0x0000000fff0f923e */ /* 0x000fe200000010ff */
[----:B------:R3:W-:Y:S03]  /*92f0*/  @!P1 STG.E.U16 desc[UR12][R16.64+0x50], R14 ;  /* 0x0000500e10009986 */ /* 0x0007e6000c10150c */
[----:B------:R-:W-:Y:S02]  /*9300*/  PRMT R20, R15, 0x7610, R20 ;  /* 0x000076100f147816 */ /* 0x000fe40000000014 */
[----:B------:R-:W-:-:S03]  /*9310*/  LEA.HI R15, R56, 0x3c, RZ, 0x1c ;  /* 0x0000003c380f7811 */ /* 0x000fc600078fe0ff */
[----:B------:R3:W-:Y:S04]  /*9320*/  @!P1 STG.E.U16 desc[UR12][R18.64+0x50], R20 ;  /* 0x0000501412009986 */ /* 0x0007e8000c10150c */
.L_x_999:
[----:B------:R-:W-:Y:S05]  /*9330*/  BSYNC B0 ;  /* 0x0000000000007941 */ /* 0x000fea0003800000 */
.L_x_998:
        /* <DEDUP_REMOVED lines=13> */
[C---:B------:R-:W-:Y:S02]  /*9410*/  @!P0 SHF.L.U32 R19, R10.reuse, 0x1, RZ ;  /* 0x000000010a138819 */ /* 0x040fe400000006ff */
[----:B------:R-:W-:Y:S02]  /*9420*/  @!P0 IADD3 R18, R15, 0x14, RZ ;  /* 0x000000140f128810 */ /* 0x000fe40007ffe0ff */
[----:B------:R-:W-:Y:S02]  /*9430*/  @!P0 LEA R23, R10, UR4, 0x7 ;  /* 0x000000040a178c11 */ /* 0x000fe4000f8e38ff */
[----:B------:R-:W-:Y:S02]  /*9440*/  @!P0 LOP3.LUT R18, R18, R19, RZ, 0x3c, !PT ;  /* 0x0000001312128212 */ /* 0x000fe400078e3cff */
[----:B------:R-:W-:Y:S02]  /*9450*/  @!P0 SHF.L.U32 R22, R10, 0x1, RZ ;  /* 0x000000010a168819 */ /* 0x000fe400000006ff */
[----:B------:R-:W-:-:S02]  /*9460*/  @!P0 LEA R18, R18, R23, 0x2 ;  /* 0x0000001712128211 */ /* 0x000fc400078e10ff */
[----:B------:R-:W-:Y:S02]  /*9470*/  @!P0 IADD3 R21, R15, 0x28, RZ ;  /* 0x000000280f158810 */ /* 0x000fe40007ffe0ff */
[----:B------:R-:W-:Y:S01]  /*9480*/  @!P0 LEA R24, R10, UR4, 0x7 ;  /* 0x000000040a188c11 */ /* 0x000fe2000f8e38ff */
[----:B------:R-:W3:Y:S01]  /*9490*/  @!P0 LDS R20, [R18] ;  /* 0x0000000012148984 */ /* 0x000ee20000000800 */
[----:B------:R-:W-:Y:S02]  /*94a0*/  @!P0 LOP3.LUT R21, R21, R22, RZ, 0x3c, !PT ;  /* 0x0000001615158212 */ /* 0x000fe400078e3cff */
[----:B0-----:R-:W-:Y:S02]  /*94b0*/  MOV R17, 0xffff ;  /* 0x0000ffff00117802 */ /* 0x001fe40000000f00 */
[----:B------:R-:W-:Y:S02]  /*94c0*/  @!P0 LEA R22, R21, R24, 0x2 ;  /* 0x0000001815168211 */ /* 0x000fe400078e10ff */
[----:B------:R0:W-:Y:S01]  /*94d0*/  @!P0 LDS R21, [R18+0x500] ;  /* 0x0005000012158984 */ /* 0x0001e20000000800 */
[----:B------:R-:W-:-:S02]  /*94e0*/  @!P0 IADD3 R23, R15, 0x3c, RZ ;  /* 0x0000003c0f178810 */ /* 0x000fc40007ffe0ff */
[C---:B------:R-:W-:Y:S01]  /*94f0*/  @!P0 SHF.L.U32 R24, R10.reuse, 0x1, RZ ;  /* 0x000000010a188819 */ /* 0x040fe200000006ff */
[----:B------:R-:W-:Y:S01]  /*9500*/  @!P0 LDS R38, [R22+0x500] ;  /* 0x0005000016268984 */ /* 0x000fe20000000800 */
[----:B------:R-:W-:Y:S02]  /*9510*/  @!P0 LEA R30, R10, UR4, 0x7 ;  /* 0x000000040a1e8c11 */ /* 0x000fe4000f8e38ff */
[----:B------:R-:W-:Y:S01]  /*9520*/  @!P0 LOP3.LUT R23, R23, R24, RZ, 0x3c, !PT ;  /* 0x0000001817178212 */ /* 0x000fe200078e3cff */
[----:B------:R-:W-:Y:S01]  /*9530*/  @!P0 LDS R37, [R22] ;  /* 0x0000000016258984 */ /* 0x000fe20000000800 */
[----:B------:R-:W-:Y:S02]  /*9540*/  MOV R27, 0xffff ;  /* 0x0000ffff001b7802 */ /* 0x000fe40000000f00 */
[----:B------:R-:W-:Y:S01]  /*9550*/  @!P0 LEA R39, R23, R30, 0x2 ;  /* 0x0000001e17278211 */ /* 0x000fe200078e10ff */
[----:B-1----:R-:W1:Y:S01]  /*9560*/  SHFL.BFLY PT, R17, R16, 0x8, 0x101f ;  /* 0x0d101f0010117f89 */ /* 0x002e6200000e0000 */
[----:B------:R-:W-:-:S02]  /*9570*/  MOV R32, RZ ;  /* 0x000000ff00207202 */ /* 0x000fc40000000f00 */
[----:B------:R-:W-:Y:S01]  /*9580*/  MOV R23, RZ ;  /* 0x000000ff00177202 */ /* 0x000fe20000000f00 */
[----:B--2---:R-:W2:Y:S01]  /*9590*/  SHFL.BFLY PT, R30, R14, 0x8, 0x101f ;  /* 0x0d101f000e1e7f89 */ /* 0x004ea200000e0000 */
[----:B------:R-:W-:Y:S02]  /*95a0*/  MOV R29, 0xffff ;  /* 0x0000ffff001d7802 */ /* 0x000fe40000000f00 */
[----:B------:R-:W-:Y:S01]  /*95b0*/  MOV R24, RZ ;  /* 0x000000ff00187202 */ /* 0x000fe20000000f00 */
[----:B------:R-:W4:Y:S01]  /*95c0*/  @!P0 LDS R22, [R39] ;  /* 0x0000000027168984 */ /* 0x000f220000000800 */
[----:B------:R-:W-:Y:S02]  /*95d0*/  MOV R34, RZ ;  /* 0x000000ff00227202 */ /* 0x000fe40000000f00 */
[----:B------:R-:W-:Y:S02]  /*95e0*/  MOV R35, 0xffff ;  /* 0x0000ffff00237802 */ /* 0x000fe40000000f00 */
[----:B0-----:R-:W-:-:S02]  /*95f0*/  MOV R18, RZ ;  /* 0x000000ff00127202 */ /* 0x001fc40000000f00 */
[----:B------:R-:W-:Y:S02]  /*9600*/  MOV R28, 0xffff ;  /* 0x0000ffff001c7802 */ /* 0x000fe40000000f00 */
[----:B------:R-:W-:Y:S02]  /*9610*/  MOV R26, 0xffff ;  /* 0x0000ffff001a7802 */ /* 0x000fe40000000f00 */
[----:B------:R-:W-:Y:S02]  /*9620*/  MOV R41, 0xffff ;  /* 0x0000ffff00297802 */ /* 0x000fe40000000f00 */
[----:B---3--:R-:W-:Y:S02]  /*9630*/  @!P0 MOV R32, R20 ;  /* 0x0000001400208202 */ /* 0x008fe40000000f00 */
[----:B------:R0:W-:Y:S01]  /*9640*/  @!P0 LDS R20, [R39+0x500] ;  /* 0x0005000027148984 */ /* 0x0001e20000000800 */
[----:B-1----:R-:W-:Y:S01]  /*9650*/  FADD.FTZ R25, R17, R16 ;  /* 0x0000001011197221 */ /* 0x002fe20000010000 */
[----:B------:R-:W-:-:S02]  /*9660*/  MOV R16, 0xffff ;  /* 0x0000ffff00107802 */ /* 0x000fc40000000f00 */
[----:B------:R-:W1:Y:S01]  /*9670*/  SHFL.BFLY PT, R31, R32, 0x8, 0x101f ;  /* 0x0d101f00201f7f89 */ /* 0x000e6200000e0000 */
[----:B------:R-:W-:Y:S01]  /*9680*/  @!P0 MOV R34, R21 ;  /* 0x0000001500228202 */ /* 0x000fe20000000f00 */
[----:B--2---:R-:W-:Y:S01]  /*9690*/  FADD.FTZ R17, R30, R14 ;  /* 0x0000000e1e117221 */ /* 0x004fe20000010000 */
[----:B------:R-:W-:Y:S01]  /*96a0*/  MOV R30, 0xffff ;  /* 0x0000ffff001e7802 */ /* 0x000fe20000000f00 */
[----:B------:R-:W2:Y:S01]  /*96b0*/  SHFL.BFLY PT, R16, R25, 0x4, 0x101f ;  /* 0x0c901f0019107f89 */ /* 0x000ea200000e0000 */
[----:B------:R-:W-:Y:S02]  /*96c0*/  @!P0 MOV R23, R38 ;  /* 0x0000002600178202 */ /* 0x000fe40000000f00 */
[----:B------:R-:W-:Y:S01]  /*96d0*/  MOV R38, 0xffff ;  /* 0x0000ffff00267802 */ /* 0x000fe20000000f00 */
[----:B------:R-:W3:Y:S01]  /*96e0*/  SHFL.BFLY PT, R33, R34, 0x8, 0x101f ;  /* 0x0d101f0022217f89 */ /* 0x000ee200000e0000 */
[----:B------:R-:W-:Y:S02]  /*96f0*/  @!P0 MOV R24, R37 ;  /* 0x0000002500188202 */ /* 0x000fe40000000f00 */
[----:B------:R-:W-:Y:S01]  /*9700*/  MOV R37, 0xffff ;  /* 0x0000ffff00257802 */ /* 0x000fe20000000f00 */
[----:B------:R-:W5:Y:S01]  /*9710*/  SHFL.BFLY PT, R30, R17, 0x4, 0x101f ;  /* 0x0c901f00111e7f89 */ /* 0x000f6200000e0000 */
[----:B------:R-:W-:-:S02]  /*9720*/  MOV R21, RZ ;  /* 0x000000ff00157202 */ /* 0x000fc40000000f00 */
[----:B0-----:R-:W-:Y:S01]  /*9730*/  MOV R39, 0xffff ;  /* 0x0000ffff00277802 */ /* 0x001fe20000000f00 */
[----:B------:R-:W0:Y:S01]  /*9740*/  SHFL.BFLY PT, R38, R23, 0x8, 0x101f ;  /* 0x0d101f0017267f89 */ /* 0x000e2200000e0000 */
[----:B------:R-:W-:Y:S02]  /*9750*/  MOV R40, 0xffff ;  /* 0x0000ffff00287802 */ /* 0x000fe40000000f00 */
[----:B------:R-:W-:Y:S01]  /*9760*/  MOV R43, 0xffff ;  /* 0x0000ffff002b7802 */ /* 0x000fe20000000f00 */
[----:B------:R-:W0:Y:S01]  /*9770*/  SHFL.BFLY PT, R37, R24, 0x8, 0x101f ;  /* 0x0d101f0018257f89 */ /* 0x000e2200000e0000 */
[----:B----4-:R-:W-:Y:S02]  /*9780*/  @!P0 MOV R21, R22 ;  /* 0x0000001600158202 */ /* 0x010fe40000000f00 */
[----:B------:R-:W-:Y:S01]  /*9790*/  MOV R22, 0xffff ;  /* 0x0000ffff00167802 */ /* 0x000fe20000000f00 */
        /* <DEDUP_REMOVED lines=29> */
[----:B------:R-:W-:-:S02]  /*9970*/  MOV R18, 0xffff ;  /* 0x0000ffff00127802 */ /* 0x000fc40000000f00 */
[----:B------:R-:W3:Y:S01]  /*9980*/  SHFL.BFLY PT, R19, R16, 0x1, 0x101f ;  /* 0x0c301f0010137f89 */ /* 0x000ee200000e0000 */
[----:B------:R-:W-:Y:S01]  /*9990*/  MOV R23, 0xffff ;  /* 0x0000ffff00177802 */ /* 0x000fe20000000f00 */
[----:B-1----:R-:W-:Y:S01]  /*99a0*/  FADD.FTZ R36, R33, R36 ;  /* 0x0000002421247221 */ /* 0x002fe20000010000 */
[----:B------:R-:W-:Y:S01]  /*99b0*/  MOV R33, 0xffff ;  /* 0x0000ffff00217802 */ /* 0x000fe20000000f00 */
        /* <DEDUP_REMOVED lines=8> */
[----:B------:R-:W5:Y:S04]  /*9a40*/  SHFL.BFLY PT, R23, R38, 0x2, 0x101f ;  /* 0x0c501f0026177f89 */ /* 0x000f6800000e0000 */
[----:B------:R-:W5:Y:S01]  /*9a50*/  SHFL.BFLY PT, R24, R37, 0x2, 0x101f ;  /* 0x0c501f0025187f89 */ /* 0x000f6200000e0000 */
[----:B0-----:R-:W-:Y:S01]  /*9a60*/  FADD.FTZ R42, R42, R41 ;  /* 0x000000292a2a7221 */ /* 0x001fe20000010000 */
[----:B------:R-:W-:-:S02]  /*9a70*/  IADD3 R41, R15, R6, RZ ;  /* 0x000000060f297210 */ /* 0x000fc40007ffe0ff */
[----:B------:R-:W0:Y:S01]  /*9a80*/  SHFL.BFLY PT, R14, R17, 0x1, 0x101f ;  /* 0x0c301f00110e7f89 */ /* 0x000e2200000e0000 */
[----:B---3--:R-:W-:Y:S01]  /*9a90*/  FADD.FTZ R16, R16, R19 ;  /* 0x0000001310107221 */ /* 0x008fe20000010000 */
[----:B-1----:R-:W-:Y:S02]  /*9aa0*/  FADD.FTZ R31, R31, R20 ;  /* 0x000000141f1f7221 */ /* 0x002fe40000010000 */
[----:B------:R-:W1:Y:S02]  /*9ab0*/  SHFL.BFLY PT, R43, R42, 0x2, 0x101f ;  /* 0x0c501f002a2b7f89 */ /* 0x000e6400000e0000 */
[----:B------:R-:W-:Y:S01]  /*9ac0*/  @!P0 F2FP.BF16.F32.PACK_AB R30, RZ, R16 ;  /* 0x00000010ff1e823e */ /* 0x000fe200000010ff */
[----:B--2---:R-:W-:Y:S01]  /*9ad0*/  FADD.FTZ R35, R35, R18 ;  /* 0x0000001223237221 */ /* 0x004fe20000010000 */
[----:B------:R-:W2:Y:S01]  /*9ae0*/  SHFL.BFLY PT, R32, R31, 0x2, 0x101f ;  /* 0x0c501f001f207f89 */ /* 0x000ea200000e0000 */
[----:B------:R-:W3:Y:S01]  /*9af0*/  @!P0 LDC.64 R18, c[0x0][0x220] ;  /* 0x00008800ff128b82 */ /* 0x000ee20000000a00 */
[----:B----4-:R-:W-:-:S02]  /*9b00*/  FADD.FTZ R36, R36, R21 ;  /* 0x0000001524247221 */ /* 0x010fc40000010000 */
[----:B------:R-:W4:Y:S01]  /*9b10*/  SHFL.BFLY PT, R34, R35, 0x1, 0x101f ;  /* 0x0c301f0023227f89 */ /* 0x000f2200000e0000 */
[----:B-----5:R-:W-:-:S03]  /*9b20*/  FADD.FTZ R38, R38, R23 ;  /* 0x0000001726267221 */ /* 0x020fc60000010000 */
[----:B------:R-:W5:Y:S01]  /*9b30*/  SHFL.BFLY PT, R33, R36, 0x1, 0x101f ;  /* 0x0c301f0024217f89 */ /* 0x000f6200000e0000 */
[----:B------:R-:W5:Y:S01]  /*9b40*/  @!P0 LDC.64 R22, c[0x0][0x220] ;  /* 0x00008800ff168b82 */ /* 0x000f620000000a00 */
[----:B------:R-:W-:Y:S02]  /*9b50*/  FADD.FTZ R37, R37, R24 ;  /* 0x0000001825257221 */ /* 0x000fe40000010000 */
[----:B------:R-:W5:Y:S01]  /*9b60*/  SHFL.BFLY PT, R39, R38, 0x1, 0x101f ;  /* 0x0c301f0026277f89 */ /* 0x000f6200000e0000 */
[----:B0-----:R-:W-:-:S03]  /*9b70*/  FADD.FTZ R44, R17, R14 ;  /* 0x0000000e112c7221 */ /* 0x001fc60000010000 */
[----:B------:R-:W0:Y:S01]  /*9b80*/  SHFL.BFLY PT, R40, R37, 0x1, 0x101f ;  /* 0x0c301f0025287f89 */ /* 0x000e2200000e0000 */
[----:B------:R-:W0:Y:S01]  /*9b90*/  @!P0 LDC.64 R24, c[0x0][0x218] ;  /* 0x00008600ff188b82 */ /* 0x000e220000000a00 */
[----:B------:R-:W-:Y:S01]  /*9ba0*/  @!P0 F2FP.BF16.F32.PACK_AB R44, RZ, R44 ;  /* 0x0000002cff2c823e */ /* 0x000fe200000010ff */
[----:B-1----:R-:W-:Y:S01]  /*9bb0*/  FADD.FTZ R42, R42, R43 ;  /* 0x0000002b2a2a7221 */ /* 0x002fe20000010000 */
[----:B--2---:R-:W-:-:S05]  /*9bc0*/  FADD.FTZ R31, R31, R32 ;  /* 0x000000201f1f7221 */ /* 0x004fca0000010000 */
[----:B------:R-:W1:Y:S01]  /*9bd0*/  @!P0 LDC.64 R20, c[0x0][0x218] ;  /* 0x00008600ff148b82 */ /* 0x000e620000000a00 */
[----:B---3--:R-:W-:-:S04]  /*9be0*/  @!P0 IMAD.WIDE R18, R41, 0x2, R18 ;  /* 0x0000000229128825 */ /* 0x008fc800078e0212 */
[----:B----4-:R-:W-:Y:S01]  /*9bf0*/  FADD.FTZ R34, R35, R34 ;  /* 0x0000002223227221 */ /* 0x010fe20000010000 */
[----:B------:R-:W-:Y:S01]  /*9c00*/  MOV R35, 0xffff ;  /* 0x0000ffff00237802 */ /* 0x000fe20000000f00 */
[----:B-----5:R-:W-:Y:S01]  /*9c10*/  FADD.FTZ R33, R36, R33 ;  /* 0x0000002124217221 */ /* 0x020fe20000010000 */
[----:B------:R-:W2:Y:S01]  /*9c20*/  @!P0 LDC.64 R16, c[0x0][0x218] ;  /* 0x00008600ff108b82 */ /* 0x000ea20000000a00 */
[----:B------:R-:W-:-:S03]  /*9c30*/  @!P0 IMAD.WIDE R22, R41, 0x2, R22 ;  /* 0x0000000229168825 */ /* 0x000fc600078e0216 */
[----:B------:R-:W3:Y:S01]  /*9c40*/  SHFL.BFLY PT, R35, R42, 0x1, 0x101f ;  /* 0x0c301f002a237f89 */ /* 0x000ee200000e0000 */
[----:B------:R-:W-:Y:S01]  /*9c50*/  FADD.FTZ R38, R38, R39 ;  /* 0x0000002726267221 */ /* 0x000fe20000010000 */
[----:B0-----:R-:W-:Y:S02]  /*9c60*/  FADD.FTZ R37, R37, R40 ;  /* 0x0000002825257221 */ /* 0x001fe40000010000 */
[----:B------:R-:W0:Y:S01]  /*9c70*/  @!P0 LDC.64 R14, c[0x0][0x220] ;  /* 0x00008800ff0e8b82 */ /* 0x000e220000000a00 */
[----:B------:R-:W-:Y:S01]  /*9c80*/  @!P0 IMAD.WIDE R24, R41, 0x2, R24 ;  /* 0x0000000229188825 */ /* 0x000fe200078e0218 */
[----:B------:R-:W-:-:S04]  /*9c90*/  @!P0 F2FP.BF16.F32.PACK_AB R26, RZ, R38 ;  /* 0x00000026ff1a823e */ /* 0x000fc800000010ff */
        /* <DEDUP_REMOVED lines=15> */
.L_x_1067:
        /* <DEDUP_REMOVED lines=9> */
.L_x_997:
        /* <DEDUP_REMOVED lines=8> */
.L_x_1000:
[----:B------:R-:W-:Y:S01]  /*9ea0*/  HFMA2.MMA R28, -RZ, RZ, 0, 4.76837158203125e-07 ;  /* 0x00000008ff1c7435 */ /* 0x000fe200000001ff */
[----:B-1----:R-:W-:Y:S02]  /*9eb0*/  MOV R29, R14 ;  /* 0x0000000e001d7202 */ /* 0x002fe40000000f00 */
[----:B------:R-:W-:Y:S02]  /*9ec0*/  MOV R27, 0x101f ;  /* 0x0000101f001b7802 */ /* 0x000fe40000000f00 */
[----:B------:R-:W-:-:S07]  /*9ed0*/  MOV R26, 0xffff ;  /* 0x0000ffff001a7802 */ /* 0x000fce0000000f00 */
[----:B0-2---:R-:W-:Y:S05]  /*9ee0*/  WARPSYNC.COLLECTIVE R26, `(.L_x_1005) ;  /* 0x000000001a087348 */ /* 0x005fea0003c00000 */
[----:B------:R1:W3:Y:S02]  /*9ef0*/  SHFL.BFLY P2, R30, R29, R28, R27 ;  /* 0x0c00001c1d1e7389 */ /* 0x0002e4000004001b */
[----:B0123--:R-:W-:Y:S01]  /*9f00*/  ENDCOLLECTIVE ;  /* 0x000000000000791b */ /* 0x00ffe20003800000 */
.L_x_1005:
[----:B------:R-:W-:Y:S02]  /*9f10*/  MOV R29, R15 ;  /* 0x0000000f001d7202 */ /* 0x000fe40000000f00 */
[----:B------:R-:W-:-:S07]  /*9f20*/  MOV R17, R30 ;  /* 0x0000001e00117202 */ /* 0x000fce0000000f00 */
[----:B------:R-:W-:Y:S05]  /*9f30*/  WARPSYNC.COLLECTIVE R26, `(.L_x_1006) ;  /* 0x000000001a087348 */ /* 0x000fea0003c00000 */
[----:B------:R0:W1:Y:S02]  /*9f40*/  SHFL.BFLY P2, R30, R29, R28, R27 ;  /* 0x0c00001c1d1e7389 */ /* 0x000064000004001b */
[----:B01----:R-:W-:Y:S01]  /*9f50*/  ENDCOLLECTIVE ;  /* 0x000000000000791b */ /* 0x003fe20003800000 */
.L_x_1006:
[----:B------:R-:W-:Y:S01]  /*9f60*/  FADD.FTZ R17, R17, R14 ;  /* 0x0000000e11117221 */ /* 0x000fe20000010000 */
[----:B------:R-:W-:-:S04]  /*9f70*/  HFMA2.MMA R28, -RZ, RZ, 0, 2.384185791015625e-07 ;  /* 0x00000004ff1c7435 */ /* 0x000fc800000001ff */
[----:B------:R-:W-:Y:S02]  /*9f80*/  MOV R29, R17 ;  /* 0x00000011001d7202 */ /* 0x000fe40000000f00 */
[----:B------:R-:W-:-:S07]  /*9f90*/  MOV R16, R30 ;  /* 0x0000001e00107202 */ /* 0x000fce0000000f00 */
[----:B------:R-:W-:Y:S05]  /*9fa0*/  WARPSYNC.COLLECTIVE R26, `(.L_x_1007) ;  /* 0x000000001a087348 */ /* 0x000fea0003c00000 */
[----:B------:R0:W1:Y:S02]  /*9fb0*/  SHFL.BFLY P2, R30, R29, R28, R27 ;  /* 0x0c00001c1d1e7389 */ /* 0x000064000004001b */
[----:B01----:R-:W-:Y:S01]  /*9fc0*/  ENDCOLLECTIVE ;  /* 0x000000000000791b */ /* 0x003fe20003800000 */
.L_x_1007:
[----:B------:R-:W-:-:S05]  /*9fd0*/  FADD.FTZ R16, R16, R15 ;  /* 0x0000000f10107221 */ /* 0x000fca0000010000 */
[----:B------:R-:W-:Y:S02]  /*9fe0*/  MOV R29, R16 ;  /* 0x00000010001d7202 */ /* 0x000fe40000000f00 */
[----:B------:R-:W-:-:S07]  /*9ff0*/  MOV R18, R30 ;  /* 0x0000001e00127202 */ /* 0x000fce0000000f00 */
[----:B------:R-:W-:Y:S05]  /*a000*/  WARPSYNC.COLLECTIVE R26, `(.L_x_1008) ;  /* 0x000000001a087348 */ /* 0x000fea0003c00000 */
[----:B------:R0:W1:Y:S02]  /*a010*/  SHFL.BFLY P2, R30, R29, R28, R27 ;  /* 0x0c00001c1d1e7389 */ /* 0x000064000004001b */
[----:B01----:R-:W-:Y:S01]  /*a020*/  ENDCOLLECTIVE ;  /* 0x000000000000791b */ /* 0x003fe20003800000 */
.L_x_1008:
[----:B------:R-:W-:Y:S01]  /*a030*/  FADD.FTZ R18, R17, R18 ;  /* 0x0000001211127221 */ /* 0x000fe20000010000 */
[----:B------:R-:W-:-:S04]  /*a040*/  HFMA2.MMA R28, -RZ, RZ, 0, 1.1920928955078125e-07 ;  /* 0x00000002ff1c7435 */ /* 0x000fc800000001ff */
[----:B------:R-:W-:Y:S02]  /*a050*/  MOV R29, R18 ;  /* 0x00000012001d7202 */ /* 0x000fe40000000f00 */
[----:B------:R-:W-:-:S07]  /*a060*/  MOV R19, R30 ;  /* 0x0000001e00137202 */ /* 0x000fce0000000f00 */
[----:B------:R-:W-:Y:S05]  /*a070*/  WARPSYNC.COLLECTIVE R26, `(.L_x_1009) ;  /* 0x000000001a087348 */ /* 0x000fea0003c00000 */
[----:B------:R0:W1:Y:S02]  /*a080*/  SHFL.BFLY P2, R30, R29, R28, R27 ;  /* 0x0c00001c1d1e7389 */ /* 0x000064000004001b */
[----:B01----:R-:W-:Y:S01]  /*a090*/  ENDCOLLECTIVE ;  /* 0x000000000000791b */ /* 0x003fe20003800000 */
.L_x_1009:
[----:B------:R-:W-:-:S05]  /*a0a0*/  FADD.FTZ R19, R16, R19 ;  /* 0x0000001310137221 */ /* 0x000fca0000010000 */
[----:B------:R-:W-:Y:S02]  /*a0b0*/  MOV R29, R19 ;  /* 0x00000013001d7202 */ /* 0x000fe40000000f00 */
[----:B------:R-:W-:-:S07]  /*a0c0*/  MOV R21, R30 ;  /* 0x0000001e00157202 */ /* 0x000fce0000000f00 */
[----:B------:R-:W-:Y:S05]  /*a0d0*/  WARPSYNC.COLLECTIVE R26, `(.L_x_1010) ;  /* 0x000000001a087348 */ /* 0x000fea0003c00000 */
[----:B------:R0:W1:Y:S02]  /*a0e0*/  SHFL.BFLY P2, R30, R29, R28, R27 ;  /* 0x0c00001c1d1e7389 */ /* 0x000064000004001b */
[----:B01----:R-:W-:Y:S01]  /*a0f0*/  ENDCOLLECTIVE ;  /* 0x000000000000791b */ /* 0x003fe20003800000 */
.L_x_1010:
[----:B------:R-:W-:Y:S01]  /*a100*/  FADD.FTZ R21, R18, R21 ;  /* 0x0000001512157221 */ /* 0x000fe20000010000 */
[----:B------:R-:W-:-:S04]  /*a110*/  HFMA2.MMA R28, -RZ, RZ, 0, 5.9604644775390625e-08 ;  /* 0x00000001ff1c7435 */ /* 0x000fc800000001ff */
[----:B------:R-:W-:Y:S02]  /*a120*/  MOV R29, R21 ;  /* 0x00000015001d7202 */ /* 0x000fe40000000f00 */
[----:B------:R-:W-:-:S07]  /*a130*/  MOV R14, R30 ;  /* 0x0000001e000e7202 */ /* 0x000fce0000000f00 */
[----:B------:R-:W-:Y:S05]  /*a140*/  WARPSYNC.COLLECTIVE R26, `(.L_x_1011) ;  /* 0x000000001a087348 */ /* 0x000fea0003c00000 */
[----:B------:R0:W1:Y:S02]  /*a150*/  SHFL.BFLY P2, R30, R29, R28, R27 ;  /* 0x0c00001c1d1e7389 */ /* 0x000064000004001b */
[----:B01----:R-:W-:Y:S01]  /*a160*/  ENDCOLLECTIVE ;  /* 0x000000000000791b */ /* 0x003fe20003800000 */
.L_x_1011:
[----:B------:R-:W-:-:S05]  /*a170*/  FADD.FTZ R14, R19, R14 ;  /* 0x0000000e130e7221 */ /* 0x000fca0000010000 */
[----:B------:R-:W-:Y:S02]  /*a180*/  MOV R29, R14 ;  /* 0x0000000e001d7202 */ /* 0x000fe40000000f00 */
[----:B------:R-:W-:-:S07]  /*a190*/  MOV R20, R30 ;  /* 0x0000001e00147202 */ /* 0x000fce0000000f00 */
[----:B------:R-:W-:Y:S05]  /*a1a0*/  WARPSYNC.COLLECTIVE R26, `(.L_x_1012) ;  /* 0x000000001a087348 */ /* 0x000fea0003c00000 */
[----:B------:R0:W1:Y:S02]  /*a1b0*/  SHFL.BFLY P2, R30, R29, R28, R27 ;  /* 0x0c00001c1d1e7389 */ /* 0x000064000004001b */
[----:B01----:R-:W-:Y:S01]  /*a1c0*/  ENDCOLLECTIVE ;  /* 0x000000000000791b */ /* 0x003fe20003800000 */
.L_x_1012:
[----:B------:R-:W-:Y:S01]  /*a1d0*/  FADD.FTZ R20, R21, R20 ;  /* 0x0000001415147221 */ /* 0x000fe20000010000 */
[----:B------:R-:W-:Y:S06]  /*a1e0*/  BRA `(.L_x_1013) ;  /* 0xffffffe800d87947 */ /* 0x000fec000383ffff */
.L_x_1001:
        /* <DEDUP_REMOVED lines=8> */
.L_x_1015:
[----:B------:R-:W-:Y:S05]  /*a270*/  BSYNC B1 ;  /* 0x0000000000017941 */ /* 0x000fea0003800000 */
.L_x_1014:
        /* <DEDUP_REMOVED lines=8> */
.L_x_1016:
[----:B------:R-:W-:Y:S01]  /*a300*/  FADD.FTZ R21, R21, R14 ;  /* 0x0000000e15157221 */ /* 0x000fe20000010000 */
[----:B------:R-:W-:-:S04]  /*a310*/  HFMA2.MMA R28, -RZ, RZ, 0, 2.384185791015625e-07 ;  /* 0x00000004ff1c7435 */ /* 0x000fc800000001ff */
[----:B------:R-:W-:Y:S02]  /*a320*/  MOV R29, R21 ;  /* 0x00000015001d7202 */ /* 0x000fe40000000f00 */
[----:B------:R-:W-:-:S07]  /*a330*/  MOV R20, R30 ;  /* 0x0000001e00147202 */ /* 0x000fce0000000f00 */
[----:B------:R-:W-:Y:S05]  /*a340*/  WARPSYNC.COLLECTIVE R26, `(.L_x_1017) ;  /* 0x000000001a087348 */ /* 0x000fea0003c00000 */
[----:B------:R0:W1:Y:S02]  /*a350*/  SHFL.BFLY P2, R30, R29, R28, R27 ;  /* 0x0c00001c1d1e7389 */ /* 0x000064000004001b */
[----:B01----:R-:W-:Y:S01]  /*a360*/  ENDCOLLECTIVE ;  /* 0x000000000000791b */ /* 0x003fe20003800000 */
.L_x_1017:
[----:B------:R-:W-:-:S05]  /*a370*/  FADD.FTZ R20, R20, R15 ;  /* 0x0000000f14147221 */ /* 0x000fca0000010000 */
[----:B------:R-:W-:Y:S02]  /*a380*/  MOV R29, R20 ;  /* 0x00000014001d7202 */ /* 0x000fe40000000f00 */
[----:B------:R-:W-:-:S07]  /*a390*/  MOV R22, R30 ;  /* 0x0000001e00167202 */ /* 0x000fce0000000f00 */
[----:B------:R-:W-:Y:S05]  /*a3a0*/  WARPSYNC.COLLECTIVE R26, `(.L_x_1018) ;  /* 0x000000001a087348 */ /* 0x000fea0003c00000 */
[----:B------:R0:W1:Y:S02]  /*a3b0*/  SHFL.BFLY P2, R30, R29, R28, R27 ;  /* 0x0c00001c1d1e7389 */ /* 0x000064000004001b */
[----:B01----:R-:W-:Y:S01]  /*a3c0*/  ENDCOLLECTIVE ;  /* 0x000000000000791b */ /* 0x003fe20003800000 */
.L_x_1018:
[----:B------:R-:W-:Y:S01]  /*a3d0*/  FADD.FTZ R22, R21, R22 ;  /* 0x0000001615167221 */ /* 0x000fe20000010000 */
[----:B------:R-:W-:-:S04]  /*a3e0*/  HFMA2.MMA R28, -RZ, RZ, 0, 1.1920928955078125e-07 ;  /* 0x00000002ff1c7435 */ /* 0x000fc800000001ff */
[----:B------:R-:W-:Y:S02]  /*a3f0*/  MOV R29, R22 ;  /* 0x00000016001d7202 */ /* 0x000fe40000000f00 */
[----:B------:R-:W-:-:S07]  /*a400*/  MOV R23, R30 ;  /* 0x0000001e00177202 */ /* 0x000fce0000000f00 */
[----:B------:R-:W-:Y:S05]  /*a410*/  WARPSYNC.COLLECTIVE R26, `(.L_x_1019) ;  /* 0x000000001a087348 */ /* 0x000fea0003c00000 */
[----:B------:R0:W1:Y:S02]  /*a420*/  SHFL.BFLY P2, R30, R29, R28, R27 ;  /* 0x0c00001c1d1e7389 */ /* 0x000064000004001b */
[----:B01----:R-:W-:Y:S01]  /*a430*/  ENDCOLLECTIVE ;  /* 0x000000000000791b */ /* 0x003fe20003800000 */
.L_x_1019:
[----:B------:R-:W-:-:S05]  /*a440*/  FADD.FTZ R23, R20, R23 ;  /* 0x0000001714177221 */ /* 0x000fca0000010000 */
[----:B------:R-:W-:Y:S02]  /*a450*/  MOV R29, R23 ;  /* 0x00000017001d7202 */ /* 0x000fe40000000f00 */
[----:B------:R-:W-:-:S07]  /*a460*/  MOV R25, R30 ;  /* 0x0000001e00197202 */ /* 0x000fce0000000f00 */
[----:B------:R-:W-:Y:S05]  /*a470*/  WARPSYNC.COLLECTIVE R26, `(.L_x_1020) ;  /* 0x000000001a087348 */ /* 0x000fea0003c00000 */
[----:B------:R0:W1:Y:S02]  /*a480*/  SHFL.BFLY P2, R30, R29, R28, R27 ;  /* 0x0c00001c1d1e7389 */ /* 0x000064000004001b */
[----:B01----:R-:W-:Y:S01]  /*a490*/  ENDCOLLECTIVE ;  /* 0x000000000000791b */ /* 0x003fe20003800000 */
.L_x_1020:
[----:B------:R-:W-:Y:S01]  /*a4a0*/  FADD.FTZ R25, R22, R25 ;  /* 0x0000001916197221 */ /* 0x000fe20000010000 */
[----:B------:R-:W-:-:S04]  /*a4b0*/  HFMA2.MMA R28, -RZ, RZ, 0, 5.9604644775390625e-08 ;  /* 0x00000001ff1c7435 */ /* 0x000fc800000001ff */
[----:B------:R-:W-:Y:S02]  /*a4c0*/  MOV R29, R25 ;  /* 0x00000019001d7202 */ /* 0x000fe40000000f00 */
[----:B------:R-:W-:-:S07]  /*a4d0*/  MOV R14, R30 ;  /* 0x0000001e000e7202 */ /* 0x000fce0000000f00 */
[----:B------:R-:W-:Y:S05]  /*a4e0*/  WARPSYNC.COLLECTIVE R26, `(.L_x_1021) ;  /* 0x000000001a087348 */ /* 0x000fea0003c00000 */
[----:B------:R0:W1:Y:S02]  /*a4f0*/  SHFL.BFLY P2, R30, R29, R28, R27 ;  /* 0x0c00001c1d1e7389 */ /* 0x000064000004001b */
[----:B01----:R-:W-:Y:S01]  /*a500*/  ENDCOLLECTIVE ;  /* 0x000000000000791b */ /* 0x003fe20003800000 */
.L_x_1021:
[----:B------:R-:W-:-:S05]  /*a510*/  FADD.FTZ R14, R23, R14 ;  /* 0x0000000e170e7221 */ /* 0x000fca0000010000 */
[----:B------:R-:W-:Y:S02]  /*a520*/  MOV R29, R14 ;  /* 0x0000000e001d7202 */ /* 0x000fe40000000f00 */
[----:B------:R-:W-:-:S07]  /*a530*/  MOV R24, R30 ;  /* 0x0000001e00187202 */ /* 0x000fce0000000f00 */
[----:B------:R-:W-:Y:S05]  /*a540*/  WARPSYNC.COLLECTIVE R26, `(.L_x_1022) ;  /* 0x000000001a087348 */ /* 0x000fea0003c00000 */
[----:B------:R0:W1:Y:S02]  /*a550*/  SHFL.BFLY P2, R30, R29, R28, R27 ;  /* 0x0c00001c1d1e7389 */ /* 0x000064000004001b */
[----:B01----:R-:W-:Y:S01]  /*a560*/  ENDCOLLECTIVE ;  /* 0x000000000000791b */ /* 0x003fe20003800000 */
.L_x_1022:
[----:B------:R-:W-:Y:S01]  /*a570*/  FADD.FTZ R24, R25, R24 ;  /* 0x0000001819187221 */ /* 0x000fe20000010000 */
[----:B------:R-:W-:Y:S06]  /*a580*/  BRA `(.L_x_1023) ;  /* 0xffffffe800a87947 */ /* 0x000fec000383ffff */
.L_x_1002:
        /* <DEDUP_REMOVED lines=8> */
.L_x_1025:
[----:B------:R-:W-:Y:S05]  /*a610*/  BSYNC B1 ;  /* 0x0000000000017941 */ /* 0x000fea0003800000 */
.L_x_1024:
        /* <DEDUP_REMOVED lines=8> */
.L_x_1026:
[----:B------:R-:W-:Y:S01]  /*a6a0*/  FADD.FTZ R21, R21, R14 ;  /* 0x0000000e15157221 */ /* 0x000fe20000010000 */
[----:B------:R-:W-:-:S04]  /*a6b0*/  HFMA2.MMA R28, -RZ, RZ, 0, 2.384185791015625e-07 ;  /* 0x00000004ff1c7435 */ /* 0x000fc800000001ff */
[----:B------:R-:W-:Y:S02]  /*a6c0*/  MOV R29, R21 ;  /* 0x00000015001d7202 */ /* 0x000fe40000000f00 */
[----:B------:R-:W-:-:S07]  /*a6d0*/  MOV R20, R30 ;  /* 0x0000001e00147202 */ /* 0x000fce0000000f00 */
[----:B------:R-:W-:Y:S05]  /*a6e0*/  WARPSYNC.COLLECTIVE R26, `(.L_x_1027) ;  /* 0x000000001a087348 */ /* 0x000fea0003c00000 */
[----:B------:R0:W1:Y:S02]  /*a6f0*/  SHFL.BFLY P2, R30, R29, R28, R27 ;  /* 0x0c00001c1d1e7389 */ /* 0x000064000004001b */
[----:B01----:R-:W-:Y:S01]  /*a700*/  ENDCOLLECTIVE ;  /* 0x000000000000791b */ /* 0x003fe20003800000 */
.L_x_1027:
[----:B------:R-:W-:-:S05]  /*a710*/  FADD.FTZ R20, R20, R15 ;  /* 0x0000000f14147221 */ /* 0x000fca0000010000 */
[----:B------:R-:W-:Y:S02]  /*a720*/  MOV R29, R20 ;  /* 0x00000014001d7202 */ /* 0x000fe40000000f00 */
[----:B------:R-:W-:-:S07]  /*a730*/  MOV R22, R30 ;  /* 0x0000001e00167202 */ /* 0x000fce0000000f00 */
[----:B------:R-:W-:Y:S05]  /*a740*/  WARPSYNC.COLLECTIVE R26, `(.L_x_1028) ;  /* 0x000000001a087348 */ /* 0x000fea0003c00000 */
[----:B------:R0:W1:Y:S02]  /*a750*/  SHFL.BFLY P2, R30, R29, R28, R27 ;  /* 0x0c00001c1d1e7389 */ /* 0x000064000004001b */
[----:B01----:R-:W-:Y:S01]  /*a760*/  ENDCOLLECTIVE ;  /* 0x000000000000791b */ /* 0x003fe20003800000 */
.L_x_1028:
[----:B------:R-:W-:Y:S01]  /*a770*/  FADD.FTZ R22, R21, R22 ;  /* 0x0000001615167221 */ /* 0x000fe20000010000 */
[----:B------:R-:W-:-:S04]  /*a780*/  HFMA2.MMA R28, -RZ, RZ, 0, 1.1920928955078125e-07 ;  /* 0x00000002ff1c7435 */ /* 0x000fc800000001ff */
[----:B------:R-:W-:Y:S02]  /*a790*/  MOV R29, R22 ;  /* 0x00000016001d7202 */ /* 0x000fe40000000f00 */
[----:B------:R-:W-:-:S07]  /*a7a0*/  MOV R23, R30 ;  /* 0x0000001e00177202 */ /* 0x000fce0000000f00 */
[----:B------:R-:W-:Y:S05]  /*a7b0*/  WARPSYNC.COLLECTIVE R26, `(.L_x_1029) ;  /* 0x000000001a087348 */ /* 0x000fea0003c00000 */
[----:B------:R0:W1:Y:S02]  /*a7c0*/  SHFL.BFLY P2, R30, R29, R28, R27 ;  /* 0x0c00001c1d1e7389 */ /* 0x000064000004001b */
[----:B01----:R-:W-:Y:S01]  /*a7d0*/  ENDCOLLECTIVE ;  /* 0x000000000000791b */ /* 0x003fe20003800000 */
.L_x_1029:
[----:B------:R-:W-:-:S05]  /*a7e0*/  FADD.FTZ R23, R20, R23 ;  /* 0x0000001714177221 */ /* 0x000fca0000010000 */
[----:B------:R-:W-:Y:S02]  /*a7f0*/  MOV R29, R23 ;  /* 0x00000017001d7202 */ /* 0x000fe40000000f00 */
[----:B------:R-:W-:-:S07]  /*a800*/  MOV R25, R30 ;  /* 0x0000001e00197202 */ /* 0x000fce0000000f00 */
[----:B------:R-:W-:Y:S05]  /*a810*/  WARPSYNC.COLLECTIVE R26, `(.L_x_1030) ;  /* 0x000000001a087348 */ /* 0x000fea0003c00000 */
[----:B------:R0:W1:Y:S02]  /*a820*/  SHFL.BFLY P2, R30, R29, R28, R27 ;  /* 0x0c00001c1d1e7389 */ /* 0x000064000004001b */
[----:B01----:R-:W-:Y:S01]  /*a830*/  ENDCOLLECTIVE ;  /* 0x000000000000791b */ /* 0x003fe20003800000 */
.L_x_1030:
[----:B------:R-:W-:Y:S01]  /*a840*/  FADD.FTZ R25, R22, R25 ;  /* 0x0000001916197221 */ /* 0x000fe20000010000 */
[----:B------:R-:W-:-:S04]  /*a850*/  HFMA2.MMA R28, -RZ, RZ, 0, 5.9604644775390625e-08 ;  /* 0x00000001ff1c7435 */ /* 0x000fc800000001ff */
[----:B------:R-:W-:Y:S02]  /*a860*/  MOV R29, R25 ;  /* 0x00000019001d7202 */ /* 0x000fe40000000f00 */
[----:B------:R-:W-:-:S07]  /*a870*/  MOV R14, R30 ;  /* 0x0000001e000e7202 */ /* 0x000fce0000000f00 */
[----:B------:R-:W-:Y:S05]  /*a880*/  WARPSYNC.COLLECTIVE R26, `(.L_x_1031) ;  /* 0x000000001a087348 */ /* 0x000fea0003c00000 */
[----:B------:R0:W1:Y:S02]  /*a890*/  SHFL.BFLY P2, R30, R29, R28, R27 ;  /* 0x0c00001c1d1e7389 */ /* 0x000064000004001b */
[----:B01----:R-:W-:Y:S01]  /*a8a0*/  ENDCOLLECTIVE ;  /* 0x000000000000791b */ /* 0x003fe20003800000 */
.L_x_1031:
[----:B------:R-:W-:-:S05]  /*a8b0*/  FADD.FTZ R14, R23, R14 ;  /* 0x0000000e170e7221 */ /* 0x000fca0000010000 */
[----:B------:R-:W-:Y:S02]  /*a8c0*/  MOV R29, R14 ;  /* 0x0000000e001d7202 */ /* 0x000fe40000000f00 */
[----:B------:R-:W-:-:S07]  /*a8d0*/  MOV R24, R30 ;  /* 0x0000001e00187202 */ /* 0x000fce0000000f00 */
[----:B------:R-:W-:Y:S05]  /*a8e0*/  WARPSYNC.COLLECTIVE R26, `(.L_x_1032) ;  /* 0x000000001a087348 */ /* 0x000fea0003c00000 */
[----:B------:R0:W1:Y:S02]  /*a8f0*/  SHFL.BFLY P2, R30, R29, R28, R27 ;  /* 0x0c00001c1d1e7389 */ /* 0x000064000004001b */
[----:B01----:R-:W-:Y:S01]  /*a900*/  ENDCOLLECTIVE ;  /* 0x000000000000791b */ /* 0x003fe20003800000 */
.L_x_1032:
[----:B------:R-:W-:Y:S01]  /*a910*/  FADD.FTZ R24, R25, R24 ;  /* 0x0000001819187221 */ /* 0x000fe20000010000 */
[----:B------:R-:W-:Y:S06]  /*a920*/  BRA `(.L_x_1033) ;  /* 0xffffffe800647947 */ /* 0x000fec000383ffff */
.L_x_1003:
        /* <DEDUP_REMOVED lines=8> */
.L_x_1035:
[----:B------:R-:W-:Y:S05]  /*a9b0*/  BSYNC B0 ;  /* 0x0000000000007941 */ /* 0x000fea0003800000 */
.L_x_1034:
[----:B------:R-:W-:Y:S01]  /*a9c0*/  HFMA2.MMA R28, -RZ, RZ, 0, 4.76837158203125e-07 ;  /* 0x00000008ff1c7435 */ /* 0x000fe200000001ff */
[----:B------:R-:W-:Y:S01]  /*a9d0*/  MOV R29, R14 ;  /* 0x0000000e001d7202 */ /* 0x000fe20000000f00 */
[----:B------:R-:W-:Y:S01]  /*a9e0*/  HFMA2.MMA R32, -RZ, RZ, 0, 0 ;  /* 0x00000000ff207435 */ /* 0x000fe200000001ff */
[----:B------:R-:W-:Y:S02]  /*a9f0*/  MOV R27, 0x101f ;  /* 0x0000101f001b7802 */ /* 0x000fe40000000f00 */
[----:B------:R-:W-:Y:S02]  /*aa00*/  MOV R26, 0xffff ;  /* 0x0000ffff001a7802 */ /* 0x000fe40000000f00 */
[----:B------:R-:W-:Y:S02]  /*aa10*/  MOV R17, R30 ;  /* 0x0000001e00117202 */ /* 0x000fe40000000f00 */
[----:B------:R-:W-:-:S07]  /*aa20*/  @!P0 SHF.L.U32 R19, R10, 0x1, RZ ;  /* 0x000000010a138819 */ /* 0x000fce00000006ff */
[----:B------:R-:W-:Y:S05]  /*aa30*/  WARPSYNC.COLLECTIVE R26, `(.L_x_1036) ;  /* 0x000000001a087348 */ /* 0x000fea0003c00000 */
[----:B------:R0:W1:Y:S02]  /*aa40*/  SHFL.BFLY P2, R30, R29, R28, R27 ;  /* 0x0c00001c1d1e7389 */ /* 0x000064000004001b */
[----:B01----:R-:W-:Y:S01]  /*aa50*/  ENDCOLLECTIVE ;  /* 0x000000000000791b */ /* 0x003fe20003800000 */
.L_x_1036:
[----:B------:R-:W-:Y:S01]  /*aa60*/  @!P0 IADD3 R18, R15, 0x14, RZ ;  /* 0x000000140f128810 */ /* 0x000fe20007ffe0ff */
[----:B------:R-:W-:Y:S01]  /*aa70*/  FADD.FTZ R25, R17, R16 ;  /* 0x0000001011197221 */ /* 0x000fe20000010000 */
[----:B------:R-:W-:Y:S02]  /*aa80*/  @!P0 LEA R23, R10, UR4, 0x7 ;  /* 0x000000040a178c11 */ /* 0x000fe4000f8e38ff */
[----:B------:R-:W-:Y:S02]  /*aa90*/  @!P0 LOP3.LUT R18, R18, R19, RZ, 0x3c, !PT ;  /* 0x0000001312128212 */ /* 0x000fe400078e3cff */
[----:B------:R-:W-:Y:S02]  /*aaa0*/  MOV R34, RZ ;  /* 0x000000ff00227202 */ /* 0x000fe40000000f00 */
[----:B------:R-:W-:Y:S02]  /*aab0*/  @!P0 LEA R18, R18, R23, 0x2 ;  /* 0x0000001712128211 */ /* 0x000fe400078e10ff */
[----:B------:R-:W-:-:S02]  /*aac0*/  @!P0 SHF.L.U32 R22, R10, 0x1, RZ ;  /* 0x000000010a168819 */ /* 0x000fc400000006ff */
[----:B------:R-:W-:Y:S01]  /*aad0*/  @!P0 LEA R24, R10, UR4, 0x7 ;  /* 0x000000040a188c11 */ /* 0x000fe2000f8e38ff */
[----:B------:R-:W-:Y:S01]  /*aae0*/  HFMA2.MMA R28, -RZ, RZ, 0, 2.384185791015625e-07 ;  /* 0x00000004ff1c7435 */ /* 0x000fe200000001ff */
[----:B------:R-:W-:Y:S01]  /*aaf0*/  MOV R29, R25 ;  /* 0x00000019001d7202 */ /* 0x000fe20000000f00 */
[----:B------:R0:W1:Y:S01]  /*ab00*/  @!P0 LDS R20, [R18] ;  /* 0x0000000012148984 */ /* 0x0000620000000800 */
[----:B------:R-:W-:-:S03]  /*ab10*/  MOV R23, RZ ;  /* 0x000000ff00177202 */ /* 0x000fc60000000f00 */
[----:B------:R0:W2:Y:S01]  /*ab20*/  @!P0 LDS R21, [R18+0x500] ;  /* 0x0005000012158984 */ /* 0x0000a20000000800 */
[----:B------:R-:W-:-:S07]  /*ab30*/  FADD.FTZ R17, R30, R14 ;  /* 0x0000000e1e117221 */ /* 0x000fce0000010000 */
[----:B012---:R-:W-:Y:S05]  /*ab40*/  WARPSYNC.COLLECTIVE R26, `(.L_x_1037) ;  /* 0x000000001a087348 */ /* 0x007fea0003c00000 */
[----:B------:R3:W4:Y:S02]  /*ab50*/  SHFL.BFLY P2, R30, R29, R28, R27 ;  /* 0x0c00001c1d1e7389 */ /* 0x000724000004001b */
[----:B01234-:R-:W-:Y:S01]  /*ab60*/  ENDCOLLECTIVE ;  /* 0x000000000000791b */ /* 0x01ffe20003800000 */
.L_x_1037:
[----:B------:R-:W-:Y:S02]  /*ab70*/  MOV R29, R17 ;  /* 0x00000011001d7202 */ /* 0x000fe40000000f00 */
[----:B------:R-:W-:-:S07]  /*ab80*/  MOV R16, R30 ;  /* 0x0000001e00107202 */ /* 0x000fce0000000f00 */
[----:B------:R-:W-:Y:S05]  /*ab90*/  WARPSYNC.COLLECTIVE R26, `(.L_x_1038) ;  /* 0x000000001a087348 */ /* 0x000fea0003c00000 */
[----:B------:R0:W1:Y:S02]  /*aba0*/  SHFL.BFLY P2, R30, R29, R28, R27 ;  /* 0x0c00001c1d1e7389 */ /* 0x000064000004001b */
[----:B01----:R-:W-:Y:S01]  /*abb0*/  ENDCOLLECTIVE ;  /* 0x000000000000791b */ /* 0x003fe20003800000 */
.L_x_1038:
[----:B------:R-:W-:Y:S01]  /*abc0*/  FADD.FTZ R19, R25, R16 ;  /* 0x0000001019137221 */ /* 0x000fe20000010000 */
[----:B------:R-:W-:Y:S02]  /*abd0*/  @!P0 MOV R32, R20 ;  /* 0x0000001400208202 */ /* 0x000fe40000000f00 */
[----:B------:R-:W-:Y:S02]  /*abe0*/  @!P0 MOV R34, R21 ;  /* 0x0000001500228202 */ /* 0x000fe40000000f00 */
[----:B------:R-:W-:Y:S01]  /*abf0*/  @!P0 IADD3 R21, R15, 0x28, RZ ;  /* 0x000000280f158810 */ /* 0x000fe20007ffe0ff */
[----:B------:R-:W-:Y:S01]  /*ac00*/  HFMA2.MMA R28, -RZ, RZ, 0, 1.1920928955078125e-07 ;  /* 0x00000002ff1c7435 */ /* 0x000fe200000001ff */
[----:B------:R-:W-:Y:S02]  /*ac10*/  MOV R29, R19 ;  /* 0x00000013001d7202 */ /* 0x000fe40000000f00 */
[----:B------:R-:W-:-:S04]  /*ac20*/  @!P0 LOP3.LUT R21, R21, R22, RZ, 0x3c, !PT ;  /* 0x0000001615158212 */ /* 0x000fc800078e3cff */
[----:B------:R-:W-:Y:S01]  /*ac30*/  @!P0 LEA R22, R21, R24, 0x2 ;  /* 0x0000001815168211 */ /* 0x000fe200078e10ff */
[----:B------:R-:W-:Y:S01]  /*ac40*/  HFMA2.MMA R24, -RZ, RZ, 0, 0 ;  /* 0x00000000ff187435 */ /* 0x000fe200000001ff */
[----:B------:R-:W-:-:S10]  /*ac50*/  FADD.FTZ R14, R17, R30 ;  /* 0x0000001e110e7221 */ /* 0x000fd40000010000 */
[----:B------:R-:W-:Y:S05]  /*ac60*/  WARPSYNC.COLLECTIVE R26, `(.L_x_1039) ;  /* 0x000000001a087348 */ /* 0x000fea0003c00000 */
[----:B------:R0:W1:Y:S02]  /*ac70*/  SHFL.BFLY P2, R30, R29, R28, R27 ;  /* 0x0c00001c1d1e7389 */ /* 0x000064000004001b */
[----:B01----:R-:W-:Y:S01]  /*ac80*/  ENDCOLLECTIVE ;  /* 0x000000000000791b */ /* 0x003fe20003800000 */
.L_x_1039:
[----:B------:R0:W1:Y:S04]  /*ac90*/  @!P0 LDS R37, [R22] ;  /* 0x0000000016258984 */ /* 0x0000680000000800 */
[----:B------:R0:W2:Y:S01]  /*aca0*/  @!P0 LDS R38, [R22+0x500] ;  /* 0x0005000016268984 */ /* 0x0000a20000000800 */
[----:B------:R-:W-:Y:S02]  /*acb0*/  MOV R29, R14 ;  /* 0x0000000e001d7202 */ /* 0x000fe40000000f00 */
[----:B------:R-:W-:-:S07]  /*acc0*/  MOV R16, R30 ;  /* 0x0000001e00107202 */ /* 0x000fce0000000f00 */
[----:B012---:R-:W-:Y:S05]  /*acd0*/  WARPSYNC.COLLECTIVE R26, `(.L_x_1040) ;  /* 0x000000001a087348 */ /* 0x007fea0003c00000 */
[----:B------:R3:W4:Y:S02]  /*ace0*/  SHFL.BFLY P2, R30, R29, R28, R27 ;  /* 0x0c00001c1d1e7389 */ /* 0x000724000004001b */
[----:B01234-:R-:W-:Y:S01]  /*acf0*/  ENDCOLLECTIVE ;  /* 0x000000000000791b */ /* 0x01ffe20003800000 */
.L_x_1040:
[----:B------:R-:W-:Y:S01]  /*ad00*/  FADD.FTZ R16, R19, R16 ;  /* 0x0000001013107221 */ /* 0x000fe20000010000 */
[----:B------:R-:W-:-:S04]  /*ad10*/  HFMA2.MMA R28, -RZ, RZ, 0, 5.9604644775390625e-08 ;  /* 0x00000001ff1c7435 */ /* 0x000fc800000001ff */
[----:B------:R-:W-:Y:S02]  /*ad20*/  MOV R29, R16 ;  /* 0x00000010001d7202 */ /* 0x000fe40000000f00 */
[----:B------:R-:W-:Y:S02]  /*ad30*/  @!P0 MOV R24, R37 ;  /* 0x0000002500188202 */ /* 0x000fe40000000f00 */
[----:B------:R-:W-:Y:S01]  /*ad40*/  @!P0 MOV R23, R38 ;  /* 0x0000002600178202 */ /* 0x000fe20000000f00 */
[----:B------:R-:W-:-:S07]  /*ad50*/  FADD.FTZ R17, R14, R30 ;  /* 0x0000001e0e117221 */ /* 0x000fce0000010000 */
[----:B------:R-:W-:Y:S05]  /*ad60*/  WARPSYNC.COLLECTIVE R26, `(.L_x_1041) ;  /* 0x000000001a087348 */ /* 0x000fea0003c00000 */
[----:B------:R0:W1:Y:S02]  /*ad70*/  SHFL.BFLY P2, R30, R29, R28, R27 ;  /* 0x0c00001c1d1e7389 */ /* 0x000064000004001b */
[----:B01----:R-:W-:Y:S01]  /*ad80*/  ENDCOLLECTIVE ;  /* 0x000000000000791b */ /* 0x003fe20003800000 */
.L_x_1041:
[----:B------:R-:W-:Y:S02]  /*ad90*/  MOV R29, R17 ;  /* 0x00000011001d7202 */ /* 0x000fe40000000f00 */
[----:B------:R-:W-:-:S07]  /*ada0*/  MOV R19, R30 ;  /* 0x0000001e00137202 */ /* 0x000fce0000000f00 */
[----:B------:R-:W-:Y:S05]  /*adb0*/  WARPSYNC.COLLECTIVE R26, `(.L_x_1042) ;  /* 0x000000001a087348 */ /* 0x000fea0003c00000 */
[----:B------:R0:W1:Y:S02]  /*adc0*/  SHFL.BFLY P2, R30, R29, R28, R27 ;  /* 0x0c00001c1d1e7389 */ /* 0x000064000004001b */
[----:B01----:R-:W-:Y:S01]  /*add0*/  ENDCOLLECTIVE ;  /* 0x000000000000791b */ /* 0x003fe20003800000 */
.L_x_1042:
[----:B------:R-:W-:Y:S01]  /*ade0*/  FADD.FTZ R16, R16, R19 ;  /* 0x0000001310107221 */ /* 0x000fe20000010000 */
[----:B------:R-:W-:Y:S01]  /*adf0*/  HFMA2.MMA R28, -RZ, RZ, 0, 4.76837158203125e-07 ;  /* 0x00000008ff1c7435 */ /* 0x000fe200000001ff */
[----:B------:R-:W-:Y:S02]  /*ae00*/  MOV R29, R32 ;  /* 0x00000020001d7202 */ /* 0x000fe40000000f00 */
[----:B------:R-:W-:-:S08]  /*ae10*/  MOV R14, R30 ;  /* 0x0000001e000e7202 */ /* 0x000fd00000000f00 */
[----:B------:R-:W-:Y:S05]  /*ae20*/  WARPSYNC.COLLECTIVE R26, `(.L_x_1043) ;  /* 0x000000001a087348 */ /* 0x000fea0003c00000 */
[----:B------:R0:W1:Y:S02]  /*ae30*/  SHFL.BFLY P2, R30, R29, R28, R27 ;  /* 0x0c00001c1d1e7389 */ /* 0x000064000004001b */
[----:B01----:R-:W-:Y:S01]  /*ae40*/  ENDCOLLECTIVE ;  /* 0x000000000000791b */ /* 0x003fe20003800000 */
.L_x_1043:
[----:B------:R-:W-:Y:S01]  /*ae50*/  FADD.FTZ R44, R17, R14 ;  /* 0x0000000e112c7221 */ /* 0x000fe20000010000 */
[----:B------:R-:W-:Y:S02]  /*ae60*/  MOV R29, R34 ;  /* 0x00000022001d7202 */ /* 0x000fe40000000f00 */
[----:B------:R-:W-:-:S07]  /*ae70*/  MOV R31, R30 ;  /* 0x0000001e001f7202 */ /* 0x000fce0000000f00 */
[----:B------:R-:W-:Y:S05]  /*ae80*/  WARPSYNC.COLLECTIVE R26, `(.L_x_1044) ;  /* 0x000000001a087348 */ /* 0x000fea0003c00000 */
[----:B------:R0:W1:Y:S02]  /*ae90*/  SHFL.BFLY P2, R30, R29, R28, R27 ;  /* 0x0c00001c1d1e7389 */ /* 0x000064000004001b */
[----:B01----:R-:W-:Y:S01]  /*aea0*/  ENDCOLLECTIVE ;  /* 0x000000000000791b */ /* 0x003fe20003800000 */
.L_x_1044:
[----:B------:R-:W-:Y:S01]  /*aeb0*/  FADD.FTZ R31, R31, R32 ;  /* 0x000000201f1f7221 */ /* 0x000fe20000010000 */
[----:B------:R-:W-:-:S04]  /*aec0*/  HFMA2.MMA R28, -RZ, RZ, 0, 2.384185791015625e-07 ;  /* 0x00000004ff1c7435 */ /* 0x000fc800000001ff */
[----:B------:R-:W-:Y:S02]  /*aed0*/  MOV R29, R31 ;  /* 0x0000001f001d7202 */ /* 0x000fe40000000f00 */
[----:B------:R-:W-:-:S07]  /*aee0*/  MOV R33, R30 ;  /* 0x0000001e00217202 */ /* 0x000fce0000000f00 */
[----:B------:R-:W-:Y:S05]  /*aef0*/  WARPSYNC.COLLECTIVE R26, `(.L_x_1045) ;  /* 0x000000001a087348 */ /* 0x000fea0003c00000 */
[----:B------:R0:W1:Y:S02]  /*af00*/  SHFL.BFLY P2, R30, R29, R28, R27 ;  /* 0x0c00001c1d1e7389 */ /* 0x000064000004001b */
[----:B01----:R-:W-:Y:S01]  /*af10*/  ENDCOLLECTIVE ;  /* 0x000000000000791b */ /* 0x003fe20003800000 */
.L_x_1045:
[----:B------:R-:W-:-:S05]  /*af20*/  FADD.FTZ R33, R33, R34 ;  /* 0x0000002221217221 */ /* 0x000fca0000010000 */
[----:B------:R-:W-:Y:S02]  /*af30*/  MOV R29, R33 ;  /* 0x00000021001d7202 */ /* 0x000fe40000000f00 */
[----:B------:R-:W-:-:S07]  /*af40*/  MOV R20, R30 ;  /* 0x0000001e00147202 */ /* 0x000fce0000000f00 */
[----:B------:R-:W-:Y:S05]  /*af50*/  WARPSYNC.COLLECTIVE R26, `(.L_x_1046) ;  /* 0x000000001a087348 */ /* 0x000fea0003c00000 */
[----:B------:R0:W1:Y:S02]  /*af60*/  SHFL.BFLY P2, R30, R29, R28, R27 ;  /* 0x0c00001c1d1e7389 */ /* 0x000064000004001b */
[----:B01----:R-:W-:Y:S01]  /*af70*/  ENDCOLLECTIVE ;  /* 0x000000000000791b */ /* 0x003fe20003800000 */
.L_x_1046:
[----:B------:R-:W-:Y:S01]  /*af80*/  FADD.FTZ R35, R31, R20 ;  /* 0x000000141f237221 */ /* 0x000fe20000010000 */
[----:B------:R-:W-:-:S04]  /*af90*/  HFMA2.MMA R28, -RZ, RZ, 0, 1.1920928955078125e-07 ;  /* 0x00000002ff1c7435 */ /* 0x000fc800000001ff */
[----:B------:R-:W-:Y:S02]  /*afa0*/  MOV R29, R35 ;  /* 0x00000023001d7202 */ /* 0x000fe40000000f00 */
[----:B------:R-:W-:-:S07]  /*afb0*/  MOV R36, R30 ;  /* 0x0000001e00247202 */ /* 0x000fce0000000f00 */
[----:B------:R-:W-:Y:S05]  /*afc0*/  WARPSYNC.COLLECTIVE R26, `(.L_x_1047) ;  /* 0x000000001a087348 */ /* 0x000fea0003c00000 */
[----:B------:R0:W1:Y:S02]  /*afd0*/  SHFL.BFLY P2, R30, R29, R28, R27 ;  /* 0x0c00001c1d1e7389 */ /* 0x000064000004001b */
[----:B01----:R-:W-:Y:S01]  /*afe0*/  ENDCOLLECTIVE ;  /* 0x000000000000791b */ /* 0x003fe20003800000 */
.L_x_1047:
[----:B------:R-:W-:-:S05]  /*aff0*/  FADD.FTZ R36, R33, R36 ;  /* 0x0000002421247221 */ /* 0x000fca0000010000 */
[----:B------:R-:W-:Y:S02]  /*b000*/  MOV R29, R36 ;  /* 0x00000024001d7202 */ /* 0x000fe40000000f00 */
[----:B------:R-:W-:-:S07]  /*b010*/  MOV R18, R30 ;  /* 0x0000001e00127202 */ /* 0x000fce0000000f00 */
[----:B------:R-:W-:Y:S05]  /*b020*/  WARPSYNC.COLLECTIVE R26, `(.L_x_1048) ;  /* 0x000000001a087348 */ /* 0x000fea0003c00000 */
[----:B------:R0:W1:Y:S02]  /*b030*/  SHFL.BFLY P2, R30, R29, R28, R27 ;  /* 0x0c00001c1d1e7389 */ /* 0x000064000004001b */
[----:B01----:R-:W-:Y:S01]  /*b040*/  ENDCOLLECTIVE ;  /* 0x000000000000791b */ /* 0x003fe20003800000 */
.L_x_1048:
        /* <DEDUP_REMOVED lines=8> */
.L_x_1049:
[----:B------:R-:W-:Y:S01]  /*b0d0*/  FADD.FTZ R36, R36, R21 ;  /* 0x0000001524247221 */ /* 0x000fe20000010000 */
[----:B------:R-:W-:-:S04]  /*b0e0*/  HFMA2.MMA R21, -RZ, RZ, 0, 0 ;  /* 0x00000000ff157435 */ /* 0x000fc800000001ff */
[----:B------:R-:W-:Y:S02]  /*b0f0*/  MOV R29, R36 ;  /* 0x00000024001d7202 */ /* 0x000fe40000000f00 */
[----:B------:R-:W-:-:S07]  /*b100*/  MOV R34, R30 ;  /* 0x0000001e00227202 */ /* 0x000fce0000000f00 */
[----:B------:R-:W-:Y:S05]  /*b110*/  WARPSYNC.COLLECTIVE R26, `(.L_x_1050) ;  /* 0x000000001a087348 */ /* 0x000fea0003c00000 */
[----:B------:R0:W1:Y:S02]  /*b120*/  SHFL.BFLY P2, R30, R29, R28, R27 ;  /* 0x0c00001c1d1e7389 */ /* 0x000064000004001b */
[----:B01----:R-:W-:Y:S01]  /*b130*/  ENDCOLLECTIVE ;  /* 0x000000000000791b */ /* 0x003fe20003800000 */
.L_x_1050:
[----:B------:R-:W-:Y:S01]  /*b140*/  FADD.FTZ R34, R35, R34 ;  /* 0x0000002223227221 */ /* 0x000fe20000010000 */
[----:B------:R-:W-:Y:S01]  /*b150*/  HFMA2.MMA R28, -RZ, RZ, 0, 4.76837158203125e-07 ;  /* 0x00000008ff1c7435 */ /* 0x000fe200000001ff */
[----:B------:R-:W-:Y:S02]  /*b160*/  MOV R29, R24 ;  /* 0x00000018001d7202 */ /* 0x000fe40000000f00 */
[----:B------:R-:W-:-:S08]  /*b170*/  MOV R33, R30 ;  /* 0x0000001e00217202 */ /* 0x000fd00000000f00 */
[----:B------:R-:W-:Y:S05]  /*b180*/  WARPSYNC.COLLECTIVE R26, `(.L_x_1051) ;  /* 0x000000001a087348 */ /* 0x000fea0003c00000 */
[----:B------:R0:W1:Y:S02]  /*b190*/  SHFL.BFLY P2, R30, R29, R28, R27 ;  /* 0x0c00001c1d1e7389 */ /* 0x000064000004001b */
[----:B01----:R-:W-:Y:S01]  /*b1a0*/  ENDCOLLECTIVE ;  /* 0x000000000000791b */ /* 0x003fe20003800000 */
.L_x_1051:
[----:B------:R-:W-:Y:S01]  /*b1b0*/  FADD.FTZ R33, R36, R33 ;  /* 0x0000002124217221 */ /* 0x000fe20000010000 */
[----:B------:R-:W-:Y:S02]  /*b1c0*/  MOV R29, R23 ;  /* 0x00000017001d7202 */ /* 0x000fe40000000f00 */
[----:B------:R-:W-:-:S07]  /*b1d0*/  MOV R37, R30 ;  /* 0x0000001e00257202 */ /* 0x000fce0000000f00 */
[----:B------:R-:W-:Y:S05]  /*b1e0*/  WARPSYNC.COLLECTIVE R26, `(.L_x_1052) ;  /* 0x000000001a087348 */ /* 0x000fea0003c00000 */
[----:B------:R0:W1:Y:S02]  /*b1f0*/  SHFL.BFLY P2, R30, R29, R28, R27 ;  /* 0x0c00001c1d1e7389 */ /* 0x000064000004001b */
[----:B01----:R-:W-:Y:S01]  /*b200*/  ENDCOLLECTIVE ;  /* 0x000000000000791b */ /* 0x003fe20003800000 */
.L_x_1052:
        /* <DEDUP_REMOVED lines=8> */
.L_x_1053:
        /* <DEDUP_REMOVED lines=8> */
.L_x_1054:
[----:B------:R-:W-:Y:S01]  /*b310*/  FADD.FTZ R38, R25, R38 ;  /* 0x0000002619267221 */ /* 0x000fe20000010000 */
[----:B------:R-:W-:-:S04]  /*b320*/  HFMA2.MMA R28, -RZ, RZ, 0, 1.1920928955078125e-07 ;  /* 0x00000002ff1c7435 */ /* 0x000fc800000001ff */
[----:B------:R-:W-:Y:S02]  /*b330*/  MOV R29, R38 ;  /* 0x00000026001d7202 */ /* 0x000fe40000000f00 */
[----:B------:R-:W-:Y:S02]  /*b340*/  MOV R37, R30 ;  /* 0x0000001e00257202 */ /* 0x000fe40000000f00 */
[----:B------:R-:W-:-:S03]  /*b350*/  @!P0 LEA R30, R10, UR4, 0x7 ;  /* 0x000000040a1e8c11 */ /* 0x000fc6000f8e38ff */
[----:B------:R-:W-:Y:S01]  /*b360*/  FADD.FTZ R37, R32, R37 ;  /* 0x0000002520257221 */ /* 0x000fe20000010000 */
[----:B------:R-:W-:-:S07]  /*b370*/  @!P0 LEA R39, R23, R30, 0x2 ;  /* 0x0000001e17278211 */ /* 0x000fce00078e10ff */
[----:B------:R-:W-:Y:S05]  /*b380*/  WARPSYNC.COLLECTIVE R26, `(.L_x_1055) ;  /* 0x000000001a087348 */ /* 0x000fea0003c00000 */
[----:B------:R0:W1:Y:S02]  /*b390*/  SHFL.BFLY P2, R30, R29, R28, R27 ;  /* 0x0c00001c1d1e7389 */ /* 0x000064000004001b */
[----:B01----:R-:W-:Y:S01]  /*b3a0*/  ENDCOLLECTIVE ;  /* 0x000000000000791b */ /* 0x003fe20003800000 */
.L_x_1055:
[----:B------:R0:W1:Y:S04]  /*b3b0*/  @!P0 LDS R22, [R39] ;  /* 0x0000000027168984 */ /* 0x0000680000000800 */
[----:B------:R0:W2:Y:S01]  /*b3c0*/  @!P0 LDS R20, [R39+0x500] ;  /* 0x0005000027148984 */ /* 0x0000a20000000800 */
[----:B------:R-:W-:Y:S02]  /*b3d0*/  MOV R29, R37 ;  /* 0x00000025001d7202 */ /* 0x000fe40000000f00 */
[----:B------:R-:W-:-:S07]  /*b3e0*/  MOV R23, R30 ;  /* 0x0000001e00177202 */ /* 0x000fce0000000f00 */
[----:B012---:R-:W-:Y:S05]  /*b3f0*/  WARPSYNC.COLLECTIVE R26, `(.L_x_1056) ;  /* 0x000000001a087348 */ /* 0x007fea0003c00000 */
[----:B------:R3:W4:Y:S02]  /*b400*/  SHFL.BFLY P2, R30, R29, R28, R27 ;  /* 0x0c00001c1d1e7389 */ /* 0x000724000004001b */
[----:B01234-:R-:W-:Y:S01]  /*b410*/  ENDCOLLECTIVE ;  /* 0x000000000000791b */ /* 0x01ffe20003800000 */
.L_x_1056:
        /* <DEDUP_REMOVED lines=9> */
.L_x_1057:
        /* <DEDUP_REMOVED lines=9> */
.L_x_1058:
[----:B------:R-:W-:Y:S01]  /*b540*/  FADD.FTZ R38, R38, R39 ;  /* 0x0000002726267221 */ /* 0x000fe20000010000 */
[----:B------:R-:W-:Y:S01]  /*b550*/  HFMA2.MMA R28, -RZ, RZ, 0, 4.76837158203125e-07 ;  /* 0x00000008ff1c7435 */ /* 0x000fe200000001ff */
[----:B------:R-:W-:Y:S02]  /*b560*/  MOV R29, R21 ;  /* 0x00000015001d7202 */ /* 0x000fe40000000f00 */
[----:B------:R-:W-:-:S08]  /*b570*/  MOV R40, R30 ;  /* 0x0000001e00287202 */ /* 0x000fd00000000f00 */
[----:B------:R-:W-:Y:S05]  /*b580*/  WARPSYNC.COLLECTIVE R26, `(.L_x_1059) ;  /* 0x000000001a087348 */ /* 0x000fea0003c00000 */
[----:B------:R0:W1:Y:S02]  /*b590*/  SHFL.BFLY P2, R30, R29, R28, R27 ;  /* 0x0c00001c1d1e7389 */ /* 0x000064000004001b */
[----:B01----:R-:W-:Y:S01]  /*b5a0*/  ENDCOLLECTIVE ;  /* 0x000000000000791b */ /* 0x003fe20003800000 */
.L_x_1059:
[----:B------:R-:W-:Y:S01]  /*b5b0*/  FADD.FTZ R37, R37, R40 ;  /* 0x0000002825257221 */ /* 0x000fe20000010000 */
[----:B------:R-:W-:Y:S02]  /*b5c0*/  MOV R29, R18 ;  /* 0x00000012001d7202 */ /* 0x000fe40000000f00 */
[----:B------:R-:W-:-:S07]  /*b5d0*/  MOV R42, R30 ;  /* 0x0000001e002a7202 */ /* 0x000fce0000000f00 */
[----:B------:R-:W-:Y:S05]  /*b5e0*/  WARPSYNC.COLLECTIVE R26, `(.L_x_1060) ;  /* 0x000000001a087348 */ /* 0x000fea0003c00000 */
[----:B------:R0:W1:Y:S02]  /*b5f0*/  SHFL.BFLY P2, R30, R29, R28, R27 ;  /* 0x0c00001c1d1e7389 */ /* 0x000064000004001b */
[----:B01----:R-:W-:Y:S01]  /*b600*/  ENDCOLLECTIVE ;  /* 0x000000000000791b */ /* 0x003fe20003800000 */
.L_x_1060:
[----:B------:R-:W-:Y:S01]  /*b610*/  FADD.FTZ R42, R42, R21 ;  /* 0x000000152a2a7221 */ /* 0x000fe20000010000 */
[----:B------:R-:W-:-:S04]  /*b620*/  HFMA2.MMA R28, -RZ, RZ, 0, 2.384185791015625e-07 ;  /* 0x00000004ff1c7435 */ /* 0x000fc800000001ff */
[----:B------:R-:W-:Y:S02]  /*b630*/  MOV R29, R42 ;  /* 0x0000002a001d7202 */ /* 0x000fe40000000f00 */
[----:B------:R-:W-:-:S07]  /*b640*/  MOV R23, R30 ;  /* 0x0000001e00177202 */ /* 0x000fce0000000f00 */
[----:B------:R-:W-:Y:S05]  /*b650*/  WARPSYNC.COLLECTIVE R26, `(.L_x_1061) ;  /* 0x000000001a087348 */ /* 0x000fea0003c00000 */
[----:B------:R0:W1:Y:S02]  /*b660*/  SHFL.BFLY P2, R30, R29, R28, R27 ;  /* 0x0c00001c1d1e7389 */ /* 0x000064000004001b */
[----:B01----:R-:W-:Y:S01]  /*b670*/  ENDCOLLECTIVE ;  /* 0x000000000000791b */ /* 0x003fe20003800000 */
.L_x_1061:
        /* <DEDUP_REMOVED lines=8> */
.L_x_1062:
        /* <DEDUP_REMOVED lines=12> */
.L_x_1063:
[----:B------:R-:W-:Y:S01]  /*b7c0*/  FADD.FTZ R31, R31, R20 ;  /* 0x000000141f1f7221 */ /* 0x000fe20000010000 */
[C---:B------:R-:W-:Y:S01]  /*b7d0*/  @!P0 IMAD.WIDE R14, R41.reuse, 0x2, R14 ;  /* 0x00000002290e8825 */ /* 0x040fe200078e020e */
[----:B------:R-:W0:Y:S03]  /*b7e0*/  @!P0 LDC.64 R20, c[0x0][0x218] ;  /* 0x00008600ff148b82 */ /* 0x000e260000000a00 */
[----:B------:R-:W-:Y:S02]  /*b7f0*/  MOV R29, R31 ;  /* 0x0000001f001d7202 */ /* 0x000fe40000000f00 */
[----:B------:R-:W-:Y:S02]  /*b800*/  MOV R43, R30 ;  /* 0x0000001e002b7202 */ /* 0x000fe40000000f00 */
[----:B------:R-:W-:Y:S02]  /*b810*/  @!P0 F2FP.BF16.F32.PACK_AB R30, RZ, R16 ;  /* 0x00000010ff1e823e */ /* 0x000fe400000010ff */
[----:B------:R-:W1:Y:S01]  /*b820*/  @!P0 LDC.64 R16, c[0x0][0x218] ;  /* 0x00008600ff108b82 */ /* 0x000e620000000a00 */
[----:B------:R-:W-:Y:S01]  /*b830*/  FADD.FTZ R42, R42, R43 ;  /* 0x0000002b2a2a7221 */ /* 0x000fe20000010000 */
[----:B------:R-:W-:Y:S01]  /*b840*/  PRMT R45, R30, 0x7610, R45 ;  /* 0x000076101e2d7816 */ /* 0x000fe2000000002d */
[----:B0-----:R-:W-:-:S07]  /*b850*/  @!P0 IMAD.WIDE R20, R41, 0x2, R20 ;  /* 0x0000000229148825 */ /* 0x001fce00078e0214 */
[----:B-1----:R-:W-:Y:S05]  /*b860*/  WARPSYNC.COLLECTIVE R26, `(.L_x_1064) ;  /* 0x000000001a087348 */ /* 0x002fea0003c00000 */
[----:B------:R0:W2:Y:S02]  /*b870*/  SHFL.BFLY P2, R30, R29, R28, R27 ;  /* 0x0c00001c1d1e7389 */ /* 0x0000a4000004001b */
[----:B012---:R-:W-:Y:S01]  /*b880*/  ENDCOLLECTIVE ;  /* 0x000000000000791b */ /* 0x007fe20003800000 */
.L_x_1064:
        /* <DEDUP_REMOVED lines=14> */
.L_x_1065:
        /* <DEDUP_REMOVED lines=11> */
.L_x_1066:
[----:B------:R-:W-:Y:S01]  /*ba20*/  FADD.FTZ R35, R42, R35 ;  /* 0x000000232a237221 */ /* 0x000fe20000010000 */
[----:B------:R-:W-:Y:S06]  /*ba30*/  BRA `(.L_x_1067) ;  /* 0xffffffe000d47947 */ /* 0x000fec000383ffff */
.L_x_1068:
        /* <DEDUP_REMOVED lines=12> */
.L_x_2451:


//--------------------- .text._ZN13group_norm_v218gn_bwd_cuda_kernelI13__nv_bfloat16Li320ELi1ELi16ELi160ELi64ELb1ELb1ELi64ELi320ELi320ELi4ELb1ELi144ELb0ELb0ELNS_15WgradSyncMethodE3ENS_16CompileConditionILi900EEEEEvPT_S6_S6_PKS5_S8_S8_S8_PKfflPfPj --------------------------
	.section	.text._ZN13group_norm_v218gn_bwd_cuda_kernelI13__nv_bfloat16Li320ELi1ELi16ELi160ELi64ELb1ELb1ELi64ELi320ELi320ELi4ELb1ELi144ELb0ELb0ELNS_15WgradSyncMethodE3ENS_16CompileConditionILi900EEEEEvPT_S6_S6_PKS5_S8_S8_S8_PKfflPfPj,"ax",@progbits
	.align	128
        .global         _ZN13group_norm_v218gn_bwd_cuda_kernelI13__nv_bfloat16Li320ELi1ELi16ELi160ELi64ELb1ELb1ELi64ELi320ELi320ELi4ELb1ELi144ELb0ELb0ELNS_15WgradSyncMethodE3ENS_16CompileConditionILi900EEEEEvPT_S6_S6_PKS5_S8_S8_S8_PKfflPfPj
        .type           _ZN13group_norm_v218gn_bwd_cuda_kernelI13__nv_bfloat16Li320ELi1ELi16ELi160ELi64ELb1ELb1ELi64ELi320ELi320ELi4ELb1ELi144ELb0ELb0ELNS_15WgradSyncMethodE3ENS_16CompileConditionILi900EEEEEvPT_S6_S6_PKS5_S8_S8_S8_PKfflPfPj,@function
        .size           _ZN13group_norm_v218gn_bwd_cuda_kernelI13__nv_bfloat16Li320ELi1ELi16ELi160ELi64ELb1ELb1ELi64ELi320ELi320ELi4ELb1ELi144ELb0ELb0ELNS_15WgradSyncMethodE3ENS_16CompileConditionILi900EEEEEvPT_S6_S6_PKS5_S8_S8_S8_PKfflPfPj,(.L_x_2452 - _ZN13group_norm_v218gn_bwd_cuda_kernelI13__nv_bfloat16Li320ELi1ELi16ELi160ELi64ELb1ELb1ELi64ELi320ELi320ELi4ELb1ELi144ELb0ELb0ELNS_15WgradSyncMethodE3ENS_16CompileConditionILi900EEEEEvPT_S6_S6_PKS5_S8_S8_S8_PKfflPfPj)
        .other          _ZN13group_norm_v218gn_bwd_cuda_kernelI13__nv_bfloat16Li320ELi1ELi16ELi160ELi64ELb1ELb1ELi64ELi320ELi320ELi4ELb1ELi144ELb0ELb0ELNS_15WgradSyncMethodE3ENS_16CompileConditionILi900EEEEEvPT_S6_S6_PKS5_S8_S8_S8_PKfflPfPj,@"STO_CUDA_ENTRY STV_DEFAULT"
_ZN13group_norm_v218gn_bwd_cuda_kernelI13__nv_bfloat16Li320ELi1ELi16ELi160ELi64ELb1ELb1ELi64ELi320ELi320ELi4ELb1ELi144ELb0ELb0ELNS_15WgradSyncMethodE3ENS_16CompileConditionILi900EEEEEvPT_S6_S6_PKS5_S8_S8_S8_PKfflPfPj:
.text._ZN13group_norm_v218gn_bwd_cuda_kernelI13__nv_bfloat16Li320ELi1ELi16ELi160ELi64ELb1ELb1ELi64ELi320ELi320ELi4ELb1ELi144ELb0ELb0ELNS_15WgradSyncMethodE3ENS_16CompileConditionILi900EEEEEvPT_S6_S6_PKS5_S8_S8_S8_PKfflPfPj:
[----:B------:R-:W-:Y:S08]  /*0000*/  LDC R1, c[0x0][0x28] ;  /* 0x00000a00ff017b82 */ /* 0x000ff00000000800 */
[----:B------:R-:W0:Y:S01]  /*0010*/  S2UR UR11, SR_CTAID.Y ;  /* 0x00000000000b79c3 */ /* 0x000e220000002600 */
[----:B------:R-:W-:Y:S01]  /*0020*/  ULDC.64 UR12, c[0x0][0x258] ;  /* 0x00009600000c7ab9 */ /* 0x000fe20000000a00 */
[----:B------:R-:W-:Y:S01]  /*0030*/  ULDC.64 UR16, c[0x0][0x208] ;  /* 0x0000820000107ab9 */ /* 0x000fe20000000a00 */
[----:B------:R-:W-:-:S02]  /*0040*/  USHF.L.U32 UR19, UR12, 0x3, URZ ;  /* 0x000000030c137899 */ /* 0x000fc4000800063f */
[----:B------:R-:W-:Y:S01]  /*0050*/  USHF.L.U64.HI UR12, UR12, 0x3, UR13 ;  /* 0x000000030c0c7899 */ /* 0x000fe2000801020d */
[----:B------:R-:W-:Y:S01]  /*0060*/  UMOV UR5, URZ ;  /* 0x0000003f00057c82 */ /* 0x000fe20008000000 */
[----:B0-----:R-:W-:Y:S02]  /*0070*/  UISETP.GT.U32.AND UP0, UPT, UR19, UR11, UPT ;  /* 0x0000000b1300728c */ /* 0x001fe4000bf04070 */
[----:B------:R-:W-:Y:S02]  /*0080*/  ULOP3.LUT UR20, UR11, 0x7, URZ, 0xc0, !UPT ;  /* 0x000000070b147892 */ /* 0x000fe4000f8ec03f */
[----:B------:R-:W-:-:S06]  /*0090*/  UISETP.GT.AND.EX UP0, UPT, UR12, URZ, UPT, UP0 ;  /* 0x0000003f0c00728c */ /* 0x000fcc000bf04300 */
[----:B------:R-:W-:-:S13]  /*00a0*/  PLOP3.LUT P0, PT, PT, PT, UP0, 0x80, 0x0 ;  /* 0x000000000000781c */ /* 0x000fda0003f0f008 */
[----:B------:R-:W-:Y:S05]  /*00b0*/  @P0 BRA `(.L_x_1069) ;  /* 0x00000000006c0947 */ /* 0x000fea0003800000 */
[----:B------:R-:W0:Y:S01]  /*00c0*/  S2R R0, SR_TID.X ;  /* 0x0000000000007919 */ /* 0x000e220000002100 */
[----:B------:R-:W-:Y:S01]  /*00d0*/  BAR.SYNC.DEFER_BLOCKING 0x0 ;  /* 0x0000000000007b1d */ /* 0x000fe20000010000 */
[----:B0-----:R-:W-:-:S13]  /*00e0*/  ISETP.NE.AND P0, PT, R0, RZ, PT ;  /* 0x000000ff0000720c */ /* 0x001fda0003f05270 */
[----:B------:R-:W-:Y:S05]  /*00f0*/  @P0 BRA `(.L_x_1070) ;  /* 0x0000000000500947 */ /* 0x000fea0003800000 */
[----:B------:R-:W0:Y:S01]  /*0100*/  S2UR UR7, SR_CTAID.X ;  /* 0x00000000000779c3 */ /* 0x000e220000002500 */
[----:B------:R-:W-:Y:S01]  /*0110*/  USHF.R.U32.HI UR6, URZ, 0x3, UR11 ;  /* 0x000000033f067899 */ /* 0x000fe2000801160b */
[----:B------:R-:W-:Y:S01]  /*0120*/  MOV R5, 0x7fffffef ;  /* 0x7fffffef00057802 */ /* 0x000fe20000000f00 */
[----:B------:R-:W-:-:S04]  /*0130*/  ULOP3.LUT UR4, UR20, 0x90, URZ, 0xfc, !UPT ;  /* 0x0000009014047892 */ /* 0x000fc8000f8efc3f */
[----:B------:R-:W-:Y:S01]  /*0140*/  IADD3 R0, RZ, -UR6, RZ ;  /* 0x80000006ff007c10 */ /* 0x000fe2000fffe0ff */
[----:B------:R-:W1:Y:S01]  /*0150*/  LDC.64 R2, c[0x0][0x268] ;  /* 0x00009a00ff027b82 */ /* 0x000e620000000a00 */
[----:B------:R-:W-:Y:S02]  /*0160*/  MOV R7, UR4 ;  /* 0x0000000400077c02 */ /* 0x000fe40008000f00 */
[----:B0-----:R-:W-:-:S04]  /*0170*/  ISETP.NE.AND P0, PT, R0, UR7, PT ;  /* 0x0000000700007c0c */ /* 0x001fc8000bf05270 */
[----:B------:R-:W-:Y:S01]  /*0180*/  SEL R5, R5, 0x1, !P0 ;  /* 0x0000000105057807 */ /* 0x000fe20004000000 */
[----:B-1----:R-:W-:Y:S01]  /*0190*/  IMAD.WIDE.U32 R2, R7, 0x4, R2 ;  /* 0x0000000407027825 */ /* 0x002fe200078e0002 */
[----:B------:R-:W-:Y:S06]  /*01a0*/  MEMBAR.ALL.GPU ;  /* 0x0000000000007992 */ /* 0x000fec000000a000 */
[----:B------:R-:W-:-:S00]  /*01b0*/  ERRBAR ;  /* 0x00000000000079ab */ /* 0x000fc00000000000 */
[----:B------:R-:W-:Y:S06]  /*01c0*/  CGAERRBAR ;  /* 0x00000000000075ab */ /* 0x000fec0000000000 */
[----:B------:R0:W5:Y:S02]  /*01d0*/  ATOM.E.ADD.STRONG.GPU PT, R5, desc[UR16][R2.64], R5 ;  /* 0x000000050205798a */ /* 0x00016400081ee1d0 */
.L_x_1071:
[----:B------:R-:W2:Y:S04]  /*01e0*/  LD.E.STRONG.GPU R0, desc[UR16][R2.64] ;  /* 0x0000001002007980 */ /* 0x000ea8000c10f900 */
[----:B--2---:R-:W-:Y:S01]  /*01f0*/  CCTL.IVALL ;  /* 0x00000000ff00798f */ /* 0x004fe20002000000 */
[----:B------:R-:W-:Y:S05]  /*0200*/  YIELD ;  /* 0x0000000000007946 */ /* 0x000fea0003800000 */
[----:B-----5:R-:W-:-:S04]  /*0210*/  LOP3.LUT R0, R0, R5, RZ, 0x3c, !PT ;  /* 0x0000000500007212 */ /* 0x020fc800078e3cff */
[----:B------:R-:W-:-:S13]  /*0220*/  ISETP.GT.AND P0, PT, R0, -0x1, PT ;  /* 0xffffffff0000780c */ /* 0x000fda0003f04270 */
[----:B------:R-:W-:Y:S05]  /*0230*/  @P0 BRA `(.L_x_1071) ;  /* 0xfffffffc00e80947 */ /* 0x000fea000383ffff */
.L_x_1070:
[----:B------:R-:W-:Y:S05]  /*0240*/  WARPSYNC.ALL ;  /* 0x0000000000007948 */ /* 0x000fea0003800000 */
[----:B------:R-:W-:Y:S06]  /*0250*/  BAR.SYNC.DEFER_BLOCKING 0x0 ;  /* 0x0000000000007b1d */ /* 0x000fec0000010000 */
[----:B------:R-:W-:Y:S05]  /*0260*/  BRA `(.L_x_1072) ;  /* 0x000000ac00c87947 */ /* 0x000fea0003800000 */
.L_x_1069:
[----:B------:R-:W0:Y:S01]  /*0270*/  S2R R0, SR_TID.X ;  /* 0x0000000000007919 */ /* 0x000e220000002100 */
[----:B------:R-:W1:Y:S01]  /*0280*/  S2UR UR10, SR_CgaCtaId ;  /* 0x00000000000a79c3 */ /* 0x000e620000008800 */
[----:B------:R-:W-:Y:S01]  /*0290*/  USHF.R.U32.HI UR14, URZ, 0x3, UR11 ;  /* 0x000000033f0e7899 */ /* 0x000fe2000801160b */
[----:B------:R-:W-:Y:S01]  /*02a0*/  CS2R R44, SRZ ;  /* 0x00000000002c7805 */ /* 0x000fe2000001ff00 */
[----:B------:R-:W-:Y:S01]  /*02b0*/  UMOV UR4, 0x400 ;  /* 0x0000040000047882 */ /* 0x000fe20000000000 */
[----:B------:R-:W-:Y:S01]  /*02c0*/  ULOP3.LUT UR8, UR20, 0x90, URZ, 0xfc, !UPT ;  /* 0x0000009014087892 */ /* 0x000fe2000f8efc3f */
[----:B------:R-:W-:Y:S01]  /*02d0*/  CS2R R46, SRZ ;  /* 0x00000000002e7805 */ /* 0x000fe2000001ff00 */
[----:B------:R-:W-:Y:S01]  /*02e0*/  UIADD3 UR18, -UR14, URZ, URZ ;  /* 0x0000003f0e127290 */ /* 0x000fe2000fffe13f */
[----:B------:R-:W-:Y:S01]  /*02f0*/  CS2R R48, SRZ ;  /* 0x0000000000307805 */ /* 0x000fe2000001ff00 */
[----:B------:R-:W2:Y:S01]  /*0300*/  S2UR UR15, SR_CTAID.X ;  /* 0x00000000000f79c3 */ /* 0x000ea20000002500 */
[----:B------:R-:W-:Y:S01]  /*0310*/  ULDC.64 UR6, c[0x0][0x268] ;  /* 0x00009a0000067ab9 */ /* 0x000fe20000000a00 */
[----:B------:R-:W-:Y:S01]  /*0320*/  CS2R R50, SRZ ;  /* 0x0000000000327805 */ /* 0x000fe2000001ff00 */
[----:B------:R-:W-:-:S02]  /*0330*/  UIMAD.WIDE.U32 UR6, UR8, 0x4, UR6 ;  /* 0x00000004080678a5 */ /* 0x000fc4000f8e0006 */
[----:B------:R-:W-:Y:S01]  /*0340*/  UIADD3 UR8, UR4, 0x2800, URZ ;  /* 0x0000280004087890 */ /* 0x000fe2000fffe03f */
[----:B------:R-:W-:Y:S01]  /*0350*/  UMOV UR13, 0x7fffffef ;  /* 0x7fffffef000d7882 */ /* 0x000fe20000000000 */
[----:B-1----:R-:W-:Y:S02]  /*0360*/  ULEA UR9, UR10, UR4, 0x18 ;  /* 0x000000040a097291 */ /* 0x002fe4000f8ec03f */
[----:B------:R-:W-:Y:S01]  /*0370*/  ULEA UR8, UR10, UR8, 0x18 ;  /* 0x000000080a087291 */ /* 0x000fe2000f8ec03f */
[----:B------:R-:W-:Y:S01]  /*0380*/  UMOV UR4, URZ ;  /* 0x0000003f00047c82 */ /* 0x000fe20008000000 */
[----:B0-----:R-:W-:Y:S01]  /*0390*/  SHF.R.S32.HI R3, RZ, 0x1f, R0 ;  /* 0x0000001fff037819 */ /* 0x001fe20000011400 */
[----:B--2---:R-:W-:-:S03]  /*03a0*/  UISETP.NE.AND UP0, UPT, UR15, UR18, UPT ;  /* 0x000000120f00728c */ /* 0x004fc6000bf05270 */
[----:B------:R-:W-:-:S04]  /*03b0*/  LEA.HI R4, R3, R0, RZ, 0x2 ;  /* 0x0000000003047211 */ /* 0x000fc800078f10ff */
[----:B------:R-:W-:-:S04]  /*03c0*/  SHF.R.S32.HI R2, RZ, 0x2, R4 ;  /* 0x00000002ff027819 */ /* 0x000fc80000011404 */
[C---:B------:R-:W-:Y:S02]  /*03d0*/  IADD3 R5, R2.reuse, 0x50, RZ ;  /* 0x0000005002057810 */ /* 0x040fe40007ffe0ff */
[----:B------:R-:W-:Y:S02]  /*03e0*/  IADD3 R8, R2, 0xa0, RZ ;  /* 0x000000a002087810 */ /* 0x000fe40007ffe0ff */
[----:B------:R-:W-:Y:S02]  /*03f0*/  SHF.R.S32.HI R6, RZ, 0x1f, R5 ;  /* 0x0000001fff067819 */ /* 0x000fe40000011405 */
[----:B------:R-:W-:Y:S02]  /*0400*/  SHF.R.S32.HI R9, RZ, 0x1f, R8 ;  /* 0x0000001fff097819 */ /* 0x000fe40000011408 */
[----:B------:R-:W-:Y:S02]  /*0410*/  LEA.HI R7, R6, R5, RZ, 0x2 ;  /* 0x0000000506077211 */ /* 0x000fe400078f10ff */
[----:B------:R-:W-:-:S02]  /*0420*/  IADD3 R10, R2, 0xf0, RZ ;  /* 0x000000f0020a7810 */ /* 0x000fc40007ffe0ff */
[----:B------:R-:W-:Y:S02]  /*0430*/  LEA.HI R5, R3, R0, RZ, 0x4 ;  /* 0x0000000003057211 */ /* 0x000fe400078f20ff */
[----:B------:R-:W-:Y:S02]  /*0440*/  LOP3.LUT R3, R4, 0xfffffffc, RZ, 0xc0, !PT ;  /* 0xfffffffc04037812 */ /* 0x000fe400078ec0ff */
[----:B------:R-:W-:Y:S02]  /*0450*/  LEA.HI R9, R9, R8, RZ, 0x2 ;  /* 0x0000000809097211 */ /* 0x000fe400078f10ff */
[----:B------:R-:W-:Y:S02]  /*0460*/  SHF.R.S32.HI R11, RZ, 0x1f, R10 ;  /* 0x0000001fff0b7819 */ /* 0x000fe4000001140a */
[----:B------:R-:W-:Y:S02]  /*0470*/  SHF.R.U32.HI R5, RZ, 0x4, R5 ;  /* 0x00000004ff057819 */ /* 0x000fe40000011605 */
[----:B------:R-:W-:-:S02]  /*0480*/  IADD3 R6, -R3, R0, RZ ;  /* 0x0000000003067210 */ /* 0x000fc40007ffe1ff */
[----:B------:R-:W-:Y:S02]  /*0490*/  SHF.R.U32.HI R9, RZ, 0x2, R9 ;  /* 0x00000002ff097819 */ /* 0x000fe40000011609 */
[----:B------:R-:W-:Y:S02]  /*04a0*/  LEA.HI R11, R11, R10, RZ, 0x2 ;  /* 0x0000000a0b0b7211 */ /* 0x000fe400078f10ff */
[C---:B------:R-:W-:Y:S02]  /*04b0*/  LOP3.LUT R3, R6.reuse, 0x3, R5, 0x78, !PT ;  /* 0x0000000306037812 */ /* 0x040fe400078e7805 */
[----:B------:R-:W-:Y:S02]  /*04c0*/  LOP3.LUT R5, R6, 0x3, R9, 0x78, !PT ;  /* 0x0000000306057812 */ /* 0x000fe400078e7809 */
[----:B------:R-:W-:Y:S02]  /*04d0*/  SHF.R.U32.HI R7, RZ, 0x2, R7 ;  /* 0x00000002ff077819 */ /* 0x000fe40000011607 */
[----:B------:R-:W-:-:S02]  /*04e0*/  SHF.L.U32 R9, R0, 0x1, RZ ;  /* 0x0000000100097819 */ /* 0x000fc400000006ff */
[----:B------:R-:W-:Y:S02]  /*04f0*/  SHF.R.U32.HI R11, RZ, 0x2, R11 ;  /* 0x00000002ff0b7819 */ /* 0x000fe4000001160b */
[C---:B------:R-:W-:Y:S02]  /*0500*/  LOP3.LUT R4, R6.reuse, 0x3, R7, 0x78, !PT ;  /* 0x0000000306047812 */ /* 0x040fe400078e7807 */
[C---:B------:R-:W-:Y:S02]  /*0510*/  LOP3.LUT R8, R9.reuse, 0x18, RZ, 0xc0, !PT ;  /* 0x0000001809087812 */ /* 0x040fe400078ec0ff */
[----:B------:R-:W-:Y:S02]  /*0520*/  LOP3.LUT R6, R6, 0x3, R11, 0x78, !PT ;  /* 0x0000000306067812 */ /* 0x000fe400078e780b */
[----:B------:R-:W-:Y:S01]  /*0530*/  MOV R11, UR14 ;  /* 0x0000000e000b7c02 */ /* 0x000fe20008000f00 */
[----:B------:R-:W-:Y:S01]  /*0540*/  USEL UR14, UR13, 0x1, !UP0 ;  /* 0x000000010d0e7887 */ /* 0x000fe2000c000000 */
[----:B------:R-:W-:-:S02]  /*0550*/  LOP3.LUT R16, R9, 0x18, RZ, 0xc, !PT ;  /* 0x0000001809107812 */ /* 0x000fc400078e0cff */
[----:B------:R-:W-:Y:S01]  /*0560*/  LEA R9, R0, UR9, 0x5 ;  /* 0x0000000900097c11 */ /* 0x000fe2000f8e28ff */
[----:B------:R-:W-:Y:S01]  /*0570*/  IMAD R10, R11, 0xa00, R0 ;  /* 0x00000a000b0a7824 */ /* 0x000fe200078e0200 */
[C---:B------:R-:W-:Y:S02]  /*0580*/  LOP3.LUT R12, R8.reuse, 0x8, RZ, 0x3c, !PT ;  /* 0x00000008080c7812 */ /* 0x040fe400078e3cff */
[----:B------:R-:W-:Y:S02]  /*0590*/  LOP3.LUT R14, R8, 0x10, RZ, 0x3c, !PT ;  /* 0x00000010080e7812 */ /* 0x000fe400078e3cff */
[----:B------:R-:W-:Y:S02]  /*05a0*/  LOP3.LUT R7, R0, 0x3, RZ, 0xc0, !PT ;  /* 0x0000000300077812 */ /* 0x000fe400078ec0ff */
[C---:B------:R-:W-:Y:S02]  /*05b0*/  IADD3 R11, R9.reuse, R16, RZ ;  /* 0x00000010090b7210 */ /* 0x040fe40007ffe0ff */
[----:B------:R-:W-:-:S02]  /*05c0*/  IADD3 R12, R9, R12, RZ ;  /* 0x0000000c090c7210 */ /* 0x000fc40007ffe0ff */
[----:B------:R-:W-:-:S07]  /*05d0*/  IADD3 R13, R9, R14, RZ ;  /* 0x0000000e090d7210 */ /* 0x000fce0007ffe0ff */
.L_x_1082:
[----:B---3--:R-:W-:Y:S01]  /*05e0*/  IMAD.WIDE.U32 R14, R0, -0x33333333, RZ ;  /* 0xcccccccd000e7825 */ /* 0x008fe200078e00ff */
[----:B------:R-:W-:Y:S01]  /*05f0*/  ULOP3.LUT UR10, UR11, 0x7, URZ, 0xc0, !UPT ;  /* 0x000000070b0a7892 */ /* 0x000fe2000f8ec03f */
[----:B------:R-:W0:Y:S01]  /*0600*/  LDC.64 R54, c[0x0][0x238] ;  /* 0x00008e00ff367b82 */ /* 0x000e220000000a00 */
[----:B------:R-:W-:Y:S02]  /*0610*/  USHF.R.U64 UR15, UR11, 0x3, UR5 ;  /* 0x000000030b0f7899 */ /* 0x000fe40008001205 */
[----:B------:R-:W-:Y:S01]  /*0620*/  SHF.R.U32.HI R41, RZ, 0x6, R15 ;  /* 0x00000006ff297819 */ /* 0x000fe2000001160f */
[----:B------:R-:W-:Y:S02]  /*0630*/  UIMAD UR13, UR10, 0x140, URZ ;  /* 0x000001400a0d78a4 */ /* 0x000fe4000f8e023f */
[----:B------:R-:W-:Y:S01]  /*0640*/  USHF.R.U32.HI UR10, URZ, 0x3, UR5 ;  /* 0x000000033f0a7899 */ /* 0x000fe20008011605 */
[----:B------:R-:W-:Y:S01]  /*0650*/  MOV R21, UR15 ;  /* 0x0000000f00157c02 */ /* 0x000fe20008000f00 */
[C---:B------:R-:W-:Y:S01]  /*0660*/  IMAD R58, R41.reuse, -0x50, R0 ;  /* 0xffffffb0293a7824 */ /* 0x040fe200078e0200 */
[----:B------:R-:W-:Y:S01]  /*0670*/  ULDC.64 UR22, c[0x0][0x248] ;  /* 0x0000920000167ab9 */ /* 0x000fe20000000a00 */
[----:B------:R-:W1:Y:S01]  /*0680*/  LDC.64 R16, c[0x0][0x240] ;  /* 0x00009000ff107b82 */ /* 0x000e620000000a00 */
[----:B------:R-:W-:Y:S01]  /*0690*/  IMAD R23, R41, 0xa00, RZ ;  /* 0x00000a0029177824 */ /* 0x000fe200078e02ff */
[----:B------:R-:W-:Y:S01]  /*06a0*/  MOV R20, UR10 ;  /* 0x0000000a00147c02 */ /* 0x000fe20008000f00 */
[----:B------:R-:W-:Y:S01]  /*06b0*/  UIMAD UR10, UR10, 0x28000, URZ ;  /* 0x000280000a0a78a4 */ /* 0x000fe2000f8e023f */
[----:B------:R-:W-:-:S04]  /*06c0*/  LEA R58, R58, UR13, 0x2 ;  /* 0x0000000d3a3a7c11 */ /* 0x000fc8000f8e10ff */
[----:B------:R-:W-:Y:S01]  /*06d0*/  SHF.R.S32.HI R59, RZ, 0x1f, R58 ;  /* 0x0000001fff3b7819 */ /* 0x000fe2000001143a */
[----:B------:R-:W-:-:S04]  /*06e0*/  IMAD.WIDE.U32 R160, R58, -0x33333333, RZ ;  /* 0xcccccccd3aa07825 */ /* 0x000fc800078e00ff */
[----:B------:R-:W-:Y:S01]  /*06f0*/  IMAD.WIDE.U32 R14, R21, 0x28000, R58 ;  /* 0x00028000150e7825 */ /* 0x000fe200078e003a */
[----:B------:R-:W-:-:S04]  /*0700*/  SHF.R.U32.HI R160, RZ, 0x7, R161 ;  /* 0x00000007ffa07819 */ /* 0x000fc800000116a1 */
[----:B------:R-:W-:Y:S02]  /*0710*/  LEA R19, P0, R21, R160, 0x4 ;  /* 0x000000a015137211 */ /* 0x000fe400078020ff */
[----:B------:R-:W-:Y:S02]  /*0720*/  IADD3 R18, P1, R23, R14, RZ ;  /* 0x0000000e17127210 */ /* 0x000fe40007f3e0ff */
[----:B------:R-:W-:Y:S02]  /*0730*/  LEA.HI.X R20, R21, RZ, R20, 0x4, P0 ;  /* 0x000000ff15147211 */ /* 0x000fe400000f2414 */
[----:B------:R-:W-:Y:S02]  /*0740*/  LEA R52, P0, R19, UR22, 0x3 ;  /* 0x0000001613347c11 */ /* 0x000fe4000f8018ff */
[----:B------:R-:W-:Y:S01]  /*0750*/  IADD3.X R15, R15, UR10, RZ, P1, !PT ;  /* 0x0000000a0f0f7c10 */ /* 0x000fe20008ffe4ff */
[----:B0-----:R-:W-:Y:S01]  /*0760*/  IMAD.WIDE R54, R58, 0x2, R54 ;  /* 0x000000023a367825 */ /* 0x001fe200078e0236 */
[----:B------:R-:W-:Y:S01]  /*0770*/  LEA.HI.X R53, R19, UR23, R20, 0x3, P0 ;  /* 0x0000001713357c11 */ /* 0x000fe200080f1c14 */
[----:B------:R-:W-:Y:S01]  /*0780*/  ULDC.64 UR22, c[0x0][0x230] ;  /* 0x00008c0000167ab9 */ /* 0x000fe20000000a00 */
[C---:B------:R-:W-:Y:S01]  /*0790*/  SHF.L.U32 R14, R18.reuse, 0x1, RZ ;  /* 0x00000001120e7819 */ /* 0x040fe200000006ff */
[----:B------:R-:W-:Y:S01]  /*07a0*/  ULDC UR10, c[0x0][0x250] ;  /* 0x00009400000a7ab9 */ /* 0x000fe20000000800 */
[----:B------:R-:W-:Y:S01]  /*07b0*/  SHF.L.U64.HI R15, R18, 0x1, R15 ;  /* 0x00000001120f7819 */ /* 0x000fe2000001020f */
[----:B-1----:R-:W-:Y:S01]  /*07c0*/  IMAD.WIDE R58, R58, 0x2, R16 ;  /* 0x000000023a3a7825 */ /* 0x002fe200078e0210 */
[----:B------:R-:W2:Y:S01]  /*07d0*/  LDG.E.64.CONSTANT R52, desc[UR16][R52.64] ;  /* 0x0000001034347981 */ /* 0x000ea2000c1e9b00 */
[----:B------:R-:W-:-:S03]  /*07e0*/  IADD3 R110, P0, R14, UR22, RZ ;  /* 0x000000160e6e7c10 */ /* 0x000fc6000ff1e0ff */
[----:B------:R-:W3:Y:S01]  /*07f0*/  LDG.E.64.CONSTANT R54, desc[UR16][R54.64] ;  /* 0x0000001036367981 */ /* 0x000ee2000c1e9b00 */
[----:B------:R-:W-:Y:S01]  /*0800*/  IADD3.X R111, R15, UR23, RZ, P0, !PT ;  /* 0x000000170f6f7c10 */ /* 0x000fe200087fe4ff */
[----:B------:R-:W-:Y:S02]  /*0810*/  ULDC.64 UR22, c[0x0][0x228] ;  /* 0x00008a0000167ab9 */ /* 0x000fe40000000a00 */
[----:B------:R-:W4:Y:S04]  /*0820*/  LDG.E.64.CONSTANT R58, desc[UR16][R58.64] ;  /* 0x000000103a3a7981 */ /* 0x000f28000c1e9b00 */
[----:B------:R-:W5:Y:S04]  /*0830*/  LDG.E.64.CONSTANT R56, desc[UR16][R110.64] ;  /* 0x000000106e387981 */ /* 0x000f68000c1e9b00 */
[----:B------:R-:W4:Y:S01]  /*0840*/  LDG.E.64.CONSTANT R60, desc[UR16][R110.64+0x5000] ;  /* 0x005000106e3c7981 */ /* 0x000f22000c1e9b00 */
[----:B------:R-:W-:-:S03]  /*0850*/  IADD3 R120, P0, R14, UR22, RZ ;  /* 0x000000160e787c10 */ /* 0x000fc6000ff1e0ff */
[----:B------:R-:W4:Y:S01]  /*0860*/  LDG.E.64.CONSTANT R64, desc[UR16][R110.64+0xa000] ;  /* 0x00a000106e407981 */ /* 0x000f22000c1e9b00 */
[----:B------:R-:W-:-:S03]  /*0870*/  IADD3.X R121, R15, UR23, RZ, P0, !PT ;  /* 0x000000170f797c10 */ /* 0x000fc600087fe4ff */
[----:B------:R-:W4:Y:S04]  /*0880*/  LDG.E.64.CONSTANT R66, desc[UR16][R110.64+0xf000] ;  /* 0x00f000106e427981 */ /* 0x000f28000c1e9b00 */
[----:B------:R-:W4:Y:S04]  /*0890*/  LDG.E.64.CONSTANT R62, desc[UR16][R120.64] ;  /* 0x00000010783e7981 */ /* 0x000f28000c1e9b00 */
[----:B------:R-:W4:Y:S04]  /*08a0*/  LDG.E.64.CONSTANT R68, desc[UR16][R120.64+0x5000] ;  /* 0x0050001078447981 */ /* 0x000f28000c1e9b00 */
[----:B------:R-:W4:Y:S04]  /*08b0*/  LDG.E.64.CONSTANT R70, desc[UR16][R120.64+0xa000] ;  /* 0x00a0001078467981 */ /* 0x000f28000c1e9b00 */
[----:B------:R-:W4:Y:S04]  /*08c0*/  LDG.E.64.CONSTANT R72, desc[UR16][R110.64+0x14000] ;  /* 0x014000106e487981 */ /* 0x000f28000c1e9b00 */
[----:B------:R-:W4:Y:S04]  /*08d0*/  LDG.E.64.CONSTANT R74, desc[UR16][R110.64+0x19000] ;  /* 0x019000106e4a7981 */ /* 0x000f28000c1e9b00 */
[----:B------:R-:W4:Y:S01]  /*08e0*/  LDG.E.64.CONSTANT R76, desc[UR16][R120.64+0xf000] ;  /* 0x00f00010784c7981 */ /* 0x000f22000c1e9b00 */
[----:B------:R-:W-:-:S03]  /*08f0*/  HFMA2.MMA R37, -RZ, RZ, 0, 2.384185791015625e-06 ;  /* 0x00000028ff257435 */ /* 0x000fc600000001ff */
[----:B------:R-:W4:Y:S01]  /*0900*/  LDG.E.64.CONSTANT R78, desc[UR16][R120.64+0x14000] ;  /* 0x01400010784e7981 */ /* 0x000f22000c1e9b00 */
[----:B--2---:R-:W-:-:S06]  /*0910*/  FADD.FTZ R16, R53, UR10 ;  /* 0x0000000a35107e21 */ /* 0x004fcc0008010000 */
[----:B------:R-:W0:Y:S01]  /*0920*/  MUFU.RSQ R16, R16 ;  /* 0x0000001000107308 */ /* 0x000e220000001400 */
[----:B-----5:R-:W-:Y:S02]  /*0930*/  SHF.L.U32 R25, R56, 0x10, RZ ;  /* 0x0000001038197819 */ /* 0x020fe400000006ff */
[----:B------:R-:W-:-:S03]  /*0940*/  SHF.L.U32 R27, R57, 0x10, RZ ;  /* 0x00000010391b7819 */ /* 0x000fc600000006ff */
[----:B------:R-:W-:Y:S01]  /*0950*/  FADD.FTZ R25, -R52, R25 ;  /* 0x0000001934197221 */ /* 0x000fe20000010100 */
[----:B---3--:R-:W-:Y:S01]  /*0960*/  SHF.L.U32 R17, R54, 0x10, RZ ;  /* 0x0000001036117819 */ /* 0x008fe200000006ff */
[----:B------:R-:W-:Y:S01]  /*0970*/  FADD.FTZ R29, -R52, R27 ;  /* 0x0000001b341d7221 */ /* 0x000fe20000010100 */
[----:B----4-:R-:W-:Y:S02]  /*0980*/  SHF.L.U32 R124, R58, 0x10, RZ ;  /* 0x000000103a7c7819 */ /* 0x010fe400000006ff */
[----:B------:R-:W-:Y:S01]  /*0990*/  PRMT R18, R56, 0x7632, R18 ;  /* 0x0000763238127816 */ /* 0x000fe20000000012 */
[C---:B0-----:R-:W-:Y:S01]  /*09a0*/  FMUL.FTZ R33, R16.reuse, R25 ;  /* 0x0000001910217220 */ /* 0x041fe20000410000 */
[----:B------:R-:W-:Y:S01]  /*09b0*/  SHF.L.U32 R23, R55, 0x10, RZ ;  /* 0x0000001037177819 */ /* 0x000fe200000006ff */
[----:B------:R-:W-:Y:S01]  /*09c0*/  FMUL.FTZ R29, R16, R29 ;  /* 0x0000001d101d7220 */ /* 0x000fe20000410000 */
[----:B------:R-:W-:Y:S01]  /*09d0*/  SHF.L.U32 R122, R59, 0x10, RZ ;  /* 0x000000103b7a7819 */ /* 0x000fe200000006ff */
[----:B------:R-:W-:Y:S01]  /*09e0*/  FFMA.FTZ R25, R33, R17, R124 ;  /* 0x0000001121197223 */ /* 0x000fe2000001007c */
[----:B------:R-:W-:-:S02]  /*09f0*/  SHF.L.U32 R27, R18, 0x10, RZ ;  /* 0x00000010121b7819 */ /* 0x000fc400000006ff */
[----:B------:R-:W-:Y:S01]  /*0a00*/  PRMT R20, R57, 0x7632, R20 ;  /* 0x0000763239147816 */ /* 0x000fe20000000014 */
[----:B------:R-:W-:Y:S01]  /*0a10*/  FFMA.FTZ R30, R29, R23, R122 ;  /* 0x000000171d1e7223 */ /* 0x000fe2000001007a */
[----:B------:R-:W-:Y:S01]  /*0a20*/  PRMT R19, R54, 0x7632, R19 ;  /* 0x0000763236137816 */ /* 0x000fe20000000013 */
[----:B------:R-:W-:Y:S01]  /*0a30*/  FMUL.FTZ R18, R25, -1.4426950216293334961 ;  /* 0xbfb8aa3b19127820 */ /* 0x000fe20000410000 */
[----:B------:R-:W-:Y:S01]  /*0a40*/  PRMT R22, R58, 0x7632, R22 ;  /* 0x000076323a167816 */ /* 0x000fe20000000016 */
[----:B------:R-:W-:Y:S01]  /*0a50*/  FADD.FTZ R27, -R52, R27 ;  /* 0x0000001b341b7221 */ /* 0x000fe20000010100 */
[----:B------:R-:W-:Y:S01]  /*0a60*/  SHF.L.U32 R31, R20, 0x10, RZ ;  /* 0x00000010141f7819 */ /* 0x000fe200000006ff */
[----:B------:R-:W-:Y:S01]  /*0a70*/  FMUL.FTZ R26, R30, -1.4426950216293334961 ;  /* 0xbfb8aa3b1e1a7820 */ /* 0x000fe20000410000 */
[----:B------:R-:W-:Y:S01]  /*0a80*/  SHF.L.U32 R19, R19, 0x10, RZ ;  /* 0x0000001013137819 */ /* 0x000fe200000006ff */
[----:B------:R-:W-:Y:S01]  /*0a90*/  FMUL.FTZ R39, R16, R27 ;  /* 0x0000001b10277220 */ /* 0x000fe20000410000 */
[----:B------:R-:W-:Y:S01]  /*0aa0*/  SHF.L.U32 R22, R22, 0x10, RZ ;  /* 0x0000001016167819 */ /* 0x000fe200000006ff */
[----:B------:R-:W-:Y:S01]  /*0ab0*/  FADD.FTZ R31, -R52, R31 ;  /* 0x0000001f341f7221 */ /* 0x000fe20000010100 */
[----:B------:R-:W-:-:S02]  /*0ac0*/  PRMT R21, R55, 0x7632, R21 ;  /* 0x0000763237157816 */ /* 0x000fc40000000015 */
[----:B------:R-:W-:Y:S01]  /*0ad0*/  PRMT R24, R59, 0x7632, R24 ;  /* 0x000076323b187816 */ /* 0x000fe20000000018 */
[----:B------:R-:W0:Y:S01]  /*0ae0*/  MUFU.EX2 R18, R18 ;  /* 0x0000001200127308 */ /* 0x000e220000000800 */
[----:B------:R-:W-:Y:S01]  /*0af0*/  SHF.L.U32 R21, R21, 0x10, RZ ;  /* 0x0000001015157819 */ /* 0x000fe200000006ff */
[----:B------:R-:W-:Y:S01]  /*0b00*/  FFMA.FTZ R27, R39, R19, R22 ;  /* 0x00000013271b7223 */ /* 0x000fe20000010016 */
[----:B------:R-:W-:Y:S01]  /*0b10*/  SHF.L.U32 R24, R24, 0x10, RZ ;  /* 0x0000001018187819 */ /* 0x000fe200000006ff */
[----:B------:R-:W-:-:S04]  /*0b20*/  FMUL.FTZ R31, R16, R31 ;  /* 0x0000001f101f7220 */ /* 0x000fc80000410000 */
[----:B------:R-:W1:Y:S01]  /*0b30*/  MUFU.EX2 R26, R26 ;  /* 0x0000001a001a7308 */ /* 0x000e620000000800 */
[----:B------:R-:W-:Y:S01]  /*0b40*/  FMUL.FTZ R20, R27, -1.4426950216293334961 ;  /* 0xbfb8aa3b1b147820 */ /* 0x000fe20000410000 */
[----:B------:R-:W-:-:S04]  /*0b50*/  FFMA.FTZ R34, R31, R21, R24 ;  /* 0x000000151f227223 */ /* 0x000fc80000010018 */
[----:B------:R-:W-:Y:S02]  /*0b60*/  FMUL.FTZ R35, R34, -1.4426950216293334961 ;  /* 0xbfb8aa3b22237820 */ /* 0x000fe40000410000 */
[----:B------:R-:W2:Y:S01]  /*0b70*/  MUFU.EX2 R20, R20 ;  /* 0x0000001400147308 */ /* 0x000ea20000000800 */
[----:B0-----:R-:W-:-:S07]  /*0b80*/  FADD.FTZ R18, R18, 1 ;  /* 0x3f80000012127421 */ /* 0x001fce0000010000 */
[----:B------:R-:W0:Y:S01]  /*0b90*/  MUFU.EX2 R35, R35 ;  /* 0x0000002300237308 */ /* 0x000e220000000800 */
[----:B-1----:R-:W-:-:S07]  /*0ba0*/  FADD.FTZ R32, R26, 1 ;  /* 0x3f8000001a207421 */ /* 0x002fce0000010000 */
[----:B------:R-:W1:Y:S01]  /*0bb0*/  MUFU.RCP R18, R18 ;  /* 0x0000001200127308 */ /* 0x000e620000001000 */
[----:B--2---:R-:W-:-:S07]  /*0bc0*/  FADD.FTZ R28, R20, 1 ;  /* 0x3f800000141c7421 */ /* 0x004fce0000010000 */
[----:B------:R-:W2:Y:S01]  /*0bd0*/  MUFU.RCP R32, R32 ;  /* 0x0000002000207308 */ /* 0x000ea20000001000 */
[----:B0-----:R-:W-:Y:S01]  /*0be0*/  FADD.FTZ R36, R35, 1 ;  /* 0x3f80000023247421 */ /* 0x001fe20000010000 */
[----:B------:R-:W-:-:S06]  /*0bf0*/  IMAD R20, R41, -0x50, R0 ;  /* 0xffffffb029147824 */ /* 0x000fcc00078e0200 */
[----:B------:R-:W0:Y:S01]  /*0c00*/  MUFU.RCP R28, R28 ;  /* 0x0000001c001c7308 */ /* 0x000e220000001000 */
[----:B-1----:R-:W-:Y:S01]  /*0c10*/  FADD.FTZ R26, -R18, 1 ;  /* 0x3f800000121a7421 */ /* 0x002fe20000010100 */
[----:B------:R-:W-:-:S06]  /*0c20*/  IMAD R20, R20, R37, UR8 ;  /* 0x0000000814147e24 */ /* 0x000fcc000f8e0225 */
[----:B------:R-:W1:Y:S01]  /*0c30*/  MUFU.RCP R36, R36 ;  /* 0x0000002400247308 */ /* 0x000e620000001000 */
[----:B--2---:R-:W-:Y:S01]  /*0c40*/  FADD.FTZ R35, -R32, 1 ;  /* 0x3f80000020237421 */ /* 0x004fe20000010100 */
[----:B------:R-:W-:Y:S01]  /*0c50*/  FFMA.FTZ R25, R25, R26, 1 ;  /* 0x3f80000019197423 */ /* 0x000fe2000001001a */
[----:B------:R-:W-:Y:S02]  /*0c60*/  SHF.L.U32 R37, R60, 0x10, RZ ;  /* 0x000000103c257819 */ /* 0x000fe400000006ff */
[----:B------:R-:W-:Y:S01]  /*0c70*/  LEA R20, R41, R20, 0x3 ;  /* 0x0000001429147211 */ /* 0x000fe200078e18ff */
[----:B------:R-:W-:Y:S01]  /*0c80*/  FFMA.FTZ R41, R30, R35, 1 ;  /* 0x3f8000001e297423 */ /* 0x000fe20000010023 */
[----:B------:R-:W-:Y:S01]  /*0c90*/  SHF.L.U32 R43, R61, 0x10, RZ ;  /* 0x000000103d2b7819 */ /* 0x000fe200000006ff */
[----:B------:R-:W-:Y:S01]  /*0ca0*/  FMUL.FTZ R35, R18, R25 ;  /* 0x0000001912237220 */ /* 0x000fe20000410000 */
[----:B------:R-:W-:Y:S01]  /*0cb0*/  PRMT R18, R60, 0x7632, R18 ;  /* 0x000076323c127816 */ /* 0x000fe20000000012 */
[----:B------:R-:W-:Y:S01]  /*0cc0*/  FADD.FTZ R37, -R52, R37 ;  /* 0x0000002534257221 */ /* 0x000fe20000010100 */
[----:B0-----:R-:W-:Y:S01]  /*0cd0*/  FADD.FTZ R30, -R28, 1 ;  /* 0x3f8000001c1e7421 */ /* 0x001fe20000010100 */
[----:B------:R-:W-:Y:S01]  /*0ce0*/  FADD.FTZ R25, -R52, R43 ;  /* 0x0000002b34197221 */ /* 0x000fe20000010100 */
[----:B------:R-:W-:Y:S01]  /*0cf0*/  SHF.L.U32 R43, R18, 0x10, RZ ;  /* 0x00000010122b7819 */ /* 0x000fe200000006ff */
[C---:B------:R-:W-:Y:S01]  /*0d00*/  FMUL.FTZ R26, R16.reuse, R37 ;  /* 0x00000025101a7220 */ /* 0x040fe20000410000 */
[----:B------:R-:W-:Y:S01]  /*0d10*/  FFMA.FTZ R37, R27, R30, 1 ;  /* 0x3f8000001b257423 */ /* 0x000fe2000001001e */
[----:B------:R-:W-:Y:S01]  /*0d20*/  FMUL.FTZ R25, R16, R25 ;  /* 0x0000001910197220 */ /* 0x000fe20000410000 */
[----:B-1----:R-:W-:Y:S01]  /*0d30*/  FADD.FTZ R27, -R36, 1 ;  /* 0x3f800000241b7421 */ /* 0x002fe20000010100 */
[----:B------:R-:W-:Y:S01]  /*0d40*/  FADD.FTZ R53, -R52, R43 ;  /* 0x0000002b34357221 */ /* 0x000fe20000010100 */
[----:B------:R-:W-:Y:S01]  /*0d50*/  FFMA.FTZ R38, R17, R26, R124 ;  /* 0x0000001a11267223 */ /* 0x000fe2000001007c */
[----:B------:R-:W-:Y:S01]  /*0d60*/  FFMA.FTZ R81, R23, R25, R122 ;  /* 0x0000001917517223 */ /* 0x000fe2000001007a */
[----:B------:R-:W-:Y:S01]  /*0d70*/  FFMA.FTZ R43, R34, R27, 1 ;  /* 0x3f800000222b7423 */ /* 0x000fe2000001001b */
[----:B------:R-:W-:Y:S01]  /*0d80*/  FMUL.FTZ R27, R16, R53 ;  /* 0x00000035101b7220 */ /* 0x000fe20000410000 */
[----:B------:R-:W-:Y:S01]  /*0d90*/  FMUL.FTZ R30, R38, -1.4426950216293334961 ;  /* 0xbfb8aa3b261e7820 */ /* 0x000fe20000410000 */
[----:B------:R-:W-:-:S02]  /*0da0*/  FMUL.FTZ R53, R81, -1.4426950216293334961 ;  /* 0xbfb8aa3b51357820 */ /* 0x000fc40000410000 */
[----:B------:R-:W-:Y:S01]  /*0db0*/  FFMA.FTZ R80, R19, R27, R22 ;  /* 0x0000001b13507223 */ /* 0x000fe20000010016 */
[----:B------:R0:W1:Y:S01]  /*0dc0*/  MUFU.EX2 R40, R30 ;  /* 0x0000001e00287308 */ /* 0x0000620000000800 */
[----:B------:R-:W-:Y:S02]  /*0dd0*/  SHF.L.U32 R18, R62, 0x10, RZ ;  /* 0x000000103e127819 */ /* 0x000fe400000006ff */
[----:B------:R-:W-:-:S05]  /*0de0*/  FMUL.FTZ R42, R80, -1.4426950216293334961 ;  /* 0xbfb8aa3b502a7820 */ /* 0x000fca0000410000 */
[----:B------:R-:W2:Y:S01]  /*0df0*/  MUFU.EX2 R53, R53 ;  /* 0x0000003500357308 */ /* 0x000ea20000000800 */
[----:B------:R-:W-:Y:S01]  /*0e00*/  FMUL.FTZ R41, R32, R41 ;  /* 0x0000002920297220 */ /* 0x000fe20000410000 */
[----:B------:R-:W-:Y:S01]  /*0e10*/  FMUL.FTZ R32, R18, R35 ;  /* 0x0000002312207220 */ /* 0x000fe20000410000 */
[----:B------:R-:W-:Y:S02]  /*0e20*/  PRMT R18, R62, 0x7632, R18 ;  /* 0x000076323e127816 */ /* 0x000fe40000000012 */
[----:B------:R-:W-:-:S03]  /*0e30*/  SHF.L.U32 R34, R63, 0x10, RZ ;  /* 0x000000103f227819 */ /* 0x000fc600000006ff */
[----:B------:R-:W3:Y:S01]  /*0e40*/  MUFU.EX2 R42, R42 ;  /* 0x0000002a002a7308 */ /* 0x000ee20000000800 */
[----:B0-----:R-:W-:Y:S01]  /*0e50*/  PRMT R30, R61, 0x7632, R30 ;  /* 0x000076323d1e7816 */ /* 0x001fe2000000001e */
[----:B------:R-:W-:Y:S01]  /*0e60*/  FMUL.FTZ R37, R28, R37 ;  /* 0x000000251c257220 */ /* 0x000fe20000410000 */
[----:B------:R-:W-:Y:S01]  /*0e70*/  PRMT R28, R63, 0x7632, R28 ;  /* 0x000076323f1c7816 */ /* 0x000fe2000000001c */
[----:B------:R-:W-:Y:S01]  /*0e80*/  FMUL.FTZ R34, R34, R41 ;  /* 0x0000002922227220 */ /* 0x000fe20000410000 */
[----:B------:R-:W-:Y:S02]  /*0e90*/  SHF.L.U32 R18, R18, 0x10, RZ ;  /* 0x0000001012127819 */ /* 0x000fe400000006ff */
[----:B------:R-:W-:Y:S01]  /*0ea0*/  SHF.L.U32 R41, R30, 0x10, RZ ;  /* 0x000000101e297819 */ /* 0x000fe200000006ff */
[----:B-1----:R-:W-:Y:S01]  /*0eb0*/  FADD.FTZ R40, R40, 1 ;  /* 0x3f80000028287421 */ /* 0x002fe20000010000 */
[----:B------:R-:W-:Y:S01]  /*0ec0*/  SHF.L.U32 R35, R28, 0x10, RZ ;  /* 0x000000101c237819 */ /* 0x000fe200000006ff */
[----:B------:R-:W-:Y:S01]  /*0ed0*/  FMUL.FTZ R28, R18, R37 ;  /* 0x00000025121c7220 */ /* 0x000fe20000410000 */
[----:B--2---:R-:W-:Y:S01]  /*0ee0*/  FADD.FTZ R53, R53, 1 ;  /* 0x3f80000035357421 */ /* 0x004fe20000010000 */
[-C--:B------:R-:W-:Y:S01]  /*0ef0*/  FMUL.FTZ R18, R17, R32.reuse ;  /* 0x0000002011127220 */ /* 0x080fe20000410000 */
[----:B------:R-:W-:Y:S01]  /*0f00*/  FADD.FTZ R41, -R52, R41 ;  /* 0x0000002934297221 */ /* 0x000fe20000010100 */
[C---:B------:R-:W-:Y:S01]  /*0f10*/  FFMA.FTZ R37, R33.reuse, R32, R44 ;  /* 0x0000002021257223 */ /* 0x040fe2000001002c */
[----:B------:R-:W-:Y:S01]  /*0f20*/  MUFU.RCP R40, R40 ;  /* 0x0000002800287308 */ /* 0x000fe20000001000 */
[----:B------:R-:W-:Y:S01]  /*0f30*/  FFMA.FTZ R33, R33, R18, RZ ;  /* 0x0000001221217223 */ /* 0x000fe200000100ff */
[----:B------:R-:W-:Y:S01]  /*0f40*/  FMUL.FTZ R18, R16, R41 ;  /* 0x0000002910127220 */ /* 0x000fe20000410000 */
[----:B---3--:R-:W-:Y:S01]  /*0f50*/  FADD.FTZ R42, R42, 1 ;  /* 0x3f8000002a2a7421 */ /* 0x008fe20000010000 */
[----:B------:R-:W-:-:S04]  /*0f60*/  FADD.FTZ R45, R32, R45 ;  /* 0x0000002d202d7221 */ /* 0x000fc80000010000 */
[----:B------:R-:W0:Y:S01]  /*0f70*/  MUFU.RCP R44, R53 ;  /* 0x00000035002c7308 */ /* 0x000e220000001000 */
[----:B------:R-:W-:Y:S01]  /*0f80*/  FFMA.FTZ R32, R17, R32, RZ ;  /* 0x0000002011207223 */ /* 0x000fe200000100ff */
[----:B------:R-:W-:Y:S01]  /*0f90*/  FMUL.FTZ R30, R19, R28 ;  /* 0x0000001c131e7220 */ /* 0x000fe20000410000 */
[----:B------:R-:W-:Y:S01]  /*0fa0*/  FFMA.FTZ R84, R21, R18, R24 ;  /* 0x0000001215547223 */ /* 0x000fe20000010018 */
[----:B------:R-:W-:Y:S01]  /*0fb0*/  FMUL.FTZ R36, R36, R43 ;  /* 0x0000002b24247220 */ /* 0x000fe20000410000 */
[----:B------:R-:W-:-:S03]  /*0fc0*/  FFMA.FTZ R46, R39, R28, R46 ;  /* 0x0000001c272e7223 */ /* 0x000fc6000001002e */
[----:B------:R1:W2:Y:S01]  /*0fd0*/  MUFU.RCP R41, R42 ;  /* 0x0000002a00297308 */ /* 0x0002a20000001000 */
[----:B------:R-:W-:Y:S01]  /*0fe0*/  FFMA.FTZ R32, R19, R28, R32 ;  /* 0x0000001c13207223 */ /* 0x000fe20000010020 */
[----:B------:R-:W-:Y:S01]  /*0ff0*/  FFMA.FTZ R30, R39, R30, R33 ;  /* 0x0000001e271e7223 */ /* 0x000fe20000010021 */
[----:B------:R-:W-:Y:S01]  /*1000*/  FMUL.FTZ R39, R84, -1.4426950216293334961 ;  /* 0xbfb8aa3b54277820 */ /* 0x000fe20000410000 */
[----:B------:R-:W-:Y:S01]  /*1010*/  FMUL.FTZ R36, R35, R36 ;  /* 0x0000002423247220 */ /* 0x000fe20000410000 */
[CC--:B------:R-:W-:Y:S01]  /*1020*/  FMUL.FTZ R33, R23.reuse, R34.reuse ;  /* 0x0000002217217220 */ /* 0x0c0fe20000410000 */
[-C--:B------:R-:W-:Y:S01]  /*1030*/  FFMA.FTZ R32, R23, R34.reuse, R32 ;  /* 0x0000002217207223 */ /* 0x080fe20000010020 */
[----:B------:R-:W-:Y:S01]  /*1040*/  FADD.FTZ R47, R28, R47 ;  /* 0x0000002f1c2f7221 */ /* 0x000fe20000010000 */
[C---:B------:R-:W-:Y:S01]  /*1050*/  FFMA.FTZ R48, R29.reuse, R34, R48 ;  /* 0x000000221d307223 */ /* 0x040fe20000010030 */
[----:B------:R-:W3:Y:S01]  /*1060*/  MUFU.EX2 R39, R39 ;  /* 0x0000002700277308 */ /* 0x000ee20000000800 */
[----:B------:R-:W-:Y:S01]  /*1070*/  FFMA.FTZ R30, R29, R33, R30 ;  /* 0x000000211d1e7223 */ /* 0x000fe2000001001e */
[-C--:B------:R-:W-:Y:S01]  /*1080*/  FFMA.FTZ R35, R31, R36.reuse, R50 ;  /* 0x000000241f237223 */ /* 0x080fe20000010032 */
[----:B------:R-:W-:Y:S01]  /*1090*/  FADD.FTZ R51, R36, R51 ;  /* 0x0000003324337221 */ /* 0x000fe20000010000 */
[CC--:B-1----:R-:W-:Y:S01]  /*10a0*/  FFMA.FTZ R42, R21.reuse, R36.reuse, R32 ;  /* 0x00000024152a7223 */ /* 0x0c2fe20000010020 */
[----:B0-----:R-:W-:Y:S01]  /*10b0*/  FADD.FTZ R28, -R44, 1 ;  /* 0x3f8000002c1c7421 */ /* 0x001fe20000010100 */
[----:B------:R-:W-:Y:S01]  /*10c0*/  SHF.L.U32 R53, R64, 0x10, RZ ;  /* 0x0000001040357819 */ /* 0x000fe200000006ff */
[----:B------:R-:W-:Y:S01]  /*10d0*/  FMUL.FTZ R36, R21, R36 ;  /* 0x0000002415247220 */ /* 0x000fe20000410000 */
[----:B------:R-:W-:Y:S01]  /*10e0*/  FADD.FTZ R29, -R40, 1 ;  /* 0x3f800000281d7421 */ /* 0x000fe20000010100 */
[----:B------:R-:W-:-:S02]  /*10f0*/  FFMA.FTZ R33, R81, R28, 1 ;  /* 0x3f80000051217423 */ /* 0x000fc4000001001c */
[----:B------:R-:W-:Y:S01]  /*1100*/  FFMA.FTZ R43, R31, R36, R30 ;  /* 0x000000241f2b7223 */ /* 0x000fe2000001001e */
[----:B------:R-:W-:Y:S01]  /*1110*/  FFMA.FTZ R29, R38, R29, 1 ;  /* 0x3f800000261d7423 */ /* 0x000fe2000001001d */
[----:B------:R-:W-:Y:S01]  /*1120*/  FADD.FTZ R81, -R52, R53 ;  /* 0x0000003534517221 */ /* 0x000fe20000010100 */
[----:B--2---:R-:W-:Y:S01]  /*1130*/  FADD.FTZ R31, -R41, 1 ;  /* 0x3f800000291f7421 */ /* 0x004fe20000010100 */
[----:B------:R-:W-:Y:S01]  /*1140*/  SHF.L.U32 R83, R66, 0x10, RZ ;  /* 0x0000001042537819 */ /* 0x000fe200000006ff */
[----:B------:R-:W-:Y:S01]  /*1150*/  FMUL.FTZ R53, R40, R29 ;  /* 0x0000001d28357220 */ /* 0x000fe20000410000 */
[----:B------:R-:W-:Y:S01]  /*1160*/  FMUL.FTZ R30, R16, R81 ;  /* 0x00000051101e7220 */ /* 0x000fe20000410000 */
[----:B------:R-:W-:Y:S01]  /*1170*/  FFMA.FTZ R40, R80, R31, 1 ;  /* 0x3f80000050287423 */ /* 0x000fe2000001001f */
[----:B------:R-:W-:Y:S01]  /*1180*/  PRMT R28, R64, 0x7632, R28 ;  /* 0x00007632401c7816 */ /* 0x000fe2000000001c */
[----:B------:R-:W2:Y:S01]  /*1190*/  LDG.E.64.CONSTANT R80, desc[UR16][R110.64+0x1e000] ;  /* 0x01e000106e507981 */ /* 0x000ea2000c1e9b00 */
[----:B------:R-:W-:Y:S01]  /*11a0*/  FADD.FTZ R85, -R52, R83 ;  /* 0x0000005334557221 */ /* 0x000fe20000010100 */
[----:B---3--:R-:W-:Y:S01]  /*11b0*/  FADD.FTZ R39, R39, 1 ;  /* 0x3f80000027277421 */ /* 0x008fe20000010000 */
[----:B------:R-:W-:-:S03]  /*11c0*/  SHF.L.U32 R83, R28, 0x10, RZ ;  /* 0x000000101c537819 */ /* 0x000fc600000006ff */
[----:B------:R0:W1:Y:S02]  /*11d0*/  MUFU.RCP R50, R39 ;  /* 0x0000002700327308 */ /* 0x0000640000001000 */
[----:B0-----:R-:W-:Y:S02]  /*11e0*/  FADD.FTZ R39, -R52, R83 ;  /* 0x0000005334277221 */ /* 0x001fe40000010100 */
[----:B------:R-:W3:Y:S01]  /*11f0*/  LDG.E.64.CONSTANT R82, desc[UR16][R120.64+0x19000] ;  /* 0x0190001078527981 */ /* 0x000ee2000c1e9b00 */
[C---:B------:R-:W-:Y:S02]  /*1200*/  SHF.L.U32 R29, R65.reuse, 0x10, RZ ;  /* 0x00000010411d7819 */ /* 0x040fe400000006ff */
[----:B------:R-:W-:Y:S01]  /*1210*/  PRMT R31, R65, 0x7632, R31 ;  /* 0x00007632411f7816 */ /* 0x000fe2000000001f */
[----:B------:R-:W-:Y:S02]  /*1220*/  FADD.FTZ R49, R34, R49 ;  /* 0x0000003122317221 */ /* 0x000fe40000010000 */
[----:B------:R-:W-:Y:S01]  /*1230*/  FADD.FTZ R29, -R52, R29 ;  /* 0x0000001d341d7221 */ /* 0x000fe20000010100 */
[----:B------:R-:W-:Y:S01]  /*1240*/  FMUL.FTZ R87, R44, R33 ;  /* 0x000000212c577220 */ /* 0x000fe20000410000 */
[----:B------:R-:W-:Y:S01]  /*1250*/  FMUL.FTZ R28, R16, R85 ;  /* 0x00000055101c7220 */ /* 0x000fe20000410000 */
[----:B------:R-:W-:Y:S01]  /*1260*/  FFMA.FTZ R34, R17, R30, R124 ;  /* 0x0000001e11227223 */ /* 0x000fe2000001007c */
[----:B------:R-:W-:Y:S01]  /*1270*/  SHF.L.U32 R85, R31, 0x10, RZ ;  /* 0x000000101f557819 */ /* 0x000fe200000006ff */
[----:B-1----:R-:W-:Y:S01]  /*1280*/  FADD.FTZ R33, -R50, 1 ;  /* 0x3f80000032217421 */ /* 0x002fe20000010100 */
[----:B------:R-:W-:Y:S01]  /*1290*/  FMUL.FTZ R29, R16, R29 ;  /* 0x0000001d101d7220 */ /* 0x000fe20000410000 */
[----:B------:R-:W-:-:S02]  /*12a0*/  FMUL.FTZ R32, R34, -1.4426950216293334961 ;  /* 0xbfb8aa3b22207820 */ /* 0x000fc40000410000 */
[----:B------:R-:W-:Y:S01]  /*12b0*/  FFMA.FTZ R33, R84, R33, 1 ;  /* 0x3f80000054217423 */ /* 0x000fe20000010021 */
[----:B------:R-:W-:Y:S01]  /*12c0*/  FFMA.FTZ R36, R23, R29, R122 ;  /* 0x0000001d17247223 */ /* 0x000fe2000001007a */
[----:B------:R-:W-:Y:S01]  /*12d0*/  FADD.FTZ R89, -R52, R85 ;  /* 0x0000005534597221 */ /* 0x000fe20000010100 */
[----:B------:R0:W1:Y:S01]  /*12e0*/  MUFU.EX2 R88, R32 ;  /* 0x0000002000587308 */ /* 0x0000620000000800 */
[----:B------:R-:W-:Y:S01]  /*12f0*/  FMUL.FTZ R86, R50, R33 ;  /* 0x0000002132567220 */ /* 0x000fe20000410000 */
[----:B------:R-:W-:Y:S01]  /*1300*/  FMUL.FTZ R44, R36, -1.4426950216293334961 ;  /* 0xbfb8aa3b242c7820 */ /* 0x000fe20000410000 */
[----:B------:R-:W-:Y:S01]  /*1310*/  FMUL.FTZ R33, R16, R89 ;  /* 0x0000005910217220 */ /* 0x000fe20000410000 */
[----:B------:R-:W-:Y:S01]  /*1320*/  FMUL.FTZ R85, R41, R40 ;  /* 0x0000002829557220 */ /* 0x000fe20000410000 */
[----:B------:R-:W-:Y:S01]  /*1330*/  PRMT R40, R68, 0x7632, R40 ;  /* 0x0000763244287816 */ /* 0x000fe20000000028 */
[----:B0-----:R-:W-:Y:S02]  /*1340*/  FMUL.FTZ R32, R16, R39 ;  /* 0x0000002710207220 */ /* 0x001fe40000410000 */
[----:B------:R0:W4:Y:S01]  /*1350*/  MUFU.EX2 R90, R44 ;  /* 0x0000002c005a7308 */ /* 0x0001220000000800 */
[----:B------:R-:W-:Y:S01]  /*1360*/  FFMA.FTZ R91, R21, R33, R24 ;  /* 0x00000021155b7223 */ /* 0x000fe20000010018 */
[----:B------:R-:W-:Y:S01]  /*1370*/  FFMA.FTZ R39, R19, R32, R22 ;  /* 0x0000002013277223 */ /* 0x000fe20000010016 */
[----:B------:R-:W-:-:S02]  /*1380*/  SHF.L.U32 R50, R69, 0x10, RZ ;  /* 0x0000001045327819 */ /* 0x000fc400000006ff */
[----:B------:R-:W-:Y:S01]  /*1390*/  FMUL.FTZ R92, R91, -1.4426950216293334961 ;  /* 0xbfb8aa3b5b5c7820 */ /* 0x000fe20000410000 */
[----:B------:R-:W-:Y:S02]  /*13a0*/  SHF.L.U32 R40, R40, 0x10, RZ ;  /* 0x0000001028287819 */ /* 0x000fe400000006ff */
[----:B0-----:R-:W-:Y:S01]  /*13b0*/  SHF.L.U32 R44, R68, 0x10, RZ ;  /* 0x00000010442c7819 */ /* 0x001fe200000006ff */
[----:B------:R-:W-:Y:S01]  /*13c0*/  FMUL.FTZ R89, R39, -1.4426950216293334961 ;  /* 0xbfb8aa3b27597820 */ /* 0x000fe20000410000 */
[----:B------:R-:W-:-:S03]  /*13d0*/  FMUL.FTZ R84, R50, R87 ;  /* 0x0000005732547220 */ /* 0x000fc60000410000 */
[----:B------:R-:W-:Y:S01]  /*13e0*/  FMUL.FTZ R44, R44, R53 ;  /* 0x000000352c2c7220 */ /* 0x000fe20000410000 */
[----:B------:R-:W-:Y:S01]  /*13f0*/  FMUL.FTZ R50, R40, R85 ;  /* 0x0000005528327220 */ /* 0x000fe20000410000 */
[----:B------:R-:W0:Y:S01]  /*1400*/  MUFU.EX2 R89, R89 ;  /* 0x0000005900597308 */ /* 0x000e220000000800 */
[----:B------:R-:W-:Y:S01]  /*1410*/  PRMT R41, R69, 0x7632, R41 ;  /* 0x0000763245297816 */ /* 0x000fe20000000029 */
[----:B------:R-:W-:-:S06]  /*1420*/  FMUL.FTZ R40, R17, R44 ;  /* 0x0000002c11287220 */ /* 0x000fcc0000410000 */
[----:B------:R-:W5:Y:S01]  /*1430*/  MUFU.EX2 R92, R92 ;  /* 0x0000005c005c7308 */ /* 0x000f620000000800 */
[----:B------:R-:W-:Y:S01]  /*1440*/  SHF.L.U32 R41, R41, 0x10, RZ ;  /* 0x0000001029297819 */ /* 0x000fe200000006ff */
[C---:B------:R-:W-:Y:S01]  /*1450*/  FFMA.FTZ R40, R26.reuse, R40, R43 ;  /* 0x000000281a287223 */ /* 0x040fe2000001002b */
[----:B------:R-:W-:Y:S01]  /*1460*/  FMUL.FTZ R43, R19, R50 ;  /* 0x00000032132b7220 */ /* 0x000fe20000410000 */
[----:B------:R-:W-:Y:S01]  /*1470*/  FFMA.FTZ R37, R26, R44, R37 ;  /* 0x0000002c1a257223 */ /* 0x000fe20000010025 */
[----:B------:R-:W-:Y:S01]  /*1480*/  FMUL.FTZ R26, R23, R84 ;  /* 0x00000054171a7220 */ /* 0x000fe20000410000 */
[----:B------:R-:W-:Y:S01]  /*1490*/  FMUL.FTZ R86, R41, R86 ;  /* 0x0000005629567220 */ /* 0x000fe20000410000 */
[C---:B------:R-:W-:Y:S01]  /*14a0*/  FFMA.FTZ R40, R27.reuse, R43, R40 ;  /* 0x0000002b1b287223 */ /* 0x040fe20000010028 */
[----:B------:R-:W-:Y:S01]  /*14b0*/  FFMA.FTZ R41, R27, R50, R46 ;  /* 0x000000321b297223 */ /* 0x000fe2000001002e */
[----:B------:R-:W-:Y:S01]  /*14c0*/  FFMA.FTZ R42, R17, R44, R42 ;  /* 0x0000002c112a7223 */ /* 0x000fe2000001002a */
[----:B------:R-:W-:Y:S01]  /*14d0*/  SHF.L.U32 R27, R67, 0x10, RZ ;  /* 0x00000010431b7819 */ /* 0x000fe200000006ff */
[----:B-1----:R-:W-:Y:S01]  /*14e0*/  FADD.FTZ R88, R88, 1 ;  /* 0x3f80000058587421 */ /* 0x002fe20000010000 */
[----:B----4-:R-:W-:Y:S01]  /*14f0*/  FADD.FTZ R90, R90, 1 ;  /* 0x3f8000005a5a7421 */ /* 0x010fe20000010000 */
[C---:B------:R-:W-:Y:S01]  /*1500*/  FFMA.FTZ R48, R25.reuse, R84, R48 ;  /* 0x0000005419307223 */ /* 0x040fe20000010030 */
[----:B------:R-:W-:Y:S01]  /*1510*/  FFMA.FTZ R43, R25, R26, R40 ;  /* 0x0000001a192b7223 */ /* 0x000fe20000010028 */
[----:B------:R-:W-:Y:S01]  /*1520*/  PRMT R25, R66, 0x7632, R25 ;  /* 0x0000763242197816 */ /* 0x000fe20000000019 */
[----:B------:R-:W-:Y:S01]  /*1530*/  FFMA.FTZ R42, R19, R50, R42 ;  /* 0x00000032132a7223 */ /* 0x000fe2000001002a */
[----:B------:R-:W-:Y:S01]  /*1540*/  FADD.FTZ R53, -R52, R27 ;  /* 0x0000001b34357221 */ /* 0x000fe20000010100 */
[----:B0-----:R-:W-:Y:S01]  /*1550*/  FADD.FTZ R89, R89, 1 ;  /* 0x3f80000059597421 */ /* 0x001fe20000010000 */
[----:B-----5:R-:W-:Y:S01]  /*1560*/  FADD.FTZ R92, R92, 1 ;  /* 0x3f8000005c5c7421 */ /* 0x020fe20000010000 */
[----:B------:R-:W-:Y:S01]  /*1570*/  FFMA.FTZ R31, R17, R28, R124 ;  /* 0x0000001c111f7223 */ /* 0x000fe2000001007c */
[----:B------:R-:W0:Y:S01]  /*1580*/  MUFU.RCP R88, R88 ;  /* 0x0000005800587308 */ /* 0x000e220000001000 */
[----:B------:R-:W-:Y:S01]  /*1590*/  SHF.L.U32 R27, R25, 0x10, RZ ;  /* 0x00000010191b7819 */ /* 0x000fe200000006ff */
[----:B------:R-:W-:Y:S01]  /*15a0*/  FADD.FTZ R49, R49, R84 ;  /* 0x0000005431317221 */ /* 0x000fe20000010000 */
[----:B------:R-:W-:Y:S01]  /*15b0*/  FFMA.FTZ R42, R23, R84, R42 ;  /* 0x00000054172a7223 */ /* 0x000fe2000001002a */
[----:B------:R-:W-:Y:S01]  /*15c0*/  FMUL.FTZ R25, R16, R53 ;  /* 0x0000003510197220 */ /* 0x000fe20000410000 */
[----:B------:R-:W4:Y:S03]  /*15d0*/  LDG.E.64.CONSTANT R84, desc[UR16][R110.64+0x23000] ;  /* 0x023000106e547981 */ /* 0x000f26000c1e9b00 */
[----:B------:R-:W1:Y:S01]  /*15e0*/  MUFU.RCP R90, R90 ;  /* 0x0000005a005a7308 */ /* 0x000e620000001000 */
[----:B------:R-:W-:Y:S01]  /*15f0*/  FMUL.FTZ R38, R31, -1.4426950216293334961 ;  /* 0xbfb8aa3b1f267820 */ /* 0x000fe20000410000 */
[----:B------:R-:W-:Y:S01]  /*1600*/  FADD.FTZ R53, -R52, R27 ;  /* 0x0000001b34357221 */ /* 0x000fe20000010100 */
[----:B------:R-:W-:Y:S01]  /*1610*/  FFMA.FTZ R27, R23, R25, R122 ;  /* 0x00000019171b7223 */ /* 0x000fe2000001007a */
[----:B------:R-:W-:Y:S01]  /*1620*/  PRMT R26, R67, 0x7632, R26 ;  /* 0x00007632431a7816 */ /* 0x000fe2000000001a */
[----:B------:R-:W-:-:S03]  /*1630*/  FADD.FTZ R45, R45, R44 ;  /* 0x0000002c2d2d7221 */ /* 0x000fc60000010000 */
[----:B------:R-:W5:Y:S01]  /*1640*/  MUFU.RCP R89, R89 ;  /* 0x0000005900597308 */ /* 0x000f620000001000 */
[-C--:B------:R-:W-:Y:S01]  /*1650*/  FMUL.FTZ R40, R21, R86.reuse ;  /* 0x0000005615287220 */ /* 0x080fe20000410000 */
[-C--:B------:R-:W-:Y:S01]  /*1660*/  FFMA.FTZ R44, R18, R86.reuse, R35 ;  /* 0x00000056122c7223 */ /* 0x080fe20000010023 */
[----:B------:R-:W-:Y:S01]  /*1670*/  FADD.FTZ R51, R51, R86 ;  /* 0x0000005633337221 */ /* 0x000fe20000010000 */
[----:B------:R-:W-:-:S04]  /*1680*/  FFMA.FTZ R42, R21, R86, R42 ;  /* 0x00000056152a7223 */ /* 0x000fc8000001002a */
[----:B------:R-:W5:Y:S01]  /*1690*/  MUFU.RCP R92, R92 ;  /* 0x0000005c005c7308 */ /* 0x000f620000001000 */
[----:B------:R-:W-:Y:S01]  /*16a0*/  FMUL.FTZ R86, R27, -1.4426950216293334961 ;  /* 0xbfb8aa3b1b567820 */ /* 0x000fe20000410000 */
[----:B------:R-:W-:-:S06]  /*16b0*/  SHF.L.U32 R87, R26, 0x10, RZ ;  /* 0x000000101a577819 */ /* 0x000fcc00000006ff */
[----:B------:R-:W5:Y:S01]  /*16c0*/  MUFU.EX2 R38, R38 ;  /* 0x0000002600267308 */ /* 0x000f620000000800 */
[----:B------:R-:W-:Y:S01]  /*16d0*/  FMUL.FTZ R26, R16, R53 ;  /* 0x00000035101a7220 */ /* 0x000fe20000410000 */
[----:B------:R-:W-:Y:S01]  /*16e0*/  FADD.FTZ R87, -R52, R87 ;  /* 0x0000005734577221 */ /* 0x000fe20000010100 */
[----:B0-----:R-:W-:Y:S01]  /*16f0*/  FADD.FTZ R35, -R88, 1 ;  /* 0x3f80000058237421 */ /* 0x001fe20000010100 */
[----:B-1----:R-:W-:Y:S01]  /*1700*/  FADD.FTZ R53, -R90, 1 ;  /* 0x3f8000005a357421 */ /* 0x002fe20000010100 */
[----:B------:R-:W-:-:S03]  /*1710*/  FFMA.FTZ R43, R18, R40, R43 ;  /* 0x00000028122b7223 */ /* 0x000fc6000001002b */
[----:B------:R-:W0:Y:S01]  /*1720*/  MUFU.EX2 R86, R86 ;  /* 0x0000005600567308 */ /* 0x000e220000000800 */
[----:B------:R-:W-:Y:S01]  /*1730*/  FMUL.FTZ R18, R16, R87 ;  /* 0x0000005710127220 */ /* 0x000fe20000410000 */
[----:B------:R-:W-:Y:S01]  /*1740*/  FFMA.FTZ R35, R34, R35, 1 ;  /* 0x3f80000022237423 */ /* 0x000fe20000010023 */
[----:B------:R-:W-:Y:S01]  /*1750*/  FFMA.FTZ R87, R36, R53, 1 ;  /* 0x3f80000024577423 */ /* 0x000fe20000010035 */
[----:B-----5:R-:W-:Y:S01]  /*1760*/  FADD.FTZ R34, -R89, 1 ;  /* 0x3f80000059227421 */ /* 0x020fe20000010100 */
[----:B------:R-:W-:Y:S01]  /*1770*/  FADD.FTZ R36, -R92, 1 ;  /* 0x3f8000005c247421 */ /* 0x000fe20000010100 */
[----:B------:R-:W-:Y:S01]  /*1780*/  FADD.FTZ R47, R47, R50 ;  /* 0x000000322f2f7221 */ /* 0x000fe20000010000 */
[----:B------:R-:W-:Y:S01]  /*1790*/  FFMA.FTZ R50, R19, R26, R22 ;  /* 0x0000001a13327223 */ /* 0x000fe20000010016 */
[----:B------:R-:W-:Y:S01]  /*17a0*/  FFMA.FTZ R34, R39, R34, 1 ;  /* 0x3f80000027227423 */ /* 0x000fe20000010022 */
[----:B------:R-:W-:Y:S01]  /*17b0*/  FFMA.FTZ R91, R91, R36, 1 ;  /* 0x3f8000005b5b7423 */ /* 0x000fe20000010024 */
[----:B------:R-:W-:Y:S01]  /*17c0*/  SHF.L.U32 R36, R70, 0x10, RZ ;  /* 0x0000001046247819 */ /* 0x000fe200000006ff */
[----:B------:R-:W-:Y:S01]  /*17d0*/  FADD.FTZ R39, R38, 1 ;  /* 0x3f80000026277421 */ /* 0x000fe20000010000 */
[----:B------:R-:W-:Y:S01]  /*17e0*/  FMUL.FTZ R40, R50, -1.4426950216293334961 ;  /* 0xbfb8aa3b32287820 */ /* 0x000fe20000410000 */
[----:B------:R-:W-:Y:S01]  /*17f0*/  FMUL.FTZ R53, R88, R35 ;  /* 0x0000002358357220 */ /* 0x000fe20000410000 */
[----:B------:R-:W-:Y:S01]  /*1800*/  FMUL.FTZ R87, R90, R87 ;  /* 0x000000575a577220 */ /* 0x000fe20000410000 */
[----:B------:R-:W-:Y:S01]  /*1810*/  SHF.L.U32 R38, R71, 0x10, RZ ;  /* 0x0000001047267819 */ /* 0x000fe200000006ff */
[----:B------:R1:W5:Y:S01]  /*1820*/  MUFU.EX2 R46, R40 ;  /* 0x00000028002e7308 */ /* 0x0003620000000800 */
[----:B------:R-:W-:Y:S01]  /*1830*/  FMUL.FTZ R36, R36, R53 ;  /* 0x0000003524247220 */ /* 0x000fe20000410000 */
[----:B0-----:R-:W-:-:S02]  /*1840*/  FADD.FTZ R53, R86, 1 ;  /* 0x3f80000056357421 */ /* 0x001fc40000010000 */
[----:B-1----:R-:W-:Y:S02]  /*1850*/  FMUL.FTZ R40, R38, R87 ;  /* 0x0000005726287220 */ /* 0x002fe40000410000 */
[----:B------:R-:W4:Y:S01]  /*1860*/  LDG.E.64.CONSTANT R86, desc[UR16][R120.64+0x1e000] ;  /* 0x01e0001078567981 */ /* 0x000f22000c1e9b00 */
[----:B------:R-:W-:-:S04]  /*1870*/  FFMA.FTZ R94, R21, R18, R24 ;  /* 0x00000012155e7223 */ /* 0x000fc80000010018 */
[----:B------:R-:W-:Y:S01]  /*1880*/  FMUL.FTZ R88, R94, -1.4426950216293334961 ;  /* 0xbfb8aa3b5e587820 */ /* 0x000fe20000410000 */
[----:B------:R-:W-:-:S03]  /*1890*/  FMUL.FTZ R89, R89, R34 ;  /* 0x0000002259597220 */ /* 0x000fc60000410000 */
[----:B------:R-:W0:Y:S01]  /*18a0*/  MUFU.EX2 R90, R88 ;  /* 0x00000058005a7308 */ /* 0x000e220000000800 */
[----:B------:R-:W-:-:S04]  /*18b0*/  PRMT R34, R70, 0x7632, R34 ;  /* 0x0000763246227816 */ /* 0x000fc80000000022 */
[----:B------:R-:W-:Y:S02]  /*18c0*/  SHF.L.U32 R34, R34, 0x10, RZ ;  /* 0x0000001022227819 */ /* 0x000fe400000006ff */
[----:B------:R-:W-:Y:S01]  /*18d0*/  PRMT R35, R71, 0x7632, R35 ;  /* 0x0000763247237816 */ /* 0x000fe20000000023 */
[----:B------:R-:W1:Y:S01]  /*18e0*/  MUFU.RCP R39, R39 ;  /* 0x0000002700277308 */ /* 0x000e620000001000 */
[----:B------:R-:W-:Y:S01]  /*18f0*/  FFMA.FTZ R42, R17, R36, R42 ;  /* 0x00000024112a7223 */ /* 0x000fe2000001002a */
[----:B------:R-:W-:Y:S01]  /*1900*/  FMUL.FTZ R38, R34, R89 ;  /* 0x0000005922267220 */ /* 0x000fe20000410000 */
[----:B------:R-:W-:Y:S01]  /*1910*/  SHF.L.U32 R35, R35, 0x10, RZ ;  /* 0x0000001023237819 */ /* 0x000fe200000006ff */
[----:B------:R-:W-:-:S04]  /*1920*/  FMUL.FTZ R92, R92, R91 ;  /* 0x0000005b5c5c7220 */ /* 0x000fc80000410000 */
[----:B------:R-:W1:Y:S01]  /*1930*/  MUFU.RCP R88, R53 ;  /* 0x0000003500587308 */ /* 0x000e620000001000 */
[----:B------:R-:W-:Y:S01]  /*1940*/  FMUL.FTZ R34, R17, R36 ;  /* 0x0000002411227220 */ /* 0x000fe20000410000 */
[----:B------:R-:W-:Y:S01]  /*1950*/  FFMA.FTZ R42, R19, R38, R42 ;  /* 0x00000026132a7223 */ /* 0x000fe2000001002a */
[----:B-----5:R-:W-:Y:S01]  /*1960*/  FADD.FTZ R46, R46, 1 ;  /* 0x3f8000002e2e7421 */ /* 0x020fe20000010000 */
[----:B0-----:R-:W-:Y:S01]  /*1970*/  FADD.FTZ R90, R90, 1 ;  /* 0x3f8000005a5a7421 */ /* 0x001fe20000010000 */
[----:B------:R-:W-:Y:S01]  /*1980*/  FMUL.FTZ R92, R35, R92 ;  /* 0x0000005c235c7220 */ /* 0x000fe20000410000 */
[C---:B------:R-:W-:Y:S01]  /*1990*/  FFMA.FTZ R37, R30.reuse, R36, R37 ;  /* 0x000000241e257223 */ /* 0x040fe20000010025 */
[----:B------:R-:W-:Y:S01]  /*19a0*/  FFMA.FTZ R43, R30, R34, R43 ;  /* 0x000000221e2b7223 */ /* 0x000fe2000001002b */
[-C--:B------:R-:W-:Y:S01]  /*19b0*/  FMUL.FTZ R35, R23, R40.reuse ;  /* 0x0000002817237220 */ /* 0x080fe20000410000 */
[-C--:B------:R-:W-:Y:S01]  /*19c0*/  FFMA.FTZ R48, R29, R40.reuse, R48 ;  /* 0x000000281d307223 */ /* 0x080fe20000010030 */
[----:B------:R-:W-:Y:S01]  /*19d0*/  FADD.FTZ R49, R49, R40 ;  /* 0x0000002831317221 */ /* 0x000fe20000010000 */
[----:B------:R-:W-:Y:S01]  /*19e0*/  FFMA.FTZ R42, R23, R40, R42 ;  /* 0x00000028172a7223 */ /* 0x000fe2000001002a */
[-C--:B------:R-:W-:Y:S01]  /*19f0*/  FMUL.FTZ R30, R19, R38.reuse ;  /* 0x00000026131e7220 */ /* 0x080fe20000410000 */
[----:B------:R0:W5:Y:S01]  /*1a00*/  MUFU.RCP R93, R46 ;  /* 0x0000002e005d7308 */ /* 0x0001620000001000 */
[----:B------:R-:W-:-:S02]  /*1a10*/  FFMA.FTZ R41, R32, R38, R41 ;  /* 0x0000002620297223 */ /* 0x000fc40000010029 */
[----:B------:R-:W-:-:S05]  /*1a20*/  FFMA.FTZ R30, R32, R30, R43 ;  /* 0x0000001e201e7223 */ /* 0x000fca000001002b */
[----:B------:R-:W5:Y:S01]  /*1a30*/  MUFU.RCP R40, R90 ;  /* 0x0000005a00287308 */ /* 0x000f620000001000 */
[----:B-1----:R-:W-:Y:S01]  /*1a40*/  FADD.FTZ R32, -R39, 1 ;  /* 0x3f80000027207421 */ /* 0x002fe20000010100 */
[----:B------:R-:W-:Y:S01]  /*1a50*/  FADD.FTZ R45, R45, R36 ;  /* 0x000000242d2d7221 */ /* 0x000fe20000010000 */
[----:B------:R-:W-:Y:S02]  /*1a60*/  FADD.FTZ R36, -R88, 1 ;  /* 0x3f80000058247421 */ /* 0x000fe40000010100 */
[----:B------:R-:W-:Y:S01]  /*1a70*/  FFMA.FTZ R32, R31, R32, 1 ;  /* 0x3f8000001f207423 */ /* 0x000fe20000010020 */
[----:B------:R-:W-:Y:S01]  /*1a80*/  SHF.L.U32 R31, R72, 0x10, RZ ;  /* 0x00000010481f7819 */ /* 0x000fe200000006ff */
[----:B------:R-:W-:Y:S01]  /*1a90*/  FFMA.FTZ R30, R29, R35, R30 ;  /* 0x000000231d1e7223 */ /* 0x000fe2000001001e */
[----:B------:R-:W-:Y:S01]  /*1aa0*/  FFMA.FTZ R27, R27, R36, 1 ;  /* 0x3f8000001b1b7423 */ /* 0x000fe20000010024 */
[-C--:B------:R-:W-:Y:S01]  /*1ab0*/  FFMA.FTZ R35, R33, R92.reuse, R44 ;  /* 0x0000005c21237223 */ /* 0x080fe2000001002c */
[----:B------:R-:W-:Y:S01]  /*1ac0*/  FADD.FTZ R34, R51, R92 ;  /* 0x0000005c33227221 */ /* 0x000fe20000010000 */
[CC--:B0-----:R-:W-:Y:S01]  /*1ad0*/  FFMA.FTZ R46, R21.reuse, R92.reuse, R42 ;  /* 0x0000005c152e7223 */ /* 0x0c1fe2000001002a */
[----:B------:R-:W-:Y:S01]  /*1ae0*/  FMUL.FTZ R92, R21, R92 ;  /* 0x0000005c155c7220 */ /* 0x000fe20000410000 */
[----:B------:R-:W-:Y:S01]  /*1af0*/  FADD.FTZ R31, -R52, R31 ;  /* 0x0000001f341f7221 */ /* 0x000fe20000010100 */
[----:B------:R-:W-:Y:S01]  /*1b00*/  FMUL.FTZ R95, R88, R27 ;  /* 0x0000001b585f7220 */ /* 0x000fe20000410000 */
[----:B-----5:R-:W-:Y:S01]  /*1b10*/  FADD.FTZ R29, -R93, 1 ;  /* 0x3f8000005d1d7421 */ /* 0x020fe20000010100 */
[----:B------:R-:W-:Y:S01]  /*1b20*/  FFMA.FTZ R51, R33, R92, R30 ;  /* 0x0000005c21337223 */ /* 0x000fe2000001001e */
[----:B------:R-:W-:Y:S01]  /*1b30*/  FADD.FTZ R27, -R40, 1 ;  /* 0x3f800000281b7421 */ /* 0x000fe20000010100 */
[----:B------:R-:W-:Y:S01]  /*1b40*/  FMUL.FTZ R31, R16, R31 ;  /* 0x0000001f101f7220 */ /* 0x000fe20000410000 */
[----:B------:R-:W-:Y:S01]  /*1b50*/  SHF.L.U32 R33, R74, 0x10, RZ ;  /* 0x000000104a217819 */ /* 0x000fe200000006ff */
[----:B------:R-:W-:Y:S01]  /*1b60*/  FMUL.FTZ R53, R39, R32 ;  /* 0x0000002027357220 */ /* 0x000fe20000410000 */
[----:B------:R-:W-:Y:S01]  /*1b70*/  FFMA.FTZ R50, R50, R29, 1 ;  /* 0x3f80000032327423 */ /* 0x000fe2000001001d */
[----:B------:R-:W-:Y:S01]  /*1b80*/  FFMA.FTZ R39, R94, R27, 1 ;  /* 0x3f8000005e277423 */ /* 0x000fe2000001001b */
[----:B------:R-:W-:Y:S01]  /*1b90*/  SHF.L.U32 R29, R73, 0x10, RZ ;  /* 0x00000010491d7819 */ /* 0x000fe200000006ff */
[----:B------:R-:W-:Y:S01]  /*1ba0*/  FFMA.FTZ R36, R17, R31, R124 ;  /* 0x0000001f11247223 */ /* 0x000fe2000001007c */
[----:B------:R-:W-:Y:S01]  /*1bb0*/  PRMT R27, R72, 0x7632, R27 ;  /* 0x00007632481b7816 */ /* 0x000fe2000000001b */
[C---:B------:R-:W-:Y:S01]  /*1bc0*/  FADD.FTZ R43, -R52.reuse, R33 ;  /* 0x00000021342b7221 */ /* 0x040fe20000010100 */
[----:B------:R-:W-:Y:S01]  /*1bd0*/  PRMT R99, R73, 0x7632, R99 ;  /* 0x0000763249637816 */ /* 0x000fe20000000063 */
[----:B------:R-:W-:Y:S01]  /*1be0*/  FADD.FTZ R29, -R52, R29 ;  /* 0x0000001d341d7221 */ /* 0x000fe20000010100 */
[----:B------:R-:W-:Y:S01]  /*1bf0*/  SHF.L.U32 R33, R27, 0x10, RZ ;  /* 0x000000101b217819 */ /* 0x000fe200000006ff */
[----:B------:R-:W-:Y:S01]  /*1c00*/  FMUL.FTZ R32, R36, -1.4426950216293334961 ;  /* 0xbfb8aa3b24207820 */ /* 0x000fe20000410000 */
[C---:B------:R-:W-:Y:S01]  /*1c10*/  FMUL.FTZ R27, R16.reuse, R43 ;  /* 0x0000002b101b7220 */ /* 0x040fe20000410000 */
[----:B------:R-:W-:Y:S01]  /*1c20*/  FMUL.FTZ R29, R16, R29 ;  /* 0x0000001d101d7220 */ /* 0x000fe20000410000 */
[----:B------:R-:W-:Y:S01]  /*1c30*/  SHF.L.U32 R99, R99, 0x10, RZ ;  /* 0x0000001063637819 */ /* 0x000fe200000006ff */
[----:B------:R0:W1:Y:S01]  /*1c40*/  MUFU.EX2 R98, R32 ;  /* 0x0000002000627308 */ /* 0x0000620000000800 */
[----:B------:R-:W-:Y:S01]  /*1c50*/  FADD.FTZ R33, -R52, R33 ;  /* 0x0000002134217221 */ /* 0x000fe20000010100 */
[----:B------:R-:W-:Y:S01]  /*1c60*/  FMUL.FTZ R93, R93, R50 ;  /* 0x000000325d5d7220 */ /* 0x000fe20000410000 */
[----:B------:R-:W-:Y:S01]  /*1c70*/  FMUL.FTZ R97, R40, R39 ;  /* 0x0000002728617220 */ /* 0x000fe20000410000 */
[----:B------:R-:W-:Y:S01]  /*1c80*/  PRMT R44, R77, 0x7632, R44 ;  /* 0x000076324d2c7816 */ /* 0x000fe2000000002c */
[----:B------:R-:W-:Y:S01]  /*1c90*/  FFMA.FTZ R30, R17, R27, R124 ;  /* 0x0000001b111e7223 */ /* 0x000fe2000001007c */
[C---:B------:R-:W-:Y:S01]  /*1ca0*/  SHF.L.U32 R50, R76.reuse, 0x10, RZ ;  /* 0x000000104c327819 */ /* 0x040fe200000006ff */
[----:B------:R-:W5:Y:S01]  /*1cb0*/  LDG.E.64.CONSTANT R88, desc[UR16][R110.64+0x28000] ;  /* 0x028000106e587981 */ /* 0x000f62000c1e9b00 */
[----:B------:R-:W-:Y:S01]  /*1cc0*/  PRMT R40, R76, 0x7632, R40 ;  /* 0x000076324c287816 */ /* 0x000fe20000000028 */
[----:B------:R-:W-:Y:S01]  /*1cd0*/  FADD.FTZ R47, R47, R38 ;  /* 0x000000262f2f7221 */ /* 0x000fe20000010000 */
[----:B------:R-:W-:Y:S01]  /*1ce0*/  FFMA.FTZ R38, R23, R29, R122 ;  /* 0x0000001d17267223 */ /* 0x000fe2000001007a */
[----:B------:R-:W-:Y:S01]  /*1cf0*/  FMUL.FTZ R33, R16, R33 ;  /* 0x0000002110217220 */ /* 0x000fe20000410000 */
[----:B------:R-:W-:Y:S01]  /*1d00*/  SHF.L.U32 R44, R44, 0x10, RZ ;  /* 0x000000102c2c7819 */ /* 0x000fe200000006ff */
[----:B------:R-:W-:Y:S01]  /*1d10*/  FMUL.FTZ R94, R30, -1.4426950216293334961 ;  /* 0xbfb8aa3b1e5e7820 */ /* 0x000fe20000410000 */
[----:B------:R-:W-:Y:S01]  /*1d20*/  FADD.FTZ R99, -R52, R99 ;  /* 0x0000006334637221 */ /* 0x000fe20000010100 */
[----:B------:R-:W-:Y:S01]  /*1d30*/  SHF.L.U32 R40, R40, 0x10, RZ ;  /* 0x0000001028287819 */ /* 0x000fe200000006ff */
[----:B------:R-:W-:Y:S01]  /*1d40*/  FMUL.FTZ R50, R50, R53 ;  /* 0x0000003532327220 */ /* 0x000fe20000410000 */
[----:B------:R-:W-:Y:S01]  /*1d50*/  FMUL.FTZ R43, R38, -1.4426950216293334961 ;  /* 0xbfb8aa3b262b7820 */ /* 0x000fe20000410000 */
[----:B------:R-:W-:Y:S01]  /*1d60*/  FFMA.FTZ R42, R19, R33, R22 ;  /* 0x00000021132a7223 */ /* 0x000fe20000010016 */
[----:B------:R1:W-:Y:S01]  /*1d70*/  MUFU.EX2 R39, R94 ;  /* 0x0000005e00277308 */ /* 0x0003e20000000800 */
[----:B0-----:R-:W-:Y:S01]  /*1d80*/  FMUL.FTZ R32, R16, R99 ;  /* 0x0000006310207220 */ /* 0x001fe20000410000 */
[----:B------:R-:W-:Y:S01]  /*1d90*/  FMUL.FTZ R97, R44, R97 ;  /* 0x000000612c617220 */ /* 0x000fe20000410000 */
[----:B------:R-:W-:Y:S01]  /*1da0*/  FMUL.FTZ R44, R17, R50 ;  /* 0x00000032112c7220 */ /* 0x000fe20000410000 */
[----:B------:R-:W5:Y:S01]  /*1db0*/  LDG.E.64.CONSTANT R90, desc[UR16][R110.64+0x2d000] ;  /* 0x02d000106e5a7981 */ /* 0x000f62000c1e9b00 */
[----:B------:R-:W-:Y:S01]  /*1dc0*/  FMUL.FTZ R99, R42, -1.4426950216293334961 ;  /* 0xbfb8aa3b2a637820 */ /* 0x000fe20000410000 */
[----:B-1----:R-:W-:-:S02]  /*1dd0*/  FMUL.FTZ R94, R40, R93 ;  /* 0x0000005d285e7220 */ /* 0x002fc40000410000 */
[----:B------:R0:W1:Y:S01]  /*1de0*/  MUFU.EX2 R100, R43 ;  /* 0x0000002b00647308 */ /* 0x0000620000000800 */
[C---:B------:R-:W-:Y:S01]  /*1df0*/  FFMA.FTZ R40, R28.reuse, R50, R37 ;  /* 0x000000321c287223 */ /* 0x040fe20000010025 */
[----:B------:R-:W-:Y:S01]  /*1e00*/  SHF.L.U32 R92, R77, 0x10, RZ ;  /* 0x000000104d5c7819 */ /* 0x000fe200000006ff */
[----:B------:R-:W-:Y:S01]  /*1e10*/  FFMA.FTZ R51, R28, R44, R51 ;  /* 0x0000002c1c337223 */ /* 0x000fe20000010033 */
[----:B------:R-:W-:Y:S01]  /*1e20*/  FMUL.FTZ R37, R19, R94 ;  /* 0x0000005e13257220 */ /* 0x000fe20000410000 */
[----:B------:R-:W-:Y:S01]  /*1e30*/  FFMA.FTZ R46, R17, R50, R46 ;  /* 0x00000032112e7223 */ /* 0x000fe2000001002e */
[----:B0-----:R-:W-:Y:S01]  /*1e40*/  FFMA.FTZ R43, R21, R32, R24 ;  /* 0x00000020152b7223 */ /* 0x001fe20000010018 */
[----:B------:R-:W-:Y:S01]  /*1e50*/  FADD.FTZ R98, R98, 1 ;  /* 0x3f80000062627421 */ /* 0x000fe20000010000 */
[CC--:B------:R-:W-:Y:S01]  /*1e60*/  FFMA.FTZ R28, R26.reuse, R94.reuse, R41 ;  /* 0x0000005e1a1c7223 */ /* 0x0c0fe20000010029 */
[----:B------:R-:W0:Y:S01]  /*1e70*/  MUFU.EX2 R99, R99 ;  /* 0x0000006300637308 */ /* 0x000e220000000800 */
[----:B------:R-:W-:Y:S01]  /*1e80*/  FMUL.FTZ R53, R43, -1.4426950216293334961 ;  /* 0xbfb8aa3b2b357820 */ /* 0x000fe20000410000 */
[----:B------:R-:W-:Y:S01]  /*1e90*/  FFMA.FTZ R26, R26, R37, R51 ;  /* 0x000000251a1a7223 */ /* 0x000fe20000010033 */
[----:B------:R-:W-:Y:S01]  /*1ea0*/  FMUL.FTZ R96, R92, R95 ;  /* 0x0000005f5c607220 */ /* 0x000fe20000410000 */
[----:B------:R-:W-:Y:S01]  /*1eb0*/  FFMA.FTZ R46, R19, R94, R46 ;  /* 0x0000005e132e7223 */ /* 0x000fe2000001002e */
[----:B------:R-:W-:Y:S01]  /*1ec0*/  SHF.L.U32 R37, R75, 0x10, RZ ;  /* 0x000000104b257819 */ /* 0x000fe200000006ff */
[----:B-1----:R-:W-:Y:S01]  /*1ed0*/  FADD.FTZ R100, R100, 1 ;  /* 0x3f80000064647421 */ /* 0x002fe20000010000 */
[----:B------:R-:W-:Y:S01]  /*1ee0*/  PRMT R41, R74, 0x7632, R41 ;  /* 0x000076324a297816 */ /* 0x000fe20000000029 */
[----:B------:R-:W1:Y:S01]  /*1ef0*/  MUFU.EX2 R53, R53 ;  /* 0x0000003500357308 */ /* 0x000e620000000800 */
[-C--:B------:R-:W-:Y:S01]  /*1f00*/  FFMA.FTZ R48, R25, R96.reuse, R48 ;  /* 0x0000006019307223 */ /* 0x080fe20000010030 */
[----:B------:R-:W-:Y:S01]  /*1f10*/  FADD.FTZ R49, R49, R96 ;  /* 0x0000006031317221 */ /* 0x000fe20000010000 */
[CC--:B------:R-:W-:Y:S01]  /*1f20*/  FFMA.FTZ R46, R23.reuse, R96.reuse, R46 ;  /* 0x00000060172e7223 */ /* 0x0c0fe2000001002e */
[----:B------:R-:W-:Y:S01]  /*1f30*/  FMUL.FTZ R96, R23, R96 ;  /* 0x0000006017607220 */ /* 0x000fe20000410000 */
[----:B------:R-:W-:Y:S01]  /*1f40*/  FADD.FTZ R51, -R52, R37 ;  /* 0x0000002534337221 */ /* 0x000fe20000010100 */
[----:B------:R-:W-:Y:S01]  /*1f50*/  SHF.L.U32 R37, R41, 0x10, RZ ;  /* 0x0000001029257819 */ /* 0x000fe200000006ff */
[----:B------:R-:W-:Y:S01]  /*1f60*/  FADD.FTZ R45, R45, R50 ;  /* 0x000000322d2d7221 */ /* 0x000fe20000010000 */
[----:B------:R-:W2:Y:S01]  /*1f70*/  MUFU.RCP R98, R98 ;  /* 0x0000006200627308 */ /* 0x000ea20000001000 */
[----:B------:R-:W-:Y:S01]  /*1f80*/  FFMA.FTZ R41, R25, R96, R26 ;  /* 0x0000006019297223 */ /* 0x000fe2000001001a */
[----:B------:R-:W-:Y:S01]  /*1f90*/  PRMT R95, R75, 0x7632, R95 ;  /* 0x000076324b5f7816 */ /* 0x000fe2000000005f */
[----:B------:R-:W-:Y:S01]  /*1fa0*/  FMUL.FTZ R25, R16, R51 ;  /* 0x0000003310197220 */ /* 0x000fe20000410000 */
[----:B------:R-:W-:Y:S01]  /*1fb0*/  FADD.FTZ R51, -R52, R37 ;  /* 0x0000002534337221 */ /* 0x000fe20000010100 */
[----:B------:R-:W5:Y:S01]  /*1fc0*/  LDG.E.64.CONSTANT R92, desc[UR16][R120.64+0x23000] ;  /* 0x02300010785c7981 */ /* 0x000f62000c1e9b00 */
[----:B------:R-:W-:Y:S01]  /*1fd0*/  SHF.L.U32 R95, R95, 0x10, RZ ;  /* 0x000000105f5f7819 */ /* 0x000fe200000006ff */
[----:B0-----:R-:W-:Y:S01]  /*1fe0*/  FADD.FTZ R99, R99, 1 ;  /* 0x3f80000063637421 */ /* 0x001fe20000010000 */
[----:B------:R-:W-:Y:S01]  /*1ff0*/  FMUL.FTZ R26, R16, R51 ;  /* 0x00000033101a7220 */ /* 0x000fe20000410000 */
[-C--:B------:R-:W-:Y:S01]  /*2000*/  FFMA.FTZ R51, R18, R97.reuse, R35 ;  /* 0x0000006112337223 */ /* 0x080fe20000010023 */
[----:B------:R-:W-:Y:S01]  /*2010*/  FADD.FTZ R50, R34, R97 ;  /* 0x0000006122327221 */ /* 0x000fe20000010000 */
[CC--:B------:R-:W-:Y:S01]  /*2020*/  FFMA.FTZ R46, R21.reuse, R97.reuse, R46 ;  /* 0x00000061152e7223 */ /* 0x0c0fe2000001002e */
[----:B------:R-:W0:Y:S01]  /*2030*/  MUFU.RCP R100, R100 ;  /* 0x0000006400647308 */ /* 0x000e220000001000 */
[----:B------:R-:W-:Y:S01]  /*2040*/  FMUL.FTZ R97, R21, R97 ;  /* 0x0000006115617220 */ /* 0x000fe20000410000 */
[----:B------:R-:W-:Y:S01]  /*2050*/  FADD.FTZ R95, -R52, R95 ;  /* 0x0000005f345f7221 */ /* 0x000fe20000010100 */
[----:B-1----:R-:W-:-:S02]  /*2060*/  FADD.FTZ R53, R53, 1 ;  /* 0x3f80000035357421 */ /* 0x002fc40000010000 */
[----:B------:R-:W-:Y:S01]  /*2070*/  FFMA.FTZ R44, R18, R97, R41 ;  /* 0x00000061122c7223 */ /* 0x000fe20000010029 */
[----:B--2---:R-:W-:Y:S01]  /*2080*/  FADD.FTZ R35, -R98, 1 ;  /* 0x3f80000062237421 */ /* 0x004fe20000010100 */
[----:B------:R-:W-:Y:S01]  /*2090*/  FMUL.FTZ R18, R16, R95 ;  /* 0x0000005f10127220 */ /* 0x000fe20000410000 */
[----:B------:R-:W1:Y:S01]  /*20a0*/  MUFU.RCP R99, R99 ;  /* 0x0000006300637308 */ /* 0x000e620000001000 */
[----:B------:R-:W-:Y:S01]  /*20b0*/  FADD.FTZ R47, R47, R94 ;  /* 0x0000005e2f2f7221 */ /* 0x000fe20000010000 */
[----:B------:R-:W-:Y:S01]  /*20c0*/  FFMA.FTZ R41, R36, R35, 1 ;  /* 0x3f80000024297423 */ /* 0x000fe20000010023 */
[----:B------:R-:W-:Y:S01]  /*20d0*/  FFMA.FTZ R37, R23, R25, R122 ;  /* 0x0000001917257223 */ /* 0x000fe2000001007a */
[----:B------:R-:W-:Y:S01]  /*20e0*/  FFMA.FTZ R35, R21, R18, R24 ;  /* 0x0000001215237223 */ /* 0x000fe20000010018 */
[----:B------:R-:W-:-:S03]  /*20f0*/  FFMA.FTZ R34, R19, R26, R22 ;  /* 0x0000001a13227223 */ /* 0x000fc60000010016 */
[----:B------:R0:W2:Y:S01]  /*2100*/  MUFU.RCP R94, R53 ;  /* 0x00000035005e7308 */ /* 0x0000a20000001000 */
[----:B------:R-:W-:Y:S01]  /*2110*/  FMUL.FTZ R101, R37, -1.4426950216293334961 ;  /* 0xbfb8aa3b25657820 */ /* 0x000fe20000410000 */
[----:B------:R-:W-:Y:S01]  /*2120*/  FMUL.FTZ R97, R35, -1.4426950216293334961 ;  /* 0xbfb8aa3b23617820 */ /* 0x000fe20000410000 */
[----:B------:R-:W-:Y:S01]  /*2130*/  FMUL.FTZ R96, R34, -1.4426950216293334961 ;  /* 0xbfb8aa3b22607820 */ /* 0x000fe20000410000 */
[----:B0-----:R-:W-:-:S04]  /*2140*/  FADD.FTZ R53, -R100, 1 ;  /* 0x3f80000064357421 */ /* 0x001fc80000010100 */
[----:B------:R-:W0:Y:S01]  /*2150*/  MUFU.EX2 R101, R101 ;  /* 0x0000006500657308 */ /* 0x000e220000000800 */
[----:B------:R-:W-:Y:S01]  /*2160*/  FFMA.FTZ R95, R38, R53, 1 ;  /* 0x3f800000265f7423 */ /* 0x000fe20000010035 */
[----:B-1----:R-:W-:-:S06]  /*2170*/  FADD.FTZ R53, -R99, 1 ;  /* 0x3f80000063357421 */ /* 0x002fcc0000010100 */
[----:B------:R-:W1:Y:S01]  /*2180*/  MUFU.EX2 R97, R97 ;  /* 0x0000006100617308 */ /* 0x000e620000000800 */
[----:B--2---:R-:W-:Y:S01]  /*2190*/  FADD.FTZ R36, -R94, 1 ;  /* 0x3f8000005e247421 */ /* 0x004fe20000010100 */
[----:B------:R-:W-:-:S06]  /*21a0*/  FFMA.FTZ R42, R42, R53, 1 ;  /* 0x3f8000002a2a7423 */ /* 0x000fcc0000010035 */
[----:B------:R-:W2:Y:S01]  /*21b0*/  MUFU.EX2 R96, R96 ;  /* 0x0000006000607308 */ /* 0x000ea20000000800 */
[----:B------:R-:W-:Y:S01]  /*21c0*/  FADD.FTZ R53, R39, 1 ;  /* 0x3f80000027357421 */ /* 0x000fe20000010000 */
[----:B------:R-:W-:Y:S01]  /*21d0*/  FFMA.FTZ R43, R43, R36, 1 ;  /* 0x3f8000002b2b7423 */ /* 0x000fe20000010024 */
[----:B------:R-:W-:Y:S01]  /*21e0*/  PRMT R36, R78, 0x7632, R36 ;  /* 0x000076324e247816 */ /* 0x000fe20000000024 */
[----:B------:R-:W-:Y:S01]  /*21f0*/  FMUL.FTZ R41, R98, R41 ;  /* 0x0000002962297220 */ /* 0x000fe20000410000 */
[----:B------:R-:W-:Y:S01]  /*2200*/  SHF.L.U32 R38, R78, 0x10, RZ ;  /* 0x000000104e267819 */ /* 0x000fe200000006ff */
[----:B------:R-:W-:Y:S01]  /*2210*/  FMUL.FTZ R99, R99, R42 ;  /* 0x0000002a63637220 */ /* 0x000fe20000410000 */
[----:B------:R-:W-:Y:S01]  /*2220*/  SHF.L.U32 R36, R36, 0x10, RZ ;  /* 0x0000001024247819 */ /* 0x000fe200000006ff */
[----:B------:R-:W3:Y:S01]  /*2230*/  MUFU.RCP R53, R53 ;  /* 0x0000003500357308 */ /* 0x000ee20000001000 */
[----:B0-----:R-:W-:Y:S01]  /*2240*/  FADD.FTZ R101, R101, 1 ;  /* 0x3f80000065657421 */ /* 0x001fe20000010000 */
[----:B------:R-:W-:Y:S01]  /*2250*/  FMUL.FTZ R38, R38, R41 ;  /* 0x0000002926267220 */ /* 0x000fe20000410000 */
[----:B-1----:R-:W-:Y:S01]  /*2260*/  FADD.FTZ R97, R97, 1 ;  /* 0x3f80000061617421 */ /* 0x002fe20000010000 */
[----:B------:R-:W-:Y:S01]  /*2270*/  SHF.L.U32 R39, R79, 0x10, RZ ;  /* 0x000000104f277819 */ /* 0x000fe200000006ff */
[----:B------:R-:W-:Y:S01]  /*2280*/  FMUL.FTZ R100, R100, R95 ;  /* 0x0000005f64647220 */ /* 0x000fe20000410000 */
[----:B------:R-:W-:Y:S01]  /*2290*/  FMUL.FTZ R42, R36, R99 ;  /* 0x00000063242a7220 */ /* 0x000fe20000410000 */
[----:B--2---:R-:W-:Y:S01]  /*22a0*/  FADD.FTZ R96, R96, 1 ;  /* 0x3f80000060607421 */ /* 0x004fe20000010000 */
[----:B------:R-:W-:Y:S01]  /*22b0*/  FMUL.FTZ R94, R94, R43 ;  /* 0x0000002b5e5e7220 */ /* 0x000fe20000410000 */
[-C--:B------:R-:W-:Y:S01]  /*22c0*/  FMUL.FTZ R36, R17, R38.reuse ;  /* 0x0000002611247220 */ /* 0x080fe20000410000 */
[----:B------:R-:W-:Y:S01]  /*22d0*/  PRMT R43, R79, 0x7632, R43 ;  /* 0x000076324f2b7816 */ /* 0x000fe2000000002b */
[----:B------:R-:W0:Y:S01]  /*22e0*/  MUFU.RCP R101, R101 ;  /* 0x0000006500657308 */ /* 0x000e220000001000 */
[----:B------:R-:W-:Y:S01]  /*22f0*/  FFMA.FTZ R46, R17, R38, R46 ;  /* 0x00000026112e7223 */ /* 0x000fe2000001002e */
[----:B------:R-:W-:Y:S01]  /*2300*/  FMUL.FTZ R100, R39, R100 ;  /* 0x0000006427647220 */ /* 0x000fe20000410000 */
[----:B------:R-:W-:Y:S01]  /*2310*/  FFMA.FTZ R36, R31, R36, R44 ;  /* 0x000000241f247223 */ /* 0x000fe2000001002c */
[----:B------:R-:W-:Y:S01]  /*2320*/  FMUL.FTZ R39, R19, R42 ;  /* 0x0000002a13277220 */ /* 0x000fe20000410000 */
[----:B------:R-:W-:Y:S01]  /*2330*/  SHF.L.U32 R43, R43, 0x10, RZ ;  /* 0x000000102b2b7819 */ /* 0x000fe200000006ff */
[----:B------:R-:W-:Y:S01]  /*2340*/  FFMA.FTZ R40, R31, R38, R40 ;  /* 0x000000261f287223 */ /* 0x000fe20000010028 */
[----:B---3--:R-:W-:Y:S01]  /*2350*/  FADD.FTZ R41, -R53, 1 ;  /* 0x3f80000035297421 */ /* 0x008fe20000010100 */
[----:B------:R-:W1:Y:S01]  /*2360*/  MUFU.RCP R97, R97 ;  /* 0x0000006100617308 */ /* 0x000e620000001000 */
[-C--:B------:R-:W-:Y:S01]  /*2370*/  FFMA.FTZ R46, R19, R42.reuse, R46 ;  /* 0x0000002a132e7223 */ /* 0x080fe2000001002e */
[C---:B------:R-:W-:Y:S01]  /*2380*/  FFMA.FTZ R31, R33.reuse, R42, R28 ;  /* 0x0000002a211f7223 */ /* 0x040fe2000001001c */
[----:B------:R-:W-:Y:S01]  /*2390*/  FFMA.FTZ R36, R33, R39, R36 ;  /* 0x0000002721247223 */ /* 0x000fe20000010024 */
[----:B------:R-:W-:Y:S01]  /*23a0*/  FADD.FTZ R45, R45, R38 ;  /* 0x000000262d2d7221 */ /* 0x000fe20000010000 */
[----:B------:R-:W2:Y:S03]  /*23b0*/  LDG.E.64.CONSTANT R98, desc[UR16][R120.64+0x2d000] ;  /* 0x02d0001078627981 */ /* 0x000ea6000c1e9b00 */
[----:B------:R-:W3:Y:S01]  /*23c0*/  MUFU.RCP R96, R96 ;  /* 0x0000006000607308 */ /* 0x000ee20000001000 */
[----:B------:R-:W-:Y:S01]  /*23d0*/  FMUL.FTZ R33, R23, R100 ;  /* 0x0000006417217220 */ /* 0x000fe20000410000 */
[----:B------:R-:W-:Y:S01]  /*23e0*/  FMUL.FTZ R43, R43, R94 ;  /* 0x0000005e2b2b7220 */ /* 0x000fe20000410000 */
[-C--:B------:R-:W-:Y:S01]  /*23f0*/  FFMA.FTZ R46, R23, R100.reuse, R46 ;  /* 0x00000064172e7223 */ /* 0x080fe2000001002e */
[C---:B------:R-:W-:Y:S01]  /*2400*/  FFMA.FTZ R48, R29.reuse, R100, R48 ;  /* 0x000000641d307223 */ /* 0x040fe20000010030 */
[----:B------:R-:W-:Y:S01]  /*2410*/  FFMA.FTZ R29, R29, R33, R36 ;  /* 0x000000211d1d7223 */ /* 0x000fe20000010024 */
[----:B------:R-:W2:Y:S01]  /*2420*/  LDG.E.64.CONSTANT R94, desc[UR16][R120.64+0x28000] ;  /* 0x02800010785e7981 */ /* 0x000ea2000c1e9b00 */
[-C--:B------:R-:W-:Y:S01]  /*2430*/  FFMA.FTZ R39, R32, R43.reuse, R51 ;  /* 0x0000002b20277223 */ /* 0x080fe20000010033 */
[----:B------:R-:W-:Y:S01]  /*2440*/  FADD.FTZ R33, R50, R43 ;  /* 0x0000002b32217221 */ /* 0x000fe20000010000 */
[C---:B------:R-:W-:Y:S01]  /*2450*/  FFMA.FTZ R46, R21.reuse, R43, R46 ;  /* 0x0000002b152e7223 */ /* 0x040fe2000001002e */
[----:B------:R-:W-:Y:S01]  /*2460*/  FFMA.FTZ R30, R30, R41, 1 ;  /* 0x3f8000001e1e7423 */ /* 0x000fe20000010029 */
[----:B------:R-:W-:Y:S01]  /*2470*/  FMUL.FTZ R43, R21, R43 ;  /* 0x0000002b152b7220 */ /* 0x000fe20000410000 */
[----:B------:R-:W-:Y:S01]  /*2480*/  SHF.L.U32 R51, R80, 0x10, RZ ;  /* 0x0000001050337819 */ /* 0x000fe200000006ff */
[----:B0-----:R-:W-:Y:S01]  /*2490*/  FADD.FTZ R28, -R101, 1 ;  /* 0x3f800000651c7421 */ /* 0x001fe20000010100 */
[----:B------:R-:W-:Y:S01]  /*24a0*/  FMUL.FTZ R53, R53, R30 ;  /* 0x0000001e35357220 */ /* 0x000fe20000410000 */
[----:B------:R-:W-:Y:S01]  /*24b0*/  FFMA.FTZ R32, R32, R43, R29 ;  /* 0x0000002b20207223 */ /* 0x000fe2000001001d */
[----:B-1----:R-:W-:Y:S01]  /*24c0*/  FADD.FTZ R30, -R97, 1 ;  /* 0x3f800000611e7421 */ /* 0x002fe20000010100 */
[----:B---3--:R-:W-:Y:S01]  /*24d0*/  FADD.FTZ R29, -R96, 1 ;  /* 0x3f800000601d7421 */ /* 0x008fe20000010100 */
[----:B------:R-:W-:Y:S01]  /*24e0*/  FADD.FTZ R51, -R52, R51 ;  /* 0x0000003334337221 */ /* 0x000fe20000010100 */
[----:B------:R-:W-:Y:S01]  /*24f0*/  FFMA.FTZ R36, R37, R28, 1 ;  /* 0x3f80000025247423 */ /* 0x000fe2000001001c */
[----:B------:R-:W-:Y:S01]  /*2500*/  FFMA.FTZ R30, R35, R30, 1 ;  /* 0x3f800000231e7423 */ /* 0x000fe2000001001e */
[----:B------:R-:W-:Y:S01]  /*2510*/  FFMA.FTZ R29, R34, R29, 1 ;  /* 0x3f800000221d7423 */ /* 0x000fe2000001001d */
[----:B------:R-:W-:Y:S01]  /*2520*/  SHF.L.U32 R37, R81, 0x10, RZ ;  /* 0x0000001051257819 */ /* 0x000fe200000006ff */
[----:B------:R-:W-:Y:S01]  /*2530*/  FADD.FTZ R47, R47, R42 ;  /* 0x0000002a2f2f7221 */ /* 0x000fe20000010000 */
[----:B------:R-:W-:Y:S01]  /*2540*/  FMUL.FTZ R28, R16, R51 ;  /* 0x00000033101c7220 */ /* 0x000fe20000410000 */
[----:B------:R-:W-:Y:S01]  /*2550*/  FMUL.FTZ R42, R97, R30 ;  /* 0x0000001e612a7220 */ /* 0x000fe20000410000 */
[----:B------:R-:W-:Y:S01]  /*2560*/  FMUL.FTZ R35, R96, R29 ;  /* 0x0000001d60237220 */ /* 0x000fe20000410000 */
[----:B------:R-:W-:Y:S01]  /*2570*/  SHF.L.U32 R30, R82, 0x10, RZ ;  /* 0x00000010521e7819 */ /* 0x000fe200000006ff */
[----:B------:R-:W-:Y:S01]  /*2580*/  FADD.FTZ R29, -R52, R37 ;  /* 0x00000025341d7221 */ /* 0x000fe20000010100 */
[----:B------:R-:W-:Y:S01]  /*2590*/  FFMA.FTZ R43, R17, R28, R124 ;  /* 0x0000001c112b7223 */ /* 0x000fe2000001007c */
[----:B------:R-:W-:Y:S01]  /*25a0*/  FMUL.FTZ R101, R101, R36 ;  /* 0x0000002465657220 */ /* 0x000fe20000410000 */
[----:B------:R-:W-:Y:S01]  /*25b0*/  PRMT R44, R83, 0x7632, R44 ;  /* 0x00007632532c7816 */ /* 0x000fe2000000002c */
[----:B------:R-:W-:Y:S01]  /*25c0*/  FMUL.FTZ R29, R16, R29 ;  /* 0x0000001d101d7220 */ /* 0x000fe20000410000 */
[----:B------:R-:W-:Y:S01]  /*25d0*/  FMUL.FTZ R34, R30, R53 ;  /* 0x000000351e227220 */ /* 0x000fe20000410000 */
[----:B------:R-:W-:Y:S01]  /*25e0*/  FMUL.FTZ R37, R43, -1.4426950216293334961 ;  /* 0xbfb8aa3b2b257820 */ /* 0x000fe20000410000 */
[----:B------:R-:W-:Y:S01]  /*25f0*/  PRMT R30, R82, 0x7632, R30 ;  /* 0x00007632521e7816 */ /* 0x000fe2000000001e */
[----:B------:R-:W-:Y:S01]  /*2600*/  FFMA.FTZ R102, R23, R29, R122 ;  /* 0x0000001d17667223 */ /* 0x000fe2000001007a */
[----:B------:R-:W-:Y:S01]  /*2610*/  SHF.L.U32 R36, R83, 0x10, RZ ;  /* 0x0000001053247819 */ /* 0x000fe200000006ff */
[----:B------:R0:W1:Y:S01]  /*2620*/  MUFU.EX2 R41, R37 ;  /* 0x0000002500297308 */ /* 0x0000620000000800 */
[----:B------:R-:W-:Y:S01]  /*2630*/  SHF.L.U32 R30, R30, 0x10, RZ ;  /* 0x000000101e1e7819 */ /* 0x000fe200000006ff */
[----:B------:R-:W-:Y:S01]  /*2640*/  FMUL.FTZ R50, R102, -1.4426950216293334961 ;  /* 0xbfb8aa3b66327820 */ /* 0x000fe20000410000 */
[----:B------:R-:W-:Y:S01]  /*2650*/  PRMT R51, R80, 0x7632, R51 ;  /* 0x0000763250337816 */ /* 0x000fe20000000033 */
[----:B------:R-:W-:Y:S01]  /*2660*/  FMUL.FTZ R38, R36, R101 ;  /* 0x0000006524267220 */ /* 0x000fe20000410000 */
[----:B------:R-:W3:Y:S01]  /*2670*/  LDG.E.64.CONSTANT R96, desc[UR16][R110.64+0x32000] ;  /* 0x032000106e607981 */ /* 0x000ee2000c1e9b00 */
[----:B------:R-:W-:Y:S01]  /*2680*/  FMUL.FTZ R36, R30, R35 ;  /* 0x000000231e247220 */ /* 0x000fe20000410000 */
[----:B------:R-:W-:-:S02]  /*2690*/  PRMT R30, R81, 0x7632, R30 ;  /* 0x00007632511e7816 */ /* 0x000fc4000000001e */
[----:B0-----:R-:W-:Y:S01]  /*26a0*/  SHF.L.U32 R37, R44, 0x10, RZ ;  /* 0x000000102c257819 */ /* 0x001fe200000006ff */
[----:B------:R-:W0:Y:S04]  /*26b0*/  MUFU.EX2 R50, R50 ;  /* 0x0000003200327308 */ /* 0x000e280000000800 */
[----:B------:R-:W-:Y:S01]  /*26c0*/  FMUL.FTZ R42, R37, R42 ;  /* 0x0000002a252a7220 */ /* 0x000fe20000410000 */
[----:B------:R-:W-:Y:S01]  /*26d0*/  SHF.L.U32 R37, R30, 0x10, RZ ;  /* 0x000000101e257819 */ /* 0x000fe200000006ff */
[-C--:B------:R-:W-:Y:S01]  /*26e0*/  FFMA.FTZ R35, R27, R34.reuse, R40 ;  /* 0x000000221b237223 */ /* 0x080fe20000010028 */
[----:B------:R-:W-:Y:S01]  /*26f0*/  FADD.FTZ R45, R45, R34 ;  /* 0x000000222d2d7221 */ /* 0x000fe20000010000 */
[-C--:B------:R-:W-:Y:S01]  /*2700*/  FFMA.FTZ R46, R17, R34.reuse, R46 ;  /* 0x00000022112e7223 */ /* 0x080fe2000001002e */
[----:B------:R-:W-:Y:S01]  /*2710*/  SHF.L.U32 R51, R51, 0x10, RZ ;  /* 0x0000001033337819 */ /* 0x000fe200000006ff */
[----:B------:R-:W-:Y:S01]  /*2720*/  FMUL.FTZ R34, R17, R34 ;  /* 0x0000002211227220 */ /* 0x000fe20000410000 */
[----:B------:R-:W-:Y:S01]  /*2730*/  FADD.FTZ R37, -R52, R37 ;  /* 0x0000002534257221 */ /* 0x000fe20000010100 */
[----:B-1----:R-:W-:-:S02]  /*2740*/  FADD.FTZ R44, R41, 1 ;  /* 0x3f800000292c7421 */ /* 0x002fc40000010000 */
[----:B------:R-:W-:Y:S01]  /*2750*/  FFMA.FTZ R41, R27, R34, R32 ;  /* 0x000000221b297223 */ /* 0x000fe20000010020 */
[----:B------:R-:W-:Y:S01]  /*2760*/  FADD.FTZ R51, -R52, R51 ;  /* 0x0000003334337221 */ /* 0x000fe20000010100 */
[----:B------:R-:W-:-:S03]  /*2770*/  FMUL.FTZ R27, R16, R37 ;  /* 0x00000025101b7220 */ /* 0x000fc60000410000 */
[----:B------:R-:W-:Y:S01]  /*2780*/  FMUL.FTZ R30, R16, R51 ;  /* 0x00000033101e7220 */ /* 0x000fe20000410000 */
[----:B------:R-:W-:Y:S01]  /*2790*/  FFMA.FTZ R104, R21, R27, R24 ;  /* 0x0000001b15687223 */ /* 0x000fe20000010018 */
[----:B0-----:R-:W-:Y:S02]  /*27a0*/  FADD.FTZ R40, R50, 1 ;  /* 0x3f80000032287421 */ /* 0x001fe40000010000 */
[----:B------:R-:W-:Y:S01]  /*27b0*/  FFMA.FTZ R50, R19, R30, R22 ;  /* 0x0000001e13327223 */ /* 0x000fe20000010016 */
[----:B------:R-:W-:-:S03]  /*27c0*/  FMUL.FTZ R51, R104, -1.4426950216293334961 ;  /* 0xbfb8aa3b68337820 */ /* 0x000fc60000410000 */
[----:B------:R-:W-:-:S03]  /*27d0*/  FMUL.FTZ R34, R50, -1.4426950216293334961 ;  /* 0xbfb8aa3b32227820 */ /* 0x000fc60000410000 */
[----:B------:R-:W0:Y:S01]  /*27e0*/  MUFU.EX2 R51, R51 ;  /* 0x0000003300337308 */ /* 0x000e220000000800 */
[----:B------:R-:W-:-:S07]  /*27f0*/  FFMA.FTZ R37, R26, R36, R31 ;  /* 0x000000241a257223 */ /* 0x000fce000001001f */
[----:B------:R-:W1:Y:S01]  /*2800*/  MUFU.EX2 R34, R34 ;  /* 0x0000002200227308 */ /* 0x000e620000000800 */
[----:B------:R-:W-:Y:S01]  /*2810*/  FADD.FTZ R47, R47, R36 ;  /* 0x000000242f2f7221 */ /* 0x000fe20000010000 */
[CC--:B------:R-:W-:Y:S01]  /*2820*/  FFMA.FTZ R46, R19.reuse, R36.reuse, R46 ;  /* 0x00000024132e7223 */ /* 0x0c0fe2000001002e */
[----:B------:R-:W-:-:S05]  /*2830*/  FMUL.FTZ R36, R19, R36 ;  /* 0x0000002413247220 */ /* 0x000fca0000410000 */
[----:B------:R4:W1:Y:S01]  /*2840*/  MUFU.RCP R53, R40 ;  /* 0x0000002800357308 */ /* 0x0008620000001000 */
[----:B------:R-:W-:-:S07]  /*2850*/  FADD.FTZ R49, R49, R100 ;  /* 0x0000006431317221 */ /* 0x000fce0000010000 */
[----:B------:R-:W1:Y:S01]  /*2860*/  MUFU.RCP R44, R44 ;  /* 0x0000002c002c7308 */ /* 0x000e620000001000 */
[----:B------:R-:W-:Y:S01]  /*2870*/  FFMA.FTZ R36, R26, R36, R41 ;  /* 0x000000241a247223 */ /* 0x000fe20000010029 */
[CC--:B------:R-:W-:Y:S01]  /*2880*/  FMUL.FTZ R31, R23.reuse, R38.reuse ;  /* 0x00000026171f7220 */ /* 0x0c0fe20000410000 */
[-C--:B----4-:R-:W-:Y:S01]  /*2890*/  FFMA.FTZ R40, R23, R38.reuse, R46 ;  /* 0x0000002617287223 */ /* 0x090fe2000001002e */
[----:B------:R-:W4:Y:S01]  /*28a0*/  LDG.E.64.CONSTANT R100, desc[UR16][R110.64+0x37000] ;  /* 0x037000106e647981 */ /* 0x000f22000c1e9b00 */
[----:B0-----:R-:W-:Y:S01]  /*28b0*/  FADD.FTZ R46, R51, 1 ;  /* 0x3f800000332e7421 */ /* 0x001fe20000010000 */
[C---:B------:R-:W-:Y:S01]  /*28c0*/  FFMA.FTZ R48, R25.reuse, R38, R48 ;  /* 0x0000002619307223 */ /* 0x040fe20000010030 */
[----:B------:R-:W-:Y:S01]  /*28d0*/  FFMA.FTZ R31, R25, R31, R36 ;  /* 0x0000001f191f7223 */ /* 0x000fe20000010024 */
[----:B-1----:R-:W-:Y:S01]  /*28e0*/  FADD.FTZ R25, R34, 1 ;  /* 0x3f80000022197421 */ /* 0x002fe20000010000 */
[----:B------:R-:W-:Y:S01]  /*28f0*/  SHF.L.U32 R103, R84, 0x10, RZ ;  /* 0x0000001054677819 */ /* 0x000fe200000006ff */
[----:B------:R-:W-:Y:S01]  /*2900*/  FADD.FTZ R49, R49, R38 ;  /* 0x0000002631317221 */ /* 0x000fe20000010000 */
[----:B------:R-:W0:Y:S01]  /*2910*/  MUFU.RCP R46, R46 ;  /* 0x0000002e002e7308 */ /* 0x000e220000001000 */
[-C--:B------:R-:W-:Y:S01]  /*2920*/  FFMA.FTZ R32, R18, R42.reuse, R39 ;  /* 0x0000002a12207223 */ /* 0x080fe20000010027 */
[----:B------:R-:W-:Y:S01]  /*2930*/  FMUL.FTZ R41, R21, R42 ;  /* 0x0000002a15297220 */ /* 0x000fe20000410000 */
[----:B------:R-:W-:Y:S01]  /*2940*/  FADD.FTZ R39, -R53, 1 ;  /* 0x3f80000035277421 */ /* 0x000fe20000010100 */
[----:B------:R-:W-:Y:S01]  /*2950*/  FADD.FTZ R103, -R52, R103 ;  /* 0x0000006734677221 */ /* 0x000fe20000010100 */
[----:B------:R-:W-:-:S03]  /*2960*/  FADD.FTZ R26, -R44, 1 ;  /* 0x3f8000002c1a7421 */ /* 0x000fc60000010100 */
[----:B------:R1:W0:Y:S01]  /*2970*/  MUFU.RCP R38, R25 ;  /* 0x0000001900267308 */ /* 0x0002220000001000 */
[----:B------:R-:W-:Y:S01]  /*2980*/  FADD.FTZ R33, R33, R42 ;  /* 0x0000002a21217221 */ /* 0x000fe20000010000 */
[----:B------:R-:W-:Y:S01]  /*2990*/  FFMA.FTZ R40, R21, R42, R40 ;  /* 0x0000002a15287223 */ /* 0x000fe20000010028 */
[--C-:B------:R-:W-:Y:S01]  /*29a0*/  FFMA.FTZ R41, R18, R41, R31.reuse ;  /* 0x0000002912297223 */ /* 0x100fe2000001001f */
[----:B------:R-:W-:Y:S01]  /*29b0*/  FFMA.FTZ R42, R102, R39, 1 ;  /* 0x3f800000662a7423 */ /* 0x000fe20000010027 */
[----:B------:R-:W-:Y:S01]  /*29c0*/  FFMA.FTZ R43, R43, R26, 1 ;  /* 0x3f8000002b2b7423 */ /* 0x000fe2000001001a */
[C---:B------:R-:W-:Y:S01]  /*29d0*/  SHF.L.U32 R39, R85.reuse, 0x10, RZ ;  /* 0x0000001055277819 */ /* 0x040fe200000006ff */
[----:B------:R-:W-:Y:S01]  /*29e0*/  FMUL.FTZ R26, R16, R103 ;  /* 0x00000067101a7220 */ /* 0x000fe20000410000 */
[----:B------:R-:W-:Y:S01]  /*29f0*/  PRMT R31, R85, 0x7632, R31 ;  /* 0x00007632551f7816 */ /* 0x000fe2000000001f */
[----:B------:R-:W4:Y:S01]  /*2a00*/  LDG.E.64.CONSTANT R102, desc[UR16][R110.64+0x3c000] ;  /* 0x03c000106e667981 */ /* 0x000f22000c1e9b00 */
[----:B------:R-:W-:Y:S01]  /*2a10*/  PRMT R18, R84, 0x7632, R18 ;  /* 0x0000763254127816 */ /* 0x000fe20000000012 */
[----:B------:R-:W-:Y:S01]  /*2a20*/  FADD.FTZ R51, -R52, R39 ;  /* 0x0000002734337221 */ /* 0x000fe20000010100 */
[----:B------:R-:W-:Y:S01]  /*2a30*/  SHF.L.U32 R105, R31, 0x10, RZ ;  /* 0x000000101f697819 */ /* 0x000fe200000006ff */
[----:B------:R-:W-:Y:S01]  /*2a40*/  FFMA.FTZ R34, R17, R26, R124 ;  /* 0x0000001a11227223 */ /* 0x000fe2000001007c */
[----:B------:R-:W-:Y:S01]  /*2a50*/  SHF.L.U32 R39, R18, 0x10, RZ ;  /* 0x0000001012277819 */ /* 0x000fe200000006ff */
[----:B-1----:R-:W-:-:S02]  /*2a60*/  FMUL.FTZ R25, R16, R51 ;  /* 0x0000003310197220 */ /* 0x002fc40000410000 */
[----:B------:R-:W-:Y:S01]  /*2a70*/  FMUL.FTZ R18, R34, -1.4426950216293334961 ;  /* 0xbfb8aa3b22127820 */ /* 0x000fe20000410000 */
[----:B------:R-:W-:Y:S01]  /*2a80*/  FADD.FTZ R109, -R52, R105 ;  /* 0x00000069346d7221 */ /* 0x000fe20000010100 */
[----:B0-----:R-:W-:Y:S01]  /*2a90*/  FADD.FTZ R105, -R46, 1 ;  /* 0x3f8000002e697421 */ /* 0x001fe20000010100 */
[----:B------:R-:W-:Y:S01]  /*2aa0*/  FADD.FTZ R31, -R52, R39 ;  /* 0x00000027341f7221 */ /* 0x000fe20000010100 */
[----:B------:R-:W-:Y:S01]  /*2ab0*/  FADD.FTZ R39, -R38, 1 ;  /* 0x3f80000026277421 */ /* 0x000fe20000010100 */
[----:B------:R0:W1:Y:S01]  /*2ac0*/  MUFU.EX2 R108, R18 ;  /* 0x00000012006c7308 */ /* 0x0000620000000800 */
[----:B------:R-:W-:Y:S01]  /*2ad0*/  FFMA.FTZ R36, R23, R25, R122 ;  /* 0x0000001917247223 */ /* 0x000fe2000001007a */
[----:B------:R-:W-:Y:S01]  /*2ae0*/  FMUL.FTZ R51, R44, R43 ;  /* 0x0000002b2c337220 */ /* 0x000fe20000410000 */
[----:B------:R-:W-:Y:S01]  /*2af0*/  FFMA.FTZ R43, R50, R39, 1 ;  /* 0x3f800000322b7423 */ /* 0x000fe20000010027 */
[----:B------:R-:W-:Y:S01]  /*2b00*/  FMUL.FTZ R107, R53, R42 ;  /* 0x0000002a356b7220 */ /* 0x000fe20000410000 */
[----:B0-----:R-:W-:Y:S01]  /*2b10*/  FMUL.FTZ R18, R16, R109 ;  /* 0x0000006d10127220 */ /* 0x001fe20000410000 */
[----:B------:R-:W-:-:S02]  /*2b20*/  FFMA.FTZ R109, R104, R105, 1 ;  /* 0x3f800000686d7423 */ /* 0x000fc40000010069 */
[----:B------:R-:W4:Y:S01]  /*2b30*/  LDG.E.64.CONSTANT R104, desc[UR16][R110.64+0x41000] ;  /* 0x041000106e687981 */ /* 0x000f22000c1e9b00 */
[----:B------:R-:W-:Y:S01]  /*2b40*/  FMUL.FTZ R44, R36, -1.4426950216293334961 ;  /* 0xbfb8aa3b242c7820 */ /* 0x000fe20000410000 */
[----:B------:R-:W-:Y:S01]  /*2b50*/  FMUL.FTZ R53, R38, R43 ;  /* 0x0000002b26357220 */ /* 0x000fe20000410000 */
[----:B------:R-:W-:Y:S01]  /*2b60*/  FFMA.FTZ R38, R21, R18, R24 ;  /* 0x0000001215267223 */ /* 0x000fe20000010018 */
[----:B------:R-:W-:Y:S01]  /*2b70*/  FMUL.FTZ R106, R46, R109 ;  /* 0x0000006d2e6a7220 */ /* 0x000fe20000410000 */
[----:B------:R0:W1:Y:S02]  /*2b80*/  MUFU.EX2 R114, R44 ;  /* 0x0000002c00727308 */ /* 0x0000640000000800 */
[----:B------:R-:W-:Y:S01]  /*2b90*/  FMUL.FTZ R109, R38, -1.4426950216293334961 ;  /* 0xbfb8aa3b266d7820 */ /* 0x000fe20000410000 */
[----:B0-----:R-:W-:-:S05]  /*2ba0*/  SHF.L.U32 R44, R86, 0x10, RZ ;  /* 0x00000010562c7819 */ /* 0x001fca00000006ff */
[----:B------:R0:W-:Y:S01]  /*2bb0*/  MUFU.EX2 R115, R109 ;  /* 0x0000006d00737308 */ /* 0x0001e20000000800 */
[----:B------:R-:W-:Y:S01]  /*2bc0*/  FMUL.FTZ R44, R44, R51 ;  /* 0x000000332c2c7220 */ /* 0x000fe20000410000 */
[----:B-1----:R-:W-:Y:S02]  /*2bd0*/  FADD.FTZ R51, R108, 1 ;  /* 0x3f8000006c337421 */ /* 0x002fe40000010000 */
[----:B0-----:R-:W4:Y:S01]  /*2be0*/  LDG.E.64.CONSTANT R108, desc[UR16][R120.64+0x32000] ;  /* 0x03200010786c7981 */ /* 0x001f22000c1e9b00 */
[----:B------:R-:W-:Y:S01]  /*2bf0*/  FMUL.FTZ R31, R16, R31 ;  /* 0x0000001f101f7220 */ /* 0x000fe20000410000 */
[----:B------:R-:W-:-:S03]  /*2c00*/  PRMT R42, R86, 0x7632, R42 ;  /* 0x00007632562a7816 */ /* 0x000fc6000000002a */
[----:B------:R-:W-:Y:S01]  /*2c10*/  FFMA.FTZ R39, R19, R31, R22 ;  /* 0x0000001f13277223 */ /* 0x000fe20000010016 */
[----:B------:R-:W-:Y:S02]  /*2c20*/  SHF.L.U32 R46, R87, 0x10, RZ ;  /* 0x00000010572e7819 */ /* 0x000fe400000006ff */
[----:B------:R-:W-:Y:S01]  /*2c30*/  SHF.L.U32 R42, R42, 0x10, RZ ;  /* 0x000000102a2a7819 */ /* 0x000fe200000006ff */
[----:B------:R-:W-:Y:S01]  /*2c40*/  FMUL.FTZ R50, R39, -1.4426950216293334961 ;  /* 0xbfb8aa3b27327820 */ /* 0x000fe20000410000 */
[----:B------:R-:W0:Y:S01]  /*2c50*/  MUFU.RCP R51, R51 ;  /* 0x0000003300337308 */ /* 0x000e220000001000 */
[----:B------:R-:W-:-:S07]  /*2c60*/  FADD.FTZ R114, R114, 1 ;  /* 0x3f80000072727421 */ /* 0x000fce0000010000 */
[----:B------:R1:W5:Y:S02]  /*2c70*/  MUFU.EX2 R113, R50 ;  /* 0x0000003200717308 */ /* 0x0003640000000800 */
[----:B-1----:R-:W-:Y:S01]  /*2c80*/  FMUL.FTZ R50, R46, R107 ;  /* 0x0000006b2e327220 */ /* 0x002fe20000410000 */
[----:B------:R-:W-:Y:S01]  /*2c90*/  FMUL.FTZ R46, R42, R53 ;  /* 0x000000352a2e7220 */ /* 0x000fe20000410000 */
[-C--:B------:R-:W-:Y:S01]  /*2ca0*/  FMUL.FTZ R42, R17, R44.reuse ;  /* 0x0000002c112a7220 */ /* 0x080fe20000410000 */
[----:B------:R-:W-:-:S03]  /*2cb0*/  FFMA.FTZ R35, R28, R44, R35 ;  /* 0x0000002c1c237223 */ /* 0x000fc60000010023 */
[----:B------:R-:W-:Y:S01]  /*2cc0*/  FFMA.FTZ R41, R28, R42, R41 ;  /* 0x0000002a1c297223 */ /* 0x000fe20000010029 */
[-C--:B------:R-:W-:Y:S01]  /*2cd0*/  FMUL.FTZ R42, R19, R46.reuse ;  /* 0x0000002e132a7220 */ /* 0x080fe20000410000 */
[----:B------:R-:W1:Y:S01]  /*2ce0*/  MUFU.RCP R114, R114 ;  /* 0x0000007200727308 */ /* 0x000e620000001000 */
[C---:B------:R-:W-:Y:S01]  /*2cf0*/  FFMA.FTZ R28, R30.reuse, R46, R37 ;  /* 0x0000002e1e1c7223 */ /* 0x040fe20000010025 */
[----:B------:R-:W-:Y:S01]  /*2d00*/  FMUL.FTZ R37, R23, R50 ;  /* 0x0000003217257220 */ /* 0x000fe20000410000 */
[----:B------:R-:W-:Y:S01]  /*2d10*/  FFMA.FTZ R42, R30, R42, R41 ;  /* 0x0000002a1e2a7223 */ /* 0x000fe20000010029 */
[----:B------:R-:W-:Y:S01]  /*2d20*/  PRMT R43, R87, 0x7632, R43 ;  /* 0x00007632572b7816 */ /* 0x000fe2000000002b */
[----:B------:R-:W-:Y:S02]  /*2d30*/  FFMA.FTZ R40, R17, R44, R40 ;  /* 0x0000002c11287223 */ /* 0x000fe40000010028 */
[----:B------:R-:W-:Y:S01]  /*2d40*/  FFMA.FTZ R42, R29, R37, R42 ;  /* 0x000000251d2a7223 */ /* 0x000fe2000001002a */
[----:B0-----:R-:W-:Y:S01]  /*2d50*/  FADD.FTZ R37, -R51, 1 ;  /* 0x3f80000033257421 */ /* 0x001fe20000010100 */
[----:B------:R-:W-:Y:S01]  /*2d60*/  SHF.L.U32 R43, R43, 0x10, RZ ;  /* 0x000000102b2b7819 */ /* 0x000fe200000006ff */
[----:B------:R-:W-:Y:S01]  /*2d70*/  FFMA.FTZ R40, R19, R46, R40 ;  /* 0x0000002e13287223 */ /* 0x000fe20000010028 */
[----:B------:R-:W-:Y:S01]  /*2d80*/  FADD.FTZ R115, R115, 1 ;  /* 0x3f80000073737421 */ /* 0x000fe20000010000 */
[----:B------:R-:W-:Y:S01]  /*2d90*/  FFMA.FTZ R34, R34, R37, 1 ;  /* 0x3f80000022227423 */ /* 0x000fe20000010025 */
[----:B-----5:R-:W-:Y:S01]  /*2da0*/  SHF.L.U32 R37, R88, 0x10, RZ ;  /* 0x0000001058257819 */ /* 0x020fe200000006ff */
[----:B------:R-:W-:Y:S01]  /*2db0*/  FMUL.FTZ R112, R43, R106 ;  /* 0x0000006a2b707220 */ /* 0x000fe20000410000 */
[----:B------:R-:W-:Y:S01]  /*2dc0*/  FADD.FTZ R113, R113, 1 ;  /* 0x3f80000071717421 */ /* 0x000fe20000010000 */
[----:B------:R-:W-:Y:S01]  /*2dd0*/  FFMA.FTZ R40, R23, R50, R40 ;  /* 0x0000003217287223 */ /* 0x000fe20000010028 */
[----:B-1----:R-:W-:Y:S01]  /*2de0*/  FADD.FTZ R41, -R114, 1 ;  /* 0x3f80000072297421 */ /* 0x002fe20000010100 */
[----:B------:R-:W-:Y:S01]  /*2df0*/  FMUL.FTZ R43, R21, R112 ;  /* 0x00000070152b7220 */ /* 0x000fe20000410000 */
[----:B------:R-:W-:Y:S01]  /*2e00*/  FADD.FTZ R37, -R52, R37 ;  /* 0x0000002534257221 */ /* 0x000fe20000010100 */
[----:B------:R-:W0:Y:S01]  /*2e10*/  MUFU.RCP R115, R115 ;  /* 0x0000007300737308 */ /* 0x000e220000001000 */
[----:B------:R-:W-:Y:S01]  /*2e20*/  FADD.FTZ R45, R45, R44 ;  /* 0x0000002c2d2d7221 */ /* 0x000fe20000010000 */
[----:B------:R-:W-:Y:S01]  /*2e30*/  FFMA.FTZ R48, R29, R50, R48 ;  /* 0x000000321d307223 */ /* 0x000fe20000010030 */
[-C--:B------:R-:W-:Y:S01]  /*2e40*/  FFMA.FTZ R29, R27, R112.reuse, R32 ;  /* 0x000000701b1d7223 */ /* 0x080fe20000010020 */
[----:B------:R-:W-:Y:S01]  /*2e50*/  FADD.FTZ R33, R33, R112 ;  /* 0x0000007021217221 */ /* 0x000fe20000010000 */
[----:B------:R-:W-:Y:S01]  /*2e60*/  FFMA.FTZ R44, R21, R112, R40 ;  /* 0x00000070152c7223 */ /* 0x000fe20000010028 */
[----:B------:R-:W5:Y:S01]  /*2e70*/  LDG.E.64.CONSTANT R106, desc[UR16][R110.64+0x46000] ;  /* 0x046000106e6a7981 */ /* 0x000f62000c1e9b00 */
[----:B------:R-:W-:Y:S01]  /*2e80*/  FMUL.FTZ R112, R51, R34 ;  /* 0x0000002233707220 */ /* 0x000fe20000410000 */
[----:B------:R-:W1:Y:S01]  /*2e90*/  MUFU.RCP R113, R113 ;  /* 0x0000007100717308 */ /* 0x000e620000001000 */
[----:B------:R-:W-:Y:S01]  /*2ea0*/  FFMA.FTZ R43, R27, R43, R42 ;  /* 0x0000002b1b2b7223 */ /* 0x000fe2000001002a */
[----:B------:R-:W-:Y:S01]  /*2eb0*/  FFMA.FTZ R41, R36, R41, 1 ;  /* 0x3f80000024297423 */ /* 0x000fe20000010029 */
[----:B------:R-:W-:Y:S01]  /*2ec0*/  FMUL.FTZ R34, R16, R37 ;  /* 0x0000002510227220 */ /* 0x000fe20000410000 */
[----:B------:R-:W-:-:S02]  /*2ed0*/  PRMT R27, R88, 0x7632, R27 ;  /* 0x00007632581b7816 */ /* 0x000fc4000000001b */
[----:B------:R-:W-:Y:S02]  /*2ee0*/  SHF.L.U32 R37, R90, 0x10, RZ ;  /* 0x000000105a257819 */ /* 0x000fe400000006ff */
[----:B------:R-:W-:Y:S01]  /*2ef0*/  SHF.L.U32 R51, R89, 0x10, RZ ;  /* 0x0000001059337819 */ /* 0x000fe200000006ff */
[----:B------:R-:W-:Y:S01]  /*2f00*/  FMUL.FTZ R114, R114, R41 ;  /* 0x0000002972727220 */ /* 0x000fe20000410000 */
[----:B------:R-:W-:Y:S01]  /*2f10*/  SHF.L.U32 R41, R27, 0x10, RZ ;  /* 0x000000101b297819 */ /* 0x000fe200000006ff */
[C-C-:B------:R-:W-:Y:S01]  /*2f20*/  FADD.FTZ R27, -R52.reuse, R37.reuse ;  /* 0x00000025341b7221 */ /* 0x140fe20000010100 */
[----:B------:R-:W-:Y:S01]  /*2f30*/  PRMT R37, R89, 0x7632, R37 ;  /* 0x0000763259257816 */ /* 0x000fe20000000025 */
[----:B------:R-:W-:Y:S01]  /*2f40*/  FADD.FTZ R51, -R52, R51 ;  /* 0x0000003334337221 */ /* 0x000fe20000010100 */
[----:B------:R-:W-:Y:S01]  /*2f50*/  FADD.FTZ R47, R47, R46 ;  /* 0x0000002e2f2f7221 */ /* 0x000fe20000010000 */
[----:B------:R-:W-:Y:S01]  /*2f60*/  FADD.FTZ R49, R49, R50 ;  /* 0x0000003231317221 */ /* 0x000fe20000010000 */
[----:B------:R-:W-:Y:S01]  /*2f70*/  SHF.L.U32 R37, R37, 0x10, RZ ;  /* 0x0000001025257819 */ /* 0x000fe200000006ff */
[----:B------:R-:W-:Y:S01]  /*2f80*/  FMUL.FTZ R32, R16, R51 ;  /* 0x0000003310207220 */ /* 0x000fe20000410000 */
[C---:B------:R-:W-:Y:S01]  /*2f90*/  FADD.FTZ R51, -R52.reuse, R41 ;  /* 0x0000002934337221 */ /* 0x040fe20000010100 */
[----:B0-----:R-:W-:Y:S01]  /*2fa0*/  FADD.FTZ R41, -R115, 1 ;  /* 0x3f80000073297421 */ /* 0x001fe20000010100 */
[----:B------:R-:W-:Y:S01]  /*2fb0*/  FFMA.FTZ R36, R17, R34, R124 ;  /* 0x0000002211247223 */ /* 0x000fe2000001007c */
[----:B-1----:R-:W-:Y:S01]  /*2fc0*/  FADD.FTZ R30, -R113, 1 ;  /* 0x3f800000711e7421 */ /* 0x002fe20000010100 */
[----:B------:R-:W-:Y:S01]  /*2fd0*/  FADD.FTZ R37, -R52, R37 ;  /* 0x0000002534257221 */ /* 0x000fe20000010100 */
[----:B------:R-:W-:Y:S01]  /*2fe0*/  FFMA.FTZ R42, R38, R41, 1 ;  /* 0x3f800000262a7423 */ /* 0x000fe20000010029 */
[----:B------:R-:W-:Y:S01]  /*2ff0*/  FMUL.FTZ R38, R16, R51 ;  /* 0x0000003310267220 */ /* 0x000fe20000410000 */
[----:B------:R-:W-:Y:S01]  /*3000*/  FMUL.FTZ R46, R36, -1.4426950216293334961 ;  /* 0xbfb8aa3b242e7820 */ /* 0x000fe20000410000 */
[C---:B------:R-:W-:Y:S01]  /*3010*/  FMUL.FTZ R27, R16.reuse, R27 ;  /* 0x0000001b101b7220 */ /* 0x040fe20000410000 */
[----:B------:R-:W-:Y:S01]  /*3020*/  FFMA.FTZ R40, R39, R30, 1 ;  /* 0x3f80000027287423 */ /* 0x000fe2000001001e */
[----:B------:R-:W-:Y:S01]  /*3030*/  FMUL.FTZ R37, R16, R37 ;  /* 0x0000002510257220 */ /* 0x000fe20000410000 */
[----:B------:R-:W-:Y:S01]  /*3040*/  FFMA.FTZ R39, R23, R32, R122 ;  /* 0x0000002017277223 */ /* 0x000fe2000001007a */
[----:B------:R-:W-:Y:S01]  /*3050*/  FFMA.FTZ R41, R19, R38, R22 ;  /* 0x0000002613297223 */ /* 0x000fe20000010016 */
[----:B------:R0:W1:Y:S01]  /*3060*/  MUFU.EX2 R117, R46 ;  /* 0x0000002e00757308 */ /* 0x0000620000000800 */
[----:B------:R-:W-:Y:S01]  /*3070*/  FFMA.FTZ R30, R17, R27, R124 ;  /* 0x0000001b111e7223 */ /* 0x000fe2000001007c */
[----:B------:R-:W-:Y:S01]  /*3080*/  FMUL.FTZ R115, R115, R42 ;  /* 0x0000002a73737220 */ /* 0x000fe20000410000 */
[----:B------:R-:W-:Y:S01]  /*3090*/  FFMA.FTZ R42, R21, R37, R24 ;  /* 0x00000025152a7223 */ /* 0x000fe20000010018 */
[----:B------:R-:W-:Y:S01]  /*30a0*/  FMUL.FTZ R50, R39, -1.4426950216293334961 ;  /* 0xbfb8aa3b27327820 */ /* 0x000fe20000410000 */
[C---:B------:R-:W-:Y:S01]  /*30b0*/  SHF.L.U32 R51, R92.reuse, 0x10, RZ ;  /* 0x000000105c337819 */ /* 0x040fe200000006ff */
[----:B------:R-:W-:Y:S01]  /*30c0*/  FMUL.FTZ R119, R41, -1.4426950216293334961 ;  /* 0xbfb8aa3b29777820 */ /* 0x000fe20000410000 */
[----:B------:R-:W-:Y:S01]  /*30d0*/  SHF.L.U32 R53, R93, 0x10, RZ ;  /* 0x000000105d357819 */ /* 0x000fe200000006ff */
[----:B------:R-:W5:Y:S01]  /*30e0*/  LDG.E.64.CONSTANT R110, desc[UR16][R110.64+0x4b000] ;  /* 0x04b000106e6e7981 */ /* 0x000f62000c1e9b00 */
[----:B0-----:R-:W-:Y:S01]  /*30f0*/  PRMT R46, R92, 0x7632, R46 ;  /* 0x000076325c2e7816 */ /* 0x001fe2000000002e */
[----:B------:R-:W-:Y:S01]  /*3100*/  FMUL.FTZ R116, R30, -1.4426950216293334961 ;  /* 0xbfb8aa3b1e747820 */ /* 0x000fe20000410000 */
[----:B------:R-:W-:Y:S01]  /*3110*/  FMUL.FTZ R125, R42, -1.4426950216293334961 ;  /* 0xbfb8aa3b2a7d7820 */ /* 0x000fe20000410000 */
[----:B------:R0:W2:Y:S01]  /*3120*/  MUFU.EX2 R123, R50 ;  /* 0x00000032007b7308 */ /* 0x0000a20000000800 */
[----:B------:R-:W-:Y:S01]  /*3130*/  SHF.L.U32 R46, R46, 0x10, RZ ;  /* 0x000000102e2e7819 */ /* 0x000fe200000006ff */
[----:B------:R-:W-:Y:S01]  /*3140*/  FMUL.FTZ R113, R113, R40 ;  /* 0x0000002871717220 */ /* 0x000fe20000410000 */
[----:B------:R-:W-:-:S05]  /*3150*/  FMUL.FTZ R112, R51, R112 ;  /* 0x0000007033707220 */ /* 0x000fca0000410000 */
[----:B------:R1:W-:Y:S01]  /*3160*/  MUFU.EX2 R40, R116 ;  /* 0x0000007400287308 */ /* 0x0003e20000000800 */
[----:B0-----:R-:W-:Y:S01]  /*3170*/  PRMT R50, R93, 0x7632, R50 ;  /* 0x000076325d327816 */ /* 0x001fe20000000032 */
[----:B------:R-:W-:-:S06]  /*3180*/  FFMA.FTZ R35, R26, R112, R35 ;  /* 0x000000701a237223 */ /* 0x000fcc0000010023 */
[----:B------:R-:W0:Y:S01]  /*3190*/  MUFU.EX2 R119, R119 ;  /* 0x0000007700777308 */ /* 0x000e220000000800 */
[----:B-1----:R-:W-:Y:S01]  /*31a0*/  FMUL.FTZ R116, R53, R114 ;  /* 0x0000007235747220 */ /* 0x002fe20000410000 */
[----:B------:R-:W-:Y:S01]  /*31b0*/  FMUL.FTZ R114, R46, R113 ;  /* 0x000000712e727220 */ /* 0x000fe20000410000 */
[----:B------:R-:W-:Y:S01]  /*31c0*/  FMUL.FTZ R46, R17, R112 ;  /* 0x00000070112e7220 */ /* 0x000fe20000410000 */
[----:B------:R-:W-:-:S04]  /*31d0*/  SHF.L.U32 R50, R50, 0x10, RZ ;  /* 0x0000001032327819 */ /* 0x000fc800000006ff */
[----:B------:R-:W1:Y:S01]  /*31e0*/  MUFU.EX2 R125, R125 ;  /* 0x0000007d007d7308 */ /* 0x000e620000000800 */
[----:B------:R-:W-:Y:S01]  /*31f0*/  FFMA.FTZ R46, R26, R46, R43 ;  /* 0x0000002e1a2e7223 */ /* 0x000fe2000001002b */
[----:B------:R-:W-:Y:S01]  /*3200*/  FMUL.FTZ R26, R19, R114 ;  /* 0x00000072131a7220 */ /* 0x000fe20000410000 */
[----:B------:R-:W-:Y:S01]  /*3210*/  FFMA.FTZ R44, R17, R112, R44 ;  /* 0x00000070112c7223 */ /* 0x000fe2000001002c */
[----:B------:R-:W-:Y:S01]  /*3220*/  FMUL.FTZ R118, R50, R115 ;  /* 0x0000007332767220 */ /* 0x000fe20000410000 */
[----:B------:R-:W-:Y:S01]  /*3230*/  FADD.FTZ R50, R117, 1 ;  /* 0x3f80000075327421 */ /* 0x000fe20000010000 */
[----:B------:R-:W-:Y:S01]  /*3240*/  FFMA.FTZ R46, R31, R26, R46 ;  /* 0x0000001a1f2e7223 */ /* 0x000fe2000001002e */
[----:B------:R-:W-:Y:S01]  /*3250*/  PRMT R26, R90, 0x7632, R26 ;  /* 0x000076325a1a7816 */ /* 0x000fe2000000001a */
[-C--:B------:R-:W-:Y:S01]  /*3260*/  FFMA.FTZ R44, R19, R114.reuse, R44 ;  /* 0x00000072132c7223 */ /* 0x080fe2000001002c */
[----:B--2---:R-:W-:Y:S01]  /*3270*/  FADD.FTZ R123, R123, 1 ;  /* 0x3f8000007b7b7421 */ /* 0x004fe20000010000 */
[----:B------:R-:W-:Y:S01]  /*3280*/  SHF.L.U32 R51, R91, 0x10, RZ ;  /* 0x000000105b337819 */ /* 0x000fe200000006ff */
[----:B------:R-:W-:Y:S01]  /*3290*/  FFMA.FTZ R43, R31, R114, R28 ;  /* 0x000000721f2b7223 */ /* 0x000fe2000001001c */
[-C--:B------:R-:W-:Y:S01]  /*32a0*/  FFMA.FTZ R31, R25, R116.reuse, R48 ;  /* 0x00000074191f7223 */ /* 0x080fe20000010030 */
[----:B------:R-:W-:Y:S01]  /*32b0*/  SHF.L.U32 R53, R26, 0x10, RZ ;  /* 0x000000101a357819 */ /* 0x000fe200000006ff */
[----:B------:R-:W-:Y:S01]  /*32c0*/  FADD.FTZ R49, R49, R116 ;  /* 0x0000007431317221 */ /* 0x000fe20000010000 */
[-C--:B------:R-:W-:Y:S01]  /*32d0*/  FFMA.FTZ R48, R23, R116.reuse, R44 ;  /* 0x0000007417307223 */ /* 0x080fe2000001002c */
[----:B0-----:R-:W-:Y:S01]  /*32e0*/  FADD.FTZ R119, R119, 1 ;  /* 0x3f80000077777421 */ /* 0x001fe20000010000 */
[----:B------:R-:W0:Y:S01]  /*32f0*/  MUFU.RCP R50, R50 ;  /* 0x0000003200327308 */ /* 0x000e220000001000 */
[----:B------:R-:W-:Y:S01]  /*3300*/  FMUL.FTZ R116, R23, R116 ;  /* 0x0000007417747220 */ /* 0x000fe20000410000 */
[C---:B------:R-:W-:Y:S01]  /*3310*/  FADD.FTZ R113, -R52.reuse, R51 ;  /* 0x0000003334717221 */ /* 0x040fe20000010100 */
[----:B-1----:R-:W-:Y:S01]  /*3320*/  FADD.FTZ R125, R125, 1 ;  /* 0x3f8000007d7d7421 */ /* 0x002fe20000010000 */
[----:B------:R-:W-:Y:S01]  /*3330*/  PRMT R26, R91, 0x7632, R26 ;  /* 0x000076325b1a7816 */ /* 0x000fe2000000001a */
[----:B------:R-:W-:Y:S01]  /*3340*/  FADD.FTZ R53, -R52, R53 ;  /* 0x0000003534357221 */ /* 0x000fe20000010100 */
[----:B------:R-:W-:-:S02]  /*3350*/  FFMA.FTZ R51, R25, R116, R46 ;  /* 0x0000007419337223 */ /* 0x000fc4000001002e */
[----:B------:R-:W1:Y:S01]  /*3360*/  MUFU.RCP R123, R123 ;  /* 0x0000007b007b7308 */ /* 0x000e620000001000 */
[----:B------:R-:W-:Y:S01]  /*3370*/  FMUL.FTZ R25, R16, R113 ;  /* 0x0000007110197220 */ /* 0x000fe20000410000 */
[----:B------:R-:W-:Y:S01]  /*3380*/  SHF.L.U32 R113, R26, 0x10, RZ ;  /* 0x000000101a717819 */ /* 0x000fe200000006ff */
[----:B------:R-:W-:Y:S01]  /*3390*/  FMUL.FTZ R26, R16, R53 ;  /* 0x00000035101a7220 */ /* 0x000fe20000410000 */
[----:B------:R-:W-:-:S04]  /*33a0*/  FFMA.FTZ R44, R18, R118, R29 ;  /* 0x00000076122c7223 */ /* 0x000fc8000001001d */
[----:B------:R-:W2:Y:S01]  /*33b0*/  MUFU.RCP R119, R119 ;  /* 0x0000007700777308 */ /* 0x000ea20000001000 */
[----:B------:R-:W-:Y:S01]  /*33c0*/  FFMA.FTZ R28, R23, R25, R122 ;  /* 0x00000019171c7223 */ /* 0x000fe2000001007a */
[----:B------:R-:W-:Y:S01]  /*33d0*/  FADD.FTZ R33, R33, R118 ;  /* 0x0000007621217221 */ /* 0x000fe20000010000 */
[CC--:B------:R-:W-:Y:S01]  /*33e0*/  FFMA.FTZ R48, R21.reuse, R118.reuse, R48 ;  /* 0x0000007615307223 */ /* 0x0c0fe20000010030 */
[----:B------:R-:W-:-:S04]  /*33f0*/  FMUL.FTZ R118, R21, R118 ;  /* 0x0000007615767220 */ /* 0x000fc80000410000 */
[----:B------:R-:W3:Y:S01]  /*3400*/  MUFU.RCP R125, R125 ;  /* 0x0000007d007d7308 */ /* 0x000ee20000001000 */
[----:B------:R-:W-:Y:S01]  /*3410*/  FADD.FTZ R53, -R52, R113 ;  /* 0x0000007134357221 */ /* 0x000fe20000010100 */
[----:B------:R-:W-:Y:S01]  /*3420*/  FFMA.FTZ R29, R19, R26, R22 ;  /* 0x0000001a131d7223 */ /* 0x000fe20000010016 */
[----:B------:R-:W-:Y:S01]  /*3430*/  FMUL.FTZ R116, R28, -1.4426950216293334961 ;  /* 0xbfb8aa3b1c747820 */ /* 0x000fe20000410000 */
[----:B------:R-:W-:Y:S01]  /*3440*/  FFMA.FTZ R51, R18, R118, R51 ;  /* 0x0000007612337223 */ /* 0x000fe20000010033 */
[----:B------:R-:W-:Y:S01]  /*3450*/  FMUL.FTZ R18, R16, R53 ;  /* 0x0000003510127220 */ /* 0x000fe20000410000 */
[----:B------:R-:W-:Y:S01]  /*3460*/  FMUL.FTZ R115, R29, -1.4426950216293334961 ;  /* 0xbfb8aa3b1d737820 */ /* 0x000fe20000410000 */
[----:B0-----:R-:W-:Y:S01]  /*3470*/  FADD.FTZ R53, -R50, 1 ;  /* 0x3f80000032357421 */ /* 0x001fe20000010100 */
[----:B------:R-:W-:Y:S01]  /*3480*/  FADD.FTZ R47, R47, R114 ;  /* 0x000000722f2f7221 */ /* 0x000fe20000010000 */
[----:B------:R-:W0:Y:S01]  /*3490*/  MUFU.EX2 R116, R116 ;  /* 0x0000007400747308 */ /* 0x000e220000000800 */
[----:B-1----:R-:W-:Y:S01]  /*34a0*/  FADD.FTZ R114, -R123, 1 ;  /* 0x3f8000007b727421 */ /* 0x002fe20000010100 */
[----:B------:R-:W-:Y:S01]  /*34b0*/  FFMA.FTZ R46, R21, R18, R24 ;  /* 0x00000012152e7223 */ /* 0x000fe20000010018 */
[----:B------:R-:W-:Y:S01]  /*34c0*/  FFMA.FTZ R53, R36, R53, 1 ;  /* 0x3f80000024357423 */ /* 0x000fe20000010035 */
[----:B------:R-:W-:Y:S01]  /*34d0*/  FADD.FTZ R45, R45, R112 ;  /* 0x000000702d2d7221 */ /* 0x000fe20000010000 */
[----:B--2---:R-:W-:Y:S01]  /*34e0*/  FADD.FTZ R36, -R119, 1 ;  /* 0x3f80000077247421 */ /* 0x004fe20000010100 */
[----:B------:R-:W2:Y:S02]  /*34f0*/  LDG.E.64.CONSTANT R112, desc[UR16][R120.64+0x37000] ;  /* 0x0370001078707981 */ /* 0x000ea4000c1e9b00 */
[----:B------:R1:W0:Y:S01]  /*3500*/  MUFU.EX2 R117, R115 ;  /* 0x0000007300757308 */ /* 0x0002220000000800 */
[----:B------:R-:W-:Y:S01]  /*3510*/  FFMA.FTZ R114, R39, R114, 1 ;  /* 0x3f80000027727423 */ /* 0x000fe20000010072 */
[----:B------:R-:W-:Y:S01]  /*3520*/  FMUL.FTZ R118, R46, -1.4426950216293334961 ;  /* 0xbfb8aa3b2e767820 */ /* 0x000fe20000410000 */
[----:B---3--:R-:W-:Y:S01]  /*3530*/  FADD.FTZ R39, -R125, 1 ;  /* 0x3f8000007d277421 */ /* 0x008fe20000010100 */
[----:B------:R-:W-:-:S03]  /*3540*/  FFMA.FTZ R36, R41, R36, 1 ;  /* 0x3f80000029247423 */ /* 0x000fc60000010024 */
[----:B------:R-:W-:Y:S01]  /*3550*/  FFMA.FTZ R42, R42, R39, 1 ;  /* 0x3f8000002a2a7423 */ /* 0x000fe20000010027 */
[----:B------:R0:W3:Y:S01]  /*3560*/  MUFU.EX2 R126, R118 ;  /* 0x00000076007e7308 */ /* 0x0000e20000000800 */
[----:B-1----:R-:W-:Y:S01]  /*3570*/  FADD.FTZ R115, R40, 1 ;  /* 0x3f80000028737421 */ /* 0x002fe20000010000 */
[----:B------:R-:W-:Y:S01]  /*3580*/  PRMT R39, R95, 0x7632, R39 ;  /* 0x000076325f277816 */ /* 0x000fe20000000027 */
[----:B------:R-:W-:Y:S01]  /*3590*/  FMUL.FTZ R119, R119, R36 ;  /* 0x0000002477777220 */ /* 0x000fe20000410000 */
[----:B------:R-:W-:Y:S01]  /*35a0*/  SHF.L.U32 R40, R94, 0x10, RZ ;  /* 0x000000105e287819 */ /* 0x000fe200000006ff */
[----:B------:R-:W-:Y:S01]  /*35b0*/  FMUL.FTZ R53, R50, R53 ;  /* 0x0000003532357220 */ /* 0x000fe20000410000 */
[----:B------:R-:W-:Y:S01]  /*35c0*/  PRMT R36, R94, 0x7632, R36 ;  /* 0x000076325e247816 */ /* 0x000fe20000000024 */
[----:B------:R-:W-:Y:S01]  /*35d0*/  FMUL.FTZ R50, R125, R42 ;  /* 0x0000002a7d327220 */ /* 0x000fe20000410000 */
[----:B------:R-:W-:Y:S01]  /*35e0*/  SHF.L.U32 R39, R39, 0x10, RZ ;  /* 0x0000001027277819 */ /* 0x000fe200000006ff */
[----:B------:R-:W-:Y:S01]  /*35f0*/  FMUL.FTZ R40, R40, R53 ;  /* 0x0000003528287220 */ /* 0x000fe20000410000 */
[----:B------:R-:W-:Y:S01]  /*3600*/  SHF.L.U32 R36, R36, 0x10, RZ ;  /* 0x0000001024247819 */ /* 0x000fe200000006ff */
[----:B0-----:R-:W-:Y:S01]  /*3610*/  FADD.FTZ R118, R116, 1 ;  /* 0x3f80000074767421 */ /* 0x001fe20000010000 */
[----:B------:R-:W-:Y:S01]  /*3620*/  FADD.FTZ R117, R117, 1 ;  /* 0x3f80000075757421 */ /* 0x000fe20000010000 */
[----:B------:R-:W-:Y:S01]  /*3630*/  FMUL.FTZ R116, R39, R50 ;  /* 0x0000003227747220 */ /* 0x000fe20000410000 */
[----:B------:R-:W-:Y:S01]  /*3640*/  FMUL.FTZ R39, R17, R40 ;  /* 0x0000002811277220 */ /* 0x000fe20000410000 */
[----:B------:R-:W0:Y:S01]  /*3650*/  MUFU.RCP R115, R115 ;  /* 0x0000007300737308 */ /* 0x000e220000001000 */
[----:B------:R-:W-:Y:S01]  /*3660*/  SHF.L.U32 R41, R95, 0x10, RZ ;  /* 0x000000105f297819 */ /* 0x000fe200000006ff */
[----:B------:R-:W-:Y:S01]  /*3670*/  FMUL.FTZ R42, R36, R119 ;  /* 0x00000077242a7220 */ /* 0x000fe20000410000 */
[----:B------:R-:W-:Y:S01]  /*3680*/  FMUL.FTZ R114, R123, R114 ;  /* 0x000000727b727220 */ /* 0x000fe20000410000 */
[C---:B------:R-:W-:Y:S01]  /*3690*/  FFMA.FTZ R36, R34.reuse, R40, R35 ;  /* 0x0000002822247223 */ /* 0x040fe20000010023 */
[----:B------:R-:W-:Y:S01]  /*36a0*/  FFMA.FTZ R39, R34, R39, R51 ;  /* 0x0000002722277223 */ /* 0x000fe20000010033 */
[----:B---3--:R-:W-:-:S02]  /*36b0*/  FADD.FTZ R126, R126, 1 ;  /* 0x3f8000007e7e7421 */ /* 0x008fc40000010000 */
[----:B------:R-:W1:Y:S01]  /*36c0*/  MUFU.RCP R118, R118 ;  /* 0x0000007600767308 */ /* 0x000e620000001000 */
[----:B------:R-:W-:Y:S01]  /*36d0*/  FMUL.FTZ R34, R19, R42 ;  /* 0x0000002a13227220 */ /* 0x000fe20000410000 */
[----:B------:R-:W-:-:S06]  /*36e0*/  FMUL.FTZ R114, R41, R114 ;  /* 0x0000007229727220 */ /* 0x000fcc0000410000 */
[----:B------:R-:W3:Y:S01]  /*36f0*/  MUFU.RCP R117, R117 ;  /* 0x0000007500757308 */ /* 0x000ee20000001000 */
[C---:B------:R-:W-:Y:S01]  /*3700*/  FFMA.FTZ R35, R38.reuse, R42, R43 ;  /* 0x0000002a26237223 */ /* 0x040fe2000001002b */
[----:B------:R-:W-:Y:S01]  /*3710*/  FFMA.FTZ R39, R38, R34, R39 ;  /* 0x0000002226277223 */ /* 0x000fe20000010027 */
[-C--:B------:R-:W-:Y:S01]  /*3720*/  FMUL.FTZ R38, R23, R114.reuse ;  /* 0x0000007217267220 */ /* 0x080fe20000410000 */
[----:B------:R-:W-:-:S04]  /*3730*/  FFMA.FTZ R50, R32, R114, R31 ;  /* 0x0000007220327223 */ /* 0x000fc8000001001f */
[----:B------:R-:W3:Y:S01]  /*3740*/  MUFU.RCP R126, R126 ;  /* 0x0000007e007e7308 */ /* 0x000ee20000001000 */
[----:B------:R-:W-:Y:S01]  /*3750*/  FFMA.FTZ R38, R32, R38, R39 ;  /* 0x0000002620267223 */ /* 0x000fe20000010027 */
[----:B------:R-:W-:Y:S01]  /*3760*/  FMUL.FTZ R32, R21, R116 ;  /* 0x0000007415207220 */ /* 0x000fe20000410000 */
[----:B0-----:R-:W-:Y:S01]  /*3770*/  FADD.FTZ R39, -R115, 1 ;  /* 0x3f80000073277421 */ /* 0x001fe20000010100 */
[----:B-1----:R-:W-:Y:S02]  /*3780*/  FADD.FTZ R41, -R118, 1 ;  /* 0x3f80000076297421 */ /* 0x002fe40000010100 */
[----:B------:R-:W-:Y:S01]  /*3790*/  FFMA.FTZ R38, R37, R32, R38 ;  /* 0x0000002025267223 */ /* 0x000fe20000010026 */
[----:B------:R-:W-:Y:S01]  /*37a0*/  FFMA.FTZ R30, R30, R39, 1 ;  /* 0x3f8000001e1e7423 */ /* 0x000fe20000010027 */
[----:B---3--:R-:W-:Y:S01]  /*37b0*/  FADD.FTZ R32, -R117, 1 ;  /* 0x3f80000075207421 */ /* 0x008fe20000010100 */
[----:B------:R-:W-:Y:S01]  /*37c0*/  FFMA.FTZ R41, R28, R41, 1 ;  /* 0x3f8000001c297423 */ /* 0x000fe20000010029 */
[----:B------:R-:W-:-:S02]  /*37d0*/  SHF.L.U32 R28, R98, 0x10, RZ ;  /* 0x00000010621c7819 */ /* 0x000fc400000006ff */
[----:B------:R-:W-:Y:S01]  /*37e0*/  FFMA.FTZ R32, R29, R32, 1 ;  /* 0x3f8000001d207423 */ /* 0x000fe20000010020 */
[----:B------:R-:W-:Y:S01]  /*37f0*/  SHF.L.U32 R29, R96, 0x10, RZ ;  /* 0x00000010601d7819 */ /* 0x000fe200000006ff */
[----:B------:R-:W-:Y:S01]  /*3800*/  FMUL.FTZ R115, R115, R30 ;  /* 0x0000001e73737220 */ /* 0x000fe20000410000 */
[----:B------:R-:W-:Y:S01]  /*3810*/  FFMA.FTZ R31, R37, R116, R44 ;  /* 0x00000074251f7223 */ /* 0x000fe2000001002c */
[----:B------:R-:W-:Y:S01]  /*3820*/  FADD.FTZ R37, -R126, 1 ;  /* 0x3f8000007e257421 */ /* 0x000fe20000010100 */
[----:B------:R-:W-:Y:S01]  /*3830*/  FADD.FTZ R45, R45, R40 ;  /* 0x000000282d2d7221 */ /* 0x000fe20000010000 */
[----:B------:R-:W-:Y:S01]  /*3840*/  FFMA.FTZ R48, R17, R40, R48 ;  /* 0x0000002811307223 */ /* 0x000fe20000010030 */
[----:B------:R-:W-:Y:S01]  /*3850*/  FADD.FTZ R29, -R52, R29 ;  /* 0x0000001d341d7221 */ /* 0x000fe20000010100 */
[----:B------:R-:W-:Y:S01]  /*3860*/  FMUL.FTZ R40, R28, R115 ;  /* 0x000000731c287220 */ /* 0x000fe20000410000 */
[----:B------:R-:W-:Y:S01]  /*3870*/  PRMT R28, R96, 0x7632, R28 ;  /* 0x00007632601c7816 */ /* 0x000fe2000000001c */
[----:B------:R-:W-:Y:S01]  /*3880*/  FFMA.FTZ R37, R46, R37, 1 ;  /* 0x3f8000002e257423 */ /* 0x000fe20000010025 */
[----:B------:R-:W-:Y:S01]  /*3890*/  FADD.FTZ R47, R47, R42 ;  /* 0x0000002a2f2f7221 */ /* 0x000fe20000010000 */
[----:B------:R-:W-:Y:S01]  /*38a0*/  FMUL.FTZ R39, R16, R29 ;  /* 0x0000001d10277220 */ /* 0x000fe20000410000 */
[----:B------:R-:W-:Y:S01]  /*38b0*/  FFMA.FTZ R42, R19, R42, R48 ;  /* 0x0000002a132a7223 */ /* 0x000fe20000010030 */
[----:B------:R-:W-:Y:S01]  /*38c0*/  SHF.L.U32 R29, R28, 0x10, RZ ;  /* 0x000000101c1d7819 */ /* 0x000fe200000006ff */
[----:B------:R-:W-:Y:S01]  /*38d0*/  FMUL.FTZ R126, R126, R37 ;  /* 0x000000257e7e7220 */ /* 0x000fe20000410000 */
[----:B------:R-:W-:-:S02]  /*38e0*/  PRMT R28, R97, 0x7632, R28 ;  /* 0x00007632611c7816 */ /* 0x000fc4000000001c */
[----:B------:R-:W-:Y:S01]  /*38f0*/  SHF.L.U32 R37, R97, 0x10, RZ ;  /* 0x0000001061257819 */ /* 0x000fe200000006ff */
[----:B------:R-:W-:Y:S01]  /*3900*/  FADD.FTZ R48, R49, R114 ;  /* 0x0000007231307221 */ /* 0x000fe20000010000 */
[----:B------:R-:W-:Y:S01]  /*3910*/  FFMA.FTZ R34, R23, R114, R42 ;  /* 0x0000007217227223 */ /* 0x000fe2000001002a */
[----:B------:R-:W-:Y:S01]  /*3920*/  FMUL.FTZ R117, R117, R32 ;  /* 0x0000002075757220 */ /* 0x000fe20000410000 */
[----:B------:R-:W3:Y:S01]  /*3930*/  LDG.E.64.CONSTANT R114, desc[UR16][R120.64+0x3c000] ;  /* 0x03c0001078727981 */ /* 0x000ee2000c1e9b00 */
[----:B------:R-:W-:Y:S01]  /*3940*/  FFMA.FTZ R32, R17, R39, R124 ;  /* 0x0000002711207223 */ /* 0x000fe2000001007c */
[----:B------:R-:W-:Y:S01]  /*3950*/  SHF.L.U32 R51, R28, 0x10, RZ ;  /* 0x000000101c337819 */ /* 0x000fe200000006ff */
[----:B------:R-:W-:Y:S01]  /*3960*/  FADD.FTZ R37, -R52, R37 ;  /* 0x0000002534257221 */ /* 0x000fe20000010100 */
[----:B------:R-:W-:Y:S01]  /*3970*/  PRMT R30, R98, 0x7632, R30 ;  /* 0x00007632621e7816 */ /* 0x000fe2000000001e */
[----:B------:R-:W-:Y:S01]  /*3980*/  FMUL.FTZ R43, R32, -1.4426950216293334961 ;  /* 0xbfb8aa3b202b7820 */ /* 0x000fe20000410000 */
[----:B------:R-:W-:Y:S01]  /*3990*/  FMUL.FTZ R49, R118, R41 ;  /* 0x0000002976317220 */ /* 0x000fe20000410000 */
[----:B------:R-:W-:Y:S01]  /*39a0*/  FADD.FTZ R51, -R52, R51 ;  /* 0x0000003334337221 */ /* 0x000fe20000010100 */
[----:B------:R-:W-:Y:S01]  /*39b0*/  FMUL.FTZ R41, R16, R37 ;  /* 0x0000002510297220 */ /* 0x000fe20000410000 */
[----:B------:R-:W-:Y:S01]  /*39c0*/  SHF.L.U32 R42, R99, 0x10, RZ ;  /* 0x00000010632a7819 */ /* 0x000fe200000006ff */
[----:B------:R-:W-:Y:S01]  /*39d0*/  FADD.FTZ R37, -R52, R29 ;  /* 0x0000001d34257221 */ /* 0x000fe20000010100 */
[----:B------:R-:W-:Y:S01]  /*39e0*/  SHF.L.U32 R30, R30, 0x10, RZ ;  /* 0x000000101e1e7819 */ /* 0x000fe200000006ff */
[----:B------:R0:W-:Y:S01]  /*39f0*/  MUFU.EX2 R53, R43 ;  /* 0x0000002b00357308 */ /* 0x0001e20000000800 */
[----:B------:R-:W-:Y:S01]  /*3a00*/  FFMA.FTZ R29, R23, R41, R122 ;  /* 0x00000029171d7223 */ /* 0x000fe2000001007a */
[C---:B------:R-:W-:Y:S01]  /*3a10*/  FMUL.FTZ R44, R16.reuse, R37 ;  /* 0x00000025102c7220 */ /* 0x040fe20000410000 */
[----:B------:R-:W-:Y:S01]  /*3a20*/  PRMT R37, R99, 0x7632, R37 ;  /* 0x0000763263257816 */ /* 0x000fe20000000025 */
[----:B0-----:R-:W-:Y:S01]  /*3a30*/  FMUL.FTZ R43, R16, R51 ;  /* 0x00000033102b7220 */ /* 0x001fe20000410000 */
[----:B------:R-:W-:Y:S01]  /*3a40*/  FMUL.FTZ R51, R42, R49 ;  /* 0x000000312a337220 */ /* 0x000fe20000410000 */
[----:B------:R-:W-:-:S02]  /*3a50*/  FMUL.FTZ R42, R30, R117 ;  /* 0x000000751e2a7220 */ /* 0x000fc40000410000 */
[----:B------:R-:W-:Y:S01]  /*3a60*/  FFMA.FTZ R30, R21, R43, R24 ;  /* 0x0000002b151e7223 */ /* 0x000fe20000010018 */
[----:B------:R-:W-:Y:S01]  /*3a70*/  FMUL.FTZ R46, R29, -1.4426950216293334961 ;  /* 0xbfb8aa3b1d2e7820 */ /* 0x000fe20000410000 */
[----:B------:R-:W-:Y:S02]  /*3a80*/  SHF.L.U32 R37, R37, 0x10, RZ ;  /* 0x0000001025257819 */ /* 0x000fe400000006ff */
[----:B------:R-:W-:Y:S01]  /*3a90*/  FMUL.FTZ R117, R30, -1.4426950216293334961 ;  /* 0xbfb8aa3b1e757820 */ /* 0x000fe20000410000 */
[----:B------:R0:W-:Y:S01]  /*3aa0*/  MUFU.EX2 R119, R46 ;  /* 0x0000002e00777308 */ /* 0x0001e20000000800 */
[----:B------:R-:W-:Y:S01]  /*3ab0*/  FADD.FTZ R33, R33, R116 ;  /* 0x0000007421217221 */ /* 0x000fe20000010000 */
[----:B------:R-:W-:Y:S01]  /*3ac0*/  FFMA.FTZ R34, R21, R116, R34 ;  /* 0x0000007415227223 */ /* 0x000fe20000010022 */
[----:B------:R-:W-:Y:S01]  /*3ad0*/  FMUL.FTZ R116, R37, R126 ;  /* 0x0000007e25747220 */ /* 0x000fe20000410000 */
[-C--:B------:R-:W-:Y:S01]  /*3ae0*/  FMUL.FTZ R37, R17, R40.reuse ;  /* 0x0000002811257220 */ /* 0x080fe20000410000 */
[----:B----4-:R-:W-:Y:S01]  /*3af0*/  SHF.L.U32 R49, R100, 0x10, RZ ;  /* 0x0000001064317819 */ /* 0x010fe200000006ff */
[----:B0-----:R-:W-:-:S02]  /*3b00*/  FFMA.FTZ R46, R27, R40, R36 ;  /* 0x000000281b2e7223 */ /* 0x001fc40000010024 */
[----:B------:R-:W0:Y:S01]  /*3b10*/  MUFU.EX2 R36, R117 ;  /* 0x0000007500247308 */ /* 0x000e220000000800 */
[----:B------:R-:W-:Y:S01]  /*3b20*/  FFMA.FTZ R34, R17, R40, R34 ;  /* 0x0000002811227223 */ /* 0x000fe20000010022 */
[----:B------:R-:W-:Y:S01]  /*3b30*/  FFMA.FTZ R37, R27, R37, R38 ;  /* 0x000000251b257223 */ /* 0x000fe20000010026 */
[-C--:B------:R-:W-:Y:S01]  /*3b40*/  FMUL.FTZ R27, R19, R42.reuse ;  /* 0x0000002a131b7220 */ /* 0x080fe20000410000 */
[----:B------:R-:W-:Y:S01]  /*3b50*/  FADD.FTZ R143, R45, R40 ;  /* 0x000000282d8f7221 */ /* 0x000fe20000010000 */
[----:B------:R-:W-:Y:S01]  /*3b60*/  FADD.FTZ R45, -R52, R49 ;  /* 0x00000031342d7221 */ /* 0x000fe20000010100 */
[-C--:B------:R-:W-:Y:S01]  /*3b70*/  FFMA.FTZ R34, R19, R42.reuse, R34 ;  /* 0x0000002a13227223 */ /* 0x080fe20000010022 */
[C---:B------:R-:W-:Y:S01]  /*3b80*/  FFMA.FTZ R49, R26.reuse, R42, R35 ;  /* 0x0000002a1a317223 */ /* 0x040fe20000010023 */
[----:B------:R-:W-:Y:S01]  /*3b90*/  FFMA.FTZ R26, R26, R27, R37 ;  /* 0x0000001b1a1a7223 */ /* 0x000fe20000010025 */
[CC--:B------:R-:W-:Y:S01]  /*3ba0*/  FMUL.FTZ R27, R23.reuse, R51.reuse ;  /* 0x00000033171b7220 */ /* 0x0c0fe20000410000 */
[-C--:B------:R-:W-:Y:S01]  /*3bb0*/  FFMA.FTZ R34, R23, R51.reuse, R34 ;  /* 0x0000003317227223 */ /* 0x080fe20000010022 */
[----:B------:R-:W-:Y:S01]  /*3bc0*/  FFMA.FTZ R28, R19, R44, R22 ;  /* 0x0000002c131c7223 */ /* 0x000fe20000010016 */
[C---:B------:R-:W-:Y:S01]  /*3bd0*/  FFMA.FTZ R50, R25.reuse, R51, R50 ;  /* 0x0000003319327223 */ /* 0x040fe20000010032 */
[----:B------:R-:W-:Y:S01]  /*3be0*/  FADD.FTZ R48, R48, R51 ;  /* 0x0000003330307221 */ /* 0x000fe20000010000 */
[----:B------:R-:W-:Y:S01]  /*3bf0*/  FFMA.FTZ R27, R25, R27, R26 ;  /* 0x0000001b191b7223 */ /* 0x000fe2000001001a */
[-C--:B------:R-:W-:Y:S01]  /*3c00*/  FFMA.FTZ R128, R18, R116.reuse, R31 ;  /* 0x0000007412807223 */ /* 0x080fe2000001001f */
[----:B------:R-:W-:Y:S01]  /*3c10*/  FADD.FTZ R51, R33, R116 ;  /* 0x0000007421337221 */ /* 0x000fe20000010000 */
[CC--:B------:R-:W-:Y:S01]  /*3c20*/  FFMA.FTZ R126, R21.reuse, R116.reuse, R34 ;  /* 0x00000074157e7223 */ /* 0x0c0fe20000010022 */
[----:B------:R-:W-:Y:S01]  /*3c30*/  FMUL.FTZ R130, R21, R116 ;  /* 0x0000007415827220 */ /* 0x000fe20000410000 */
[----:B0-----:R-:W-:Y:S01]  /*3c40*/  FADD.FTZ R36, R36, 1 ;  /* 0x3f80000024247421 */ /* 0x001fe20000010000 */
[----:B------:R-:W4:Y:S01]  /*3c50*/  LDG.E.64.CONSTANT R116, desc[UR16][R120.64+0x41000] ;  /* 0x0410001078747981 */ /* 0x000f22000c1e9b00 */
[----:B------:R-:W-:Y:S01]  /*3c60*/  FADD.FTZ R53, R53, 1 ;  /* 0x3f80000035357421 */ /* 0x000fe20000010000 */
[----:B------:R-:W-:Y:S01]  /*3c70*/  FMUL.FTZ R118, R28, -1.4426950216293334961 ;  /* 0xbfb8aa3b1c767820 */ /* 0x000fe20000410000 */
[----:B------:R-:W-:Y:S01]  /*3c80*/  FFMA.FTZ R130, R18, R130, R27 ;  /* 0x0000008212827223 */ /* 0x000fe2000001001b */
[----:B------:R-:W-:Y:S01]  /*3c90*/  FADD.FTZ R119, R119, 1 ;  /* 0x3f80000077777421 */ /* 0x000fe20000010000 */
[----:B------:R-:W0:Y:S01]  /*3ca0*/  MUFU.RCP R27, R36 ;  /* 0x00000024001b7308 */ /* 0x000e220000001000 */
[----:B------:R-:W-:-:S02]  /*3cb0*/  SHF.L.U32 R31, R101, 0x10, RZ ;  /* 0x00000010651f7819 */ /* 0x000fc400000006ff */
[----:B------:R-:W-:-:S05]  /*3cc0*/  SHF.L.U32 R33, R103, 0x10, RZ ;  /* 0x0000001067217819 */ /* 0x000fca00000006ff */
[----:B------:R-:W1:Y:S01]  /*3cd0*/  MUFU.RCP R35, R53 ;  /* 0x0000003500237308 */ /* 0x000e620000001000 */
[----:B------:R-:W-:Y:S01]  /*3ce0*/  FADD.FTZ R31, -R52, R31 ;  /* 0x0000001f341f7221 */ /* 0x000fe20000010100 */
[----:B------:R-:W-:-:S06]  /*3cf0*/  FADD.FTZ R139, R47, R42 ;  /* 0x0000002a2f8b7221 */ /* 0x000fcc0000010000 */
[----:B------:R-:W1:Y:S01]  /*3d00*/  MUFU.EX2 R118, R118 ;  /* 0x0000007600767308 */ /* 0x000e620000000800 */
[----:B------:R-:W-:Y:S01]  /*3d10*/  FMUL.FTZ R42, R16, R31 ;  /* 0x0000001f102a7220 */ /* 0x000fe20000410000 */
[----:B------:R-:W-:Y:S01]  /*3d20*/  FADD.FTZ R33, -R52, R33 ;  /* 0x0000002134217221 */ /* 0x000fe20000010100 */
[----:B------:R-:W-:-:S05]  /*3d30*/  SHF.L.U32 R31, R104, 0x10, RZ ;  /* 0x00000010681f7819 */ /* 0x000fca00000006ff */
[----:B------:R-:W1:Y:S01]  /*3d40*/  MUFU.RCP R119, R119 ;  /* 0x0000007700777308 */ /* 0x000e620000001000 */
[----:B------:R-:W-:Y:S01]  /*3d50*/  FMUL.FTZ R38, R16, R33 ;  /* 0x0000002110267220 */ /* 0x000fe20000410000 */
[----:B------:R-:W-:Y:S01]  /*3d60*/  FADD.FTZ R33, -R52, R31 ;  /* 0x0000001f34217221 */ /* 0x000fe20000010100 */
[----:B0-----:R-:W-:Y:S01]  /*3d70*/  FADD.FTZ R31, -R27, 1 ;  /* 0x3f8000001b1f7421 */ /* 0x001fe20000010100 */
[----:B-1----:R-:W-:-:S03]  /*3d80*/  FADD.FTZ R25, -R35, 1 ;  /* 0x3f80000023197421 */ /* 0x002fc60000010100 */
[----:B------:R-:W-:Y:S01]  /*3d90*/  FFMA.FTZ R30, R30, R31, 1 ;  /* 0x3f8000001e1e7423 */ /* 0x000fe2000001001f */
[----:B------:R-:W-:Y:S01]  /*3da0*/  FFMA.FTZ R32, R32, R25, 1 ;  /* 0x3f80000020207423 */ /* 0x000fe20000010019 */
[----:B------:R-:W-:Y:S02]  /*3db0*/  FADD.FTZ R118, R118, 1 ;  /* 0x3f80000076767421 */ /* 0x000fe40000010000 */
[----:B------:R-:W-:Y:S01]  /*3dc0*/  FMUL.FTZ R135, R27, R30 ;  /* 0x0000001e1b877220 */ /* 0x000fe20000410000 */
[----:B------:R-:W-:Y:S01]  /*3dd0*/  SHF.L.U32 R27, R108, 0x10, RZ ;  /* 0x000000106c1b7819 */ /* 0x000fe200000006ff */
[----:B------:R0:W1:Y:S01]  /*3de0*/  MUFU.RCP R26, R118 ;  /* 0x00000076001a7308 */ /* 0x0000620000001000 */
[----:B------:R-:W-:-:S04]  /*3df0*/  FADD.FTZ R18, -R119, 1 ;  /* 0x3f80000077127421 */ /* 0x000fc80000010100 */
[----:B------:R-:W-:Y:S01]  /*3e00*/  FFMA.FTZ R18, R29, R18, 1 ;  /* 0x3f8000001d127423 */ /* 0x000fe20000010012 */
[----:B0-----:R-:W-:-:S03]  /*3e10*/  FMUL.FTZ R118, R35, R32 ;  /* 0x0000002023767220 */ /* 0x001fc60000410000 */
[----:B------:R-:W-:Y:S01]  /*3e20*/  FMUL.FTZ R132, R119, R18 ;  /* 0x0000001277847220 */ /* 0x000fe20000410000 */
[----:B------:R-:W-:Y:S02]  /*3e30*/  FMUL.FTZ R134, R27, R118 ;  /* 0x000000761b867220 */ /* 0x000fe40000410000 */
[----:B------:R-:W4:Y:S04]  /*3e40*/  LDG.E.64.CONSTANT R118, desc[UR16][R120.64+0x46000] ;  /* 0x0460001078767981 */ /* 0x000f28000c1e9b00 */
[----:B------:R-:W4:Y:S01]  /*3e50*/  LDG.E.64.CONSTANT R120, desc[UR16][R120.64+0x4b000] ;  /* 0x04b0001078787981 */ /* 0x000f22000c1e9b00 */
[----:B------:R-:W-:Y:S01]  /*3e60*/  SHF.L.U32 R25, R102, 0x10, RZ ;  /* 0x0000001066197819 */ /* 0x000fe200000006ff */
[----:B------:R-:W-:Y:S01]  /*3e70*/  FMUL.FTZ R144, R16, R45 ;  /* 0x0000002d10907220 */ /* 0x000fe20000410000 */
[----:B-----5:R-:W-:-:S03]  /*3e80*/  SHF.L.U32 R31, R106, 0x10, RZ ;  /* 0x000000106a1f7819 */ /* 0x020fc600000006ff */
[----:B------:R-:W-:Y:S01]  /*3e90*/  FFMA.FTZ R45, R17, R144, R124 ;  /* 0x00000090112d7223 */ /* 0x000fe2000001007c */
[----:B------:R-:W-:Y:S01]  /*3ea0*/  FADD.FTZ R25, -R52, R25 ;  /* 0x0000001934197221 */ /* 0x000fe20000010100 */
[----:B------:R-:W-:Y:S02]  /*3eb0*/  FFMA.FTZ R53, R23, R42, R122 ;  /* 0x0000002a17357223 */ /* 0x000fe4000001007a */
[----:B------:R-:W-:Y:S01]  /*3ec0*/  FMUL.FTZ R129, R45, -1.4426950216293334961 ;  /* 0xbfb8aa3b2d817820 */ /* 0x000fe20000410000 */
[----:B------:R-:W-:Y:S01]  /*3ed0*/  FMUL.FTZ R40, R16, R25 ;  /* 0x0000001910287220 */ /* 0x000fe20000410000 */
[----:B-1----:R-:W-:Y:S01]  /*3ee0*/  FADD.FTZ R25, -R26, 1 ;  /* 0x3f8000001a197421 */ /* 0x002fe20000010100 */
[----:B------:R-:W-:Y:S01]  /*3ef0*/  FADD.FTZ R31, -R52, R31 ;  /* 0x0000001f341f7221 */ /* 0x000fe20000010100 */
[----:B------:R-:W-:Y:S01]  /*3f00*/  FMUL.FTZ R123, R53, -1.4426950216293334961 ;  /* 0xbfb8aa3b357b7820 */ /* 0x000fe20000410000 */
[----:B------:R-:W-:Y:S01]  /*3f10*/  PRMT R127, R109, 0x7632, R127 ;  /* 0x000076326d7f7816 */ /* 0x000fe2000000007f */
[----:B------:R-:W-:Y:S01]  /*3f20*/  FFMA.FTZ R25, R28, R25, 1 ;  /* 0x3f8000001c197423 */ /* 0x000fe20000010019 */
[----:B------:R-:W0:Y:S01]  /*3f30*/  MUFU.EX2 R129, R129 ;  /* 0x0000008100817308 */ /* 0x000e220000000800 */
[----:B------:R-:W-:Y:S01]  /*3f40*/  FMUL.FTZ R30, R16, R31 ;  /* 0x0000001f101e7220 */ /* 0x000fe20000410000 */
[----:B------:R-:W-:-:S02]  /*3f50*/  PRMT R31, R108, 0x7632, R31 ;  /* 0x000076326c1f7816 */ /* 0x000fc4000000001f */
[----:B------:R-:W-:Y:S01]  /*3f60*/  SHF.L.U32 R146, R127, 0x10, RZ ;  /* 0x000000107f927819 */ /* 0x000fe200000006ff */
[----:B------:R-:W-:Y:S01]  /*3f70*/  FMUL.FTZ R136, R26, R25 ;  /* 0x000000191a887220 */ /* 0x000fe20000410000 */
[----:B------:R-:W-:Y:S02]  /*3f80*/  SHF.L.U32 R47, R107, 0x10, RZ ;  /* 0x000000106b2f7819 */ /* 0x000fe400000006ff */
[----:B------:R-:W1:Y:S01]  /*3f90*/  MUFU.EX2 R123, R123 ;  /* 0x0000007b007b7308 */ /* 0x000e620000000800 */
[----:B------:R-:W-:Y:S02]  /*3fa0*/  PRMT R127, R101, 0x7632, R127 ;  /* 0x00007632657f7816 */ /* 0x000fe4000000007f */
[----:B------:R-:W-:Y:S01]  /*3fb0*/  PRMT R25, R100, 0x7632, R25 ;  /* 0x0000763264197816 */ /* 0x000fe20000000019 */
[----:B------:R-:W-:Y:S01]  /*3fc0*/  FMUL.FTZ R146, R146, R135 ;  /* 0x0000008792927220 */ /* 0x000fe20000410000 */
[----:B------:R-:W-:Y:S01]  /*3fd0*/  SHF.L.U32 R131, R31, 0x10, RZ ;  /* 0x000000101f837819 */ /* 0x000fe200000006ff */
[----:B------:R-:W-:Y:S01]  /*3fe0*/  FADD.FTZ R47, -R52, R47 ;  /* 0x0000002f342f7221 */ /* 0x000fe20000010100 */
[----:B------:R-:W-:-:S02]  /*3ff0*/  SHF.L.U32 R135, R127, 0x10, RZ ;  /* 0x000000107f877819 */ /* 0x000fc400000006ff */
[----:B------:R-:W-:Y:S01]  /*4000*/  SHF.L.U32 R25, R25, 0x10, RZ ;  /* 0x0000001019197819 */ /* 0x000fe200000006ff */
[----:B------:R-:W-:Y:S01]  /*4010*/  FMUL.FTZ R136, R131, R136 ;  /* 0x0000008883887220 */ /* 0x000fe20000410000 */
[-C--:B------:R-:W-:Y:S01]  /*4020*/  FMUL.FTZ R131, R17, R134.reuse ;  /* 0x0000008611837220 */ /* 0x080fe20000410000 */
[----:B------:R-:W-:Y:S01]  /*4030*/  FMUL.FTZ R28, R16, R47 ;  /* 0x0000002f101c7220 */ /* 0x000fe20000410000 */
[C---:B------:R-:W-:Y:S01]  /*4040*/  FADD.FTZ R135, -R52.reuse, R135 ;  /* 0x0000008734877221 */ /* 0x040fe20000010100 */
[----:B------:R-:W-:Y:S01]  /*4050*/  FADD.FTZ R47, -R52, R25 ;  /* 0x00000019342f7221 */ /* 0x000fe20000010100 */
[-C--:B------:R-:W-:Y:S01]  /*4060*/  FFMA.FTZ R145, R39, R134.reuse, R46 ;  /* 0x0000008627917223 */ /* 0x080fe2000001002e */
[----:B------:R-:W-:Y:S01]  /*4070*/  FFMA.FTZ R126, R17, R134, R126 ;  /* 0x00000086117e7223 */ /* 0x000fe2000001007e */
[----:B------:R-:W-:Y:S01]  /*4080*/  FFMA.FTZ R131, R39, R131, R130 ;  /* 0x0000008327837223 */ /* 0x000fe20000010082 */
[C---:B------:R-:W-:Y:S01]  /*4090*/  FMUL.FTZ R39, R16.reuse, R135 ;  /* 0x0000008710277220 */ /* 0x040fe20000410000 */
[----:B------:R-:W-:Y:S01]  /*40a0*/  FMUL.FTZ R47, R16, R47 ;  /* 0x0000002f102f7220 */ /* 0x000fe20000410000 */
[----:B0-----:R-:W-:Y:S01]  /*40b0*/  FADD.FTZ R129, R129, 1 ;  /* 0x3f80000081817421 */ /* 0x001fe20000010000 */
[-C--:B------:R-:W-:Y:S01]  /*40c0*/  FMUL.FTZ R46, R19, R136.reuse ;  /* 0x00000088132e7220 */ /* 0x080fe20000410000 */
[-C--:B------:R-:W-:Y:S01]  /*40d0*/  FFMA.FTZ R142, R44, R136.reuse, R49 ;  /* 0x000000882c8e7223 */ /* 0x080fe20000010031 */
[----:B------:R-:W-:Y:S01]  /*40e0*/  FADD.FTZ R139, R139, R136 ;  /* 0x000000888b8b7221 */ /* 0x000fe20000010000 */
[----:B------:R-:W-:Y:S01]  /*40f0*/  SHF.L.U32 R133, R109, 0x10, RZ ;  /* 0x000000106d857819 */ /* 0x000fe200000006ff */
[----:B------:R-:W-:Y:S01]  /*4100*/  FFMA.FTZ R136, R19, R136, R126 ;  /* 0x0000008813887223 */ /* 0x000fe2000001007e */
[----:B-1----:R-:W-:Y:S01]  /*4110*/  FADD.FTZ R150, R123, 1 ;  /* 0x3f8000007b967421 */ /* 0x002fe20000010000 */
[----:B------:R-:W-:Y:S01]  /*4120*/  FFMA.FTZ R126, R21, R39, R24 ;  /* 0x00000027157e7223 */ /* 0x000fe20000010018 */
[----:B------:R-:W-:Y:S01]  /*4130*/  FFMA.FTZ R125, R19, R47, R22 ;  /* 0x0000002f137d7223 */ /* 0x000fe20000010016 */
[----:B------:R-:W0:Y:S01]  /*4140*/  MUFU.RCP R129, R129 ;  /* 0x0000008100817308 */ /* 0x000e220000001000 */
[----:B------:R-:W-:Y:S01]  /*4150*/  FMUL.FTZ R132, R133, R132 ;  /* 0x0000008485847220 */ /* 0x000fe20000410000 */
[----:B------:R-:W-:Y:S01]  /*4160*/  FMUL.FTZ R130, R126, -1.4426950216293334961 ;  /* 0xbfb8aa3b7e827820 */ /* 0x000fe20000410000 */
[----:B------:R-:W-:Y:S01]  /*4170*/  FMUL.FTZ R133, R125, -1.4426950216293334961 ;  /* 0xbfb8aa3b7d857820 */ /* 0x000fe20000410000 */
[----:B------:R-:W-:-:S04]  /*4180*/  FFMA.FTZ R46, R44, R46, R131 ;  /* 0x0000002e2c2e7223 */ /* 0x000fc80000010083 */
[----:B------:R-:W1:Y:S01]  /*4190*/  MUFU.RCP R150, R150 ;  /* 0x0000009600967308 */ /* 0x000e620000001000 */
[----:B------:R-:W-:Y:S01]  /*41a0*/  FMUL.FTZ R131, R23, R132 ;  /* 0x0000008417837220 */ /* 0x000fe20000410000 */
[----:B------:R-:W-:-:S06]  /*41b0*/  FADD.FTZ R49, R48, R132 ;  /* 0x0000008430317221 */ /* 0x000fcc0000010000 */
[----:B------:R5:W-:Y:S01]  /*41c0*/  MUFU.EX2 R127, R133 ;  /* 0x00000085007f7308 */ /* 0x000be20000000800 */
[----:B------:R-:W-:Y:S01]  /*41d0*/  FFMA.FTZ R48, R41, R131, R46 ;  /* 0x0000008329307223 */ /* 0x000fe2000001002e */
[----:B------:R-:W-:-:S06]  /*41e0*/  FMUL.FTZ R147, R21, R146 ;  /* 0x0000009215937220 */ /* 0x000fcc0000410000 */
[----:B------:R-:W2:Y:S01]  /*41f0*/  MUFU.EX2 R130, R130 ;  /* 0x0000008200827308 */ /* 0x000ea20000000800 */
[----:B-----5:R-:W-:Y:S01]  /*4200*/  SHF.L.U32 R133, R110, 0x10, RZ ;  /* 0x000000106e857819 */ /* 0x020fe200000006ff */
[----:B------:R-:W-:-:S04]  /*4210*/  FMUL.FTZ R34, R16, R33 ;  /* 0x0000002110227220 */ /* 0x000fc80000410000 */
[----:B------:R-:W-:Y:S01]  /*4220*/  FADD.FTZ R133, -R52, R133 ;  /* 0x0000008534857221 */ /* 0x000fe20000010100 */
[----:B------:R-:W-:Y:S01]  /*4230*/  FFMA.FTZ R147, R43, R147, R48 ;  /* 0x000000932b937223 */ /* 0x000fe20000010030 */
[----:B0-----:R-:W-:Y:S02]  /*4240*/  FADD.FTZ R48, -R129, 1 ;  /* 0x3f80000081307421 */ /* 0x001fe40000010100 */
[----:B------:R-:W-:Y:S01]  /*4250*/  FMUL.FTZ R44, R16, R133 ;  /* 0x00000085102c7220 */ /* 0x000fe20000410000 */
[----:B------:R-:W-:Y:S01]  /*4260*/  FFMA.FTZ R123, R41, R132, R50 ;  /* 0x00000084297b7223 */ /* 0x000fe20000010032 */
[----:B------:R-:W-:Y:S01]  /*4270*/  FFMA.FTZ R46, R43, R146, R128 ;  /* 0x000000922b2e7223 */ /* 0x000fe20000010080 */
[----:B------:R-:W-:Y:S01]  /*4280*/  FADD.FTZ R41, R51, R146 ;  /* 0x0000009233297221 */ /* 0x000fe20000010000 */
[C-C-:B------:R-:W-:Y:S01]  /*4290*/  FFMA.FTZ R29, R17.reuse, R40, R124.reuse ;  /* 0x00000028111d7223 */ /* 0x140fe2000001007c */
[C-C-:B------:R-:W-:Y:S01]  /*42a0*/  FFMA.FTZ R36, R17.reuse, R34, R124.reuse ;  /* 0x0000002211247223 */ /* 0x140fe2000001007c */
[C-C-:B------:R-:W-:Y:S01]  /*42b0*/  FFMA.FTZ R26, R17.reuse, R30, R124.reuse ;  /* 0x0000001e111a7223 */ /* 0x140fe2000001007c */
[----:B------:R-:W-:Y:S01]  /*42c0*/  FFMA.FTZ R43, R17, R44, R124 ;  /* 0x0000002c112b7223 */ /* 0x000fe2000001007c */
[----:B-1----:R-:W-:Y:S01]  /*42d0*/  FADD.FTZ R50, -R150, 1 ;  /* 0x3f80000096327421 */ /* 0x002fe20000010100 */
[----:B------:R-:W-:Y:S01]  /*42e0*/  SHF.L.U32 R51, R111, 0x10, RZ ;  /* 0x000000106f337819 */ /* 0x000fe200000006ff */
[----:B------:R-:W-:Y:S01]  /*42f0*/  FFMA.FTZ R124, R45, R48, 1 ;  /* 0x3f8000002d7c7423 */ /* 0x000fe20000010030 */
[----:B------:R-:W-:-:S02]  /*4300*/  SHF.L.U32 R35, R105, 0x10, RZ ;  /* 0x0000001069237819 */ /* 0x000fc400000006ff */
[----:B------:R-:W-:Y:S01]  /*4310*/  PRMT R48, R102, 0x7632, R48 ;  /* 0x0000763266307816 */ /* 0x000fe20000000030 */
[----:B------:R-:W-:Y:S01]  /*4320*/  FFMA.FTZ R133, R53, R50, 1 ;  /* 0x3f80000035857423 */ /* 0x000fe20000010032 */
[----:B--2---:R-:W-:Y:S01]  /*4330*/  FADD.FTZ R130, R130, 1 ;  /* 0x3f80000082827421 */ /* 0x004fe20000010000 */
[----:B------:R-:W-:Y:S01]  /*4340*/  FADD.FTZ R127, R127, 1 ;  /* 0x3f8000007f7f7421 */ /* 0x000fe20000010000 */
[C---:B------:R-:W-:Y:S01]  /*4350*/  FADD.FTZ R53, -R52.reuse, R51 ;  /* 0x0000003334357221 */ /* 0x040fe20000010100 */
[----:B------:R-:W-:Y:S01]  /*4360*/  FADD.FTZ R35, -R52, R35 ;  /* 0x0000002334237221 */ /* 0x000fe20000010100 */
[----:B------:R-:W-:Y:S02]  /*4370*/  PRMT R50, R103, 0x7632, R50 ;  /* 0x0000763267327816 */ /* 0x000fe40000000032 */
[----:B------:R-:W-:Y:S01]  /*4380*/  SHF.L.U32 R51, R48, 0x10, RZ ;  /* 0x0000001030337819 */ /* 0x000fe200000006ff */
[----:B------:R0:W-:Y:S01]  /*4390*/  MUFU.RCP R128, R127 ;  /* 0x0000007f00807308 */ /* 0x0001e20000001000 */
[C---:B------:R-:W-:Y:S01]  /*43a0*/  FMUL.FTZ R32, R16.reuse, R35 ;  /* 0x0000002310207220 */ /* 0x040fe20000410000 */
[----:B------:R-:W-:Y:S01]  /*43b0*/  FMUL.FTZ R48, R16, R53 ;  /* 0x0000003510307220 */ /* 0x000fe20000410000 */
[----:B------:R-:W-:Y:S01]  /*43c0*/  FMUL.FTZ R129, R129, R124 ;  /* 0x0000007c81817220 */ /* 0x000fe20000410000 */
[----:B------:R-:W-:Y:S01]  /*43d0*/  FADD.FTZ R51, -R52, R51 ;  /* 0x0000003334337221 */ /* 0x000fe20000010100 */
[----:B------:R-:W-:-:S03]  /*43e0*/  PRMT R124, R104, 0x7632, R124 ;  /* 0x00007632687c7816 */ /* 0x000fc6000000007c */
[----:B------:R-:W1:Y:S01]  /*43f0*/  MUFU.RCP R130, R130 ;  /* 0x0000008200827308 */ /* 0x000e620000001000 */
[----:B0-----:R-:W-:Y:S01]  /*4400*/  SHF.L.U32 R127, R50, 0x10, RZ ;  /* 0x00000010327f7819 */ /* 0x001fe200000006ff */
[C-C-:B------:R-:W-:Y:S01]  /*4410*/  FFMA.FTZ R37, R23.reuse, R38, R122.reuse ;  /* 0x0000002617257223 */ /* 0x140fe2000001007a */
[C-C-:B------:R-:W-:Y:S01]  /*4420*/  FFMA.FTZ R35, R23.reuse, R32, R122.reuse ;  /* 0x0000002017237223 */ /* 0x140fe2000001007a */
[C-C-:B------:R-:W-:Y:S01]  /*4430*/  FFMA.FTZ R27, R23.reuse, R28, R122.reuse ;  /* 0x0000001c171b7223 */ /* 0x140fe2000001007a */
[----:B------:R-:W-:Y:S01]  /*4440*/  FFMA.FTZ R53, R23, R48, R122 ;  /* 0x0000003017357223 */ /* 0x000fe2000001007a */
[----:B------:R-:W-:Y:S01]  /*4450*/  FMUL.FTZ R122, R16, R51 ;  /* 0x00000033107a7220 */ /* 0x000fe20000410000 */
[----:B------:R-:W-:Y:S01]  /*4460*/  FADD.FTZ R127, -R52, R127 ;  /* 0x0000007f347f7221 */ /* 0x000fe20000010100 */
[----:B------:R-:W-:Y:S01]  /*4470*/  SHF.L.U32 R135, R124, 0x10, RZ ;  /* 0x000000107c877819 */ /* 0x000fe200000006ff */
[----:B------:R-:W-:Y:S01]  /*4480*/  FMUL.FTZ R137, R26, -1.4426950216293334961 ;  /* 0xbfb8aa3b1a897820 */ /* 0x000fe20000410000 */
[----:B------:R-:W-:Y:S01]  /*4490*/  FMUL.FTZ R141, R37, -1.4426950216293334961 ;  /* 0xbfb8aa3b258d7820 */ /* 0x000fe20000410000 */
[----:B------:R-:W-:Y:S01]  /*44a0*/  FFMA.FTZ R51, R19, R122, R22 ;  /* 0x0000007a13337223 */ /* 0x000fe20000010016 */
[----:B------:R-:W-:Y:S01]  /*44b0*/  FMUL.FTZ R127, R16, R127 ;  /* 0x0000007f107f7220 */ /* 0x000fe20000410000 */
[----:B------:R-:W-:Y:S01]  /*44c0*/  FMUL.FTZ R140, R29, -1.4426950216293334961 ;  /* 0xbfb8aa3b1d8c7820 */ /* 0x000fe20000410000 */
[----:B------:R-:W-:Y:S01]  /*44d0*/  FFMA.FTZ R136, R23, R132, R136 ;  /* 0x0000008417887223 */ /* 0x000fe20000010088 */
[----:B------:R-:W-:Y:S01]  /*44e0*/  PRMT R132, R105, 0x7632, R132 ;  /* 0x0000763269847816 */ /* 0x000fe20000000084 */
[----:B------:R0:W-:Y:S01]  /*44f0*/  MUFU.EX2 R25, R137 ;  /* 0x0000008900197308 */ /* 0x0001e20000000800 */
[----:B------:R-:W-:Y:S01]  /*4500*/  FADD.FTZ R135, -R52, R135 ;  /* 0x0000008734877221 */ /* 0x000fe20000010100 */
[----:B------:R-:W-:Y:S01]  /*4510*/  SHF.L.U32 R154, R112, 0x10, RZ ;  /* 0x00000010709a7819 */ /* 0x000fe200000006ff */
[----:B------:R-:W-:Y:S01]  /*4520*/  FMUL.FTZ R149, R51, -1.4426950216293334961 ;  /* 0xbfb8aa3b33957820 */ /* 0x000fe20000410000 */
[----:B------:R-:W-:Y:S01]  /*4530*/  FMUL.FTZ R138, R27, -1.4426950216293334961 ;  /* 0xbfb8aa3b1b8a7820 */ /* 0x000fe20000410000 */
[----:B------:R-:W-:Y:S01]  /*4540*/  SHF.L.U32 R151, R132, 0x10, RZ ;  /* 0x0000001084977819 */ /* 0x000fe200000006ff */
[----:B------:R-:W-:Y:S01]  /*4550*/  FMUL.FTZ R150, R150, R133 ;  /* 0x0000008596967220 */ /* 0x000fe20000410000 */
[----:B0-----:R-:W-:Y:S01]  /*4560*/  FFMA.FTZ R137, R21, R127, R24 ;  /* 0x0000007f15897223 */ /* 0x001fe20000010018 */
[----:B------:R-:W0:Y:S01]  /*4570*/  MUFU.EX2 R141, R141 ;  /* 0x0000008d008d7308 */ /* 0x000e220000000800 */
[----:B------:R-:W-:Y:S01]  /*4580*/  FMUL.FTZ R133, R16, R135 ;  /* 0x0000008710857220 */ /* 0x000fe20000410000 */
[----:B------:R-:W-:Y:S01]  /*4590*/  FADD.FTZ R143, R143, R134 ;  /* 0x000000868f8f7221 */ /* 0x000fe20000010000 */
[----:B------:R-:W-:Y:S01]  /*45a0*/  FMUL.FTZ R148, R137, -1.4426950216293334961 ;  /* 0xbfb8aa3b89947820 */ /* 0x000fe20000410000 */
[----:B-1----:R-:W-:Y:S01]  /*45b0*/  FADD.FTZ R135, -R130, 1 ;  /* 0x3f80000082877421 */ /* 0x002fe20000010100 */
[----:B------:R-:W-:Y:S01]  /*45c0*/  FMUL.FTZ R156, R154, R129 ;  /* 0x000000819a9c7220 */ /* 0x000fe20000410000 */
[----:B------:R-:W-:-:S02]  /*45d0*/  FADD.FTZ R134, -R128, 1 ;  /* 0x3f80000080867421 */ /* 0x000fc40000010100 */
[----:B------:R-:W1:Y:S01]  /*45e0*/  MUFU.EX2 R140, R140 ;  /* 0x0000008c008c7308 */ /* 0x000e620000000800 */
[----:B------:R-:W-:Y:S01]  /*45f0*/  FADD.FTZ R153, -R52, R151 ;  /* 0x0000009734997221 */ /* 0x000fe20000010100 */
[----:B------:R-:W-:Y:S01]  /*4600*/  FFMA.FTZ R151, R126, R135, 1 ;  /* 0x3f8000007e977423 */ /* 0x000fe20000010087 */
[----:B------:R-:W-:Y:S01]  /*4610*/  FMUL.FTZ R154, R17, R156 ;  /* 0x0000009c119a7220 */ /* 0x000fe20000410000 */
[----:B------:R-:W-:-:S04]  /*4620*/  FFMA.FTZ R131, R125, R134, 1 ;  /* 0x3f8000007d837423 */ /* 0x000fc80000010086 */
[----:B------:R2:W-:Y:S01]  /*4630*/  MUFU.EX2 R31, R138 ;  /* 0x0000008a001f7308 */ /* 0x0005e20000000800 */
[----:B------:R-:W-:Y:S01]  /*4640*/  PRMT R125, R106, 0x7632, R125 ;  /* 0x000076326a7d7816 */ /* 0x000fe2000000007d */
[----:B------:R-:W-:-:S06]  /*4650*/  FMUL.FTZ R151, R130, R151 ;  /* 0x0000009782977220 */ /* 0x000fcc0000410000 */
[----:B------:R-:W5:Y:S01]  /*4660*/  MUFU.EX2 R149, R149 ;  /* 0x0000009500957308 */ /* 0x000f620000000800 */
[----:B--2---:R-:W-:Y:S01]  /*4670*/  PRMT R138, R113, 0x7632, R138 ;  /* 0x00007632718a7816 */ /* 0x004fe2000000008a */
[----:B------:R-:W-:Y:S01]  /*4680*/  FFMA.FTZ R154, R144, R154, R147 ;  /* 0x0000009a909a7223 */ /* 0x000fe20000010093 */
[----:B------:R-:W-:Y:S02]  /*4690*/  PRMT R126, R112, 0x7632, R126 ;  /* 0x00007632707e7816 */ /* 0x000fe4000000007e */
[----:B------:R-:W-:-:S03]  /*46a0*/  SHF.L.U32 R138, R138, 0x10, RZ ;  /* 0x000000108a8a7819 */ /* 0x000fc600000006ff */
[----:B------:R-:W2:Y:S01]  /*46b0*/  MUFU.EX2 R148, R148 ;  /* 0x0000009400947308 */ /* 0x000ea20000000800 */
[----:B------:R-:W-:Y:S02]  /*46c0*/  PRMT R147, R110, 0x7632, R147 ;  /* 0x000076326e937816 */ /* 0x000fe40000000093 */
[----:B------:R-:W-:Y:S01]  /*46d0*/  SHF.L.U32 R155, R125, 0x10, RZ ;  /* 0x000000107d9b7819 */ /* 0x000fe200000006ff */
[----:B------:R-:W-:Y:S01]  /*46e0*/  FMUL.FTZ R138, R138, R151 ;  /* 0x000000978a8a7220 */ /* 0x000fe20000410000 */
[----:B------:R-:W-:Y:S01]  /*46f0*/  PRMT R125, R107, 0x7632, R125 ;  /* 0x000076326b7d7816 */ /* 0x000fe2000000007d */
[----:B------:R-:W-:Y:S01]  /*4700*/  FFMA.FTZ R146, R21, R146, R136 ;  /* 0x0000009215927223 */ /* 0x000fe20000010088 */
[----:B------:R-:W-:Y:S01]  /*4710*/  SHF.L.U32 R126, R126, 0x10, RZ ;  /* 0x000000107e7e7819 */ /* 0x000fe200000006ff */
[----:B------:R-:W-:Y:S01]  /*4720*/  FMUL.FTZ R131, R128, R131 ;  /* 0x0000008380837220 */ /* 0x000fe20000410000 */
[----:B------:R-:W-:Y:S01]  /*4730*/  SHF.L.U32 R151, R147, 0x10, RZ ;  /* 0x0000001093977819 */ /* 0x000fe200000006ff */
[----:B------:R-:W-:Y:S01]  /*4740*/  FMUL.FTZ R132, R16, R153 ;  /* 0x0000009910847220 */ /* 0x000fe20000410000 */
[-C--:B------:R-:W-:Y:S01]  /*4750*/  FFMA.FTZ R145, R144, R156.reuse, R145 ;  /* 0x0000009c90917223 */ /* 0x080fe20000010091 */
[----:B------:R-:W-:Y:S01]  /*4760*/  SHF.L.U32 R153, R125, 0x10, RZ ;  /* 0x000000107d997819 */ /* 0x000fe200000006ff */
[----:B0-----:R-:W-:Y:S01]  /*4770*/  FADD.FTZ R144, R141, 1 ;  /* 0x3f8000008d907421 */ /* 0x001fe20000010000 */
[----:B------:R-:W-:Y:S01]  /*4780*/  SHF.L.U32 R147, R113, 0x10, RZ ;  /* 0x0000001071937819 */ /* 0x000fe200000006ff */
[----:B-1----:R-:W-:Y:S01]  /*4790*/  FADD.FTZ R140, R140, 1 ;  /* 0x3f8000008c8c7421 */ /* 0x002fe20000010000 */
[----:B------:R-:W-:Y:S01]  /*47a0*/  FADD.FTZ R143, R143, R156 ;  /* 0x0000009c8f8f7221 */ /* 0x000fe20000010000 */
[----:B------:R-:W-:Y:S01]  /*47b0*/  PRMT R141, R111, 0x7632, R141 ;  /* 0x000076326f8d7816 */ /* 0x000fe2000000008d */
[----:B------:R-:W-:Y:S01]  /*47c0*/  FMUL.FTZ R152, R126, R131 ;  /* 0x000000837e987220 */ /* 0x000fe20000410000 */
[----:B------:R-:W-:Y:S01]  /*47d0*/  FFMA.FTZ R156, R17, R156, R146 ;  /* 0x0000009c119c7223 */ /* 0x000fe20000010092 */
[C---:B------:R-:W-:Y:S01]  /*47e0*/  FADD.FTZ R151, -R52.reuse, R151 ;  /* 0x0000009734977221 */ /* 0x040fe20000010100 */
[----:B-----5:R-:W-:Y:S01]  /*47f0*/  FADD.FTZ R146, R149, 1 ;  /* 0x3f80000095927421 */ /* 0x020fe20000010000 */
[----:B------:R-:W-:Y:S01]  /*4800*/  FADD.FTZ R153, -R52, R153 ;  /* 0x0000009934997221 */ /* 0x000fe20000010100 */
[----:B------:R-:W-:Y:S01]  /*4810*/  FMUL.FTZ R150, R147, R150 ;  /* 0x0000009693967220 */ /* 0x000fe20000410000 */
[----:B------:R-:W-:Y:S01]  /*4820*/  SHF.L.U32 R149, R141, 0x10, RZ ;  /* 0x000000108d957819 */ /* 0x000fe200000006ff */
[-C--:B------:R-:W-:Y:S01]  /*4830*/  FFMA.FTZ R147, R47, R152.reuse, R142 ;  /* 0x000000982f937223 */ /* 0x080fe2000001008e */
[----:B------:R-:W-:Y:S01]  /*4840*/  FADD.FTZ R139, R139, R152 ;  /* 0x000000988b8b7221 */ /* 0x000fe20000010000 */
[CC--:B------:R-:W-:Y:S01]  /*4850*/  FFMA.FTZ R156, R19.reuse, R152.reuse, R156 ;  /* 0x00000098139c7223 */ /* 0x0c0fe2000001009c */
[----:B------:R-:W0:Y:S01]  /*4860*/  MUFU.RCP R140, R140 ;  /* 0x0000008c008c7308 */ /* 0x000e220000001000 */
[----:B------:R-:W-:Y:S01]  /*4870*/  FMUL.FTZ R141, R16, R151 ;  /* 0x00000097108d7220 */ /* 0x000fe20000410000 */
[----:B------:R-:W-:Y:S01]  /*4880*/  FMUL.FTZ R152, R19, R152 ;  /* 0x0000009813987220 */ /* 0x000fe20000410000 */
[----:B--2---:R-:W-:Y:S01]  /*4890*/  FADD.FTZ R151, R148, 1 ;  /* 0x3f80000094977421 */ /* 0x004fe20000010000 */
[----:B------:R-:W-:Y:S01]  /*48a0*/  FMUL.FTZ R126, R16, R153 ;  /* 0x00000099107e7220 */ /* 0x000fe20000410000 */
[----:B------:R-:W-:Y:S01]  /*48b0*/  FADD.FTZ R153, -R52, R149 ;  /* 0x0000009534997221 */ /* 0x000fe20000010100 */
[----:B------:R-:W-:-:S02]  /*48c0*/  FFMA.FTZ R149, R47, R152, R154 ;  /* 0x000000982f957223 */ /* 0x000fc4000001009a */
[----:B------:R-:W1:Y:S01]  /*48d0*/  MUFU.RCP R144, R144 ;  /* 0x0000009000907308 */ /* 0x000e620000001000 */
[----:B------:R-:W-:Y:S01]  /*48e0*/  FMUL.FTZ R18, R36, -1.4426950216293334961 ;  /* 0xbfb8aa3b24127820 */ /* 0x000fe20000410000 */
[----:B------:R-:W-:-:S06]  /*48f0*/  FMUL.FTZ R33, R35, -1.4426950216293334961 ;  /* 0xbfb8aa3b23217820 */ /* 0x000fcc0000410000 */
[----:B------:R-:W2:Y:S01]  /*4900*/  MUFU.RCP R146, R146 ;  /* 0x0000009200927308 */ /* 0x000ea20000001000 */
[----:B------:R-:W-:Y:S01]  /*4910*/  FFMA.FTZ R124, R19, R133, R22 ;  /* 0x00000085137c7223 */ /* 0x000fe20000010016 */
[----:B------:R-:W-:-:S06]  /*4920*/  FFMA.FTZ R148, R23, R150, R156 ;  /* 0x0000009617947223 */ /* 0x000fcc000001009c */
[----:B------:R-:W5:Y:S01]  /*4930*/  MUFU.RCP R47, R151 ;  /* 0x00000097002f7308 */ /* 0x000f620000001000 */
[----:B------:R-:W-:Y:S01]  /*4940*/  FMUL.FTZ R152, R23, R150 ;  /* 0x0000009617987220 */ /* 0x000fe20000410000 */
[----:B------:R-:W-:Y:S01]  /*4950*/  FFMA.FTZ R136, R21, R132, R24 ;  /* 0x0000008415887223 */ /* 0x000fe20000010018 */
[----:B------:R-:W-:Y:S01]  /*4960*/  FMUL.FTZ R135, R124, -1.4426950216293334961 ;  /* 0xbfb8aa3b7c877820 */ /* 0x000fe20000410000 */
[-C--:B------:R-:W-:Y:S01]  /*4970*/  FFMA.FTZ R46, R39, R138.reuse, R46 ;  /* 0x0000008a272e7223 */ /* 0x080fe2000001002e */
[----:B------:R-:W-:Y:S01]  /*4980*/  FADD.FTZ R41, R41, R138 ;  /* 0x0000008a29297221 */ /* 0x000fe20000010000 */
[----:B------:R-:W-:Y:S02]  /*4990*/  FFMA.FTZ R148, R21, R138, R148 ;  /* 0x0000008a15947223 */ /* 0x000fe40000010094 */
[----:B------:R-:W3:Y:S01]  /*49a0*/  MUFU.EX2 R18, R18 ;  /* 0x0000001200127308 */ /* 0x000ee20000000800 */
[C---:B------:R-:W-:Y:S01]  /*49b0*/  FFMA.FTZ R123, R42.reuse, R150, R123 ;  /* 0x000000962a7b7223 */ /* 0x040fe2000001007b */
[----:B------:R-:W-:Y:S01]  /*49c0*/  FADD.FTZ R49, R49, R150 ;  /* 0x0000009631317221 */ /* 0x000fe20000010000 */
[----:B------:R-:W-:Y:S01]  /*49d0*/  FFMA.FTZ R152, R42, R152, R149 ;  /* 0x000000982a987223 */ /* 0x000fe20000010095 */
[----:B------:R-:W-:Y:S01]  /*49e0*/  FMUL.FTZ R138, R21, R138 ;  /* 0x0000008a158a7220 */ /* 0x000fe20000410000 */
[----:B0-----:R-:W-:-:S03]  /*49f0*/  FADD.FTZ R150, -R140, 1 ;  /* 0x3f8000008c967421 */ /* 0x001fc60000010100 */
[----:B------:R-:W0:Y:S01]  /*4a00*/  MUFU.EX2 R33, R33 ;  /* 0x0000002100217308 */ /* 0x000e220000000800 */
[----:B------:R-:W-:Y:S01]  /*4a10*/  FMUL.FTZ R134, R136, -1.4426950216293334961 ;  /* 0xbfb8aa3b88867820 */ /* 0x000fe20000410000 */
[----:B-1----:R-:W-:Y:S01]  /*4a20*/  FADD.FTZ R154, -R144, 1 ;  /* 0x3f800000909a7421 */ /* 0x002fe20000010100 */
[----:B------:R-:W-:Y:S01]  /*4a30*/  FFMA.FTZ R39, R39, R138, R152 ;  /* 0x0000008a27277223 */ /* 0x000fe20000010098 */
[----:B------:R-:W-:Y:S01]  /*4a40*/  FFMA.FTZ R149, R29, R150, 1 ;  /* 0x3f8000001d957423 */ /* 0x000fe20000010096 */
[----:B--2---:R-:W-:Y:S01]  /*4a50*/  FADD.FTZ R138, -R146, 1 ;  /* 0x3f800000928a7421 */ /* 0x004fe20000010100 */
[----:B-----5:R-:W-:Y:S02]  /*4a60*/  FADD.FTZ R150, -R47, 1 ;  /* 0x3f8000002f967421 */ /* 0x020fe40000010100 */
[----:B------:R-:W1:Y:S01]  /*4a70*/  MUFU.EX2 R135, R135 ;  /* 0x0000008700877308 */ /* 0x000e620000000800 */
[----:B------:R-:W-:Y:S01]  /*4a80*/  FFMA.FTZ R37, R37, R154, 1 ;  /* 0x3f80000025257423 */ /* 0x000fe2000001009a */
[----:B------:R-:W-:Y:S01]  /*4a90*/  FFMA.FTZ R51, R51, R138, 1 ;  /* 0x3f80000033337423 */ /* 0x000fe2000001008a */
[----:B------:R-:W-:-:S05]  /*4aa0*/  FFMA.FTZ R150, R137, R150, 1 ;  /* 0x3f80000089967423 */ /* 0x000fca0000010096 */
[----:B------:R-:W2:Y:S01]  /*4ab0*/  MUFU.EX2 R134, R134 ;  /* 0x0000008600867308 */ /* 0x000ea20000000800 */
[----:B------:R-:W-:Y:S01]  /*4ac0*/  FMUL.FTZ R138, R144, R37 ;  /* 0x00000025908a7220 */ /* 0x000fe20000410000 */
[----:B------:R-:W-:Y:S01]  /*4ad0*/  FMUL.FTZ R146, R146, R51 ;  /* 0x0000003392927220 */ /* 0x000fe20000410000 */
[----:B---3--:R-:W-:Y:S01]  /*4ae0*/  PRMT R37, R114, 0x7632, R37 ;  /* 0x0000763272257816 */ /* 0x008fe20000000025 */
[----:B------:R-:W-:Y:S01]  /*4af0*/  FADD.FTZ R18, R18, 1 ;  /* 0x3f80000012127421 */ /* 0x000fe20000010000 */
[----:B------:R-:W-:Y:S01]  /*4b00*/  FMUL.FTZ R152, R47, R150 ;  /* 0x000000962f987220 */ /* 0x000fe20000410000 */
[----:B------:R-:W-:Y:S01]  /*4b10*/  SHF.L.U32 R51, R114, 0x10, RZ ;  /* 0x0000001072337819 */ /* 0x000fe200000006ff */
[----:B------:R-:W-:Y:S01]  /*4b20*/  FMUL.FTZ R140, R140, R149 ;  /* 0x000000958c8c7220 */ /* 0x000fe20000410000 */
[----:B0-----:R-:W-:Y:S01]  /*4b30*/  FADD.FTZ R33, R33, 1 ;  /* 0x3f80000021217421 */ /* 0x001fe20000010000 */
[----:B------:R-:W-:Y:S02]  /*4b40*/  PRMT R47, R115, 0x7632, R47 ;  /* 0x00007632732f7816 */ /* 0x000fe4000000002f */
[----:B------:R-:W-:Y:S01]  /*4b50*/  SHF.L.U32 R37, R37, 0x10, RZ ;  /* 0x0000001025257819 */ /* 0x000fe200000006ff */
[----:B------:R-:W-:Y:S01]  /*4b60*/  FMUL.FTZ R144, R51, R140 ;  /* 0x0000008c33907220 */ /* 0x000fe20000410000 */
[----:B------:R-:W-:Y:S01]  /*4b70*/  SHF.L.U32 R137, R115, 0x10, RZ ;  /* 0x0000001073897819 */ /* 0x000fe200000006ff */
[----:B------:R-:W0:Y:S01]  /*4b80*/  MUFU.RCP R18, R18 ;  /* 0x0000001200127308 */ /* 0x000e220000001000 */
[----:B------:R-:W-:Y:S01]  /*4b90*/  SHF.L.U32 R47, R47, 0x10, RZ ;  /* 0x000000102f2f7819 */ /* 0x000fe200000006ff */
[----:B-1----:R-:W-:Y:S01]  /*4ba0*/  FADD.FTZ R135, R135, 1 ;  /* 0x3f80000087877421 */ /* 0x002fe20000010000 */
[----:B------:R-:W-:Y:S01]  /*4bb0*/  FMUL.FTZ R150, R37, R146 ;  /* 0x0000009225967220 */ /* 0x000fe20000410000 */
[----:B------:R-:W-:Y:S01]  /*4bc0*/  FMUL.FTZ R140, R137, R138 ;  /* 0x0000008a898c7220 */ /* 0x000fe20000410000 */
[----:B------:R-:W-:-:S03]  /*4bd0*/  FMUL.FTZ R146, R17, R144 ;  /* 0x0000009011927220 */ /* 0x000fc60000410000 */
[----:B------:R-:W1:Y:S01]  /*4be0*/  MUFU.RCP R33, R33 ;  /* 0x0000002100217308 */ /* 0x000e620000001000 */
[----:B------:R-:W-:Y:S01]  /*4bf0*/  FMUL.FTZ R138, R47, R152 ;  /* 0x000000982f8a7220 */ /* 0x000fe20000410000 */
[----:B--2---:R-:W-:Y:S01]  /*4c00*/  FADD.FTZ R47, R134, 1 ;  /* 0x3f800000862f7421 */ /* 0x004fe20000010000 */
[----:B------:R-:W-:Y:S01]  /*4c10*/  FFMA.FTZ R39, R40, R146, R39 ;  /* 0x0000009228277223 */ /* 0x000fe20000010027 */
[----:B------:R-:W-:Y:S01]  /*4c20*/  FMUL.FTZ R51, R19, R150 ;  /* 0x0000009613337220 */ /* 0x000fe20000410000 */
[----:B------:R-:W-:-:S03]  /*4c30*/  FADD.FTZ R155, -R52, R155 ;  /* 0x0000009b349b7221 */ /* 0x000fc60000010100 */
[----:B------:R-:W2:Y:S01]  /*4c40*/  MUFU.RCP R37, R135 ;  /* 0x0000008700257308 */ /* 0x000ea20000001000 */
[----:B------:R-:W-:Y:S01]  /*4c50*/  FFMA.FTZ R145, R40, R144, R145 ;  /* 0x0000009028917223 */ /* 0x000fe20000010091 */
[C---:B------:R-:W-:Y:S01]  /*4c60*/  FFMA.FTZ R40, R122.reuse, R150, R147 ;  /* 0x000000967a287223 */ /* 0x040fe20000010093 */
[----:B------:R-:W-:Y:S01]  /*4c70*/  FFMA.FTZ R39, R122, R51, R39 ;  /* 0x000000337a277223 */ /* 0x000fe20000010027 */
[----:B------:R-:W-:Y:S01]  /*4c80*/  FMUL.FTZ R45, R43, -1.4426950216293334961 ;  /* 0xbfb8aa3b2b2d7820 */ /* 0x000fe20000410000 */
[----:B------:R-:W-:Y:S01]  /*4c90*/  FMUL.FTZ R125, R16, R155 ;  /* 0x0000009b107d7220 */ /* 0x000fe20000410000 */
[----:B------:R-:W-:Y:S01]  /*4ca0*/  FFMA.FTZ R148, R17, R144, R148 ;  /* 0x0000009011947223 */ /* 0x000fe20000010094 */
[----:B------:R-:W-:Y:S01]  /*4cb0*/  FMUL.FTZ R122, R23, R140 ;  /* 0x0000008c177a7220 */ /* 0x000fe20000410000 */
[----:B------:R-:W3:Y:S01]  /*4cc0*/  MUFU.RCP R47, R47 ;  /* 0x0000002f002f7308 */ /* 0x000ee20000001000 */
[----:B------:R-:W-:Y:S01]  /*4cd0*/  FMUL.FTZ R50, R53, -1.4426950216293334961 ;  /* 0xbfb8aa3b35327820 */ /* 0x000fe20000410000 */
[C---:B------:R-:W-:Y:S01]  /*4ce0*/  FFMA.FTZ R128, R19.reuse, R125, R22 ;  /* 0x0000007d13807223 */ /* 0x040fe20000010016 */
[----:B------:R-:W-:Y:S01]  /*4cf0*/  FFMA.FTZ R148, R19, R150, R148 ;  /* 0x0000009613947223 */ /* 0x000fe20000010094 */
[----:B------:R-:W-:Y:S01]  /*4d00*/  FFMA.FTZ R122, R38, R122, R39 ;  /* 0x0000007a267a7223 */ /* 0x000fe20000010027 */
[----:B------:R-:W-:Y:S01]  /*4d10*/  FFMA.FTZ R39, R127, R138, R46 ;  /* 0x0000008a7f277223 */ /* 0x000fe2000001002e */
[----:B0-----:R-:W-:Y:S01]  /*4d20*/  FADD.FTZ R51, -R18, 1 ;  /* 0x3f80000012337421 */ /* 0x001fe20000010100 */
[----:B------:R-:W-:Y:S01]  /*4d30*/  FFMA.FTZ R142, R19, R141, R22 ;  /* 0x0000008d138e7223 */ /* 0x000fe20000010016 */
[----:B------:R-:W0:Y:S01]  /*4d40*/  MUFU.EX2 R45, R45 ;  /* 0x0000002d002d7308 */ /* 0x000e220000000800 */
[----:B-1----:R-:W-:Y:S01]  /*4d50*/  FADD.FTZ R46, -R33, 1 ;  /* 0x3f800000212e7421 */ /* 0x002fe20000010100 */
[----:B------:R-:W-:Y:S01]  /*4d60*/  FMUL.FTZ R22, R16, R153 ;  /* 0x0000009910167220 */ /* 0x000fe20000410000 */
[----:B------:R-:W-:Y:S01]  /*4d70*/  FMUL.FTZ R130, R128, -1.4426950216293334961 ;  /* 0xbfb8aa3b80827820 */ /* 0x000fe20000410000 */
[----:B------:R-:W-:Y:S01]  /*4d80*/  FFMA.FTZ R148, R23, R140, R148 ;  /* 0x0000008c17947223 */ /* 0x000fe20000010094 */
[----:B------:R-:W-:Y:S01]  /*4d90*/  FFMA.FTZ R51, R36, R51, 1 ;  /* 0x3f80000024337423 */ /* 0x000fe20000010033 */
[--C-:B------:R-:W-:Y:S01]  /*4da0*/  FFMA.FTZ R131, R21, R126, R24.reuse ;  /* 0x0000007e15837223 */ /* 0x100fe20000010018 */
[----:B------:R-:W-:Y:S01]  /*4db0*/  FMUL.FTZ R153, R142, -1.4426950216293334961 ;  /* 0xbfb8aa3b8e997820 */ /* 0x000fe20000410000 */
[----:B------:R-:W1:Y:S01]  /*4dc0*/  MUFU.EX2 R50, R50 ;  /* 0x0000003200327308 */ /* 0x000e620000000800 */
[----:B------:R-:W-:Y:S01]  /*4dd0*/  FFMA.FTZ R36, R35, R46, 1 ;  /* 0x3f80000023247423 */ /* 0x000fe2000001002e */
[----:B------:R-:W-:Y:S01]  /*4de0*/  FFMA.FTZ R24, R21, R22, R24 ;  /* 0x0000001615187223 */ /* 0x000fe20000010018 */
[----:B------:R-:W-:Y:S01]  /*4df0*/  FFMA.FTZ R123, R38, R140, R123 ;  /* 0x0000008c267b7223 */ /* 0x000fe2000001007b */
[----:B--2---:R-:W-:Y:S01]  /*4e00*/  FADD.FTZ R35, -R37, 1 ;  /* 0x3f80000025237421 */ /* 0x004fe20000010100 */
[----:B------:R-:W-:Y:S01]  /*4e10*/  FADD.FTZ R41, R41, R138 ;  /* 0x0000008a29297221 */ /* 0x000fe20000010000 */
[CC--:B------:R-:W-:Y:S01]  /*4e20*/  FFMA.FTZ R38, R21.reuse, R138.reuse, R148 ;  /* 0x0000008a15267223 */ /* 0x0c0fe20000010094 */
[----:B------:R-:W-:Y:S01]  /*4e30*/  FMUL.FTZ R138, R21, R138 ;  /* 0x0000008a158a7220 */ /* 0x000fe20000410000 */
[----:B------:R-:W2:Y:S01]  /*4e40*/  MUFU.EX2 R130, R130 ;  /* 0x0000008200827308 */ /* 0x000ea20000000800 */
[----:B------:R-:W-:Y:S01]  /*4e50*/  FMUL.FTZ R151, R24, -1.4426950216293334961 ;  /* 0xbfb8aa3b18977820 */ /* 0x000fe20000410000 */
[----:B------:R-:W-:Y:S01]  /*4e60*/  FFMA.FTZ R124, R124, R35, 1 ;  /* 0x3f8000007c7c7423 */ /* 0x000fe20000010023 */
[----:B---3--:R-:W-:Y:S01]  /*4e70*/  FADD.FTZ R135, -R47, 1 ;  /* 0x3f8000002f877421 */ /* 0x008fe20000010100 */
[----:B------:R-:W-:-:S04]  /*4e80*/  FFMA.FTZ R127, R127, R138, R122 ;  /* 0x0000008a7f7f7223 */ /* 0x000fc8000001007a */
[----:B------:R-:W3:Y:S01]  /*4e90*/  MUFU.EX2 R42, R153 ;  /* 0x00000099002a7308 */ /* 0x000ee20000000800 */
[----:B------:R-:W-:Y:S01]  /*4ea0*/  FMUL.FTZ R122, R33, R36 ;  /* 0x00000024217a7220 */ /* 0x000fe20000410000 */
[----:B------:R-:W-:Y:S01]  /*4eb0*/  FMUL.FTZ R124, R37, R124 ;  /* 0x0000007c257c7220 */ /* 0x000fe20000410000 */
[----:B----4-:R-:W-:Y:S01]  /*4ec0*/  PRMT R36, R117, 0x7632, R36 ;  /* 0x0000763275247816 */ /* 0x010fe20000000024 */
[----:B------:R-:W-:Y:S01]  /*4ed0*/  FMUL.FTZ R129, R131, -1.4426950216293334961 ;  /* 0xbfb8aa3b83817820 */ /* 0x000fe20000410000 */
[----:B------:R-:W-:Y:S01]  /*4ee0*/  FFMA.FTZ R136, R136, R135, 1 ;  /* 0x3f80000088887423 */ /* 0x000fe20000010087 */
[----:B------:R-:W-:Y:S02]  /*4ef0*/  SHF.L.U32 R37, R116, 0x10, RZ ;  /* 0x0000001074257819 */ /* 0x000fe400000006ff */
[----:B------:R-:W4:Y:S01]  /*4f00*/  MUFU.EX2 R29, R151 ;  /* 0x00000097001d7308 */ /* 0x000f220000000800 */
[----:B------:R-:W-:Y:S01]  /*4f10*/  FMUL.FTZ R46, R18, R51 ;  /* 0x00000033122e7220 */ /* 0x000fe20000410000 */
[----:B------:R-:W-:Y:S01]  /*4f20*/  PRMT R35, R116, 0x7632, R35 ;  /* 0x0000763274237816 */ /* 0x000fe20000000023 */
[----:B------:R-:W-:Y:S01]  /*4f30*/  FADD.FTZ R25, R25, 1 ;  /* 0x3f80000019197421 */ /* 0x000fe20000010000 */
[----:B0-----:R-:W-:Y:S01]  /*4f40*/  FADD.FTZ R18, R45, 1 ;  /* 0x3f8000002d127421 */ /* 0x001fe20000010000 */
[----:B------:R-:W-:Y:S01]  /*4f50*/  SHF.L.U32 R36, R36, 0x10, RZ ;  /* 0x0000001024247819 */ /* 0x000fe200000006ff */
[----:B------:R-:W-:Y:S01]  /*4f60*/  FMUL.FTZ R47, R47, R136 ;  /* 0x000000882f2f7220 */ /* 0x000fe20000410000 */
[----:B------:R-:W-:Y:S01]  /*4f70*/  SHF.L.U32 R35, R35, 0x10, RZ ;  /* 0x0000001023237819 */ /* 0x000fe200000006ff */
[----:B------:R-:W-:Y:S01]  /*4f80*/  FMUL.FTZ R46, R37, R46 ;  /* 0x0000002e252e7220 */ /* 0x000fe20000410000 */
[----:B------:R-:W0:Y:S01]  /*4f90*/  MUFU.EX2 R129, R129 ;  /* 0x0000008100817308 */ /* 0x000e220000000800 */
[----:B------:R-:W-:Y:S01]  /*4fa0*/  FADD.FTZ R31, R31, 1 ;  /* 0x3f8000001f1f7421 */ /* 0x000fe20000010000 */
[----:B-1----:R-:W-:Y:S01]  /*4fb0*/  FADD.FTZ R33, R50, 1 ;  /* 0x3f80000032217421 */ /* 0x002fe20000010000 */
[----:B------:R-:W-:Y:S01]  /*4fc0*/  FMUL.FTZ R50, R36, R47 ;  /* 0x0000002f24327220 */ /* 0x000fe20000410000 */
[----:B------:R-:W-:Y:S01]  /*4fd0*/  FMUL.FTZ R36, R17, R46 ;  /* 0x0000002e11247220 */ /* 0x000fe20000410000 */
[----:B------:R-:W-:Y:S01]  /*4fe0*/  SHF.L.U32 R45, R117, 0x10, RZ ;  /* 0x00000010752d7819 */ /* 0x000fe200000006ff */
[----:B------:R-:W-:-:S02]  /*4ff0*/  FMUL.FTZ R124, R35, R124 ;  /* 0x0000007c237c7220 */ /* 0x000fc40000410000 */
[----:B------:R-:W1:Y:S01]  /*5000*/  MUFU.RCP R25, R25 ;  /* 0x0000001900197308 */ /* 0x000e620000001000 */
[----:B--2---:R-:W-:Y:S01]  /*5010*/  FADD.FTZ R130, R130, 1 ;  /* 0x3f80000082827421 */ /* 0x004fe20000010000 */
[----:B---3--:R-:W-:Y:S01]  /*5020*/  FADD.FTZ R42, R42, 1 ;  /* 0x3f8000002a2a7421 */ /* 0x008fe20000010000 */
[-C--:B------:R-:W-:Y:S01]  /*5030*/  FFMA.FTZ R145, R34, R46.reuse, R145 ;  /* 0x0000002e22917223 */ /* 0x080fe20000010091 */
[----:B------:R-:W-:-:S04]  /*5040*/  FFMA.FTZ R38, R17, R46, R38 ;  /* 0x0000002e11267223 */ /* 0x000fc80000010026 */
[----:B------:R-:W2:Y:S01]  /*5050*/  MUFU.RCP R18, R18 ;  /* 0x0000001200127308 */ /* 0x000ea20000001000 */
[----:B------:R-:W-:Y:S01]  /*5060*/  FFMA.FTZ R36, R34, R36, R127 ;  /* 0x0000002422247223 */ /* 0x000fe2000001007f */
[----:B------:R-:W-:Y:S01]  /*5070*/  FMUL.FTZ R34, R19, R124 ;  /* 0x0000007c13227220 */ /* 0x000fe20000410000 */
[----:B------:R-:W-:Y:S01]  /*5080*/  FMUL.FTZ R122, R45, R122 ;  /* 0x0000007a2d7a7220 */ /* 0x000fe20000410000 */
[----:B----4-:R-:W-:-:S04]  /*5090*/  FADD.FTZ R45, R29, 1 ;  /* 0x3f8000001d2d7421 */ /* 0x010fc80000010000 */
[----:B------:R-:W3:Y:S01]  /*50a0*/  MUFU.RCP R31, R31 ;  /* 0x0000001f001f7308 */ /* 0x000ee20000001000 */
[-C--:B------:R-:W-:Y:S01]  /*50b0*/  FFMA.FTZ R40, R133, R124.reuse, R40 ;  /* 0x0000007c85287223 */ /* 0x080fe20000010028 */
[----:B------:R-:W-:Y:S01]  /*50c0*/  FFMA.FTZ R38, R19, R124, R38 ;  /* 0x0000007c13267223 */ /* 0x000fe20000010026 */
[----:B------:R-:W-:Y:S01]  /*50d0*/  FFMA.FTZ R133, R133, R34, R36 ;  /* 0x0000002285857223 */ /* 0x000fe20000010024 */
[----:B------:R-:W-:-:S04]  /*50e0*/  FMUL.FTZ R34, R23, R122 ;  /* 0x0000007a17227220 */ /* 0x000fc80000410000 */
[----:B------:R-:W4:Y:S01]  /*50f0*/  MUFU.RCP R35, R130 ;  /* 0x0000008200237308 */ /* 0x000f220000001000 */
[----:B------:R-:W-:Y:S01]  /*5100*/  FFMA.FTZ R38, R23, R122, R38 ;  /* 0x0000007a17267223 */ /* 0x000fe20000010026 */
[----:B0-----:R-:W-:-:S06]  /*5110*/  FADD.FTZ R129, R129, 1 ;  /* 0x3f80000081817421 */ /* 0x001fcc0000010000 */
[----:B------:R-:W0:Y:S01]  /*5120*/  MUFU.RCP R42, R42 ;  /* 0x0000002a002a7308 */ /* 0x000e220000001000 */
[C---:B------:R-:W-:Y:S01]  /*5130*/  FFMA.FTZ R133, R32.reuse, R34, R133 ;  /* 0x0000002220857223 */ /* 0x040fe20000010085 */
[----:B------:R-:W-:Y:S01]  /*5140*/  FFMA.FTZ R123, R32, R122, R123 ;  /* 0x0000007a207b7223 */ /* 0x000fe2000001007b */
[CC--:B------:R-:W-:Y:S01]  /*5150*/  FMUL.FTZ R34, R21.reuse, R50.reuse ;  /* 0x0000003215227220 */ /* 0x0c0fe20000410000 */
[----:B------:R-:W-:-:S04]  /*5160*/  FFMA.FTZ R32, R21, R50, R38 ;  /* 0x0000003215207223 */ /* 0x000fc80000010026 */
[----:B------:R-:W5:Y:S01]  /*5170*/  MUFU.RCP R45, R45 ;  /* 0x0000002d002d7308 */ /* 0x000f620000001000 */
[----:B-1----:R-:W-:Y:S01]  /*5180*/  FADD.FTZ R37, -R25, 1 ;  /* 0x3f80000019257421 */ /* 0x002fe20000010100 */
[----:B--2---:R-:W-:Y:S01]  /*5190*/  FADD.FTZ R38, -R18, 1 ;  /* 0x3f80000012267421 */ /* 0x004fe20000010100 */
[----:B------:R-:W-:Y:S01]  /*51a0*/  FFMA.FTZ R133, R132, R34, R133 ;  /* 0x0000002284857223 */ /* 0x000fe20000010085 */
[----:B---3--:R-:W-:Y:S01]  /*51b0*/  FADD.FTZ R34, -R31, 1 ;  /* 0x3f8000001f227421 */ /* 0x008fe20000010100 */
[----:B------:R-:W-:Y:S01]  /*51c0*/  FFMA.FTZ R26, R26, R37, 1 ;  /* 0x3f8000001a1a7423 */ /* 0x000fe20000010025 */
[----:B------:R-:W-:Y:S02]  /*51d0*/  FFMA.FTZ R43, R43, R38, 1 ;  /* 0x3f8000002b2b7423 */ /* 0x000fe40000010026 */
[----:B------:R-:W1:Y:S01]  /*51e0*/  MUFU.RCP R129, R129 ;  /* 0x0000008100817308 */ /* 0x000e620000001000 */
[----:B----4-:R-:W-:Y:S01]  /*51f0*/  FADD.FTZ R29, -R35, 1 ;  /* 0x3f800000231d7421 */ /* 0x010fe20000010100 */
[----:B------:R-:W-:Y:S01]  /*5200*/  FFMA.FTZ R34, R27, R34, 1 ;  /* 0x3f8000001b227423 */ /* 0x000fe20000010022 */
[----:B------:R-:W-:Y:S01]  /*5210*/  FMUL.FTZ R26, R25, R26 ;  /* 0x0000001a191a7220 */ /* 0x000fe20000410000 */
[----:B------:R-:W-:Y:S01]  /*5220*/  FMUL.FTZ R43, R18, R43 ;  /* 0x0000002b122b7220 */ /* 0x000fe20000410000 */
[----:B0-----:R-:W-:Y:S01]  /*5230*/  FADD.FTZ R27, -R42, 1 ;  /* 0x3f8000002a1b7421 */ /* 0x001fe20000010100 */
[----:B------:R-:W-:Y:S01]  /*5240*/  SHF.L.U32 R25, R118, 0x10, RZ ;  /* 0x0000001076197819 */ /* 0x000fe200000006ff */
[----:B------:R-:W-:Y:S01]  /*5250*/  FFMA.FTZ R128, R128, R29, 1 ;  /* 0x3f80000080807423 */ /* 0x000fe2000001001d */
[----:B------:R-:W-:Y:S01]  /*5260*/  PRMT R18, R118, 0x7632, R18 ;  /* 0x0000763276127816 */ /* 0x000fe20000000012 */
[----:B------:R-:W-:Y:S01]  /*5270*/  FMUL.FTZ R34, R31, R34 ;  /* 0x000000221f227220 */ /* 0x000fe20000410000 */
[----:B------:R-:W-:Y:S01]  /*5280*/  FFMA.FTZ R29, R142, R27, 1 ;  /* 0x3f8000008e1d7423 */ /* 0x000fe2000001001b */
[----:B-----5:R-:W-:Y:S01]  /*5290*/  FADD.FTZ R31, -R45, 1 ;  /* 0x3f8000002d1f7421 */ /* 0x020fe20000010100 */
[----:B------:R-:W-:Y:S01]  /*52a0*/  SHF.L.U32 R27, R18, 0x10, RZ ;  /* 0x00000010121b7819 */ /* 0x000fe200000006ff */
[----:B------:R-:W-:Y:S01]  /*52b0*/  FMUL.FTZ R128, R35, R128 ;  /* 0x0000008023807220 */ /* 0x000fe20000410000 */
[----:B------:R-:W-:Y:S01]  /*52c0*/  FMUL.FTZ R26, R25, R26 ;  /* 0x0000001a191a7220 */ /* 0x000fe20000410000 */
[----:B------:R-:W0:Y:S01]  /*52d0*/  MUFU.RCP R33, R33 ;  /* 0x0000002100217308 */ /* 0x000e220000001000 */
[----:B------:R-:W-:Y:S01]  /*52e0*/  FFMA.FTZ R38, R24, R31, 1 ;  /* 0x3f80000018267423 */ /* 0x000fe2000001001f */
[----:B------:R-:W-:Y:S01]  /*52f0*/  PRMT R18, R119, 0x7632, R18 ;  /* 0x0000763277127816 */ /* 0x000fe20000000012 */
[----:B------:R-:W-:Y:S01]  /*5300*/  FMUL.FTZ R128, R27, R128 ;  /* 0x000000801b807220 */ /* 0x000fe20000410000 */
[----:B------:R-:W-:Y:S01]  /*5310*/  FMUL.FTZ R24, R17, R26 ;  /* 0x0000001a11187220 */ /* 0x000fe20000410000 */
[----:B------:R-:W-:Y:S01]  /*5320*/  SHF.L.U32 R25, R119, 0x10, RZ ;  /* 0x0000001077197819 */ /* 0x000fe200000006ff */
[----:B-1----:R-:W-:Y:S01]  /*5330*/  FADD.FTZ R36, -R129, 1 ;  /* 0x3f80000081247421 */ /* 0x002fe20000010100 */
[----:B------:R-:W-:Y:S01]  /*5340*/  SHF.L.U32 R27, R18, 0x10, RZ ;  /* 0x00000010121b7819 */ /* 0x000fe200000006ff */
[----:B------:R-:W-:Y:S01]  /*5350*/  FFMA.FTZ R24, R30, R24, R133 ;  /* 0x000000181e187223 */ /* 0x000fe20000010085 */
[----:B------:R-:W-:Y:S01]  /*5360*/  FMUL.FTZ R18, R19, R128 ;  /* 0x0000008013127220 */ /* 0x000fe20000410000 */
[----:B------:R-:W-:Y:S01]  /*5370*/  FMUL.FTZ R34, R25, R34 ;  /* 0x0000002219227220 */ /* 0x000fe20000410000 */
[----:B------:R-:W-:Y:S01]  /*5380*/  FFMA.FTZ R36, R131, R36, 1 ;  /* 0x3f80000083247423 */ /* 0x000fe20000010024 */
[----:B------:R-:W-:Y:S01]  /*5390*/  FFMA.FTZ R32, R17, R26, R32 ;  /* 0x0000001a11207223 */ /* 0x000fe20000010020 */
[----:B------:R-:W-:Y:S01]  /*53a0*/  FADD.FTZ R143, R143, R144 ;  /* 0x000000908f8f7221 */ /* 0x000fe20000010000 */
[----:B------:R-:W-:Y:S01]  /*53b0*/  FFMA.FTZ R25, R125, R18, R24 ;  /* 0x000000127d197223 */ /* 0x000fe20000010018 */
[----:B------:R-:W-:Y:S01]  /*53c0*/  FMUL.FTZ R24, R23, R34 ;  /* 0x0000002217187220 */ /* 0x000fe20000410000 */
[----:B------:R-:W-:Y:S01]  /*53d0*/  FMUL.FTZ R36, R129, R36 ;  /* 0x0000002481247220 */ /* 0x000fe20000410000 */
[----:B------:R-:W-:Y:S01]  /*53e0*/  FFMA.FTZ R32, R19, R128, R32 ;  /* 0x0000008013207223 */ /* 0x000fe20000010020 */
[----:B------:R-:W-:Y:S01]  /*53f0*/  FADD.FTZ R143, R143, R46 ;  /* 0x0000002e8f8f7221 */ /* 0x000fe20000010000 */
[----:B------:R-:W-:Y:S01]  /*5400*/  PRMT R18, R120, 0x7632, R18 ;  /* 0x0000763278127816 */ /* 0x000fe20000000012 */
[----:B------:R-:W-:Y:S01]  /*5410*/  FFMA.FTZ R25, R28, R24, R25 ;  /* 0x000000181c197223 */ /* 0x000fe20000010019 */
[----:B------:R-:W-:Y:S01]  /*5420*/  FMUL.FTZ R36, R27, R36 ;  /* 0x000000241b247220 */ /* 0x000fe20000410000 */
[----:B------:R-:W-:Y:S01]  /*5430*/  SHF.L.U32 R24, R120, 0x10, RZ ;  /* 0x0000001078187819 */ /* 0x000fe200000006ff */
[----:B0-----:R-:W-:Y:S01]  /*5440*/  FADD.FTZ R46, -R33, 1 ;  /* 0x3f800000212e7421 */ /* 0x001fe20000010100 */
[----:B------:R-:W-:Y:S01]  /*5450*/  FFMA.FTZ R32, R23, R34, R32 ;  /* 0x0000002217207223 */ /* 0x000fe20000010020 */
[----:B------:R-:W-:Y:S01]  /*5460*/  FFMA.FTZ R145, R30, R26, R145 ;  /* 0x0000001a1e917223 */ /* 0x000fe20000010091 */
[----:B------:R-:W-:Y:S01]  /*5470*/  FADD.FTZ R143, R143, R26 ;  /* 0x0000001a8f8f7221 */ /* 0x000fe20000010000 */
[----:B------:R-:W-:Y:S01]  /*5480*/  SHF.L.U32 R26, R18, 0x10, RZ ;  /* 0x00000010121a7819 */ /* 0x000fe200000006ff */
[----:B------:R-:W-:Y:S01]  /*5490*/  FMUL.FTZ R18, R21, R36 ;  /* 0x0000002415127220 */ /* 0x000fe20000410000 */
[----:B------:R-:W-:Y:S01]  /*54a0*/  FFMA.FTZ R46, R53, R46, 1 ;  /* 0x3f800000352e7423 */ /* 0x000fe2000001002e */
[----:B------:R-:W-:Y:S01]  /*54b0*/  FMUL.FTZ R24, R24, R43 ;  /* 0x0000002b18187220 */ /* 0x000fe20000410000 */
[----:B------:R-:W-:Y:S01]  /*54c0*/  FFMA.FTZ R32, R21, R36, R32 ;  /* 0x0000002415207223 */ /* 0x000fe20000010020 */
[----:B------:R-:W-:Y:S01]  /*54d0*/  UIADD3 UR10, UP0, UR11, 0x90, URZ ;  /* 0x000000900b0a7890 */ /* 0x000fe2000ff1e03f */
[----:B------:R-:W-:Y:S01]  /*54e0*/  FMUL.FTZ R29, R42, R29 ;  /* 0x0000001d2a1d7220 */ /* 0x000fe20000410000 */
[----:B------:R-:W-:Y:S01]  /*54f0*/  FFMA.FTZ R25, R126, R18, R25 ;  /* 0x000000127e197223 */ /* 0x000fe20000010019 */
[----:B------:R-:W-:Y:S01]  /*5500*/  SHF.L.U32 R27, R121, 0x10, RZ ;  /* 0x00000010791b7819 */ /* 0x000fe200000006ff */
[----:B------:R-:W-:Y:S01]  /*5510*/  FMUL.FTZ R46, R33, R46 ;  /* 0x0000002e212e7220 */ /* 0x000fe20000410000 */
[CC--:B------:R-:W-:Y:S01]  /*5520*/  FMUL.FTZ R18, R17.reuse, R24.reuse ;  /* 0x0000001811127220 */ /* 0x0c0fe20000410000 */
[----:B------:R-:W-:Y:S01]  /*5530*/  FFMA.FTZ R32, R17, R24, R32 ;  /* 0x0000001811207223 */ /* 0x000fe20000010020 */
[----:B------:R-:W-:Y:S01]  /*5540*/  PRMT R17, R121, 0x7632, R17 ;  /* 0x0000763279117816 */ /* 0x000fe20000000011 */
[----:B------:R-:W-:Y:S01]  /*5550*/  UIADD3.X UR15, URZ, UR5, URZ, UP0, !UPT ;  /* 0x000000053f0f7290 */ /* 0x000fe200087fe43f */
[----:B------:R-:W-:Y:S01]  /*5560*/  FMUL.FTZ R26, R26, R29 ;  /* 0x0000001d1a1a7220 */ /* 0x000fe20000410000 */
[----:B------:R-:W-:Y:S01]  /*5570*/  UISETP.GE.U32.AND UP0, UPT, UR10, UR19, UPT ;  /* 0x000000130a00728c */ /* 0x000fe2000bf06070 */
[----:B------:R-:W-:Y:S01]  /*5580*/  FMUL.FTZ R46, R27, R46 ;  /* 0x0000002e1b2e7220 */ /* 0x000fe20000410000 */
[----:B------:R-:W-:Y:S01]  /*5590*/  FFMA.FTZ R18, R44, R18, R25 ;  /* 0x000000122c127223 */ /* 0x000fe20000010019 */
[----:B------:R-:W-:Y:S01]  /*55a0*/  SHF.L.U32 R27, R17, 0x10, RZ ;  /* 0x00000010111b7819 */ /* 0x000fe200000006ff */
[----:B------:R-:W-:Y:S01]  /*55b0*/  FMUL.FTZ R38, R45, R38 ;  /* 0x000000262d267220 */ /* 0x000fe20000410000 */
[CC--:B------:R-:W-:Y:S01]  /*55c0*/  FMUL.FTZ R25, R19.reuse, R26.reuse ;  /* 0x0000001a13197220 */ /* 0x0c0fe20000410000 */
[----:B------:R-:W-:Y:S01]  /*55d0*/  UISETP.GE.AND.EX UP0, UPT, UR15, UR12, UPT, UP0 ;  /* 0x0000000c0f00728c */ /* 0x000fe2000bf06300 */
[----:B------:R-:W-:Y:S01]  /*55e0*/  FFMA.FTZ R32, R19, R26, R32 ;  /* 0x0000001a13207223 */ /* 0x000fe20000010020 */
[----:B------:R-:W-:Y:S01]  /*55f0*/  FMUL.FTZ R17, R23, R46 ;  /* 0x0000002e17117220 */ /* 0x000fe20000410000 */
[----:B------:R-:W-:Y:S01]  /*5600*/  FFMA.FTZ R25, R141, R25, R18 ;  /* 0x000000198d197223 */ /* 0x000fe20000010012 */
[----:B------:R-:W-:-:S02]  /*5610*/  FMUL.FTZ R38, R27, R38 ;  /* 0x000000261b267220 */ /* 0x000fc40000410000 */
[----:B------:R-:W-:Y:S01]  /*5620*/  PLOP3.LUT P1, PT, PT, PT, UP0, 0x80, 0x0 ;  /* 0x000000000000781c */ /* 0x000fe20003f2f008 */
[----:B------:R-:W-:Y:S01]  /*5630*/  FADD.FTZ R49, R49, R140 ;  /* 0x0000008c31317221 */ /* 0x000fe20000010000 */
[----:B------:R-:W-:Y:S01]  /*5640*/  FFMA.FTZ R32, R23, R46, R32 ;  /* 0x0000002e17207223 */ /* 0x000fe20000010020 */
[----:B------:R-:W-:Y:S01]  /*5650*/  FFMA.FTZ R17, R48, R17, R25 ;  /* 0x0000001130117223 */ /* 0x000fe20000010019 */
[-C--:B------:R-:W-:Y:S01]  /*5660*/  FMUL.FTZ R18, R21, R38.reuse ;  /* 0x0000002615127220 */ /* 0x080fe20000410000 */
[----:B------:R-:W-:Y:S01]  /*5670*/  FADD.FTZ R139, R139, R150 ;  /* 0x000000968b8b7221 */ /* 0x000fe20000010000 */
[----:B------:R-:W-:Y:S01]  /*5680*/  FADD.FTZ R49, R49, R122 ;  /* 0x0000007a31317221 */ /* 0x000fe20000010000 */
        /* <DEDUP_REMOVED lines=12> */
[----:B------:R-:W-:Y:S01]  /*5750*/  HFMA2.MMA R18, -RZ, RZ, 0, 0 ;  /* 0x00000000ff127435 */ /* 0x000fe200000001ff */
[----:B------:R-:W-:Y:S01]  /*5760*/  FFMA.FTZ R48, R48, R46, R123 ;  /* 0x0000002e30307223 */ /* 0x000fe2000001007b */
        /* <DEDUP_REMOVED lines=11> */
[----:B------:R-:W-:Y:S02]  /*5820*/  IADD3 R19, R9, R8, RZ ;  /* 0x0000000809137210 */ /* 0x000fe40007ffe0ff */
[----:B------:R-:W-:-:S03]  /*5830*/  LEA R20, R2, UR9, 0x5 ;  /* 0x0000000902147c11 */ /* 0x000fc6000f8e28ff */
[----:B------:R-:W-:Y:S01]  /*5840*/  STS.64 [R19], R44 ;  /* 0x0000002c13007388 */ /* 0x000fe20000000a00 */
[-C--:B------:R-:W-:Y:S02]  /*5850*/  LEA R22, R3, R20.reuse, 0x3 ;  /* 0x0000001403167211 */ /* 0x080fe400078e18ff */
[-C--:B------:R-:W-:Y:S01]  /*5860*/  LEA R25, R4, R20.reuse, 0x3 ;  /* 0x0000001404197211 */ /* 0x080fe200078e18ff */
[----:B------:R-:W-:Y:S01]  /*5870*/  STS.64 [R12], R46 ;  /* 0x0000002e0c007388 */ /* 0x000fe20000000a00 */
[-C--:B------:R-:W-:Y:S02]  /*5880*/  LEA R28, R5, R20.reuse, 0x3 ;  /* 0x00000014051c7211 */ /* 0x080fe400078e18ff */
[----:B------:R-:W-:Y:S01]  /*5890*/  LEA R30, R6, R20, 0x3 ;  /* 0x00000014061e7211 */ /* 0x000fe200078e18ff */
[----:B------:R-:W-:Y:S01]  /*58a0*/  STS.64 [R13], R48 ;  /* 0x000000300d007388 */ /* 0x000fe20000000a00 */
[----:B------:R-:W0:Y:S03]  /*58b0*/  LDC.64 R20, c[0x0][0x260] ;  /* 0x00009800ff147b82 */ /* 0x000e260000000a00 */
[----:B------:R-:W-:Y:S05]  /*58c0*/  STS.64 [R11], R50 ;  /* 0x000000320b007388 */ /* 0x000fea0000000a00 */
[----:B------:R-:W-:Y:S06]  /*58d0*/  BAR.SYNC.DEFER_BLOCKING 0x0 ;  /* 0x0000000000007b1d */ /* 0x000fec0000010000 */
[----:B------:R-:W1:Y:S04]  /*58e0*/  LDS.64 R22, [R22] ;  /* 0x0000000016167984 */ /* 0x000e680000000a00 */
[----:B------:R-:W2:Y:S04]  /*58f0*/  LDS.64 R26, [R25+0xa00] ;  /* 0x000a0000191a7984 */ /* 0x000ea80000000a00 */
[----:B------:R-:W3:Y:S04]  /*5900*/  LDS.64 R28, [R28+0x1400] ;  /* 0x001400001c1c7984 */ /* 0x000ee80000000a00 */
[----:B------:R-:W4:Y:S01]  /*5910*/  LDS.64 R30, [R30+0x1e00] ;  /* 0x001e00001e1e7984 */ /* 0x000f220000000a00 */
[----:B-1----:R-:W-:Y:S01]  /*5920*/  FADD.FTZ R24, RZ, R23 ;  /* 0x00000017ff187221 */ /* 0x002fe20000010000 */
[----:B------:R-:W-:Y:S01]  /*5930*/  FADD.FTZ R19, RZ, R22 ;  /* 0x00000016ff137221 */ /* 0x000fe20000010000 */
[----:B------:R-:W-:-:S02]  /*5940*/  IADD3 R23, R10, UR13, RZ ;  /* 0x0000000d0a177c10 */ /* 0x000fc4000fffe0ff */
        /* <DEDUP_REMOVED lines=9> */
.L_x_1073:
[----:B------:R-:W-:Y:S04]  /*59e0*/  BSSY B0, `(.L_x_1074) ;  /* 0x0000059000007945 */ /* 0x000fe80003800000 */
[----:B------:R-:W-:Y:S05]  /*59f0*/  @P0 BRA `(.L_x_1075) ;  /* 0x00000004005c0947 */ /* 0x000fea0003800000 */
[----:B------:R-:W-:Y:S01]  /*5a00*/  USHF.L.U32 UR10, UR11, 0x1, URZ ;  /* 0x000000010b0a7899 */ /* 0x000fe2000800063f */
[----:B------:R-:W-:Y:S02]  /*5a10*/  MOV R17, 0xa0 ;  /* 0x000000a000117802 */ /* 0x000fe40000000f00 */
[----:B------:R-:W-:Y:S01]  /*5a20*/  CS2R R18, SRZ ;  /* 0x0000000000127805 */ /* 0x000fe2000001ff00 */
[----:B------:R-:W-:-:S06]  /*5a30*/  ULOP3.LUT UR10, UR10, 0xe, URZ, 0xc0, !UPT ;  /* 0x0000000e0a0a7892 */ /* 0x000fcc000f8ec03f */
[----:B------:R-:W-:-:S05]  /*5a40*/  LEA.HI R22, R0, UR10, RZ, 0x1e ;  /* 0x0000000a00167c11 */ /* 0x000fca000f8ff0ff */
[----:B------:R-:W-:Y:S01]  /*5a50*/  IMAD R22, R22, R17, -UR13 ;  /* 0x8000000d16167e24 */ /* 0x000fe2000f8e0211 */
[----:B------:R-:W-:-:S11]  /*5a60*/  HFMA2.MMA R17, -RZ, RZ, 0, 0 ;  /* 0x00000000ff117435 */ /* 0x000fd600000001ff */
.L_x_1076:
[----:B0-----:R-:W-:Y:S02]  /*5a70*/  IADD3 R20, R22, R19, RZ ;  /* 0x0000001316147210 */ /* 0x001fe40007ffe0ff */
[----:B------:R-:W-:Y:S02]  /*5a80*/  MOV R36, 0x28 ;  /* 0x0000002800247802 */ /* 0x000fe40000000f00 */
[C---:B------:R-:W-:Y:S02]  /*5a90*/  IADD3 R21, R20.reuse, 0x4, RZ ;  /* 0x0000000414157810 */ /* 0x040fe40007ffe0ff */
[C---:B------:R-:W-:Y:S02]  /*5aa0*/  IADD3 R23, R20.reuse, 0x8, RZ ;  /* 0x0000000814177810 */ /* 0x040fe40007ffe0ff */
[----:B------:R-:W-:Y:S02]  /*5ab0*/  SHF.R.S32.HI R24, RZ, 0x1f, R21 ;  /* 0x0000001fff187819 */ /* 0x000fe40000011415 */
[----:B------:R-:W-:-:S02]  /*5ac0*/  IADD3 R25, R20, 0xc, RZ ;  /* 0x0000000c14197810 */ /* 0x000fc40007ffe0ff */
[----:B------:R-:W-:Y:S02]  /*5ad0*/  LEA.HI R24, R24, R21, RZ, 0x2 ;  /* 0x0000001518187211 */ /* 0x000fe400078f10ff */
[----:B------:R-:W-:Y:S02]  /*5ae0*/  IADD3 R21, R20, 0x10, RZ ;  /* 0x0000001014157810 */ /* 0x000fe40007ffe0ff */
[----:B------:R-:W-:Y:S02]  /*5af0*/  SHF.R.S32.HI R26, RZ, 0x1f, R23 ;  /* 0x0000001fff1a7819 */ /* 0x000fe40000011417 */
[----:B------:R-:W-:Y:S02]  /*5b00*/  SHF.R.S32.HI R30, RZ, 0x1f, R21 ;  /* 0x0000001fff1e7819 */ /* 0x000fe40000011415 */
[----:B------:R-:W-:Y:S02]  /*5b10*/  SHF.R.S32.HI R28, RZ, 0x1f, R25 ;  /* 0x0000001fff1c7819 */ /* 0x000fe40000011419 */
[----:B------:R-:W-:-:S02]  /*5b20*/  LEA.HI R30, R30, R21, RZ, 0x2 ;  /* 0x000000151e1e7211 */ /* 0x000fc400078f10ff */
[----:B------:R-:W-:Y:S02]  /*5b30*/  SHF.R.S32.HI R21, RZ, 0x1f, R20 ;  /* 0x0000001fff157819 */ /* 0x000fe40000011414 */
[----:B------:R-:W-:Y:S02]  /*5b40*/  IADD3 R27, R20, 0x14, RZ ;  /* 0x00000014141b7810 */ /* 0x000fe40007ffe0ff */
[----:B------:R-:W-:Y:S02]  /*5b50*/  LEA.HI R26, R26, R23, RZ, 0x2 ;  /* 0x000000171a1a7211 */ /* 0x000fe400078f10ff */
[----:B------:R-:W-:Y:S02]  /*5b60*/  IADD3 R23, R20, 0x18, RZ ;  /* 0x0000001814177810 */ /* 0x000fe40007ffe0ff */
[----:B------:R-:W-:Y:S02]  /*5b70*/  LEA.HI R21, R21, R20, RZ, 0x2 ;  /* 0x0000001415157211 */ /* 0x000fe400078f10ff */
[----:B------:R-:W-:-:S02]  /*5b80*/  LEA.HI R28, R28, R25, RZ, 0x2 ;  /* 0x000000191c1c7211 */ /* 0x000fc400078f10ff */
[----:B------:R-:W-:Y:S02]  /*5b90*/  SHF.R.S32.HI R32, RZ, 0x1f, R27 ;  /* 0x0000001fff207819 */ /* 0x000fe4000001141b */
[----:B------:R-:W-:Y:S02]  /*5ba0*/  IADD3 R25, R20, 0x1c, RZ ;  /* 0x0000001c14197810 */ /* 0x000fe40007ffe0ff */
[----:B------:R-:W-:Y:S02]  /*5bb0*/  SHF.R.S32.HI R20, RZ, 0x1f, R23 ;  /* 0x0000001fff147819 */ /* 0x000fe40000011417 */
[----:B------:R-:W-:Y:S02]  /*5bc0*/  SHF.R.S32.HI R21, RZ, 0x2, R21 ;  /* 0x00000002ff157819 */ /* 0x000fe40000011415 */
[----:B------:R-:W-:Y:S02]  /*5bd0*/  LEA.HI R32, R32, R27, RZ, 0x2 ;  /* 0x0000001b20207211 */ /* 0x000fe400078f10ff */
[----:B------:R-:W-:-:S02]  /*5be0*/  MOV R27, 0x28 ;  /* 0x00000028001b7802 */ /* 0x000fc40000000f00 */
[----:B------:R-:W-:Y:S02]  /*5bf0*/  SHF.R.S32.HI R24, RZ, 0x2, R24 ;  /* 0x00000002ff187819 */ /* 0x000fe40000011418 */
[----:B------:R-:W-:Y:S01]  /*5c00*/  LEA.HI R23, R20, R23, RZ, 0x2 ;  /* 0x0000001714177211 */ /* 0x000fe200078f10ff */
[----:B------:R-:W-:Y:S01]  /*5c10*/  IMAD R20, R21, R36, UR8 ;  /* 0x0000000815147e24 */ /* 0x000fe2000f8e0224 */
[----:B------:R-:W-:Y:S01]  /*5c20*/  SHF.R.S32.HI R34, RZ, 0x1f, R25 ;  /* 0x0000001fff227819 */ /* 0x000fe20000011419 */
[----:B------:R-:W-:Y:S01]  /*5c30*/  IMAD R24, R24, R27, UR8 ;  /* 0x0000000818187e24 */ /* 0x000fe2000f8e021b */
[----:B------:R-:W-:Y:S02]  /*5c40*/  MOV R29, 0x28 ;  /* 0x00000028001d7802 */ /* 0x000fe40000000f00 */
[----:B------:R-:W-:Y:S02]  /*5c50*/  SHF.R.S32.HI R26, RZ, 0x2, R26 ;  /* 0x00000002ff1a7819 */ /* 0x000fe4000001141a */
[----:B------:R-:W-:-:S02]  /*5c60*/  LEA R20, R7, R20, 0x3 ;  /* 0x0000001407147211 */ /* 0x000fc400078e18ff */
[----:B------:R-:W-:Y:S01]  /*5c70*/  LEA.HI R34, R34, R25, RZ, 0x2 ;  /* 0x0000001922227211 */ /* 0x000fe200078f10ff */
[----:B------:R-:W-:Y:S01]  /*5c80*/  IMAD R26, R26, R29, UR8 ;  /* 0x000000081a1a7e24 */ /* 0x000fe2000f8e021d */
[----:B------:R-:W-:Y:S02]  /*5c90*/  MOV R25, 0x28 ;  /* 0x0000002800197802 */ /* 0x000fe40000000f00 */
[----:B------:R-:W-:Y:S01]  /*5ca0*/  SHF.R.S32.HI R28, RZ, 0x2, R28 ;  /* 0x00000002ff1c7819 */ /* 0x000fe2000001141c */
[----:B------:R-:W0:Y:S01]  /*5cb0*/  LDS.64 R20, [R20] ;  /* 0x0000000014147984 */ /* 0x000e220000000a00 */
[C---:B------:R-:W-:Y:S02]  /*5cc0*/  LEA R24, R7.reuse, R24, 0x3 ;  /* 0x0000001807187211 */ /* 0x040fe400078e18ff */
[----:B------:R-:W-:Y:S01]  /*5cd0*/  SHF.R.S32.HI R30, RZ, 0x2, R30 ;  /* 0x00000002ff1e7819 */ /* 0x000fe2000001141e */
[----:B------:R-:W-:Y:S01]  /*5ce0*/  IMAD R28, R28, R25, UR8 ;  /* 0x000000081c1c7e24 */ /* 0x000fe2000f8e0219 */
[----:B------:R-:W-:-:S02]  /*5cf0*/  LEA R26, R7, R26, 0x3 ;  /* 0x0000001a071a7211 */ /* 0x000fc400078e18ff */
[----:B------:R-:W-:Y:S01]  /*5d00*/  SHF.R.S32.HI R32, RZ, 0x2, R32 ;  /* 0x00000002ff207819 */ /* 0x000fe20000011420 */
[----:B------:R-:W1:Y:S01]  /*5d10*/  LDS.64 R24, [R24] ;  /* 0x0000000018187984 */ /* 0x000e620000000a00 */
[----:B------:R-:W-:Y:S01]  /*5d20*/  IMAD R30, R30, R27, UR8 ;  /* 0x000000081e1e7e24 */ /* 0x000fe2000f8e021b */
[C---:B------:R-:W-:Y:S02]  /*5d30*/  LEA R28, R7.reuse, R28, 0x3 ;  /* 0x0000001c071c7211 */ /* 0x040fe400078e18ff */
[----:B------:R-:W2:Y:S01]  /*5d40*/  LDS.64 R26, [R26] ;  /* 0x000000001a1a7984 */ /* 0x000ea20000000a00 */
[----:B------:R-:W-:Y:S01]  /*5d50*/  SHF.R.S32.HI R23, RZ, 0x2, R23 ;  /* 0x00000002ff177819 */ /* 0x000fe20000011417 */
[----:B------:R-:W-:Y:S01]  /*5d60*/  IMAD R32, R32, R29, UR8 ;  /* 0x0000000820207e24 */ /* 0x000fe2000f8e021d */
[----:B------:R-:W-:Y:S01]  /*5d70*/  LEA R30, R7, R30, 0x3 ;  /* 0x0000001e071e7211 */ /* 0x000fe200078e18ff */
[----:B------:R-:W3:Y:S01]  /*5d80*/  LDS.64 R28, [R28] ;  /* 0x000000001c1c7984 */ /* 0x000ee20000000a00 */
[----:B------:R-:W-:-:S02]  /*5d90*/  MOV R38, 0x28 ;  /* 0x0000002800267802 */ /* 0x000fc40000000f00 */
[----:B------:R-:W-:Y:S01]  /*5da0*/  SHF.R.S32.HI R33, RZ, 0x2, R34 ;  /* 0x00000002ff217819 */ /* 0x000fe20000011422 */
[----:B------:R-:W-:Y:S01]  /*5db0*/  IMAD R34, R23, R36, UR8 ;  /* 0x0000000817227e24 */ /* 0x000fe2000f8e0224 */
[----:B------:R-:W-:Y:S01]  /*5dc0*/  LEA R32, R7, R32, 0x3 ;  /* 0x0000002007207211 */ /* 0x000fe200078e18ff */
[----:B------:R-:W4:Y:S01]  /*5dd0*/  LDS.64 R30, [R30] ;  /* 0x000000001e1e7984 */ /* 0x000f220000000a00 */
[----:B------:R-:W-:Y:S01]  /*5de0*/  IADD3 R19, R19, 0x20, RZ ;  /* 0x0000002013137810 */ /* 0x000fe20007ffe0ff */
[----:B------:R-:W-:Y:S01]  /*5df0*/  IMAD R36, R33, R38, UR8 ;  /* 0x0000000821247e24 */ /* 0x000fe2000f8e0226 */
[----:B------:R-:W-:Y:S02]  /*5e00*/  LEA R34, R7, R34, 0x3 ;  /* 0x0000002207227211 */ /* 0x000fe400078e18ff */
[----:B------:R-:W5:Y:S01]  /*5e10*/  LDS.64 R32, [R32] ;  /* 0x0000000020207984 */ /* 0x000f620000000a00 */
[----:B------:R-:W-:Y:S02]  /*5e20*/  ISETP.GE.U32.AND P0, PT, R19, 0xa0, PT ;  /* 0x000000a01300780c */ /* 0x000fe40003f06070 */
[----:B------:R-:W-:Y:S01]  /*5e30*/  LEA R36, R7, R36, 0x3 ;  /* 0x0000002407247211 */ /* 0x000fe200078e18ff */
[----:B------:R-:W5:Y:S05]  /*5e40*/  LDS.64 R34, [R34] ;  /* 0x0000000022227984 */ /* 0x000f6a0000000a00 */
        /* <DEDUP_REMOVED lines=18> */
.L_x_1075:
[----:B------:R-:W-:Y:S05]  /*5f70*/  BSYNC B0 ;  /* 0x0000000000007941 */ /* 0x000fea0003800000 */
.L_x_1074:
[----:B0-----:R-:W0:Y:S01]  /*5f80*/  SHFL.BFLY PT, R20, R17, 0x2, 0x1f ;  /* 0x0c401f0011147f89 */ /* 0x001e2200000e0000 */
[----:B------:R-:W-:Y:S01]  /*5f90*/  LOP3.LUT P0, RZ, R0, 0xfffffffb, RZ, 0xc0, !PT ;  /* 0xfffffffb00ff7812 */ /* 0x000fe2000780c0ff */
[----:B------:R-:W-:Y:S01]  /*5fa0*/  UIADD3 UR10, UP0, UR11, 0x90, URZ ;  /* 0x000000900b0a7890 */ /* 0x000fe2000ff1e03f */
[----:B------:R-:W-:Y:S01]  /*5fb0*/  MOV R28, UR4 ;  /* 0x00000004001c7c02 */ /* 0x000fe20008000f00 */
[----:B------:R-:W1:Y:S01]  /*5fc0*/  SHFL.BFLY PT, R19, R18, 0x2, 0x1f ;  /* 0x0c401f0012137f89 */ /* 0x000e6200000e0000 */
[----:B------:R-:W-:Y:S01]  /*5fd0*/  PRMT R164, R54, 0x7632, R164 ;  /* 0x0000763236a47816 */ /* 0x000fe200000000a4 */
[----:B------:R-:W-:Y:S01]  /*5fe0*/  UIADD3.X UR13, URZ, UR5, URZ, UP0, !UPT ;  /* 0x000000053f0d7290 */ /* 0x000fe200087fe43f */
[----:B------:R-:W-:Y:S01]  /*5ff0*/  PRMT R161, R58, 0x7632, R161 ;  /* 0x000076323aa17816 */ /* 0x000fe200000000a1 */
[----:B------:R-:W-:Y:S01]  /*6000*/  UISETP.GE.U32.AND UP0, UPT, UR10, UR19, UPT ;  /* 0x000000130a00728c */ /* 0x000fe2000bf06070 */
[----:B------:R-:W-:Y:S02]  /*6010*/  PRMT R162, R56, 0x7632, R162 ;  /* 0x0000763238a27816 */ /* 0x000fe400000000a2 */
[----:B------:R-:W-:Y:S01]  /*6020*/  PRMT R163, R62, 0x7632, R163 ;  /* 0x000076323ea37816 */ /* 0x000fe200000000a3 */
[----:B------:R-:W-:Y:S01]  /*6030*/  UISETP.GE.AND.EX UP0, UPT, UR13, UR12, UPT, UP0 ;  /* 0x0000000c0d00728c */ /* 0x000fe2000bf06300 */
[----:B------:R-:W-:Y:S01]  /*6040*/  PRMT R29, R66, 0x7632, R29 ;  /* 0x00007632421d7816 */ /* 0x000fe2000000001d */
[----:B------:R-:W2:Y:S01]  /*6050*/  @!P0 S2R R26, SR_CgaCtaId ;  /* 0x00000000001a8919 */ /* 0x000ea20000008800 */
[----:B------:R-:W-:-:S02]  /*6060*/  @!P0 MOV R24, 0x400 ;  /* 0x0000040000188802 */ /* 0x000fc40000000f00 */
[----:B------:R-:W-:Y:S02]  /*6070*/  @!P0 SHF.R.U32.HI R23, RZ, 0x2, R0 ;  /* 0x00000002ff178819 */ /* 0x000fe40000011600 */
[----:B------:R-:W-:Y:S02]  /*6080*/  PRMT R30, R67, 0x7632, R30 ;  /* 0x00007632431e7816 */ /* 0x000fe4000000001e */
[----:B------:R-:W-:Y:S02]  /*6090*/  @!P0 LEA R23, R28, R23, 0x1 ;  /* 0x000000171c178211 */ /* 0x000fe400078e08ff */
[----:B------:R-:W-:Y:S01]  /*60a0*/  PRMT R28, R71, 0x7632, R28 ;  /* 0x00007632471c7816 */ /* 0x000fe2000000001c */
[----:B0-----:R-:W-:Y:S01]  /*60b0*/  FADD.FTZ R20, R20, R17 ;  /* 0x0000001114147221 */ /* 0x001fe20000010000 */
[----:B------:R-:W-:Y:S02]  /*60c0*/  @!P0 IADD3 R17, R24, 0x3480, RZ ;  /* 0x0000348018118810 */ /* 0x000fe40007ffe0ff */
[----:B------:R-:W-:Y:S01]  /*60d0*/  PRMT R24, R69, 0x7632, R24 ;  /* 0x0000763245187816 */ /* 0x000fe20000000018 */
[----:B-1----:R-:W-:Y:S01]  /*60e0*/  FADD.FTZ R19, R19, R18 ;  /* 0x0000001213137221 */ /* 0x002fe20000010000 */
[----:B------:R-:W0:Y:S01]  /*60f0*/  SHFL.BFLY PT, R21, R20, 0x1, 0x1f ;  /* 0x0c201f0014157f89 */ /* 0x000e2200000e0000 */
[----:B------:R-:W-:-:S02]  /*6100*/  PRMT R31, R76, 0x7632, R31 ;  /* 0x000076324c1f7816 */ /* 0x000fc4000000001f */
[----:B------:R-:W-:Y:S01]  /*6110*/  PRMT R32, R77, 0x7632, R32 ;  /* 0x000076324d207816 */ /* 0x000fe20000000020 */
[----:B------:R-:W1:Y:S01]  /*6120*/  SHFL.BFLY PT, R22, R19, 0x1, 0x1f ;  /* 0x0c201f0013167f89 */ /* 0x000e6200000e0000 */
[----:B------:R-:W-:Y:S02]  /*6130*/  PRMT R33, R72, 0x7632, R33 ;  /* 0x0000763248217816 */ /* 0x000fe40000000021 */
[----:B------:R-:W-:Y:S02]  /*6140*/  PRMT R34, R73, 0x7632, R34 ;  /* 0x0000763249227816 */ /* 0x000fe40000000022 */
[----:B------:R-:W-:Y:S02]  /*6150*/  PRMT R35, R78, 0x7632, R35 ;  /* 0x000076324e237816 */ /* 0x000fe40000000023 */
[----:B------:R-:W-:Y:S02]  /*6160*/  PRMT R36, R79, 0x7632, R36 ;  /* 0x000076324f247816 */ /* 0x000fe40000000024 */
[----:B------:R-:W-:-:S02]  /*6170*/  PRMT R37, R74, 0x7632, R37 ;  /* 0x000076324a257816 */ /* 0x000fc40000000025 */
[----:B------:R-:W-:Y:S02]  /*6180*/  PRMT R38, R75, 0x7632, R38 ;  /* 0x000076324b267816 */ /* 0x000fe40000000026 */
[----:B--2---:R-:W-:Y:S02]  /*6190*/  @!P0 LEA R18, R26, R17, 0x18 ;  /* 0x000000111a128211 */ /* 0x004fe400078ec0ff */
[----:B------:R-:W-:Y:S02]  /*61a0*/  PRMT R17, R55, 0x7632, R17 ;  /* 0x0000763237117816 */ /* 0x000fe40000000011 */
[----:B------:R-:W-:Y:S02]  /*61b0*/  @!P0 LEA R25, R23, R18, 0x3 ;  /* 0x0000001217198211 */ /* 0x000fe400078e18ff */
[----:B------:R-:W-:Y:S01]  /*61c0*/  PRMT R18, R59, 0x7632, R18 ;  /* 0x000076323b127816 */ /* 0x000fe20000000012 */
[----:B0-----:R-:W-:Y:S01]  /*61d0*/  FADD.FTZ R26, R20, R21 ;  /* 0x00000015141a7221 */ /* 0x001fe20000010000 */
[----:B------:R-:W-:-:S02]  /*61e0*/  PRMT R20, R63, 0x7632, R20 ;  /* 0x000076323f147816 */ /* 0x000fc40000000014 */
[----:B------:R-:W-:Y:S01]  /*61f0*/  PRMT R21, R60, 0x7632, R21 ;  /* 0x000076323c157816 */ /* 0x000fe20000000015 */
[--C-:B-1----:R-:W-:Y:S01]  /*6200*/  FADD.FTZ R27, R19, R22.reuse ;  /* 0x00000016131b7221 */ /* 0x102fe20000010000 */
[----:B------:R-:W-:Y:S02]  /*6210*/  PRMT R19, R57, 0x7632, R19 ;  /* 0x0000763239137816 */ /* 0x000fe40000000013 */
[----:B------:R-:W-:Y:S02]  /*6220*/  PRMT R22, R61, 0x7632, R22 ;  /* 0x000076323d167816 */ /* 0x000fe40000000016 */
[----:B------:R0:W-:Y:S01]  /*6230*/  @!P0 STS.64 [R25], R26 ;  /* 0x0000001a19008388 */ /* 0x0001e20000000a00 */
[----:B------:R-:W-:Y:S02]  /*6240*/  PLOP3.LUT P0, PT, PT, PT, UP0, 0x80, 0x0 ;  /* 0x000000000000781c */ /* 0x000fe40003f0f008 */
[----:B------:R-:W-:Y:S02]  /*6250*/  PRMT R23, R68, 0x7632, R23 ;  /* 0x0000763244177816 */ /* 0x000fe40000000017 */
[----:B------:R-:W-:-:S02]  /*6260*/  PRMT R39, R82, 0x7632, R39 ;  /* 0x0000763252277816 */ /* 0x000fc40000000027 */
[----:B------:R-:W-:Y:S02]  /*6270*/  PRMT R40, R83, 0x7632, R40 ;  /* 0x0000763253287816 */ /* 0x000fe40000000028 */
[----:B------:R-:W-:Y:S02]  /*6280*/  PRMT R41, R80, 0x7632, R41 ;  /* 0x0000763250297816 */ /* 0x000fe40000000029 */
[----:B------:R-:W-:Y:S02]  /*6290*/  PRMT R42, R81, 0x7632, R42 ;  /* 0x00007632512a7816 */ /* 0x000fe4000000002a */
[----:B0-----:R-:W-:Y:S02]  /*62a0*/  PRMT R25, R64, 0x7632, R25 ;  /* 0x0000763240197816 */ /* 0x001fe40000000019 */
        /* <DEDUP_REMOVED lines=39> */
[----:B------:R-:W-:Y:S01]  /*6520*/  PRMT R159, R121, 0x7632, R159 ;  /* 0x00007632799f7816 */ /* 0x000fe2000000009f */
[----:B------:R-:W-:Y:S06]  /*6530*/  @!P0 BAR.SYNC.DEFER_BLOCKING 0x0 ;  /* 0x0000000000008b1d */ /* 0x000fec0000010000 */
[----:B------:R-:W-:Y:S05]  /*6540*/  @!P0 BRA `(.L_x_1077) ;  /* 0x0000000000508947 */ /* 0x000fea0003800000 */
[----:B------:R-:W-:Y:S01]  /*6550*/  BAR.SYNC.DEFER_BLOCKING 0x0 ;  /* 0x0000000000007b1d */ /* 0x000fe20000010000 */
[----:B------:R-:W-:-:S13]  /*6560*/  ISETP.NE.AND P0, PT, R0, RZ, PT ;  /* 0x000000ff0000720c */ /* 0x000fda0003f05270 */
[----:B------:R-:W-:Y:S05]  /*6570*/  @P0 BRA `(.L_x_1078) ;  /* 0x00000000003c0947 */ /* 0x000fea0003800000 */
[----:B------:R-:W-:Y:S02]  /*6580*/  MOV R165, UR14 ;  /* 0x0000000e00a57c02 */ /* 0x000fe40008000f00 */
[----:B------:R-:W-:Y:S02]  /*6590*/  MOV R122, UR6 ;  /* 0x00000006007a7c02 */ /* 0x000fe40008000f00 */
[----:B------:R-:W-:Y:S01]  /*65a0*/  MOV R123, UR7 ;  /* 0x00000007007b7c02 */ /* 0x000fe20008000f00 */
[----:B------:R-:W-:Y:S06]  /*65b0*/  MEMBAR.ALL.GPU ;  /* 0x0000000000007992 */ /* 0x000fec000000a000 */
[----:B------:R-:W-:-:S00]  /*65c0*/  ERRBAR ;  /* 0x00000000000079ab */ /* 0x000fc00000000000 */
[----:B------:R-:W-:Y:S06]  /*65d0*/  CGAERRBAR ;  /* 0x00000000000075ab */ /* 0x000fec0000000000 */
[----:B------:R0:W5:Y:S02]  /*65e0*/  ATOM.E.ADD.STRONG.GPU PT, R165, desc[UR16][R122.64], R165 ;  /* 0x000000a57aa5798a */ /* 0x00016400081ee1d0 */
.L_x_1079:
[----:B0-----:R-:W-:Y:S02]  /*65f0*/  MOV R122, UR6 ;  /* 0x00000006007a7c02 */ /* 0x001fe40008000f00 */
[----:B------:R-:W-:-:S05]  /*6600*/  MOV R123, UR7 ;  /* 0x00000007007b7c02 */ /* 0x000fca0008000f00 */
[----:B------:R-:W2:Y:S04]  /*6610*/  LD.E.STRONG.GPU R122, desc[UR16][R122.64] ;  /* 0x000000107a7a7980 */ /* 0x000ea8000c10f900 */
[----:B--2---:R-:W-:Y:S01]  /*6620*/  CCTL.IVALL ;  /* 0x00000000ff00798f */ /* 0x004fe20002000000 */
[----:B------:R-:W-:Y:S05]  /*6630*/  YIELD ;  /* 0x0000000000007946 */ /* 0x000fea0003800000 */
[----:B-----5:R-:W-:-:S04]  /*6640*/  LOP3.LUT R122, R122, R165, RZ, 0x3c, !PT ;  /* 0x000000a57a7a7212 */ /* 0x020fc800078e3cff */
[----:B------:R-:W-:-:S13]  /*6650*/  ISETP.GT.AND P0, PT, R122, -0x1, PT ;  /* 0xffffffff7a00780c */ /* 0x000fda0003f04270 */
[----:B------:R-:W-:Y:S05]  /*6660*/  @P0 BRA `(.L_x_1079) ;  /* 0xfffffffc00e00947 */ /* 0x000fea000383ffff */
.L_x_1078:
[----:B------:R-:W-:Y:S05]  /*6670*/  WARPSYNC.ALL ;  /* 0x0000000000007948 */ /* 0x000fea0003800000 */
[----:B------:R-:W-:Y:S06]  /*6680*/  BAR.SYNC.DEFER_BLOCKING 0x0 ;  /* 0x0000000000007b1d */ /* 0x000fec0000010000 */
.L_x_1077:
[----:B------:R-:W-:Y:S01]  /*6690*/  ISETP.GT.U32.AND P0, PT, R0, 0x1, PT ;  /* 0x000000010000780c */ /* 0x000fe20003f04070 */
[----:B------:R-:W-:-:S12]  /*66a0*/  BSSY B0, `(.L_x_1080) ;  /* 0x0000012000007945 */ /* 0x000fd80003800000 */
[----:B------:R-:W-:Y:S05]  /*66b0*/  @P0 BRA `(.L_x_1081) ;  /* 0x0000000000400947 */ /* 0x000fea0003800000 */
[----:B------:R-:W0:Y:S01]  /*66c0*/  S2UR UR18, SR_CgaCtaId ;  /* 0x00000000001279c3 */ /* 0x000e220000008800 */
[----:B------:R-:W-:Y:S01]  /*66d0*/  UMOV UR5, 0x400 ;  /* 0x0000040000057882 */ /* 0x000fe20000000000 */
[----:B------:R-:W-:Y:S01]  /*66e0*/  MOV R123, UR4 ;  /* 0x00000004007b7c02 */ /* 0x000fe20008000f00 */
[----:B------:R-:W-:Y:S02]  /*66f0*/  UIADD3 UR15, UR5, 0x3480, URZ ;  /* 0x00003480050f7890 */ /* 0x000fe4000fffe03f */
[----:B------:R-:W-:Y:S01]  /*6700*/  UIADD3 UR5, UR5, 0x34a0, URZ ;  /* 0x000034a005057890 */ /* 0x000fe2000fffe03f */
[----:B------:R-:W-:Y:S01]  /*6710*/  LEA R122, R123, R0, 0x1 ;  /* 0x000000007b7a7211 */ /* 0x000fe200078e08ff */
[----:B0-----:R-:W-:Y:S02]  /*6720*/  ULEA UR15, UR18, UR15, 0x18 ;  /* 0x0000000f120f7291 */ /* 0x001fe4000f8ec03f */
[----:B------:R-:W-:-:S04]  /*6730*/  ULEA UR5, UR18, UR5, 0x18 ;  /* 0x0000000512057291 */ /* 0x000fc8000f8ec03f */
[----:B------:R-:W-:-:S05]  /*6740*/  LEA R165, R122, UR15, 0x3 ;  /* 0x0000000f7aa57c11 */ /* 0x000fca000f8e18ff */
[----:B------:R0:W1:Y:S02]  /*6750*/  LDS.64 R122, [R165] ;  /* 0x00000000a57a7984 */ /* 0x0000640000000a00 */
[----:B0-----:R-:W-:Y:S01]  /*6760*/  LEA R165, R0, UR5, 0x3 ;  /* 0x0000000500a57c11 */ /* 0x001fe2000f8e18ff */
[----:B-1----:R-:W-:Y:S01]  /*6770*/  FADD.FTZ R123, RZ, R123 ;  /* 0x0000007bff7b7221 */ /* 0x002fe20000010000 */
[----:B------:R-:W-:-:S03]  /*6780*/  FADD.FTZ R122, RZ, R122 ;  /* 0x0000007aff7a7221 */ /* 0x000fc60000010000 */
[----:B------:R-:W-:Y:S01]  /*6790*/  FMUL.FTZ R123, R123, 9.7656251455191522837e-05 ;  /* 0x38cccccd7b7b7820 */ /* 0x000fe20000410000 */
[----:B------:R-:W-:-:S05]  /*67a0*/  FMUL.FTZ R122, R122, 9.7656251455191522837e-05 ;  /* 0x38cccccd7a7a7820 */ /* 0x000fca0000410000 */
[----:B------:R0:W-:Y:S02]  /*67b0*/  STS.64 [R165], R122 ;  /* 0x0000007aa5007388 */ /* 0x0001e40000000a00 */
.L_x_1081:
[----:B------:R-:W-:Y:S05]  /*67c0*/  BSYNC B0 ;  /* 0x0000000000007941 */ /* 0x000fea0003800000 */
.L_x_1080:
[----:B0-----:R-:W-:Y:S01]  /*67d0*/  SHF.L.U32 R123, R56, 0x10, RZ ;  /* 0x00000010387b7819 */ /* 0x001fe200000006ff */
[----:B------:R-:W0:Y:S01]  /*67e0*/  S2UR UR15, SR_CgaCtaId ;  /* 0x00000000000f79c3 */ /* 0x000e220000008800 */
[----:B------:R-:W-:-:S07]  /*67f0*/  SHF.L.U32 R165, R54, 0x10, RZ ;  /* 0x0000001036a57819 */ /* 0x000fce00000006ff */
[----:B------:R-:W-:Y:S01]  /*6800*/  BAR.SYNC.DEFER_BLOCKING 0x0 ;  /* 0x0000000000007b1d */ /* 0x000fe20000010000 */
[----:B------:R-:W-:Y:S01]  /*6810*/  SHF.L.U32 R58, R58, 0x10, RZ ;  /* 0x000000103a3a7819 */ /* 0x000fe200000006ff */
[----:B------:R-:W-:Y:S01]  /*6820*/  FADD.FTZ R123, -R52, R123 ;  /* 0x0000007b347b7221 */ /* 0x000fe20000010100 */
[----:B------:R-:W-:Y:S01]  /*6830*/  SHF.L.U32 R62, R62, 0x10, RZ ;  /* 0x000000103e3e7819 */ /* 0x000fe200000006ff */
[----:B------:R-:W-:Y:S01]  /*6840*/  USHF.L.U32 UR5, UR11, 0x1, URZ ;  /* 0x000000010b057899 */ /* 0x000fe2000800063f */
[----:B------:R-:W-:Y:S01]  /*6850*/  SHF.L.U32 R164, R164, 0x10, RZ ;  /* 0x00000010a4a47819 */ /* 0x000fe200000006ff */
[----:B------:R-:W-:Y:S01]  /*6860*/  FMUL.FTZ R54, R16, R123 ;  /* 0x0000007b10367220 */ /* 0x000fe20000410000 */
[----:B------:R-:W-:Y:S01]  /*6870*/  SHF.L.U32 R161, R161, 0x10, RZ ;  /* 0x00000010a1a17819 */ /* 0x000fe200000006ff */
[----:B------:R-:W-:Y:S01]  /*6880*/  UMOV UR11, 0x400 ;  /* 0x00000400000b7882 */ /* 0x000fe20000000000 */
[----:B------:R-:W-:Y:S01]  /*6890*/  ULOP3.LUT UR5, UR5, 0xe, URZ, 0xc0, !UPT ;  /* 0x0000000e05057892 */ /* 0x000fe2000f8ec03f */
[----:B------:R-:W-:Y:S01]  /*68a0*/  FFMA.FTZ R56, R54, R165, R58 ;  /* 0x000000a536387223 */ /* 0x000fe2000001003a */
[----:B------:R-:W-:Y:S01]  /*68b0*/  UIADD3 UR11, UR11, 0x34a0, URZ ;  /* 0x000034a00b0b7890 */ /* 0x000fe2000fffe03f */
[----:B------:R-:W-:Y:S01]  /*68c0*/  SHF.L.U32 R163, R163, 0x10, RZ ;  /* 0x00000010a3a37819 */ /* 0x000fe200000006ff */
[----:B------:R-:W-:Y:S01]  /*68d0*/  ULDC.64 UR22, c[0x0][0x210] ;  /* 0x0000840000167ab9 */ /* 0x000fe20000000a00 */
[----:B------:R-:W-:Y:S01]  /*68e0*/  FMUL.FTZ R122, R56, -1.4426950216293334961 ;  /* 0xbfb8aa3b387a7820 */ /* 0x000fe20000410000 */
[----:B------:R-:W-:Y:S01]  /*68f0*/  IADD3 R160, R160, -UR5, RZ ;  /* 0x80000005a0a07c10 */ /* 0x000fe2000fffe0ff */
[----:B------:R-:W-:Y:S01]  /*6900*/  UISETP.GE.U32.AND UP0, UPT, UR10, UR19, UPT ;  /* 0x000000130a00728c */ /* 0x000fe2000bf06070 */
[----:B------:R-:W-:Y:S01]  /*6910*/  SHF.L.U32 R55, R55, 0x10, RZ ;  /* 0x0000001037377819 */ /* 0x000fe200000006ff */
[----:B------:R-:W-:Y:S01]  /*6920*/  ULOP3.LUT UR4, UR4, 0x1, URZ, 0x3c, !UPT ;  /* 0x0000000104047892 */ /* 0x000fe2000f8e3c3f */
[----:B------:R-:W-:Y:S01]  /*6930*/  SHF.L.U32 R19, R19, 0x10, RZ ;  /* 0x0000001013137819 */ /* 0x000fe200000006ff */
[----:B------:R-:W1:Y:S01]  /*6940*/  MUFU.EX2 R122, R122 ;  /* 0x0000007a007a7308 */ /* 0x000e620000000800 */
[----:B------:R-:W-:Y:S01]  /*6950*/  SHF.L.U32 R17, R17, 0x10, RZ ;  /* 0x0000001011117819 */ /* 0x000fe200000006ff */
[----:B0-----:R-:W-:Y:S01]  /*6960*/  ULEA UR11, UR15, UR11, 0x18 ;  /* 0x0000000b0f0b7291 */ /* 0x001fe2000f8ec03f */
[----:B------:R-:W-:Y:S01]  /*6970*/  SHF.L.U32 R18, R18, 0x10, RZ ;  /* 0x0000001012127819 */ /* 0x000fe200000006ff */
[----:B------:R-:W-:Y:S01]  /*6980*/  FADD.FTZ R19, -R52, R19 ;  /* 0x0000001334137221 */ /* 0x000fe20000010100 */
[----:B------:R-:W-:Y:S01]  /*6990*/  SHF.L.U32 R20, R20, 0x10, RZ ;  /* 0x0000001014147819 */ /* 0x000fe200000006ff */
[----:B------:R-:W-:Y:S01]  /*69a0*/  UISETP.GE.AND.EX UP0, UPT, UR13, UR12, UPT, UP0 ;  /* 0x0000000c0d00728c */ /* 0x000fe2000bf06300 */
[----:B------:R-:W-:Y:S01]  /*69b0*/  SHF.L.U32 R21, R21, 0x10, RZ ;  /* 0x0000001015157819 */ /* 0x000fe200000006ff */
[----:B------:R-:W-:Y:S01]  /*69c0*/  FMUL.FTZ R19, R16, R19 ;  /* 0x0000001310137220 */ /* 0x000fe20000410000 */
[----:B------:R-:W-:Y:S01]  /*69d0*/  SHF.L.U32 R68, R68, 0x10, RZ ;  /* 0x0000001044447819 */ /* 0x000fe200000006ff */
[----:B------:R-:W-:Y:S01]  /*69e0*/  UMOV UR5, UR13 ;  /* 0x0000000d00057c82 */ /* 0x000fe20008000000 */
[----:B------:R-:W-:Y:S01]  /*69f0*/  SHF.L.U32 R61, R61, 0x10, RZ ;  /* 0x000000103d3d7819 */ /* 0x000fe200000006ff */
[----:B------:R-:W-:Y:S01]  /*6a00*/  FADD.FTZ R21, -R52, R21 ;  /* 0x0000001534157221 */ /* 0x000fe20000010100 */
[----:B------:R-:W-:-:S02]  /*6a10*/  SHF.L.U32 R69, R69, 0x10, RZ ;  /* 0x0000001045457819 */ /* 0x000fc400000006ff */
[----:B------:R-:W-:Y:S01]  /*6a20*/  SHF.L.U32 R24, R24, 0x10, RZ ;  /* 0x0000001018187819 */ /* 0x000fe200000006ff */
[----:B------:R-:W-:Y:S01]  /*6a30*/  FADD.FTZ R61, -R52, R61 ;  /* 0x0000003d343d7221 */ /* 0x000fe20000010100 */
[----:B-1----:R-:W-:Y:S01]  /*6a40*/  FADD.FTZ R122, R122, 1 ;  /* 0x3f8000007a7a7421 */ /* 0x002fe20000010000 */
[----:B------:R-:W-:Y:S02]  /*6a50*/  SHF.L.U32 R70, R70, 0x10, RZ ;  /* 0x0000001046467819 */ /* 0x000fe400000006ff */
[----:B------:R-:W-:Y:S02]  /*6a60*/  SHF.L.U32 R65, R65, 0x10, RZ ;  /* 0x0000001041417819 */ /* 0x000fe400000006ff */
[----:B------:R-:W-:Y:S01]  /*6a70*/  SHF.L.U32 R71, R71, 0x10, RZ ;  /* 0x0000001047477819 */ /* 0x000fe200000006ff */
[----:B------:R-:W0:Y:S01]  /*6a80*/  MUFU.RCP R122, R122 ;  /* 0x0000007a007a7308 */ /* 0x000e220000001000 */
[----:B------:R-:W-:Y:S01]  /*6a90*/  SHF.L.U32 R28, R28, 0x10, RZ ;  /* 0x000000101c1c7819 */ /* 0x000fe200000006ff */
[----:B------:R-:W-:Y:S01]  /*6aa0*/  FADD.FTZ R65, -R52, R65 ;  /* 0x0000004134417221 */ /* 0x000fe20000010100 */
[----:B------:R-:W-:-:S02]  /*6ab0*/  SHF.L.U32 R76, R76, 0x10, RZ ;  /* 0x000000104c4c7819 */ /* 0x000fc400000006ff */
[----:B------:R-:W-:Y:S02]  /*6ac0*/  SHF.L.U32 R67, R67, 0x10, RZ ;  /* 0x0000001043437819 */ /* 0x000fe400000006ff */
[----:B------:R-:W-:Y:S02]  /*6ad0*/  SHF.L.U32 R77, R77, 0x10, RZ ;  /* 0x000000104d4d7819 */ /* 0x000fe400000006ff */
[----:B------:R-:W-:Y:S01]  /*6ae0*/  SHF.L.U32 R32, R32, 0x10, RZ ;  /* 0x0000001020207819 */ /* 0x000fe200000006ff */
[----:B------:R-:W-:Y:S01]  /*6af0*/  FADD.FTZ R67, -R52, R67 ;  /* 0x0000004334437221 */ /* 0x000fe20000010100 */
[----:B------:R-:W-:Y:S02]  /*6b00*/  SHF.L.U32 R78, R78, 0x10, RZ ;  /* 0x000000104e4e7819 */ /* 0x000fe400000006ff */
[----:B------:R-:W-:Y:S02]  /*6b10*/  SHF.L.U32 R73, R73, 0x10, RZ ;  /* 0x0000001049497819 */ /* 0x000fe400000006ff */
[----:B------:R-:W-:Y:S01]  /*6b20*/  SHF.L.U32 R79, R79, 0x10, RZ ;  /* 0x000000104f4f7819 */ /* 0x000fe200000006ff */
[----:B0-----:R-:W-:-:S02]  /*6b30*/  FADD.FTZ R123, -R122, 1 ;  /* 0x3f8000007a7b7421 */ /* 0x001fc40000010100 */
[----:B------:R-:W-:Y:S01]  /*6b40*/  FADD.FTZ R73, -R52, R73 ;  /* 0x0000004934497221 */ /* 0x000fe20000010100 */
[----:B------:R-:W-:Y:S01]  /*6b50*/  SHF.L.U32 R36, R36, 0x10, RZ ;  /* 0x0000001024247819 */ /* 0x000fe200000006ff */
[----:B------:R-:W-:Y:S01]  /*6b60*/  FFMA.FTZ R56, R56, R123, 1 ;  /* 0x3f80000038387423 */ /* 0x000fe2000001007b */
[----:B------:R-:W-:Y:S02]  /*6b70*/  SHF.L.U32 R123, R162, 0x10, RZ ;  /* 0x00000010a27b7819 */ /* 0x000fe400000006ff */
        /* <DEDUP_REMOVED lines=9> */
[----:B------:R-:W-:-:S02]  /*6c10*/  SHF.L.U32 R86, R86, 0x10, RZ ;  /* 0x0000001056567819 */ /* 0x000fc400000006ff */
[----:B------:R-:W-:Y:S01]  /*6c20*/  FFMA.FTZ R62, R162, R164, R161 ;  /* 0x000000a4a23e7223 */ /* 0x000fe200000100a1 */
[----:B------:R-:W-:Y:S02]  /*6c30*/  SHF.L.U32 R81, R81, 0x10, RZ ;  /* 0x0000001051517819 */ /* 0x000fe400000006ff */
[----:B------:R-:W-:Y:S01]  /*6c40*/  SHF.L.U32 R87, R87, 0x10, RZ ;  /* 0x0000001057577819 */ /* 0x000fe200000006ff */
[----:B------:R-:W-:Y:S01]  /*6c50*/  FMUL.FTZ R123, R62, -1.4426950216293334961 ;  /* 0xbfb8aa3b3e7b7820 */ /* 0x000fe20000410000 */
[----:B------:R-:W-:Y:S01]  /*6c60*/  SHF.L.U32 R92, R92, 0x10, RZ ;  /* 0x000000105c5c7819 */ /* 0x000fe200000006ff */
[----:B------:R-:W-:Y:S01]  /*6c70*/  FADD.FTZ R81, -R52, R81 ;  /* 0x0000005134517221 */ /* 0x000fe20000010100 */
[----:B------:R-:W-:Y:S02]  /*6c80*/  SHF.L.U32 R85, R85, 0x10, RZ ;  /* 0x0000001055557819 */ /* 0x000fe400000006ff */
[----:B------:R-:W-:Y:S01]  /*6c90*/  SHF.L.U32 R126, R126, 0x10, RZ ;  /* 0x000000107e7e7819 */ /* 0x000fe200000006ff */
[----:B------:R-:W0:Y:S01]  /*6ca0*/  MUFU.EX2 R123, R123 ;  /* 0x0000007b007b7308 */ /* 0x000e220000000800 */
[----:B------:R-:W-:Y:S01]  /*6cb0*/  SHF.L.U32 R125, R125, 0x10, RZ ;  /* 0x000000107d7d7819 */ /* 0x000fe200000006ff */
[----:B------:R-:W-:Y:S01]  /*6cc0*/  FADD.FTZ R85, -R52, R85 ;  /* 0x0000005534557221 */ /* 0x000fe20000010100 */
[----:B------:R-:W-:-:S02]  /*6cd0*/  SHF.L.U32 R93, R93, 0x10, RZ ;  /* 0x000000105d5d7819 */ /* 0x000fc400000006ff */
[----:B------:R-:W-:Y:S01]  /*6ce0*/  SHF.L.U32 R94, R94, 0x10, RZ ;  /* 0x000000105e5e7819 */ /* 0x000fe200000006ff */
[----:B------:R-:W-:Y:S01]  /*6cf0*/  FADD.FTZ R125, -R52, R125 ;  /* 0x0000007d347d7221 */ /* 0x000fe20000010100 */
[----:B------:R-:W-:Y:S02]  /*6d00*/  SHF.L.U32 R130, R130, 0x10, RZ ;  /* 0x0000001082827819 */ /* 0x000fe400000006ff */
[----:B------:R-:W-:Y:S02]  /*6d10*/  SHF.L.U32 R129, R129, 0x10, RZ ;  /* 0x0000001081817819 */ /* 0x000fe400000006ff */
[----:B------:R-:W-:Y:S02]  /*6d20*/  SHF.L.U32 R98, R98, 0x10, RZ ;  /* 0x0000001062627819 */ /* 0x000fe400000006ff */
[----:B------:R-:W-:Y:S01]  /*6d30*/  SHF.L.U32 R134, R134, 0x10, RZ ;  /* 0x0000001086867819 */ /* 0x000fe200000006ff */
[----:B------:R-:W-:Y:S01]  /*6d40*/  FADD.FTZ R129, -R52, R129 ;  /* 0x0000008134817221 */ /* 0x000fe20000010100 */
[----:B------:R-:W-:Y:S01]  /*6d50*/  SHF.L.U32 R133, R133, 0x10, RZ ;  /* 0x0000001085857819 */ /* 0x000fe200000006ff */
[----:B0-----:R-:W-:Y:S01]  /*6d60*/  FADD.FTZ R122, R123, 1 ;  /* 0x3f8000007b7a7421 */ /* 0x001fe20000010000 */
[----:B------:R-:W-:-:S03]  /*6d70*/  SHF.L.U32 R108, R108, 0x10, RZ ;  /* 0x000000106c6c7819 */ /* 0x000fc600000006ff */
[----:B------:R-:W-:Y:S01]  /*6d80*/  FADD.FTZ R133, -R52, R133 ;  /* 0x0000008534857221 */ /* 0x000fe20000010100 */
[----:B------:R-:W-:Y:S01]  /*6d90*/  SHF.L.U32 R138, R138, 0x10, RZ ;  /* 0x000000108a8a7819 */ /* 0x000fe200000006ff */
[----:B------:R-:W0:Y:S01]  /*6da0*/  MUFU.RCP R122, R122 ;  /* 0x0000007a007a7308 */ /* 0x000e220000001000 */
[----:B------:R-:W-:Y:S02]  /*6db0*/  SHF.L.U32 R137, R137, 0x10, RZ ;  /* 0x0000001089897819 */ /* 0x000fe400000006ff */
[----:B------:R-:W-:Y:S02]  /*6dc0*/  SHF.L.U32 R112, R112, 0x10, RZ ;  /* 0x0000001070707819 */ /* 0x000fe400000006ff */
[----:B------:R-:W-:Y:S01]  /*6dd0*/  SHF.L.U32 R142, R142, 0x10, RZ ;  /* 0x000000108e8e7819 */ /* 0x000fe200000006ff */
[----:B------:R-:W-:Y:S01]  /*6de0*/  FADD.FTZ R137, -R52, R137 ;  /* 0x0000008934897221 */ /* 0x000fe20000010100 */
[----:B------:R-:W-:Y:S02]  /*6df0*/  SHF.L.U32 R141, R141, 0x10, RZ ;  /* 0x000000108d8d7819 */ /* 0x000fe400000006ff */
[----:B------:R-:W-:-:S02]  /*6e00*/  SHF.L.U32 R114, R114, 0x10, RZ ;  /* 0x0000001072727819 */ /* 0x000fc400000006ff */
[----:B------:R-:W-:Y:S01]  /*6e10*/  SHF.L.U32 R146, R146, 0x10, RZ ;  /* 0x0000001092927819 */ /* 0x000fe200000006ff */
[----:B------:R-:W-:Y:S01]  /*6e20*/  FADD.FTZ R141, -R52, R141 ;  /* 0x0000008d348d7221 */ /* 0x000fe20000010100 */
[----:B------:R-:W-:Y:S02]  /*6e30*/  SHF.L.U32 R145, R145, 0x10, RZ ;  /* 0x0000001091917819 */ /* 0x000fe400000006ff */
[----:B------:R-:W-:Y:S01]  /*6e40*/  SHF.L.U32 R116, R116, 0x10, RZ ;  /* 0x0000001074747819 */ /* 0x000fe200000006ff */
[----:B0-----:R-:W-:Y:S02]  /*6e50*/  FADD.FTZ R123, -R122, 1 ;  /* 0x3f8000007a7b7421 */ /* 0x001fe40000010100 */
[----:B------:R-:W-:Y:S01]  /*6e60*/  FADD.FTZ R145, -R52, R145 ;  /* 0x0000009134917221 */ /* 0x000fe20000010100 */
[----:B------:R-:W-:Y:S01]  /*6e70*/  SHF.L.U32 R150, R150, 0x10, RZ ;  /* 0x0000001096967819 */ /* 0x000fe200000006ff */
[----:B------:R-:W-:Y:S01]  /*6e80*/  FFMA.FTZ R62, R62, R123, 1 ;  /* 0x3f8000003e3e7423 */ /* 0x000fe2000001007b */
[----:B------:R-:W-:-:S02]  /*6e90*/  SHF.L.U32 R149, R149, 0x10, RZ ;  /* 0x0000001095957819 */ /* 0x000fc400000006ff */
[----:B------:R-:W-:Y:S01]  /*6ea0*/  SHF.L.U32 R118, R118, 0x10, RZ ;  /* 0x0000001076767819 */ /* 0x000fe200000006ff */
[----:B------:R-:W-:Y:S01]  /*6eb0*/  FMUL.FTZ R62, R122, R62 ;  /* 0x0000003e7a3e7220 */ /* 0x000fe20000410000 */
[----:B------:R-:W-:Y:S01]  /*6ec0*/  LEA R122, R160, UR11, 0x3 ;  /* 0x0000000ba07a7c11 */ /* 0x000fe2000f8e18ff */
[----:B------:R-:W-:Y:S01]  /*6ed0*/  FADD.FTZ R149, -R52, R149 ;  /* 0x0000009534957221 */ /* 0x000fe20000010100 */
[----:B------:R-:W-:Y:S01]  /*6ee0*/  SHF.L.U32 R156, R156, 0x10, RZ ;  /* 0x000000109c9c7819 */ /* 0x000fe200000006ff */
[----:B------:R-:W-:Y:S01]  /*6ef0*/  FMUL.FTZ R163, R163, R62 ;  /* 0x0000003ea3a37220 */ /* 0x000fe20000410000 */
[----:B------:R-:W-:Y:S01]  /*6f00*/  SHF.L.U32 R153, R153, 0x10, RZ ;  /* 0x0000001099997819 */ /* 0x000fe200000006ff */
[----:B------:R-:W-:Y:S01]  /*6f10*/  UMOV UR11, UR10 ;  /* 0x0000000a000b7c82 */ /* 0x000fe20008000000 */
[----:B------:R-:W0:Y:S01]  /*6f20*/  LDS.64 R122, [R122] ;  /* 0x000000007a7a7984 */ /* 0x000e220000000a00 */
[----:B------:R-:W-:Y:S02]  /*6f30*/  SHF.L.U32 R155, R155, 0x10, RZ ;  /* 0x000000109b9b7819 */ /* 0x000fe400000006ff */
[----:B------:R-:W-:Y:S01]  /*6f40*/  FADD.FTZ R153, -R52, R153 ;  /* 0x0000009934997221 */ /* 0x000fe20000010100 */
[----:B------:R-:W-:-:S02]  /*6f50*/  SHF.L.U32 R111, R111, 0x10, RZ ;  /* 0x000000106f6f7819 */ /* 0x000fc400000006ff */
[----:B------:R-:W-:-:S04]  /*6f60*/  IADD3 R14, P0, R14, UR22, RZ ;  /* 0x000000160e0e7c10 */ /* 0x000fc8000ff1e0ff */
[----:B------:R-:W-:Y:S02]  /*6f70*/  IADD3.X R15, R15, UR23, RZ, P0, !PT ;  /* 0x000000170f0f7c10 */ /* 0x000fe400087fe4ff */
[----:B------:R-:W-:Y:S01]  /*6f80*/  PLOP3.LUT P0, PT, PT, PT, UP0, 0x80, 0x0 ;  /* 0x000000000000781c */ /* 0x000fe20003f0f008 */
[----:B0-----:R-:W-:-:S04]  /*6f90*/  FFMA.FTZ R56, R165, R56, -R122 ;  /* 0x00000038a5387223 */ /* 0x001fc8000001087a */
[----:B------:R-:W-:Y:S01]  /*6fa0*/  FFMA.FTZ R54, R54, -R123, R56 ;  /* 0x8000007b36367223 */ /* 0x000fe20000010038 */
[----:B------:R-:W-:Y:S01]  /*6fb0*/  FFMA.FTZ R56, R164, R163, -R122 ;  /* 0x000000a3a4387223 */ /* 0x000fe2000001087a */
[----:B------:R-:W-:Y:S02]  /*6fc0*/  SHF.L.U32 R163, R57, 0x10, RZ ;  /* 0x0000001039a37819 */ /* 0x000fe400000006ff */
[----:B------:R-:W-:Y:S01]  /*6fd0*/  FMUL.FTZ R54, R16, R54 ;  /* 0x0000003610367220 */ /* 0x000fe20000410000 */
[----:B------:R-:W-:Y:S01]  /*6fe0*/  FFMA.FTZ R57, -R123, R162, R56 ;  /* 0x000000a27b397223 */ /* 0x000fe20000010138 */
[----:B------:R-:W-:Y:S01]  /*6ff0*/  SHF.L.U32 R56, R59, 0x10, RZ ;  /* 0x000000103b387819 */ /* 0x000fe200000006ff */
[----:B------:R-:W-:Y:S02]  /*7000*/  FADD.FTZ R62, -R52, R163 ;  /* 0x000000a3343e7221 */ /* 0x000fe40000010100 */
[C---:B------:R-:W-:Y:S02]  /*7010*/  FMUL.FTZ R163, R16.reuse, R57 ;  /* 0x0000003910a37220 */ /* 0x040fe40000410000 */
[----:B------:R-:W-:-:S03]  /*7020*/  FMUL.FTZ R57, R16, R62 ;  /* 0x0000003e10397220 */ /* 0x000fc60000410000 */
[----:B------:R-:W-:Y:S01]  /*7030*/  F2FP.BF16.F32.PACK_AB R54, R163, R54 ;  /* 0x00000036a336723e */ /* 0x000fe200000010ff */
[----:B------:R-:W-:Y:S01]  /*7040*/  FFMA.FTZ R59, R57, R55, R56 ;  /* 0x00000037393b7223 */ /* 0x000fe20000010038 */
[----:B------:R-:W-:-:S03]  /*7050*/  SHF.L.U32 R163, R60, 0x10, RZ ;  /* 0x000000103ca37819 */ /* 0x000fc600000006ff */
[----:B------:R-:W-:Y:S01]  /*7060*/  FMUL.FTZ R160, R59, -1.4426950216293334961 ;  /* 0xbfb8aa3b3ba07820 */ /* 0x000fe20000410000 */
[----:B------:R-:W-:Y:S01]  /*7070*/  STG.E.U16 desc[UR16][R14.64], R54 ;  /* 0x000000360e007986 */ /* 0x000fe2000c101510 */
[----:B------:R-:W-:-:S04]  /*7080*/  FADD.FTZ R163, -R52, R163 ;  /* 0x000000a334a37221 */ /* 0x000fc80000010100 */
[----:B------:R-:W0:Y:S02]  /*7090*/  MUFU.EX2 R160, R160 ;  /* 0x000000a000a07308 */ /* 0x000e240000000800 */
[----:B0-----:R-:W-:-:S06]  /*70a0*/  FADD.FTZ R162, R160, 1 ;  /* 0x3f800000a0a27421 */ /* 0x001fcc0000010000 */
[----:B------:R-:W0:Y:S02]  /*70b0*/  MUFU.RCP R162, R162 ;  /* 0x000000a200a27308 */ /* 0x000e240000001000 */
[----:B0-----:R-:W-:-:S04]  /*70c0*/  FADD.FTZ R62, -R162, 1 ;  /* 0x3f800000a23e7421 */ /* 0x001fc80000010100 */
[----:B------:R-:W-:Y:S01]  /*70d0*/  FFMA.FTZ R59, R59, R62, 1 ;  /* 0x3f8000003b3b7423 */ /* 0x000fe2000001003e */
[----:B------:R-:W-:-:S03]  /*70e0*/  SHF.L.U32 R62, R63, 0x10, RZ ;  /* 0x000000103f3e7819 */ /* 0x000fc600000006ff */
[----:B------:R-:W-:-:S04]  /*70f0*/  FMUL.FTZ R59, R162, R59 ;  /* 0x0000003ba23b7220 */ /* 0x000fc80000410000 */
[----:B------:R-:W-:Y:S01]  /*7100*/  FMUL.FTZ R63, R62, R59 ;  /* 0x0000003b3e3f7220 */ /* 0x000fe20000410000 */
[----:B------:R-:W-:-:S03]  /*7110*/  FFMA.FTZ R59, R19, R17, R18 ;  /* 0x00000011133b7223 */ /* 0x000fc60000010012 */
[----:B------:R-:W-:Y:S01]  /*7120*/  FFMA.FTZ R60, R55, R63, -R122 ;  /* 0x0000003f373c7223 */ /* 0x000fe2000001087a */
[----:B------:R-:W-:-:S03]  /*7130*/  FMUL.FTZ R160, R59, -1.4426950216293334961 ;  /* 0xbfb8aa3b3ba07820 */ /* 0x000fc60000410000 */
[----:B------:R-:W-:-:S03]  /*7140*/  FFMA.FTZ R57, R57, -R123, R60 ;  /* 0x8000007b39397223 */ /* 0x000fc6000001003c */
[----:B------:R-:W0:Y:S01]  /*7150*/  MUFU.EX2 R160, R160 ;  /* 0x000000a000a07308 */ /* 0x000e220000000800 */
[----:B------:R-:W-:Y:S01]  /*7160*/  FMUL.FTZ R57, R16, R57 ;  /* 0x0000003910397220 */ /* 0x000fe20000410000 */
[----:B0-----:R-:W-:-:S06]  /*7170*/  FADD.FTZ R162, R160, 1 ;  /* 0x3f800000a0a27421 */ /* 0x001fcc0000010000 */
[----:B------:R-:W0:Y:S02]  /*7180*/  MUFU.RCP R62, R162 ;  /* 0x000000a2003e7308 */ /* 0x000e240000001000 */
[----:B0-----:R-:W-:-:S04]  /*7190*/  FADD.FTZ R60, -R62, 1 ;  /* 0x3f8000003e3c7421 */ /* 0x001fc80000010100 */
[----:B------:R-:W-:Y:S01]  /*71a0*/  FFMA.FTZ R63, R59, R60, 1 ;  /* 0x3f8000003b3f7423 */ /* 0x000fe2000001003c */
[----:B------:R-:W-:Y:S01]  /*71b0*/  FMUL.FTZ R60, R16, R163 ;  /* 0x000000a3103c7220 */ /* 0x000fe20000410000 */
[----:B------:R-:W-:Y:S02]  /*71c0*/  SHF.L.U32 R163, R22, 0x10, RZ ;  /* 0x0000001016a37819 */ /* 0x000fe400000006ff */
[----:B------:R-:W-:Y:S01]  /*71d0*/  FMUL.FTZ R63, R62, R63 ;  /* 0x0000003f3e3f7220 */ /* 0x000fe20000410000 */
[----:B------:R-:W-:Y:S02]  /*71e0*/  FFMA.FTZ R62, R165, R60, R58 ;  /* 0x0000003ca53e7223 */ /* 0x000fe4000001003a */
[----:B------:R-:W-:Y:S01]  /*71f0*/  FADD.FTZ R163, -R52, R163 ;  /* 0x000000a334a37221 */ /* 0x000fe20000010100 */
        /* <DEDUP_REMOVED lines=13> */
[----:B------:R-:W-:-:S03]  /*72d0*/  FMUL.FTZ R160, R59, -1.4426950216293334961 ;  /* 0xbfb8aa3b3ba07820 */ /* 0x000fc60000410000 */
[----:B------:R-:W-:-:S03]  /*72e0*/  FFMA.FTZ R21, R165, R21, -R122 ;  /* 0x00000015a5157223 */ /* 0x000fc6000001087a */
[----:B------:R-:W0:Y:S01]  /*72f0*/  MUFU.EX2 R160, R160 ;  /* 0x000000a000a07308 */ /* 0x000e220000000800 */
[----:B------:R-:W-:Y:S01]  /*7300*/  FFMA.FTZ R21, R60, -R123, R21 ;  /* 0x8000007b3c157223 */ /* 0x000fe20000010015 */
[----:B0-----:R-:W-:-:S06]  /*7310*/  FADD.FTZ R162, R160, 1 ;  /* 0x3f800000a0a27421 */ /* 0x001fcc0000010000 */
[----:B------:R-:W0:Y:S02]  /*7320*/  MUFU.RCP R63, R162 ;  /* 0x000000a2003f7308 */ /* 0x000e240000001000 */
[----:B0-----:R-:W-:-:S04]  /*7330*/  FADD.FTZ R68, -R63, 1 ;  /* 0x3f8000003f447421 */ /* 0x001fc80000010100 */
[----:B------:R-:W-:Y:S01]  /*7340*/  FFMA.FTZ R59, R59, R68, 1 ;  /* 0x3f8000003b3b7423 */ /* 0x000fe20000010044 */
[----:B------:R-:W-:-:S03]  /*7350*/  FMUL.FTZ R68, R16, R61 ;  /* 0x0000003d10447220 */ /* 0x000fc60000410000 */
[----:B------:R-:W-:Y:S01]  /*7360*/  FMUL.FTZ R63, R63, R59 ;  /* 0x0000003b3f3f7220 */ /* 0x000fe20000410000 */
[----:B------:R-:W-:-:S04]  /*7370*/  FFMA.FTZ R61, R55, R68, R56 ;  /* 0x00000044373d7223 */ /* 0x000fc80000010038 */
[----:B------:R-:W-:-:S06]  /*7380*/  FMUL.FTZ R160, R61, -1.4426950216293334961 ;  /* 0xbfb8aa3b3da07820 */ /* 0x000fcc0000410000 */
[----:B------:R-:W0:Y:S02]  /*7390*/  MUFU.EX2 R160, R160 ;  /* 0x000000a000a07308 */ /* 0x000e240000000800 */
[----:B0-----:R-:W-:Y:S01]  /*73a0*/  FADD.FTZ R162, R160, 1 ;  /* 0x3f800000a0a27421 */ /* 0x001fe20000010000 */
[----:B------:R-:W-:-:S05]  /*73b0*/  SHF.L.U32 R160, R23, 0x10, RZ ;  /* 0x0000001017a07819 */ /* 0x000fca00000006ff */
[----:B------:R-:W0:Y:S01]  /*73c0*/  MUFU.RCP R59, R162 ;  /* 0x000000a2003b7308 */ /* 0x000e220000001000 */
[----:B------:R-:W-:-:S04]  /*73d0*/  FMUL.FTZ R23, R160, R63 ;  /* 0x0000003fa0177220 */ /* 0x000fc80000410000 */
[----:B------:R-:W-:-:S04]  /*73e0*/  FFMA.FTZ R23, R164, R23, -R122 ;  /* 0x00000017a4177223 */ /* 0x000fc8000001087a */
[----:B------:R-:W-:Y:S01]  /*73f0*/  FFMA.FTZ R23, -R123, R62, R23 ;  /* 0x0000003e7b177223 */ /* 0x000fe20000010117 */
        /* <DEDUP_REMOVED lines=11> */
[----:B------:R-:W-:-:S04]  /*74b0*/  FFMA.FTZ R59, R68, -R123, R59 ;  /* 0x8000007b443b7223 */ /* 0x000fc8000001003b */
[----:B------:R-:W-:Y:S01]  /*74c0*/  FMUL.FTZ R59, R16, R59 ;  /* 0x0000003b103b7220 */ /* 0x000fe20000410000 */
[----:B0-----:R-:W-:-:S04]  /*74d0*/  FADD.FTZ R162, R160, 1 ;  /* 0x3f800000a0a27421 */ /* 0x001fc80000010000 */
        /* <DEDUP_REMOVED lines=99> */
[----:B------:R-:W-:-:S04]  /*7b10*/  FFMA.FTZ R31, -R123, R28, R31 ;  /* 0x0000001c7b1f7223 */ /* 0x000fc8000001011f */
[----:B------:R-:W-:Y:S01]  /*7b20*/  FMUL.FTZ R60, R16, R31 ;  /* 0x0000001f103c7220 */ /* 0x000fe20000410000 */
[----:B------:R-:W-:Y:S01]  /*7b30*/  PRMT R31, R54, 0x7632, R31 ;  /* 0x00007632361f7816 */ /* 0x000fe2000000001f */
[----:B0-----:R-:W-:-:S03]  /*7b40*/  FADD.FTZ R30, -R67, 1 ;  /* 0x3f800000431e7421 */ /* 0x001fc60000010100 */
[----:B------:R-:W-:Y:S01]  /*7b50*/  F2FP.BF16.F32.PACK_AB R65, R60, R65 ;  /* 0x000000413c41723e */ /* 0x000fe200000010ff */
[----:B------:R0:W-:Y:S01]  /*7b60*/  STG.E.U16 desc[UR16][R14.64+0x2], R31 ;  /* 0x0000021f0e007986 */ /* 0x0001e2000c101510 */
[----:B------:R-:W-:Y:S01]  /*7b70*/  FFMA.FTZ R69, R69, R30, 1 ;  /* 0x3f80000045457423 */ /* 0x000fe2000001001e */
[----:B------:R-:W-:Y:S01]  /*7b80*/  FMUL.FTZ R30, R16, R163 ;  /* 0x000000a3101e7220 */ /* 0x000fe20000410000 */
[----:B------:R-:W-:Y:S01]  /*7b90*/  SHF.L.U32 R163, R72, 0x10, RZ ;  /* 0x0000001048a37819 */ /* 0x000fe200000006ff */
[----:B------:R-:W-:Y:S01]  /*7ba0*/  STG.E.U16 desc[UR16][R14.64+0xf000], R65 ;  /* 0x00f000410e007986 */ /* 0x000fe2000c101510 */
[----:B------:R-:W-:Y:S01]  /*7bb0*/  FMUL.FTZ R67, R67, R69 ;  /* 0x0000004543437220 */ /* 0x000fe20000410000 */
[----:B------:R-:W-:Y:S02]  /*7bc0*/  FFMA.FTZ R69, R17, R30, R18 ;  /* 0x0000001e11457223 */ /* 0x000fe40000010012 */
[----:B------:R-:W-:Y:S01]  /*7bd0*/  FADD.FTZ R163, -R52, R163 ;  /* 0x000000a334a37221 */ /* 0x000fe20000010100 */
[----:B------:R-:W-:Y:S01]  /*7be0*/  FMUL.FTZ R67, R77, R67 ;  /* 0x000000434d437220 */ /* 0x000fe20000410000 */
[----:B------:R-:W-:-:S03]  /*7bf0*/  FMUL.FTZ R160, R69, -1.4426950216293334961 ;  /* 0xbfb8aa3b45a07820 */ /* 0x000fc60000410000 */
[----:B------:R-:W-:-:S03]  /*7c00*/  FFMA.FTZ R67, R55, R67, -R122 ;  /* 0x0000004337437223 */ /* 0x000fc6000001087a */
[----:B------:R-:W1:Y:S01]  /*7c10*/  MUFU.EX2 R160, R160 ;  /* 0x000000a000a07308 */ /* 0x000e620000000800 */
[----:B------:R-:W-:-:S04]  /*7c20*/  FFMA.FTZ R67, R76, -R123, R67 ;  /* 0x8000007b4c437223 */ /* 0x000fc80000010043 */
[----:B------:R-:W-:Y:S01]  /*7c30*/  FMUL.FTZ R67, R16, R67 ;  /* 0x0000004310437220 */ /* 0x000fe20000410000 */
[----:B-1----:R-:W-:-:S04]  /*7c40*/  FADD.FTZ R162, R160, 1 ;  /* 0x3f800000a0a27421 */ /* 0x002fc80000010000 */
[----:B------:R-:W1:Y:S02]  /*7c50*/  MUFU.RCP R71, R162 ;  /* 0x000000a200477308 */ /* 0x000e640000001000 */
[----:B-1----:R-:W-:-:S04]  /*7c60*/  FADD.FTZ R72, -R71, 1 ;  /* 0x3f80000047487421 */ /* 0x002fc80000010100 */
        /* <DEDUP_REMOVED lines=9> */
[----:B------:R-:W1:Y:S01]  /*7d00*/  MUFU.EX2 R160, R160 ;  /* 0x000000a000a07308 */ /* 0x000e620000000800 */
[----:B------:R-:W-:-:S04]  /*7d10*/  FFMA.FTZ R33, -R123, R30, R33 ;  /* 0x0000001e7b217223 */ /* 0x000fc80000010121 */
[----:B------:R-:W-:-:S05]  /*7d20*/  FMUL.FTZ R62, R16, R33 ;  /* 0x00000021103e7220 */ /* 0x000fca0000410000 */
[----:B------:R-:W-:-:S05]  /*7d30*/  F2FP.BF16.F32.PACK_AB R67, R62, R67 ;  /* 0x000000433e43723e */ /* 0x000fca00000010ff */
[----:B------:R-:W-:Y:S01]  /*7d40*/  STG.E.U16 desc[UR16][R14.64+0xf004], R67 ;  /* 0x00f004430e007986 */ /* 0x000fe2000c101510 */
        /* <DEDUP_REMOVED lines=19> */
[----:B------:R-:W-:-:S03]  /*7e80*/  FMUL.FTZ R78, R16, R73 ;  /* 0x00000049104e7220 */ /* 0x000fc60000410000 */
[----:B------:R-:W-:Y:S01]  /*7e90*/  FMUL.FTZ R77, R77, R71 ;  /* 0x000000474d4d7220 */ /* 0x000fe20000410000 */
[----:B------:R-:W-:-:S04]  /*7ea0*/  FFMA.FTZ R73, R55, R78, R56 ;  /* 0x0000004e37497223 */ /* 0x000fc80000010038 */
[----:B------:R-:W-:-:S06]  /*7eb0*/  FMUL.FTZ R160, R73, -1.4426950216293334961 ;  /* 0xbfb8aa3b49a07820 */ /* 0x000fcc0000410000 */
[----:B------:R-:W1:Y:S02]  /*7ec0*/  MUFU.EX2 R160, R160 ;  /* 0x000000a000a07308 */ /* 0x000e640000000800 */
[----:B-1----:R-:W-:Y:S01]  /*7ed0*/  FADD.FTZ R162, R160, 1 ;  /* 0x3f800000a0a27421 */ /* 0x002fe20000010000 */
[----:B------:R-:W-:-:S05]  /*7ee0*/  SHF.L.U32 R160, R35, 0x10, RZ ;  /* 0x0000001023a07819 */ /* 0x000fca00000006ff */
[----:B------:R-:W1:Y:S01]  /*7ef0*/  MUFU.RCP R71, R162 ;  /* 0x000000a200477308 */ /* 0x000e620000001000 */
[----:B------:R-:W-:-:S04]  /*7f00*/  FMUL.FTZ R35, R160, R77 ;  /* 0x0000004da0237220 */ /* 0x000fc80000410000 */
[----:B------:R-:W-:-:S04]  /*7f10*/  FFMA.FTZ R35, R164, R35, -R122 ;  /* 0x00000023a4237223 */ /* 0x000fc8000001087a */
[----:B------:R-:W-:-:S04]  /*7f20*/  FFMA.FTZ R35, -R123, R32, R35 ;  /* 0x000000207b237223 */ /* 0x000fc80000010123 */
[----:B------:R-:W-:Y:S01]  /*7f30*/  FMUL.FTZ R64, R16, R35 ;  /* 0x0000002310407220 */ /* 0x000fe20000410000 */
[----:B-1----:R-:W-:-:S04]  /*7f40*/  FADD.FTZ R34, -R71, 1 ;  /* 0x3f80000047227421 */ /* 0x002fc80000010100 */
[----:B------:R-:W-:Y:S01]  /*7f50*/  F2FP.BF16.F32.PACK_AB R69, R64, R69 ;  /* 0x000000454045723e */ /* 0x000fe200000010ff */
[----:B------:R-:W-:Y:S01]  /*7f60*/  FFMA.FTZ R73, R73, R34, 1 ;  /* 0x3f80000049497423 */ /* 0x000fe20000010022 */
[----:B------:R-:W-:Y:S01]  /*7f70*/  FMUL.FTZ R34, R16, R163 ;  /* 0x000000a310227220 */ /* 0x000fe20000410000 */
[----:B------:R-:W-:Y:S02]  /*7f80*/  SHF.L.U32 R163, R74, 0x10, RZ ;  /* 0x000000104aa37819 */ /* 0x000fe400000006ff */
[----:B------:R-:W-:Y:S01]  /*7f90*/  STG.E.U16 desc[UR16][R14.64+0x14000], R69 ;  /* 0x014000450e007986 */ /* 0x000fe2000c101510 */
[----:B------:R-:W-:Y:S01]  /*7fa0*/  FMUL.FTZ R71, R71, R73 ;  /* 0x0000004947477220 */ /* 0x000fe20000410000 */
[----:B------:R-:W-:Y:S01]  /*7fb0*/  FFMA.FTZ R73, R17, R34, R18 ;  /* 0x0000002211497223 */ /* 0x000fe20000010012 */
[----:B------:R-:W-:Y:S02]  /*7fc0*/  FADD.FTZ R163, -R52, R163 ;  /* 0x000000a334a37221 */ /* 0x000fe40000010100 */
        /* <DEDUP_REMOVED lines=115> */
[----:B------:R-:W-:Y:S01]  /*8700*/  FFMA.FTZ R43, -R123, R40, R43 ;  /* 0x000000287b2b7223 */ /* 0x000fe2000001012b */
[----:B------:R-:W-:-:S03]  /*8710*/  FMUL.FTZ R40, R16, R19 ;  /* 0x0000001310287220 */ /* 0x000fc60000410000 */
[----:B------:R-:W-:Y:S02]  /*8720*/  FMUL.FTZ R72, R16, R43 ;  /* 0x0000002b10487220 */ /* 0x000fe40000410000 */
[----:B------:R-:W-:Y:S01]  /*8730*/  F2FP.BF16.F32.PACK_AB R57, R40, R57 ;  /* 0x000000392839723e */ /* 0x000fe200000010ff */
[----:B-1----:R-:W-:Y:S02]  /*8740*/  FADD.FTZ R42, -R79, 1 ;  /* 0x3f8000004f2a7421 */ /* 0x002fe40000010100 */
[----:B------:R-:W-:Y:S02]  /*8750*/  F2FP.BF16.F32.PACK_AB R77, R72, R77 ;  /* 0x0000004d484d723e */ /* 0x000fe400000010ff */
[----:B------:R-:W-:Y:S01]  /*8760*/  FFMA.FTZ R81, R81, R42, 1 ;  /* 0x3f80000051517423 */ /* 0x000fe2000001002a */
[----:B------:R-:W-:Y:S01]  /*8770*/  FMUL.FTZ R42, R16, R163 ;  /* 0x000000a3102a7220 */ /* 0x000fe20000410000 */
[----:B------:R-:W-:Y:S01]  /*8780*/  SHF.L.U32 R163, R84, 0x10, RZ ;  /* 0x0000001054a37819 */ /* 0x000fe200000006ff */
[----:B------:R-:W-:Y:S01]  /*8790*/  STG.E.U16 desc[UR16][R14.64+0x4], R57 ;  /* 0x000004390e007986 */ /* 0x000fe2000c101510 */
[----:B------:R-:W-:Y:S01]  /*87a0*/  FMUL.FTZ R79, R79, R81 ;  /* 0x000000514f4f7220 */ /* 0x000fe20000410000 */
[----:B------:R-:W-:Y:S01]  /*87b0*/  FFMA.FTZ R81, R17, R42, R18 ;  /* 0x0000002a11517223 */ /* 0x000fe20000010012 */
[----:B------:R-:W-:Y:S01]  /*87c0*/  PRMT R33, R57, 0x7632, R33 ;  /* 0x0000763239217816 */ /* 0x000fe20000000021 */
[----:B------:R-:W-:Y:S01]  /*87d0*/  FADD.FTZ R163, -R52, R163 ;  /* 0x000000a334a37221 */ /* 0x000fe20000010100 */
[----:B------:R-:W-:Y:S01]  /*87e0*/  FMUL.FTZ R79, R87, R79 ;  /* 0x0000004f574f7220 */ /* 0x000fe20000410000 */
[----:B------:R-:W-:Y:S01]  /*87f0*/  FMUL.FTZ R160, R81, -1.4426950216293334961 ;  /* 0xbfb8aa3b51a07820 */ /* 0x000fe20000410000 */
[----:B------:R-:W-:Y:S02]  /*8800*/  STG.E.U16 desc[UR16][R14.64+0x1e000], R77 ;  /* 0x01e0004d0e007986 */ /* 0x000fe4000c101510 */
[----:B------:R-:W-:-:S02]  /*8810*/  FFMA.FTZ R79, R55, R79, -R122 ;  /* 0x0000004f374f7223 */ /* 0x000fc4000001087a */
[----:B------:R1:W-:Y:S01]  /*8820*/  STG.E.U16 desc[UR16][R14.64+0x6], R33 ;  /* 0x000006210e007986 */ /* 0x0003e2000c101510 */
[----:B------:R-:W2:Y:S01]  /*8830*/  MUFU.EX2 R160, R160 ;  /* 0x000000a000a07308 */ /* 0x000ea20000000800 */
[----:B------:R-:W-:-:S04]  /*8840*/  FFMA.FTZ R79, R86, -R123, R79 ;  /* 0x8000007b564f7223 */ /* 0x000fc8000001004f */
[----:B------:R-:W-:Y:S01]  /*8850*/  FMUL.FTZ R79, R16, R79 ;  /* 0x0000004f104f7220 */ /* 0x000fe20000410000 */
[----:B--2---:R-:W-:-:S04]  /*8860*/  FADD.FTZ R162, R160, 1 ;  /* 0x3f800000a0a27421 */ /* 0x004fc80000010000 */
[----:B------:R-:W2:Y:S02]  /*8870*/  MUFU.RCP R83, R162 ;  /* 0x000000a200537308 */ /* 0x000ea40000001000 */
[----:B--2---:R-:W-:-:S04]  /*8880*/  FADD.FTZ R84, -R83, 1 ;  /* 0x3f80000053547421 */ /* 0x004fc80000010100 */
[----:B------:R-:W-:Y:S01]  /*8890*/  FFMA.FTZ R87, R81, R84, 1 ;  /* 0x3f80000051577423 */ /* 0x000fe20000010054 */
[----:B------:R-:W-:Y:S01]  /*88a0*/  FMUL.FTZ R84, R16, R163 ;  /* 0x000000a310547220 */ /* 0x000fe20000410000 */
[----:B------:R-:W-:Y:S02]  /*88b0*/  SHF.L.U32 R163, R124, 0x10, RZ ;  /* 0x000000107ca37819 */ /* 0x000fe400000006ff */
[----:B------:R-:W-:Y:S01]  /*88c0*/  FMUL.FTZ R87, R83, R87 ;  /* 0x0000005753577220 */ /* 0x000fe20000410000 */
[----:B------:R-:W-:Y:S02]  /*88d0*/  FFMA.FTZ R83, R165, R84, R58 ;  /* 0x00000054a5537223 */ /* 0x000fe4000001003a */
[----:B------:R-:W-:Y:S02]  /*88e0*/  FADD.FTZ R163, -R52, R163 ;  /* 0x000000a334a37221 */ /* 0x000fe40000010100 */
[----:B------:R-:W-:-:S06]  /*88f0*/  FMUL.FTZ R160, R83, -1.4426950216293334961 ;  /* 0xbfb8aa3b53a07820 */ /* 0x000fcc0000410000 */
[----:B------:R-:W2:Y:S02]  /*8900*/  MUFU.EX2 R160, R160 ;  /* 0x000000a000a07308 */ /* 0x000ea40000000800 */
[----:B--2---:R-:W-:Y:S01]  /*8910*/  FADD.FTZ R162, R160, 1 ;  /* 0x3f800000a0a27421 */ /* 0x004fe20000010000 */
[----:B------:R-:W-:-:S05]  /*8920*/  SHF.L.U32 R160, R53, 0x10, RZ ;  /* 0x0000001035a07819 */ /* 0x000fca00000006ff */
[----:B------:R-:W2:Y:S01]  /*8930*/  MUFU.RCP R81, R162 ;  /* 0x000000a200517308 */ /* 0x000ea20000001000 */
[----:B------:R-:W-:-:S04]  /*8940*/  FMUL.FTZ R53, R160, R87 ;  /* 0x00000057a0357220 */ /* 0x000fc80000410000 */
[----:B------:R-:W-:-:S04]  /*8950*/  FFMA.FTZ R53, R17, R53, -R122 ;  /* 0x0000003511357223 */ /* 0x000fc8000001087a */
[----:B------:R-:W-:Y:S01]  /*8960*/  FFMA.FTZ R53, -R123, R42, R53 ;  /* 0x0000002a7b357223 */ /* 0x000fe20000010135 */
[----:B------:R-:W-:-:S03]  /*8970*/  FMUL.FTZ R42, R16, R21 ;  /* 0x00000015102a7220 */ /* 0x000fc60000410000 */
[----:B------:R-:W-:Y:S01]  /*8980*/  FMUL.FTZ R74, R16, R53 ;  /* 0x00000035104a7220 */ /* 0x000fe20000410000 */
[----:B--2---:R-:W-:-:S04]  /*8990*/  FADD.FTZ R124, -R81, 1 ;  /* 0x3f800000517c7421 */ /* 0x004fc80000010100 */
        /* <DEDUP_REMOVED lines=11> */
[----:B------:R-:W2:Y:S01]  /*8a50*/  MUFU.EX2 R160, R160 ;  /* 0x000000a000a07308 */ /* 0x000ea20000000800 */
[----:B------:R-:W-:-:S04]  /*8a60*/  FFMA.FTZ R81, R84, -R123, R81 ;  /* 0x8000007b54517223 */ /* 0x000fc80000010051 */
[----:B------:R-:W-:Y:S01]  /*8a70*/  FMUL.FTZ R81, R16, R81 ;  /* 0x0000005110517220 */ /* 0x000fe20000410000 */
[----:B--2---:R-:W-:-:S04]  /*8a80*/  FADD.FTZ R162, R160, 1 ;  /* 0x3f800000a0a27421 */ /* 0x004fc80000010000 */
[----:B------:R-:W2:Y:S02]  /*8a90*/  MUFU.RCP R87, R162 ;  /* 0x000000a200577308 */ /* 0x000ea40000001000 */
[----:B--2---:R-:W-:-:S04]  /*8aa0*/  FADD.FTZ R92, -R87, 1 ;  /* 0x3f800000575c7421 */ /* 0x004fc80000010100 */
[----:B------:R-:W-:Y:S01]  /*8ab0*/  FFMA.FTZ R83, R83, R92, 1 ;  /* 0x3f80000053537423 */ /* 0x000fe2000001005c */
[----:B------:R-:W-:-:S03]  /*8ac0*/  FMUL.FTZ R92, R16, R85 ;  /* 0x00000055105c7220 */ /* 0x000fc60000410000 */
[----:B------:R-:W-:Y:S01]  /*8ad0*/  FMUL.FTZ R83, R87, R83 ;  /* 0x0000005357537220 */ /* 0x000fe20000410000 */
[----:B------:R-:W-:-:S03]  /*8ae0*/  FFMA.FTZ R87, R55, R92, R56 ;  /* 0x0000005c37577223 */ /* 0x000fc60000010038 */
[----:B------:R-:W-:Y:S01]  /*8af0*/  FMUL.FTZ R83, R126, R83 ;  /* 0x000000537e537220 */ /* 0x000fe20000410000 */
[----:B------:R-:W-:-:S03]  /*8b00*/  FMUL.FTZ R160, R87, -1.4426950216293334961 ;  /* 0xbfb8aa3b57a07820 */ /* 0x000fc60000410000 */
[----:B------:R-:W-:-:S03]  /*8b10*/  FFMA.FTZ R83, R164, R83, -R122 ;  /* 0x00000053a4537223 */ /* 0x000fc6000001087a */
[----:B------:R-:W2:Y:S01]  /*8b20*/  MUFU.EX2 R160, R160 ;  /* 0x000000a000a07308 */ /* 0x000ea20000000800 */
[----:B------:R-:W-:-:S04]  /*8b30*/  FFMA.FTZ R83, -R123, R124, R83 ;  /* 0x0000007c7b537223 */ /* 0x000fc80000010153 */
[----:B------:R-:W-:-:S05]  /*8b40*/  FMUL.FTZ R76, R16, R83 ;  /* 0x00000053104c7220 */ /* 0x000fca0000410000 */
[----:B------:R-:W-:-:S05]  /*8b50*/  F2FP.BF16.F32.PACK_AB R81, R76, R81 ;  /* 0x000000514c51723e */ /* 0x000fca00000010ff */
[----:B------:R-:W-:Y:S01]  /*8b60*/  STG.E.U16 desc[UR16][R14.64+0x23000], R81 ;  /* 0x023000510e007986 */ /* 0x000fe2000c101510 */
        /* <DEDUP_REMOVED lines=11> */
[----:B------:R-:W-:-:S04]  /*8c20*/  FFMA.FTZ R85, R92, -R123, R85 ;  /* 0x8000007b5c557223 */ /* 0x000fc80000010055 */
[----:B------:R-:W-:Y:S01]  /*8c30*/  FMUL.FTZ R85, R16, R85 ;  /* 0x0000005510557220 */ /* 0x000fe20000410000 */
[----:B--2---:R-:W-:Y:S01]  /*8c40*/  FADD.FTZ R162, R160, 1 ;  /* 0x3f800000a0a27421 */ /* 0x004fe20000010000 */
[----:B------:R-:W-:Y:S02]  /*8c50*/  SHF.L.U32 R160, R127, 0x10, RZ ;  /* 0x000000107fa07819 */ /* 0x000fe400000006ff */
[----:B------:R-:W-:Y:S01]  /*8c60*/  SHF.L.U32 R127, R128, 0x10, RZ ;  /* 0x00000010807f7819 */ /* 0x000fe200000006ff */
[----:B------:R-:W2:Y:S04]  /*8c70*/  MUFU.RCP R125, R162 ;  /* 0x000000a2007d7308 */ /* 0x000ea80000001000 */
[----:B------:R-:W-:Y:S01]  /*8c80*/  FADD.FTZ R127, -R52, R127 ;  /* 0x0000007f347f7221 */ /* 0x000fe20000010100 */
        /* <DEDUP_REMOVED lines=13> */
[----:B--2---:R-:W-:Y:S01]  /*8d60*/  FADD.FTZ R162, R163, 1 ;  /* 0x3f800000a3a27421 */ /* 0x004fe20000010000 */
[----:B------:R-:W-:-:S03]  /*8d70*/  SHF.L.U32 R163, R89, 0x10, RZ ;  /* 0x0000001059a37819 */ /* 0x000fc600000006ff */
[----:B------:R-:W2:Y:S02]  /*8d80*/  MUFU.RCP R93, R162 ;  /* 0x000000a2005d7308 */ /* 0x000ea40000001000 */
        /* <DEDUP_REMOVED lines=12> */
[----:B--2---:R-:W-:-:S06]  /*8e50*/  FADD.FTZ R125, R160, 1 ;  /* 0x3f800000a07d7421 */ /* 0x004fcc0000010000 */
[----:B------:R-:W2:Y:S02]  /*8e60*/  MUFU.RCP R125, R125 ;  /* 0x0000007d007d7308 */ /* 0x000ea40000001000 */
[----:B--2---:R-:W-:-:S04]  /*8e70*/  FADD.FTZ R94, -R125, 1 ;  /* 0x3f8000007d5e7421 */ /* 0x004fc80000010100 */
        /* <DEDUP_REMOVED lines=15> */
[----:B------:R2:W3:Y:S02]  /*8f70*/  MUFU.RCP R125, R162 ;  /* 0x000000a2007d7308 */ /* 0x0004e40000001000 */
[----:B--2---:R-:W-:Y:S01]  /*8f80*/  SHF.L.U32 R162, R95, 0x10, RZ ;  /* 0x000000105fa27819 */ /* 0x004fe200000006ff */
[----:B---3--:R-:W-:-:S04]  /*8f90*/  FADD.FTZ R130, -R125, 1 ;  /* 0x3f8000007d827421 */ /* 0x008fc80000010100 */
        /* <DEDUP_REMOVED lines=30> */
[----:B--2---:R-:W-:-:S05]  /*9180*/  SHF.L.U32 R163, R91, 0x10, RZ ;  /* 0x000000105ba37819 */ /* 0x004fca00000006ff */
[----:B------:R-:W-:Y:S01]  /*9190*/  FADD.FTZ R163, -R52, R163 ;  /* 0x000000a334a37221 */ /* 0x000fe20000010100 */
        /* <DEDUP_REMOVED lines=88> */
[----:B------:R-:W-:Y:S01]  /*9720*/  FFMA.FTZ R131, -R123, R136, R131 ;  /* 0x000000887b837223 */ /* 0x000fe20000010183 */
[----:B--2---:R-:W-:-:S06]  /*9730*/  FADD.FTZ R162, R160, 1 ;  /* 0x3f800000a0a27421 */ /* 0x004fcc0000010000 */
        /* <DEDUP_REMOVED lines=138> */
[----:B------:R-:W2:Y:S02]  /*9fe0*/  MUFU.EX2 R160, R160 ;  /* 0x000000a000a07308 */ /* 0x000ea40000000800 */
        /* <DEDUP_REMOVED lines=15> */
[----:B------:R-:W-:Y:S01]  /*a0e0*/  FMUL.FTZ R28, R16, R141 ;  /* 0x0000008d101c7220 */ /* 0x000fe20000410000 */
        /* <DEDUP_REMOVED lines=77> */
[----:B------:R-:W-:Y:S01]  /*a5c0*/  FFMA.FTZ R107, R106, -R123, R107 ;  /* 0x8000007b6a6b7223 */ /* 0x000fe2000001006b */
[----:B--2---:R-:W-:-:S06]  /*a5d0*/  FADD.FTZ R149, R160, 1 ;  /* 0x3f800000a0957421 */ /* 0x004fcc0000010000 */
[----:B------:R-:W2:Y:S02]  /*a5e0*/  MUFU.RCP R149, R149 ;  /* 0x0000009500957308 */ /* 0x000ea40000001000 */
[----:B--2---:R-:W-:-:S04]  /*a5f0*/  FADD.FTZ R118, -R149, 1 ;  /* 0x3f80000095767421 */ /* 0x004fc80000010100 */
[----:B------:R-:W-:Y:S01]  /*a600*/  FFMA.FTZ R162, R147, R118, 1 ;  /* 0x3f80000093a27423 */ /* 0x000fe20000010076 */
[----:B------:R-:W-:Y:S01]  /*a610*/  FMUL.FTZ R118, R16, R163 ;  /* 0x000000a310767220 */ /* 0x000fe20000410000 */
[----:B------:R-:W-:Y:S02]  /*a620*/  SHF.L.U32 R163, R154, 0x10, RZ ;  /* 0x000000109aa37819 */ /* 0x000fe400000006ff */
[----:B------:R-:W-:Y:S01]  /*a630*/  FMUL.FTZ R147, R149, R162 ;  /* 0x000000a295937220 */ /* 0x000fe20000410000 */
[----:B------:R-:W-:Y:S01]  /*a640*/  FFMA.FTZ R151, R55, R118, R56 ;  /* 0x0000007637977223 */ /* 0x000fe20000010038 */
[----:B------:R-:W-:Y:S02]  /*a650*/  SHF.L.U32 R154, R119, 0x10, RZ ;  /* 0x00000010779a7819 */ /* 0x000fe400000006ff */
[----:B------:R-:W-:Y:S01]  /*a660*/  FMUL.FTZ R147, R156, R147 ;  /* 0x000000939c937220 */ /* 0x000fe20000410000 */
[----:B------:R-:W-:-:S03]  /*a670*/  FMUL.FTZ R160, R151, -1.4426950216293334961 ;  /* 0xbfb8aa3b97a07820 */ /* 0x000fc60000410000 */
[----:B------:R-:W-:-:S03]  /*a680*/  FFMA.FTZ R147, R164, R147, -R122 ;  /* 0x00000093a4937223 */ /* 0x000fc6000001087a */
[----:B------:R-:W2:Y:S01]  /*a690*/  MUFU.EX2 R160, R160 ;  /* 0x000000a000a07308 */ /* 0x000ea20000000800 */
[----:B------:R-:W-:-:S04]  /*a6a0*/  FFMA.FTZ R147, -R123, R152, R147 ;  /* 0x000000987b937223 */ /* 0x000fc80000010193 */
[----:B------:R-:W-:Y:S01]  /*a6b0*/  FMUL.FTZ R34, R16, R147 ;  /* 0x0000009310227220 */ /* 0x000fe20000410000 */
[----:B--2---:R-:W-:-:S04]  /*a6c0*/  FADD.FTZ R162, R160, 1 ;  /* 0x3f800000a0a27421 */ /* 0x004fc80000010000 */
[----:B------:R-:W2:Y:S02]  /*a6d0*/  MUFU.RCP R149, R162 ;  /* 0x000000a200957308 */ /* 0x000ea40000001000 */
[----:B--2---:R-:W-:-:S04]  /*a6e0*/  FADD.FTZ R156, -R149, 1 ;  /* 0x3f800000959c7421 */ /* 0x004fc80000010100 */
[----:B------:R-:W-:Y:S01]  /*a6f0*/  FFMA.FTZ R151, R151, R156, 1 ;  /* 0x3f80000097977423 */ /* 0x000fe2000001009c */
[----:B------:R-:W-:-:S03]  /*a700*/  FMUL.FTZ R156, R16, R153 ;  /* 0x00000099109c7220 */ /* 0x000fc60000410000 */
[----:B------:R-:W-:Y:S01]  /*a710*/  FMUL.FTZ R153, R149, R151 ;  /* 0x0000009795997220 */ /* 0x000fe20000410000 */
[----:B------:R-:W-:Y:S01]  /*a720*/  FFMA.FTZ R149, R17, R156, R18 ;  /* 0x0000009c11957223 */ /* 0x000fe20000010012 */
[----:B------:R-:W-:Y:S01]  /*a730*/  FADD.FTZ R151, -R52, R155 ;  /* 0x0000009b34977221 */ /* 0x000fe20000010100 */
[----:B------:R-:W-:Y:S02]  /*a740*/  SHF.L.U32 R155, R110, 0x10, RZ ;  /* 0x000000106e9b7819 */ /* 0x000fe400000006ff */
[----:B------:R-:W-:Y:S01]  /*a750*/  FMUL.FTZ R160, R149, -1.4426950216293334961 ;  /* 0xbfb8aa3b95a07820 */ /* 0x000fe20000410000 */
[----:B------:R-:W-:-:S04]  /*a760*/  FMUL.FTZ R110, R16, R151 ;  /* 0x00000097106e7220 */ /* 0x000fc80000410000 */
[----:B------:R-:W-:Y:S01]  /*a770*/  FFMA.FTZ R151, R17, R110, R18 ;  /* 0x0000006e11977223 */ /* 0x000fe20000010012 */
[----:B------:R-:W2:Y:S01]  /*a780*/  MUFU.EX2 R160, R160 ;  /* 0x000000a000a07308 */ /* 0x000ea20000000800 */
[C---:B------:R-:W-:Y:S01]  /*a790*/  FADD.FTZ R18, -R52.reuse, R155 ;  /* 0x0000009b34127221 */ /* 0x040fe20000010100 */
[C---:B------:R-:W-:Y:S01]  /*a7a0*/  FADD.FTZ R155, -R52.reuse, R163 ;  /* 0x000000a3349b7221 */ /* 0x040fe20000010100 */
[----:B------:R-:W-:Y:S01]  /*a7b0*/  FADD.FTZ R163, -R52, R111 ;  /* 0x0000006f34a37221 */ /* 0x000fe20000010100 */
[----:B------:R-:W-:Y:S01]  /*a7c0*/  FMUL.FTZ R162, R151, -1.4426950216293334961 ;  /* 0xbfb8aa3b97a27820 */ /* 0x000fe20000410000 */
[----:B------:R-:W-:Y:S01]  /*a7d0*/  FMUL.FTZ R111, R154, R153 ;  /* 0x000000999a6f7220 */ /* 0x000fe20000410000 */
[----:B------:R-:W-:-:S03]  /*a7e0*/  FMUL.FTZ R18, R16, R18 ;  /* 0x0000001210127220 */ /* 0x000fc60000410000 */
[----:B------:R-:W-:Y:S01]  /*a7f0*/  FFMA.FTZ R111, R55, R111, -R122 ;  /* 0x0000006f376f7223 */ /* 0x000fe2000001087a */
[----:B------:R-:W3:Y:S03]  /*a800*/  MUFU.EX2 R162, R162 ;  /* 0x000000a200a27308 */ /* 0x000ee60000000800 */
[----:B------:R-:W-:Y:S01]  /*a810*/  FFMA.FTZ R111, R118, -R123, R111 ;  /* 0x8000007b766f7223 */ /* 0x000fe2000001006f */
[----:B--2---:R-:W-:-:S04]  /*a820*/  FADD.FTZ R160, R160, 1 ;  /* 0x3f800000a0a07421 */ /* 0x004fc80000010000 */
[----:B------:R-:W2:Y:S01]  /*a830*/  MUFU.RCP R52, R160 ;  /* 0x000000a000347308 */ /* 0x000ea20000001000 */
[----:B---3--:R-:W-:-:S07]  /*a840*/  FADD.FTZ R162, R162, 1 ;  /* 0x3f800000a2a27421 */ /* 0x008fce0000010000 */
[----:B------:R3:W4:Y:S01]  /*a850*/  MUFU.RCP R153, R162 ;  /* 0x000000a200997308 */ /* 0x0007220000001000 */
[----:B--2---:R-:W-:Y:S01]  /*a860*/  FADD.FTZ R154, -R52, 1 ;  /* 0x3f800000349a7421 */ /* 0x004fe20000010100 */
[----:B---3--:R-:W-:-:S03]  /*a870*/  SHF.L.U32 R162, R159, 0x10, RZ ;  /* 0x000000109fa27819 */ /* 0x008fc600000006ff */
[----:B------:R-:W-:Y:S01]  /*a880*/  FFMA.FTZ R119, R149, R154, 1 ;  /* 0x3f80000095777423 */ /* 0x000fe2000001009a */
[----:B------:R-:W-:-:S03]  /*a890*/  FFMA.FTZ R149, R165, R18, R58 ;  /* 0x00000012a5957223 */ /* 0x000fc6000001003a */
[----:B------:R-:W-:Y:S01]  /*a8a0*/  FMUL.FTZ R119, R52, R119 ;  /* 0x0000007734777220 */ /* 0x000fe20000410000 */
[----:B------:R-:W-:Y:S01]  /*a8b0*/  FMUL.FTZ R52, R16, R155 ;  /* 0x0000009b10347220 */ /* 0x000fe20000410000 */
[----:B------:R-:W-:Y:S01]  /*a8c0*/  FMUL.FTZ R160, R149, -1.4426950216293334961 ;  /* 0xbfb8aa3b95a07820 */ /* 0x000fe20000410000 */
[----:B----4-:R-:W-:Y:S02]  /*a8d0*/  FADD.FTZ R58, -R153, 1 ;  /* 0x3f800000993a7421 */ /* 0x010fe40000010100 */
[----:B------:R-:W-:Y:S02]  /*a8e0*/  FFMA.FTZ R161, R164, R52, R161 ;  /* 0x00000034a4a17223 */ /* 0x000fe400000100a1 */
[----:B------:R-:W-:Y:S01]  /*a8f0*/  FFMA.FTZ R58, R151, R58, 1 ;  /* 0x3f800000973a7423 */ /* 0x000fe2000001003a */
[----:B------:R-:W2:Y:S01]  /*a900*/  MUFU.EX2 R160, R160 ;  /* 0x000000a000a07308 */ /* 0x000ea20000000800 */
[----:B------:R-:W-:Y:S02]  /*a910*/  FMUL.FTZ R155, R161, -1.4426950216293334961 ;  /* 0xbfb8aa3ba19b7820 */ /* 0x000fe40000410000 */
[----:B------:R-:W-:Y:S01]  /*a920*/  FMUL.FTZ R153, R153, R58 ;  /* 0x0000003a99997220 */ /* 0x000fe20000410000 */
[----:B------:R-:W-:-:S04]  /*a930*/  FMUL.FTZ R58, R16, R163 ;  /* 0x000000a3103a7220 */ /* 0x000fc80000410000 */
[----:B------:R-:W3:Y:S01]  /*a940*/  MUFU.EX2 R155, R155 ;  /* 0x0000009b009b7308 */ /* 0x000ee20000000800 */
[----:B--2---:R-:W-:-:S07]  /*a950*/  FADD.FTZ R154, R160, 1 ;  /* 0x3f800000a09a7421 */ /* 0x004fce0000010000 */
[----:B------:R-:W2:Y:S01]  /*a960*/  MUFU.RCP R154, R154 ;  /* 0x0000009a009a7308 */ /* 0x000ea20000001000 */
[----:B---3--:R-:W-:-:S07]  /*a970*/  FADD.FTZ R151, R155, 1 ;  /* 0x3f8000009b977421 */ /* 0x008fce0000010000 */
[----:B------:R-:W3:Y:S01]  /*a980*/  MUFU.RCP R151, R151 ;  /* 0x0000009700977308 */ /* 0x000ee20000001000 */
[----:B--2---:R-:W-:-:S04]  /*a990*/  FADD.FTZ R160, -R154, 1 ;  /* 0x3f8000009aa07421 */ /* 0x004fc80000010100 */
[----:B------:R-:W-:Y:S01]  /*a9a0*/  FFMA.FTZ R163, R149, R160, 1 ;  /* 0x3f80000095a37423 */ /* 0x000fe200000100a0 */
[----:B------:R-:W-:Y:S01]  /*a9b0*/  FFMA.FTZ R149, R55, R58, R56 ;  /* 0x0000003a37957223 */ /* 0x000fe20000010038 */
[----:B---3--:R-:W-:Y:S02]  /*a9c0*/  FADD.FTZ R56, -R151, 1 ;  /* 0x3f80000097387421 */ /* 0x008fe40000010100 */
[----:B------:R-:W-:Y:S02]  /*a9d0*/  FMUL.FTZ R154, R154, R163 ;  /* 0x000000a39a9a7220 */ /* 0x000fe40000410000 */
[----:B------:R-:W-:Y:S01]  /*a9e0*/  FFMA.FTZ R56, R161, R56, 1 ;  /* 0x3f800000a1387423 */ /* 0x000fe20000010038 */
[----:B------:R-:W-:-:S03]  /*a9f0*/  FMUL.FTZ R161, R149, -1.4426950216293334961 ;  /* 0xbfb8aa3b95a17820 */ /* 0x000fc60000410000 */
[----:B------:R-:W-:Y:S01]  /*aa00*/  FMUL.FTZ R56, R151, R56 ;  /* 0x0000003897387220 */ /* 0x000fe20000410000 */
[----:B------:R-:W-:Y:S02]  /*aa10*/  SHF.L.U32 R151, R120, 0x10, RZ ;  /* 0x0000001078977819 */ /* 0x000fe400000006ff */
[----:B------:R-:W2:Y:S01]  /*aa20*/  MUFU.EX2 R161, R161 ;  /* 0x000000a100a17308 */ /* 0x000ea20000000800 */
[----:B------:R-:W-:Y:S02]  /*aa30*/  SHF.L.U32 R120, R121, 0x10, RZ ;  /* 0x0000001079787819 */ /* 0x000fe400000006ff */
[----:B------:R-:W-:-:S04]  /*aa40*/  FMUL.FTZ R151, R151, R154 ;  /* 0x0000009a97977220 */ /* 0x000fc80000410000 */
[----:B------:R-:W-:-:S04]  /*aa50*/  FFMA.FTZ R151, R165, R151, -R122 ;  /* 0x00000097a5977223 */ /* 0x000fc8000001087a */
[----:B------:R-:W-:Y:S01]  /*aa60*/  FFMA.FTZ R151, R18, -R123, R151 ;  /* 0x8000007b12977223 */ /* 0x000fe20000010097 */
[----:B------:R-:W-:Y:S01]  /*aa70*/  FMUL.FTZ R18, R16, R131 ;  /* 0x0000008310127220 */ /* 0x000fe20000410000 */
[----:B--2---:R-:W-:-:S04]  /*aa80*/  FADD.FTZ R155, R161, 1 ;  /* 0x3f800000a19b7421 */ /* 0x004fc80000010000 */
[----:B------:R-:W-:Y:S02]  /*aa90*/  F2FP.BF16.F32.PACK_AB R18, R18, R97 ;  /* 0x000000611212723e */ /* 0x000fe400000010ff */
[----:B------:R-:W2:Y:S03]  /*aaa0*/  MUFU.RCP R155, R155 ;  /* 0x0000009b009b7308 */ /* 0x000ea60000001000 */
[----:B------:R-:W-:Y:S01]  /*aab0*/  STG.E.U16 desc[UR16][R14.64+0x32000], R18 ;  /* 0x032000120e007986 */ /* 0x000fe2000c101510 */
[----:B--2---:R-:W-:-:S04]  /*aac0*/  FADD.FTZ R160, -R155, 1 ;  /* 0x3f8000009ba07421 */ /* 0x004fc80000010100 */
[----:B------:R-:W-:Y:S01]  /*aad0*/  FFMA.FTZ R149, R149, R160, 1 ;  /* 0x3f80000095957423 */ /* 0x000fe200000100a0 */
[----:B------:R-:W-:-:S03]  /*aae0*/  SHF.L.U32 R160, R157, 0x10, RZ ;  /* 0x000000109da07819 */ /* 0x000fc600000006ff */
[----:B------:R-:W-:Y:S01]  /*aaf0*/  FMUL.FTZ R155, R155, R149 ;  /* 0x000000959b9b7220 */ /* 0x000fe20000410000 */
[----:B------:R-:W-:Y:S01]  /*ab00*/  FMUL.FTZ R149, R162, R153 ;  /* 0x00000099a2957220 */ /* 0x000fe20000410000 */
[----:B------:R-:W-:Y:S01]  /*ab10*/  SHF.L.U32 R153, R158, 0x10, RZ ;  /* 0x000000109e997819 */ /* 0x000fe200000006ff */
[----:B------:R-:W-:Y:S01]  /*ab20*/  FMUL.FTZ R119, R160, R119 ;  /* 0x00000077a0777220 */ /* 0x000fe20000410000 */
[----:B------:R-:W-:Y:S01]  /*ab30*/  FMUL.FTZ R121, R120, R155 ;  /* 0x0000009b78797220 */ /* 0x000fe20000410000 */
[--C-:B------:R-:W-:Y:S02]  /*ab40*/  FFMA.FTZ R149, R17, R149, -R122.reuse ;  /* 0x0000009511957223 */ /* 0x100fe4000001087a */
[----:B------:R-:W-:Y:S01]  /*ab50*/  FMUL.FTZ R153, R153, R56 ;  /* 0x0000003899997220 */ /* 0x000fe20000410000 */
[--C-:B------:R-:W-:Y:S01]  /*ab60*/  FFMA.FTZ R121, R55, R121, -R122.reuse ;  /* 0x0000007937797223 */ /* 0x100fe2000001087a */
[--C-:B------:R-:W-:Y:S01]  /*ab70*/  FFMA.FTZ R119, R17, R119, -R122.reuse ;  /* 0x0000007711777223 */ /* 0x100fe2000001087a */
[----:B------:R-:W-:Y:S01]  /*ab80*/  FFMA.FTZ R17, R114, -R123, R115 ;  /* 0x8000007b72117223 */ /* 0x000fe20000010073 */
[----:B------:R-:W-:Y:S01]  /*ab90*/  FFMA.FTZ R164, R164, R153, -R122 ;  /* 0x00000099a4a47223 */ /* 0x000fe2000001087a */
[----:B------:R-:W-:Y:S01]  /*aba0*/  FFMA.FTZ R121, R58, -R123, R121 ;  /* 0x8000007b3a797223 */ /* 0x000fe20000010079 */
[C---:B------:R-:W-:Y:S01]  /*abb0*/  FMUL.FTZ R55, R16.reuse, R23 ;  /* 0x0000001710377220 */ /* 0x040fe20000410000 */
[C---:B------:R-:W-:Y:S01]  /*abc0*/  FMUL.FTZ R56, R16.reuse, R27 ;  /* 0x0000001b10387220 */ /* 0x040fe20000410000 */
[----:B------:R-:W-:Y:S01]  /*abd0*/  FFMA.FTZ R115, -R123, R52, R164 ;  /* 0x000000347b737223 */ /* 0x000fe200000101a4 */
[C---:B------:R-:W-:Y:S01]  /*abe0*/  FMUL.FTZ R52, R16.reuse, R25 ;  /* 0x0000001910347220 */ /* 0x040fe20000410000 */
[C---:B------:R-:W-:Y:S01]  /*abf0*/  FMUL.FTZ R58, R16.reuse, R29 ;  /* 0x0000001d103a7220 */ /* 0x040fe20000410000 */
[----:B------:R-:W-:Y:S01]  /*ac00*/  F2FP.BF16.F32.PACK_AB R42, R55, R42 ;  /* 0x0000002a372a723e */ /* 0x000fe200000010ff */
[----:B------:R-:W-:Y:S01]  /*ac10*/  FMUL.FTZ R17, R16, R17 ;  /* 0x0000001110117220 */ /* 0x000fe20000410000 */
[----:B------:R-:W-:Y:S01]  /*ac20*/  F2FP.BF16.F32.PACK_AB R61, R56, R61 ;  /* 0x0000003d383d723e */ /* 0x000fe200000010ff */
[C---:B------:R-:W-:Y:S01]  /*ac30*/  FFMA.FTZ R119, -R123.reuse, R156, R119 ;  /* 0x0000009c7b777223 */ /* 0x040fe20000010177 */
[----:B------:R-:W-:Y:S01]  /*ac40*/  F2FP.BF16.F32.PACK_AB R59, R52, R59 ;  /* 0x0000003b343b723e */ /* 0x000fe200000010ff */
[----:B------:R-:W-:Y:S01]  /*ac50*/  FFMA.FTZ R149, -R123, R110, R149 ;  /* 0x0000006e7b957223 */ /* 0x000fe20000010195 */
[----:B------:R-:W-:Y:S01]  /*ac60*/  F2FP.BF16.F32.PACK_AB R63, R58, R63 ;  /* 0x0000003f3a3f723e */ /* 0x000fe200000010ff */
[----:B------:R-:W-:Y:S01]  /*ac70*/  FMUL.FTZ R23, R16, R107 ;  /* 0x0000006b10177220 */ /* 0x000fe20000410000 */
[----:B------:R-:W-:Y:S01]  /*ac80*/  PRMT R35, R42, 0x7632, R35 ;  /* 0x000076322a237816 */ /* 0x000fe20000000023 */
[C---:B------:R-:W-:Y:S01]  /*ac90*/  FMUL.FTZ R25, R16.reuse, R111 ;  /* 0x0000006f10197220 */ /* 0x040fe20000410000 */
[----:B------:R-:W-:Y:S01]  /*aca0*/  PRMT R37, R59, 0x7632, R37 ;  /* 0x000076323b257816 */ /* 0x000fe20000000025 */
[C---:B------:R-:W-:Y:S01]  /*acb0*/  FMUL.FTZ R36, R16.reuse, R119 ;  /* 0x0000007710247220 */ /* 0x040fe20000410000 */
[----:B0-----:R-:W-:Y:S01]  /*acc0*/  PRMT R31, R61, 0x7632, R31 ;  /* 0x000076323d1f7816 */ /* 0x001fe2000000001f */
[----:B------:R0:W-:Y:S01]  /*acd0*/  STG.E.U16 desc[UR16][R14.64+0x5002], R35 ;  /* 0x005002230e007986 */ /* 0x0001e2000c101510 */
[----:B-1----:R-:W-:Y:S01]  /*ace0*/  PRMT R33, R63, 0x7632, R33 ;  /* 0x000076323f217816 */ /* 0x002fe20000000021 */
[C---:B------:R-:W-:Y:S01]  /*acf0*/  FMUL.FTZ R27, R16.reuse, R151 ;  /* 0x00000097101b7220 */ /* 0x040fe20000410000 */
[C---:B------:R-:W-:Y:S01]  /*ad00*/  FMUL.FTZ R38, R16.reuse, R115 ;  /* 0x0000007310267220 */ /* 0x040fe20000410000 */
[----:B------:R1:W-:Y:S01]  /*ad10*/  STG.E.U16 desc[UR16][R14.64+0x5006], R37 ;  /* 0x005006250e007986 */ /* 0x0003e2000c101510 */
[----:B------:R-:W-:Y:S01]  /*ad20*/  FMUL.FTZ R29, R16, R121 ;  /* 0x00000079101d7220 */ /* 0x000fe20000410000 */
[----:B------:R-:W-:Y:S01]  /*ad30*/  F2FP.BF16.F32.PACK_AB R17, R28, R17 ;  /* 0x000000111c11723e */ /* 0x000fe200000010ff */
[----:B------:R-:W-:Y:S01]  /*ad40*/  FMUL.FTZ R16, R16, R149 ;  /* 0x0000009510107220 */ /* 0x000fe20000410000 */
[----:B------:R2:W-:Y:S01]  /*ad50*/  STG.E.U16 desc[UR16][R14.64+0xa002], R31 ;  /* 0x00a0021f0e007986 */ /* 0x0005e2000c101510 */
[----:B------:R-:W-:-:S02]  /*ad60*/  F2FP.BF16.F32.PACK_AB R23, R34, R23 ;  /* 0x000000172217723e */ /* 0x000fc400000010ff */
[----:B------:R-:W-:Y:S01]  /*ad70*/  F2FP.BF16.F32.PACK_AB R25, R36, R25 ;  /* 0x000000192419723e */ /* 0x000fe200000010ff */
[----:B------:R3:W-:Y:S01]  /*ad80*/  STG.E.U16 desc[UR16][R14.64+0xa006], R33 ;  /* 0x00a006210e007986 */ /* 0x0007e2000c101510 */
[----:B0-----:R-:W-:Y:S02]  /*ad90*/  PRMT R35, R65, 0x7632, R35 ;  /* 0x0000763241237816 */ /* 0x001fe40000000023 */
[----:B------:R-:W-:Y:S01]  /*ada0*/  F2FP.BF16.F32.PACK_AB R27, R38, R27 ;  /* 0x0000001b261b723e */ /* 0x000fe200000010ff */
[----:B------:R-:W-:Y:S01]  /*adb0*/  STG.E.U16 desc[UR16][R14.64+0x3c004], R17 ;  /* 0x03c004110e007986 */ /* 0x000fe2000c101510 */
[----:B-1----:R-:W-:Y:S02]  /*adc0*/  PRMT R37, R67, 0x7632, R37 ;  /* 0x0000763243257816 */ /* 0x002fe40000000025 */
[----:B------:R-:W-:Y:S01]  /*add0*/  F2FP.BF16.F32.PACK_AB R16, R16, R29 ;  /* 0x0000001d1010723e */ /* 0x000fe200000010ff */
[----:B------:R0:W-:Y:S01]  /*ade0*/  STG.E.U16 desc[UR16][R14.64+0xf002], R35 ;  /* 0x00f002230e007986 */ /* 0x0001e2000c101510 */
[----:B--2---:R-:W-:-:S02]  /*adf0*/  PRMT R31, R69, 0x7632, R31 ;  /* 0x00007632451f7816 */ /* 0x004fc4000000001f */
[----:B---3--:R-:W-:Y:S01]  /*ae00*/  PRMT R33, R71, 0x7632, R33 ;  /* 0x0000763247217816 */ /* 0x008fe20000000021 */
[----:B------:R1:W-:Y:S04]  /*ae10*/  STG.E.U16 desc[UR16][R14.64+0xf006], R37 ;  /* 0x00f006250e007986 */ /* 0x0003e8000c101510 */
[----:B------:R2:W-:Y:S01]  /*ae20*/  STG.E.U16 desc[UR16][R14.64+0x14002], R31 ;  /* 0x0140021f0e007986 */ /* 0x0005e2000c101510 */
[----:B0-----:R-:W-:-:S03]  /*ae30*/  PRMT R35, R73, 0x7632, R35 ;  /* 0x0000763249237816 */ /* 0x001fc60000000023 */
[----:B------:R0:W-:Y:S01]  /*ae40*/  STG.E.U16 desc[UR16][R14.64+0x14006], R33 ;  /* 0x014006210e007986 */ /* 0x0001e2000c101510 */
[----:B-1----:R-:W-:-:S03]  /*ae50*/  PRMT R37, R75, 0x7632, R37 ;  /* 0x000076324b257816 */ /* 0x002fc60000000025 */
[----:B------:R1:W-:Y:S01]  /*ae60*/  STG.E.U16 desc[UR16][R14.64+0x19002], R35 ;  /* 0x019002230e007986 */ /* 0x0003e2000c101510 */
[----:B--2---:R-:W-:-:S03]  /*ae70*/  PRMT R31, R77, 0x7632, R31 ;  /* 0x000076324d1f7816 */ /* 0x004fc6000000001f */
[----:B------:R2:W-:Y:S01]  /*ae80*/  STG.E.U16 desc[UR16][R14.64+0x19006], R37 ;  /* 0x019006250e007986 */ /* 0x0005e2000c101510 */
[----:B0-----:R-:W-:-:S03]  /*ae90*/  PRMT R33, R79, 0x7632, R33 ;  /* 0x000076324f217816 */ /* 0x001fc60000000021 */
[----:B------:R0:W-:Y:S04]  /*aea0*/  STG.E.U16 desc[UR16][R14.64+0x1e002], R31 ;  /* 0x01e0021f0e007986 */ /* 0x0001e8000c101510 */
[----:B------:R3:W-:Y:S01]  /*aeb0*/  STG.E.U16 desc[UR16][R14.64+0x1e006], R33 ;  /* 0x01e006210e007986 */ /* 0x0007e2000c101510 */
[----:B-1----:R-:W-:Y:S02]  /*aec0*/  PRMT R35, R81, 0x7632, R35 ;  /* 0x0000763251237816 */ /* 0x002fe40000000023 */
[----:B--2---:R-:W-:Y:S01]  /*aed0*/  PRMT R37, R85, 0x7632, R37 ;  /* 0x0000763255257816 */ /* 0x004fe20000000025 */
[----:B------:R-:W-:Y:S01]  /*aee0*/  STG.E.U16 desc[UR16][R14.64+0x5000], R42 ;  /* 0x0050002a0e007986 */ /* 0x000fe2000c101510 */
[----:B0-----:R-:W-:-:S03]  /*aef0*/  PRMT R31, R89, 0x7632, R31 ;  /* 0x00007632591f7816 */ /* 0x001fc6000000001f */
[----:B------:R0:W-:Y:S01]  /*af00*/  STG.E.U16 desc[UR16][R14.64+0x23002], R35 ;  /* 0x023002230e007986 */ /* 0x0001e2000c101510 */
[----:B---3--:R-:W-:-:S03]  /*af10*/  PRMT R33, R95, 0x7632, R33 ;  /* 0x000076325f217816 */ /* 0x008fc60000000021 */
[----:B------:R1:W-:Y:S04]  /*af20*/  STG.E.U16 desc[UR16][R14.64+0x23006], R37 ;  /* 0x023006250e007986 */ /* 0x0003e8000c101510 */
[----:B------:R2:W-:Y:S01]  /*af30*/  STG.E.U16 desc[UR16][R14.64+0x28002], R31 ;  /* 0x0280021f0e007986 */ /* 0x0005e2000c101510 */
[----:B0-----:R-:W-:-:S03]  /*af40*/  PRMT R35, R91, 0x7632, R35 ;  /* 0x000076325b237816 */ /* 0x001fc60000000023 */
[----:B------:R0:W-:Y:S01]  /*af50*/  STG.E.U16 desc[UR16][R14.64+0x28006], R33 ;  /* 0x028006210e007986 */ /* 0x0001e2000c101510 */
[----:B-1----:R-:W-:-:S03]  /*af60*/  PRMT R37, R18, 0x7632, R37 ;  /* 0x0000763212257816 */ /* 0x002fc60000000025 */
[----:B------:R1:W-:Y:S01]  /*af70*/  STG.E.U16 desc[UR16][R14.64+0x2d002], R35 ;  /* 0x02d002230e007986 */ /* 0x0003e2000c101510 */
[----:B------:R-:W-:Y:S02]  /*af80*/  PRMT R18, R26, 0x7632, R18 ;  /* 0x000076321a127816 */ /* 0x000fe40000000012 */
[----:B--2---:R-:W-:Y:S01]  /*af90*/  PRMT R31, R99, 0x7632, R31 ;  /* 0x00007632631f7816 */ /* 0x004fe2000000001f */
[----:B------:R-:W-:Y:S01]  /*afa0*/  STG.E.U16 desc[UR16][R14.64+0x5004], R59 ;  /* 0x0050043b0e007986 */ /* 0x000fe2000c101510 */
[----:B0-----:R-:W-:-:S03]  /*afb0*/  PRMT R33, R20, 0x7632, R33 ;  /* 0x0000763214217816 */ /* 0x001fc60000000021 */
[----:B------:R0:W-:Y:S01]  /*afc0*/  STG.E.U16 desc[UR16][R14.64+0x2d006], R31 ;  /* 0x02d0061f0e007986 */ /* 0x0001e2000c101510 */
[----:B------:R-:W-:Y:S02]  /*afd0*/  PRMT R20, R17, 0x7632, R20 ;  /* 0x0000763211147816 */ /* 0x000fe40000000014 */
[----:B-1----:R-:W-:Y:S01]  /*afe0*/  PRMT R35, R22, 0x7632, R35 ;  /* 0x0000763216237816 */ /* 0x002fe20000000023 */
[----:B------:R1:W-:Y:S01]  /*aff0*/  STG.E.U16 desc[UR16][R14.64+0x3c002], R18 ;  /* 0x03c002120e007986 */ /* 0x0003e2000c101510 */
[----:B------:R-:W-:Y:S02]  /*b000*/  PRMT R22, R19, 0x7632, R22 ;  /* 0x0000763213167816 */ /* 0x000fe40000000016 */
[----:B------:R-:W-:Y:S01]  /*b010*/  PRMT R17, R25, 0x7632, R17 ;  /* 0x0000763219117816 */ /* 0x000fe20000000011 */
[----:B------:R2:W-:Y:S01]  /*b020*/  STG.E.U16 desc[UR16][R14.64+0x3c006], R20 ;  /* 0x03c006140e007986 */ /* 0x0005e2000c101510 */
[----:B------:R-:W-:Y:S02]  /*b030*/  PRMT R19, R27, 0x7632, R19 ;  /* 0x000076321b137816 */ /* 0x000fe40000000013 */
[----:B0-----:R-:W-:Y:S01]  /*b040*/  PRMT R31, R24, 0x7632, R31 ;  /* 0x00007632181f7816 */ /* 0x001fe2000000001f */
[----:B------:R3:W-:Y:S01]  /*b050*/  STG.E.U16 desc[UR16][R14.64+0xa000], R61 ;  /* 0x00a0003d0e007986 */ /* 0x0007e2000c101510 */
[----:B------:R-:W-:-:S02]  /*b060*/  PRMT R24, R23, 0x7632, R24 ;  /* 0x0000763217187816 */ /* 0x000fc40000000018 */
[----:B-1----:R-:W-:Y:S01]  /*b070*/  PRMT R18, R21, 0x7632, R18 ;  /* 0x0000763215127816 */ /* 0x002fe20000000012 */
[----:B------:R3:W-:Y:S01]  /*b080*/  STG.E.U16 desc[UR16][R14.64+0xa004], R63 ;  /* 0x00a0043f0e007986 */ /* 0x0007e2000c101510 */
[----:B--2---:R-:W-:-:S03]  /*b090*/  PRMT R20, R16, 0x7632, R20 ;  /* 0x0000763210147816 */ /* 0x004fc60000000014 */
        /* <DEDUP_REMOVED lines=15> */
.L_x_1072:
[----:B0-----:R-:W0:Y:S01]  /*b190*/  S2R R2, SR_CTAID.Y ;  /* 0x0000000000027919 */ /* 0x001e220000002600 */
[----:B------:R-:W1:Y:S01]  /*b1a0*/  S2R R5, SR_CTAID.X ;  /* 0x0000000000057919 */ /* 0x000e620000002500 */
[C---:B0-----:R-:W-:Y:S02]  /*b1b0*/  LOP3.LUT R3, R2.reuse, 0x7, RZ, 0xc0, !PT ;  /* 0x0000000702037812 */ /* 0x041fe400078ec0ff */
[----:B-1----:R-:W-:-:S03]  /*b1c0*/  LEA.HI R2, R2, R5, RZ, 0x1d ;  /* 0x0000000502027211 */ /* 0x002fc600078fe8ff */
[----:B------:R-:W-:-:S05]  /*b1d0*/  IMAD R3, R3, 0x140, RZ ;  /* 0x0000014003037824 */ /* 0x000fca00078e02ff */
[----:B------:R-:W-:Y:S02]  /*b1e0*/  LEA R26, R2, R3, 0x5 ;  /* 0x00000003021a7211 */ /* 0x000fe400078e28ff */
[----:B------:R-:W-:-:S04]  /*b1f0*/  IADD3 R13, R3, 0x140, RZ ;  /* 0x00000140030d7810 */ /* 0x000fc80007ffe0ff */
[----:B------:R-:W-:-:S13]  /*b200*/  ISETP.GE.AND P0, PT, R26, R13, PT ;  /* 0x0000000d1a00720c */ /* 0x000fda0003f06270 */
[----:B------:R-:W-:Y:S05]  /*b210*/  @P0 EXIT ;  /* 0x000000000000094d */ /* 0x000fea0003800000 */
[----:B------:R-:W0:Y:S01]  /*b220*/  S2R R12, SR_TID.X ;  /* 0x00000000000c7919 */ /* 0x000e220000002100 */
[----:B------:R-:W1:Y:S01]  /*b230*/  S2UR UR7, SR_CgaCtaId ;  /* 0x00000000000779c3 */ /* 0x000e620000008800 */
[----:B------:R-:W-:Y:S01]  /*b240*/  ULDC.64 UR4, c[0x0][0x258] ;  /* 0x0000960000047ab9 */ /* 0x000fe20000000a00 */
[----:B------:R-:W-:Y:S01]  /*b250*/  UMOV UR6, 0x400 ;  /* 0x0000040000067882 */ /* 0x000fe20000000000 */
[----:B------:R-:W-:Y:S01]  /*b260*/  LOP3.LUT R5, RZ, UR4, RZ, 0x33, !PT ;  /* 0x00000004ff057c12 */ /* 0x000fe2000f8e33ff */
[----:B------:R-:W-:Y:S01]  /*b270*/  UISETP.LT.U32.AND UP0, UPT, UR4, 0x12, UPT ;  /* 0x000000120400788c */ /* 0x000fe2000bf01070 */
[----:B---3--:R-:W-:Y:S01]  /*b280*/  LOP3.LUT R18, RZ, UR5, RZ, 0x33, !PT ;  /* 0x00000005ff127c12 */ /* 0x008fe2000f8e33ff */
[----:B------:R-:W-:Y:S01]  /*b290*/  ULDC.64 UR8, c[0x0][0x260] ;  /* 0x0000980000087ab9 */ /* 0x000fe20000000a00 */
[----:B------:R-:W-:Y:S01]  /*b2a0*/  ISETP.GT.U32.AND P0, PT, R5, -0x13, PT ;  /* 0xffffffed0500780c */ /* 0x000fe20003f04070 */
[----:B------:R-:W-:Y:S01]  /*b2b0*/  UISETP.LT.AND.EX UP0, UPT, UR5, URZ, UPT, UP0 ;  /* 0x0000003f0500728c */ /* 0x000fe2000bf01300 */
[----:B------:R-:W-:-:S02]  /*b2c0*/  MOV R7, 0xffffffff ;  /* 0xffffffff00077802 */ /* 0x000fc40000000f00 */
[C---:B------:R-:W-:Y:S01]  /*b2d0*/  ISETP.GT.AND.EX P0, PT, R18.reuse, -0x1, PT, P0 ;  /* 0xffffffff1200780c */ /* 0x040fe20003f04300 */
[----:B------:R-:W-:Y:S02]  /*b2e0*/  USEL UR4, UR4, 0x12, UP0 ;  /* 0x0000001204047887 */ /* 0x000fe40008000000 */
[----:B------:R-:W-:Y:S01]  /*b2f0*/  USEL UR5, UR5, URZ, UP0 ;  /* 0x0000003f05057287 */ /* 0x000fe20008000000 */
[----:B------:R-:W-:Y:S02]  /*b300*/  SEL R5, R5, 0xffffffed, P0 ;  /* 0xffffffed05057807 */ /* 0x000fe40000000000 */
[----:B------:R-:W-:-:S03]  /*b310*/  SEL R18, R18, 0xffffffff, P0 ;  /* 0xffffffff12127807 */ /* 0x000fc60000000000 */
[----:B------:R-:W-:Y:S01]  /*b320*/  MOV R11, UR5 ;  /* 0x00000005000b7c02 */ /* 0x000fe20008000f00 */
[----:B------:R-:W-:Y:S01]  /*b330*/  ULDC UR5, c[0x0][0x220] ;  /* 0x0000880000057ab9 */ /* 0x000fe20000000800 */
[----:B-1----:R-:W-:Y:S01]  /*b340*/  ULEA UR6, UR7, UR6, 0x18 ;  /* 0x0000000607067291 */ /* 0x002fe2000f8ec03f */
[--C-:B0-----:R-:W-:Y:S02]  /*b350*/  SHF.R.U32.HI R0, RZ, 0x4, R12.reuse ;  /* 0x00000004ff007819 */ /* 0x101fe4000001160c */
[C---:B------:R-:W-:Y:S02]  /*b360*/  SHF.L.U32 R4, R12.reuse, 0x7, RZ ;  /* 0x000000070c047819 */ /* 0x040fe400000006ff */
[----:B------:R-:W-:Y:S02]  /*b370*/  SHF.R.U32.HI R14, RZ, 0x5, R12 ;  /* 0x00000005ff0e7819 */ /* 0x000fe4000001160c */
[----:B------:R-:W-:Y:S02]  /*b380*/  SHF.L.U32 R19, R12, 0x1, RZ ;  /* 0x000000010c137819 */ /* 0x000fe400000006ff */
[----:B------:R-:W-:-:S02]  /*b390*/  LOP3.LUT R4, R4, 0x780, RZ, 0xc0, !PT ;  /* 0x0000078004047812 */ /* 0x000fc400078ec0ff */
[----:B------:R-:W-:Y:S02]  /*b3a0*/  IADD3 R22, R0, 0x28, RZ ;  /* 0x0000002800167810 */ /* 0x000fe40007ffe0ff */
[----:B------:R-:W-:Y:S02]  /*b3b0*/  IADD3 R15, R3, R0, RZ ;  /* 0x00000000030f7210 */ /* 0x000fe40007ffe0ff */
[C---:B------:R-:W-:Y:S02]  /*b3c0*/  SHF.L.U32 R3, R14.reuse, 0x1, RZ ;  /* 0x000000010e037819 */ /* 0x040fe400000006ff */
[----:B------:R-:W-:Y:S02]  /*b3d0*/  IADD3 R16, P0, P1, -R14, -0x2, -R5 ;  /* 0xfffffffe0e107810 */ /* 0x000fe4000791e905 */
[----:B------:R-:W-:Y:S02]  /*b3e0*/  IADD3 R4, R4, UR6, RZ ;  /* 0x0000000604047c10 */ /* 0x000fe4000fffe0ff */
[----:B------:R-:W-:-:S02]  /*b3f0*/  LOP3.LUT R5, R22, 0x1e, R19, 0x78, !PT ;  /* 0x0000001e16057812 */ /* 0x000fc400078e7813 */
[----:B------:R-:W-:Y:S02]  /*b400*/  IADD3 R20, R0, 0x14, RZ ;  /* 0x0000001400147810 */ /* 0x000fe40007ffe0ff */
[----:B------:R-:W-:Y:S02]  /*b410*/  LEA R15, R2, R15, 0x5 ;  /* 0x0000000f020f7211 */ /* 0x000fe400078e28ff */
[----:B------:R-:W-:Y:S02]  /*b420*/  LEA R2, R14, UR6, 0x7 ;  /* 0x000000060e027c11 */ /* 0x000fe4000f8e38ff */
[----:B------:R-:W-:Y:S02]  /*b430*/  LOP3.LUT R3, R3, 0x1f, R12, 0x78, !PT ;  /* 0x0000001f03037812 */ /* 0x000fe400078e780c */
[----:B------:R-:W-:Y:S02]  /*b440*/  IADD3.X R18, R7, -0x1, ~R18, P0, P1 ;  /* 0xffffffff07127810 */ /* 0x000fe400007e2c12 */
[----:B------:R-:W-:Y:S01]  /*b450*/  LEA R24, R5, R4, 0x2 ;  /* 0x0000000405187211 */ /* 0x000fe200078e10ff */
[----:B------:R-:W-:Y:S01]  /*b460*/  HFMA2.MMA R5, -RZ, RZ, 0, 0 ;  /* 0x00000000ff057435 */ /* 0x000fe200000001ff */
[----:B------:R-:W-:-:S02]  /*b470*/  LOP3.LUT R21, R0, 0x1e, R19, 0x78, !PT ;  /* 0x0000001e00157812 */ /* 0x000fc400078e7813 */
[----:B------:R-:W-:Y:S02]  /*b480*/  LOP3.LUT R23, R20, 0x1e, R19, 0x78, !PT ;  /* 0x0000001e14177812 */ /* 0x000fe400078e7813 */
[----:B------:R-:W-:Y:S01]  /*b490*/  LEA R17, R3, R2, 0x2 ;  /* 0x0000000203117211 */ /* 0x000fe200078e10ff */
[----:B------:R-:W-:Y:S01]  /*b4a0*/  IMAD.WIDE.U32 R2, R18, -0x33333333, RZ ;  /* 0xcccccccd12027825 */ /* 0x000fe200078e00ff */
[-C--:B------:R-:W-:Y:S02]  /*b4b0*/  LEA R21, R21, R4.reuse, 0x2 ;  /* 0x0000000415157211 */ /* 0x080fe400078e10ff */
[----:B------:R-:W-:Y:S02]  /*b4c0*/  LEA R23, R23, R4, 0x2 ;  /* 0x0000000417177211 */ /* 0x000fe400078e10ff */
[----:B------:R-:W-:Y:S01]  /*b4d0*/  LOP3.LUT R4, R19, 0x3e, RZ, 0xc0, !PT ;  /* 0x0000003e13047812 */ /* 0x000fe200078ec0ff */
[----:B------:R-:W-:Y:S01]  /*b4e0*/  IMAD.WIDE.U32 R6, P0, R16, -0x33333334, R2 ;  /* 0xcccccccc10067825 */ /* 0x000fe20007800002 */
[----:B------:R-:W-:-:S02]  /*b4f0*/  LOP3.LUT R8, RZ, R0, RZ, 0x33, !PT ;  /* 0x00000000ff087212 */ /* 0x000fc400078e33ff */
[----:B------:R-:W-:Y:S01]  /*b500*/  VIMNMX.U32 R25, R20, 0x20, !PT ;  /* 0x0000002014197848 */ /* 0x000fe20007fe0000 */
[----:B------:R-:W-:Y:S01]  /*b510*/  IMAD.WIDE.U32 R2, R16, -0x33333333, RZ ;  /* 0xcccccccd10027825 */ /* 0x000fe200078e00ff */
[----:B------:R-:W-:Y:S02]  /*b520*/  IADD3.X R9, RZ, RZ, RZ, P0, !PT ;  /* 0x000000ffff097210 */ /* 0x000fe400007fe4ff */
[----:B------:R-:W-:Y:S01]  /*b530*/  IADD3 R25, R25, R8, RZ ;  /* 0x0000000819197210 */ /* 0x000fe20007ffe0ff */
[----:B------:R-:W-:Y:S01]  /*b540*/  IMAD.WIDE R4, R26, 0x2, R4 ;  /* 0x000000021a047825 */ /* 0x000fe200078e0204 */
[----:B------:R-:W-:Y:S02]  /*b550*/  IADD3 RZ, P1, R3, R6, RZ ;  /* 0x0000000603ff7210 */ /* 0x000fe40007f3e0ff */
[----:B------:R-:W-:Y:S01]  /*b560*/  MOV R8, R7 ;  /* 0x0000000700087202 */ /* 0x000fe20000000f00 */
[----:B------:R-:W-:Y:S01]  /*b570*/  IMAD.WIDE.U32 R2, R25, -0x33333333, RZ ;  /* 0xcccccccd19027825 */ /* 0x000fe200078e00ff */
[----:B------:R-:W-:Y:S01]  /*b580*/  ISETP.LT.U32.AND P0, PT, R14, UR4, PT ;  /* 0x000000040e007c0c */ /* 0x000fe2000bf01070 */
[----:B------:R-:W-:Y:S01]  /*b590*/  ULDC UR4, c[0x0][0x218] ;  /* 0x0000860000047ab9 */ /* 0x000fe20000000800 */
[----:B------:R-:W-:Y:S01]  /*b5a0*/  LEA R28, P3, R4, UR8, 0x2 ;  /* 0x00000008041c7c11 */ /* 0x000fe2000f8610ff */
[----:B------:R-:W-:Y:S01]  /*b5b0*/  IMAD.WIDE.U32 R6, R14, 0x1400, R4 ;  /* 0x000014000e067825 */ /* 0x000fe200078e0004 */
[----:B------:R-:W-:-:S02]  /*b5c0*/  ISETP.GT.AND.EX P0, PT, R11, RZ, PT, P0 ;  /* 0x000000ff0b00720c */ /* 0x000fc40003f04300 */
[----:B------:R-:W-:Y:S01]  /*b5d0*/  LEA.HI.X R27, R4, UR9, R5, 0x2, P3 ;  /* 0x00000009041b7c11 */ /* 0x000fe200098f1405 */
[----:B------:R-:W-:Y:S01]  /*b5e0*/  IMAD.WIDE.U32.X R8, R18, -0x33333334, R8, P1 ;  /* 0xcccccccc12087825 */ /* 0x000fe200008e0408 */
[C---:B------:R-:W-:Y:S01]  /*b5f0*/  LEA R10, P2, R6.reuse, UR8, 0x2 ;  /* 0x00000008060a7c11 */ /* 0x040fe2000f8410ff */
[----:B------:R-:W0:Y:S01]  /*b600*/  LDC.64 R4, c[0x0][0x218] ;  /* 0x00008600ff047b82 */ /* 0x000e220000000a00 */
[----:B------:R-:W-:Y:S02]  /*b610*/  LEA.HI R36, R3, 0x1, RZ, 0x1c ;  /* 0x0000000103247811 */ /* 0x000fe400078fe0ff */
[----:B------:R-:W-:Y:S02]  /*b620*/  LEA.HI.X R11, R6, UR9, R7, 0x2, P2 ;  /* 0x00000009060b7c11 */ /* 0x000fe400090f1407 */
[----:B------:R-:W-:Y:S02]  /*b630*/  SHF.R.U64 R35, R8, 0x3, R9 ;  /* 0x0000000308237819 */ /* 0x000fe40000001209 */
[C---:B------:R-:W-:Y:S01]  /*b640*/  IADD3 R34, P1, R14.reuse, 0xa, RZ ;  /* 0x0000000a0e227810 */ /* 0x040fe20007f3e0ff */
[----:B------:R-:W1:Y:S01]  /*b650*/  LDC R9, c[0x0][0x21c] ;  /* 0x00008700ff097b82 */ /* 0x000e620000000800 */
[----:B------:R-:W-:-:S02]  /*b660*/  IADD3 R33, P2, R14, 0x14, RZ ;  /* 0x000000140e217810 */ /* 0x000fc40007f5e0ff */
[----:B------:R-:W-:Y:S02]  /*b670*/  IADD3.X R31, RZ, RZ, RZ, P1, !PT ;  /* 0x000000ffff1f7210 */ /* 0x000fe40000ffe4ff */
[----:B------:R-:W-:Y:S02]  /*b680*/  IADD3.X R30, RZ, RZ, RZ, P2, !PT ;  /* 0x000000ffff1e7210 */ /* 0x000fe400017fe4ff */
[----:B------:R-:W-:Y:S01]  /*b690*/  IADD3 R51, P3, R14, 0x1e, RZ ;  /* 0x0000001e0e337810 */ /* 0x000fe20007f7e0ff */
[----:B------:R-:W2:Y:S01]  /*b6a0*/  LDC R7, c[0x0][0x224] ;  /* 0x00008900ff077b82 */ /* 0x000ea20000000800 */
[----:B------:R-:W-:Y:S02]  /*b6b0*/  IADD3 R28, P2, R28, 0x65200, RZ ;  /* 0x000652001c1c7810 */ /* 0x000fe40007f5e0ff */
[----:B------:R-:W-:Y:S02]  /*b6c0*/  IADD3 R10, P1, R10, 0x33200, RZ ;  /* 0x000332000a0a7810 */ /* 0x000fe40007f3e0ff */
[----:B------:R-:W-:-:S02]  /*b6d0*/  IADD3 R35, R35, 0x1, RZ ;  /* 0x0000000123237810 */ /* 0x000fc40007ffe0ff */
[----:B------:R-:W-:Y:S01]  /*b6e0*/  LOP3.LUT R52, R12, 0xf, RZ, 0xc0, !PT ;  /* 0x0000000f0c347812 */ /* 0x000fe200078ec0ff */
[----:B------:R-:W3:Y:S01]  /*b6f0*/  LDC.64 R2, c[0x0][0x220] ;  /* 0x00008800ff027b82 */ /* 0x000ee20000000a00 */
[----:B------:R-:W-:Y:S02]  /*b700*/  MOV R8, UR4 ;  /* 0x0000000400087c02 */ /* 0x000fe40008000f00 */
[----:B------:R-:W-:Y:S02]  /*b710*/  MOV R6, UR5 ;  /* 0x0000000500067c02 */ /* 0x000fe40008000f00 */
[----:B------:R-:W-:Y:S02]  /*b720*/  IADD3 R32, R0, 0x3c, RZ ;  /* 0x0000003c00207810 */ /* 0x000fe40007ffe0ff */
[----:B------:R-:W-:Y:S02]  /*b730*/  IADD3.X R50, RZ, RZ, RZ, P3, !PT ;  /* 0x000000ffff327210 */ /* 0x000fe40001ffe4ff */
[----:B------:R-:W-:-:S02]  /*b740*/  IADD3 R29, R15, 0x14, RZ ;  /* 0x000000140f1d7810 */ /* 0x000fc40007ffe0ff */
[----:B------:R-:W-:Y:S02]  /*b750*/  IADD3.X R27, RZ, R27, RZ, P2, !PT ;  /* 0x0000001bff1b7210 */ /* 0x000fe400017fe4ff */
[----:B------:R-:W-:Y:S02]  /*b760*/  LOP3.LUT R36, R36, 0x3, RZ, 0xc0, !PT ;  /* 0x0000000324247812 */ /* 0x000fe400078ec0ff */
[----:B------:R-:W-:Y:S02]  /*b770*/  IADD3.X R11, RZ, R11, RZ, P1, !PT ;  /* 0x0000000bff0b7210 */ /* 0x000fe40000ffe4ff */
[----:B------:R-:W-:-:S07]  /*b780*/  LOP3.LUT R35, R35, 0x3, RZ, 0xc0, !PT ;  /* 0x0000000323237812 */ /* 0x000fce00078ec0ff */
.L_x_1097:
[----:B------:R-:W-:Y:S01]  /*b790*/  BSSY B0, `(.L_x_1083) ;  /* 0x0000035000007945 */ /* 0x000fe20003800000 */
[----:B0---4-:R-:W-:Y:S02]  /*b7a0*/  MOV R37, RZ ;  /* 0x000000ff00257202 */ /* 0x011fe40000000f00 */
[----:B------:R-:W-:Y:S01]  /*b7b0*/  MOV R40, RZ ;  /* 0x000000ff00287202 */ /* 0x000fe20000000f00 */
[----:B------:R-:W-:Y:S06]  /*b7c0*/  @!P0 BRA `(.L_x_1084) ;  /* 0x0000000000c48947 */ /* 0x000fec0003800000 */
[----:B------:R-:W-:Y:S01]  /*b7d0*/  ISETP.NE.U32.AND P2, PT, R35, RZ, PT ;  /* 0x000000ff2300720c */ /* 0x000fe20003f45070 */
[----:B------:R-:W-:Y:S01]  /*b7e0*/  BSSY B1, `(.L_x_1085) ;  /* 0x000001d000017945 */ /* 0x000fe20003800000 */
[----:B------:R-:W-:Y:S01]  /*b7f0*/  ISETP.GE.U32.AND P1, PT, R16, 0x1e, PT ;  /* 0x0000001e1000780c */ /* 0x000fe20003f26070 */
[----:B------:R-:W-:Y:S01]  /*b800*/  HFMA2.MMA R40, -RZ, RZ, 0, 0 ;  /* 0x00000000ff287435 */ /* 0x000fe200000001ff */
[----:B------:R-:W-:Y:S01]  /*b810*/  ISETP.NE.AND.EX P2, PT, RZ, RZ, PT, P2 ;  /* 0x000000ffff00720c */ /* 0x000fe20003f45320 */
[----:B------:R-:W-:Y:S01]  /*b820*/  HFMA2.MMA R38, -RZ, RZ, 0, 0 ;  /* 0x00000000ff267435 */ /* 0x000fe200000001ff */
[----:B------:R-:W-:Y:S02]  /*b830*/  ISETP.GE.U32.AND.EX P1, PT, R18, RZ, PT, P1 ;  /* 0x000000ff1200720c */ /* 0x000fe40003f26110 */
[----:B------:R-:W-:Y:S02]  /*b840*/  MOV R41, R14 ;  /* 0x0000000e00297202 */ /* 0x000fe40000000f00 */
[----:B------:R-:W-:-:S07]  /*b850*/  MOV R37, RZ ;  /* 0x000000ff00257202 */ /* 0x000fce0000000f00 */
[----:B------:R-:W-:Y:S05]  /*b860*/  @!P2 BRA `(.L_x_1086) ;  /* 0x000000000050a947 */ /* 0x000fea0003800000 */
[----:B------:R-:W4:Y:S01]  /*b870*/  LDG.E.64 R38, desc[UR16][R10.64+-0x32000] ;  /* 0xfce000100a267981 */ /* 0x000f22000c1e1b00 */
[----:B------:R-:W-:Y:S02]  /*b880*/  ISETP.NE.U32.AND P2, PT, R35, 0x1, PT ;  /* 0x000000012300780c */ /* 0x000fe40003f45070 */
[----:B------:R-:W-:Y:S02]  /*b890*/  MOV R41, R34 ;  /* 0x0000002200297202 */ /* 0x000fe40000000f00 */
[----:B------:R-:W-:Y:S01]  /*b8a0*/  ISETP.NE.AND.EX P2, PT, RZ, RZ, PT, P2 ;  /* 0x000000ffff00720c */ /* 0x000fe20003f45320 */
[----:B----4-:R-:W-:Y:S01]  /*b8b0*/  FADD.FTZ R37, RZ, R38 ;  /* 0x00000026ff257221 */ /* 0x010fe20000010000 */
[----:B------:R-:W-:Y:S01]  /*b8c0*/  FADD.FTZ R40, RZ, R39 ;  /* 0x00000027ff287221 */ /* 0x000fe20000010000 */
[----:B------:R-:W-:-:S10]  /*b8d0*/  MOV R38, R31 ;  /* 0x0000001f00267202 */ /* 0x000fd40000000f00 */
[----:B------:R-:W-:Y:S05]  /*b8e0*/  @!P2 BRA `(.L_x_1086) ;  /* 0x000000000030a947 */ /* 0x000fea0003800000 */
[----:B------:R-:W-:Y:S01]  /*b8f0*/  ISETP.NE.U32.AND P2, PT, R35, 0x2, PT ;  /* 0x000000022300780c */ /* 0x000fe20003f45070 */
[----:B------:R-:W4:Y:S03]  /*b900*/  LDG.E.64 R38, desc[UR16][R10.64] ;  /* 0x000000100a267981 */ /* 0x000f26000c1e1b00 */
[----:B------:R-:W-:-:S13]  /*b910*/  ISETP.NE.AND.EX P2, PT, RZ, RZ, PT, P2 ;  /* 0x000000ffff00720c */ /* 0x000fda0003f45320 */
[----:B------:R-:W5:Y:S01]  /*b920*/  @P2 LDG.E.64 R42, desc[UR16][R10.64+0x32000] ;  /* 0x032000100a2a2981 */ /* 0x000f62000c1e1b00 */
[----:B------:R-:W-:Y:S02]  /*b930*/  MOV R41, R33 ;  /* 0x0000002100297202 */ /* 0x000fe40000000f00 */
[----:B------:R-:W-:Y:S01]  /*b940*/  @P2 MOV R41, R51 ;  /* 0x0000003300292202 */ /* 0x000fe20000000f00 */
[----:B----4-:R-:W-:Y:S01]  /*b950*/  FADD.FTZ R37, R37, R38 ;  /* 0x0000002625257221 */ /* 0x010fe20000010000 */
[----:B------:R-:W-:Y:S01]  /*b960*/  FADD.FTZ R40, R40, R39 ;  /* 0x0000002728287221 */ /* 0x000fe20000010000 */
[----:B------:R-:W-:Y:S02]  /*b970*/  MOV R38, R30 ;  /* 0x0000001e00267202 */ /* 0x000fe40000000f00 */
[----:B------:R-:W-:Y:S01]  /*b980*/  @P2 MOV R38, R50 ;  /* 0x0000003200262202 */ /* 0x000fe20000000f00 */
[----:B-----5:R-:W-:Y:S01]  /*b990*/  @P2 FADD.FTZ R37, R37, R42 ;  /* 0x0000002a25252221 */ /* 0x020fe20000010000 */
[----:B------:R-:W-:-:S07]  /*b9a0*/  @P2 FADD.FTZ R40, R40, R43 ;  /* 0x0000002b28282221 */ /* 0x000fce0000010000 */
.L_x_1086:
[----:B------:R-:W-:Y:S05]  /*b9b0*/  BSYNC B1 ;  /* 0x0000000000017941 */ /* 0x000fea0003800000 */
.L_x_1085:
[----:B------:R-:W-:Y:S05]  /*b9c0*/  @!P1 BRA `(.L_x_1084) ;  /* 0x0000000000449947 */ /* 0x000fea0003800000 */
[----:B------:R-:W-:Y:S01]  /*b9d0*/  IMAD R43, R38, 0x5000, RZ ;  /* 0x00005000262b7824 */ /* 0x000fe200078e02ff */
[----:B------:R-:W-:Y:S02]  /*b9e0*/  MOV R38, R28 ;  /* 0x0000001c00267202 */ /* 0x000fe40000000f00 */
[----:B------:R-:W-:-:S03]  /*b9f0*/  MOV R39, R27 ;  /* 0x0000001b00277202 */ /* 0x000fc60000000f00 */
[----:B------:R-:W-:-:S05]  /*ba00*/  IMAD.WIDE.U32 R38, R41, 0x5000, R38 ;  /* 0x0000500029267825 */ /* 0x000fca00078e0026 */
[----:B------:R-:W-:-:S05]  /*ba10*/  IADD3 R39, R39, R43, RZ ;  /* 0x0000002b27277210 */ /* 0x000fca0007ffe0ff */
[----:B------:R-:W4:Y:S04]  /*ba20*/  LDG.E.64 R42, desc[UR16][R38.64+-0x64000] ;  /* 0xf9c00010262a7981 */ /* 0x000f28000c1e1b00 */
[----:B------:R-:W5:Y:S04]  /*ba30*/  LDG.E.64 R44, desc[UR16][R38.64+-0x32000] ;  /* 0xfce00010262c7981 */ /* 0x000f68000c1e1b00 */
[----:B------:R-:W2:Y:S04]  /*ba40*/  LDG.E.64 R46, desc[UR16][R38.64] ;  /* 0x00000010262e7981 */ /* 0x000ea8000c1e1b00 */
[----:B------:R-:W3:Y:S01]  /*ba50*/  LDG.E.64 R48, desc[UR16][R38.64+0x32000] ;  /* 0x0320001026307981 */ /* 0x000ee2000c1e1b00 */
[----:B----4-:R-:W-:Y:S01]  /*ba60*/  FADD.FTZ R37, R37, R42 ;  /* 0x0000002a25257221 */ /* 0x010fe20000010000 */
[----:B------:R-:W-:-:S03]  /*ba70*/  FADD.FTZ R40, R40, R43 ;  /* 0x0000002b28287221 */ /* 0x000fc60000010000 */
[----:B-----5:R-:W-:Y:S01]  /*ba80*/  FADD.FTZ R37, R37, R44 ;  /* 0x0000002c25257221 */ /* 0x020fe20000010000 */
[----:B------:R-:W-:-:S03]  /*ba90*/  FADD.FTZ R40, R40, R45 ;  /* 0x0000002d28287221 */ /* 0x000fc60000010000 */
[----:B--2---:R-:W-:Y:S01]  /*baa0*/  FADD.FTZ R37, R37, R46 ;  /* 0x0000002e25257221 */ /* 0x004fe20000010000 */
[----:B------:R-:W-:-:S03]  /*bab0*/  FADD.FTZ R40, R40, R47 ;  /* 0x0000002f28287221 */ /* 0x000fc60000010000 */
[----:B---3--:R-:W-:Y:S01]  /*bac0*/  FADD.FTZ R37, R37, R48 ;  /* 0x0000003025257221 */ /* 0x008fe20000010000 */
[----:B------:R-:W-:-:S07]  /*bad0*/  FADD.FTZ R40, R40, R49 ;  /* 0x0000003128287221 */ /* 0x000fce0000010000 */
.L_x_1084:
[----:B------:R-:W-:Y:S05]  /*bae0*/  BSYNC B0 ;  /* 0x0000000000007941 */ /* 0x000fea0003800000 */
.L_x_1083:
[----:B------:R-:W-:Y:S01]  /*baf0*/  ISETP.GT.U32.AND P1, PT, R12, 0x1ff, PT ;  /* 0x000001ff0c00780c */ /* 0x000fe20003f24070 */
[----:B------:R4:W-:Y:S04]  /*bb00*/  STS [R17], R37 ;  /* 0x0000002511007388 */ /* 0x0009e80000000800 */
[----:B------:R4:W-:Y:S01]  /*bb10*/  STS [R17+0x500], R40 ;  /* 0x0005002811007388 */ /* 0x0009e20000000800 */
[----:B------:R-:W-:Y:S07]  /*bb20*/  BAR.SYNC.DEFER_BLOCKING 0x0 ;  /* 0x0000000000007b1d */ /* 0x000fee0000010000 */
[----:B------:R-:W-:Y:S05]  /*bb30*/  @P1 BRA `(.L_x_1087) ;  /* 0x0000001000541947 */ /* 0x000fea0003800000 */
[----:B------:R-:W-:Y:S01]  /*bb40*/  ISETP.NE.AND P1, PT, R36, RZ, PT ;  /* 0x000000ff2400720c */ /* 0x000fe20003f25270 */
[----:B------:R-:W-:Y:S01]  /*bb50*/  BSSY B0, `(.L_x_1088) ;  /* 0x0000079000007945 */ /* 0x000fe20003800000 */
[----:B----4-:R-:W-:-:S11]  /*bb60*/  MOV R37, R0 ;  /* 0x0000000000257202 */ /* 0x010fd60000000f00 */
[----:B------:R-:W-:Y:S05]  /*bb70*/  @!P1 BRA `(.L_x_1089) ;  /* 0x0000000400d89947 */ /* 0x000fea0003800000 */
[----:B------:R-:W-:Y:S01]  /*bb80*/  ISETP.GT.U32.AND P2, PT, R52, 0x9, PT ;  /* 0x000000093400780c */ /* 0x000fe20003f44070 */
[----:B------:R-:W-:Y:S01]  /*bb90*/  HFMA2.MMA R37, -RZ, RZ, 0, 0 ;  /* 0x00000000ff257435 */ /* 0x000fe200000001ff */
[----:B------:R-:W-:Y:S01]  /*bba0*/  MOV R38, RZ ;  /* 0x000000ff00267202 */ /* 0x000fe20000000f00 */
[----:B------:R-:W-:-:S10]  /*bbb0*/  UMOV UR4, 0xffff ;  /* 0x0000ffff00047882 */ /* 0x000fd40000000000 */
[----:B------:R4:W0:Y:S04]  /*bbc0*/  @!P2 LDS R37, [R21] ;  /* 0x000000001525a984 */ /* 0x0008280000000800 */
[----:B------:R4:W0:Y:S01]  /*bbd0*/  @!P2 LDS R38, [R21+0x500] ;  /* 0x000500001526a984 */ /* 0x0008220000000800 */
[----:B------:R-:W-:Y:S05]  /*bbe0*/  BRA.DIV UR4, `(.L_x_1090) ;  /* 0x0000001204607947 */ /* 0x000fea000b800000 */
[----:B------:R-:W-:Y:S02]  /*bbf0*/  MOV R44, 0xffff ;  /* 0x0000ffff002c7802 */ /* 0x000fe40000000f00 */
[----:B------:R-:W-:Y:S02]  /*bc00*/  MOV R43, 0xffff ;  /* 0x0000ffff002b7802 */ /* 0x000fe40000000f00 */
[----:B------:R-:W-:Y:S01]  /*bc10*/  MOV R45, 0xffff ;  /* 0x0000ffff002d7802 */ /* 0x000fe20000000f00 */
[----:B0-----:R-:W0:Y:S01]  /*bc20*/  SHFL.BFLY PT, R40, R37, 0x8, 0x101f ;  /* 0x0d101f0025287f89 */ /* 0x001e2200000e0000 */
[----:B------:R-:W-:Y:S02]  /*bc30*/  MOV R46, 0xffff ;  /* 0x0000ffff002e7802 */ /* 0x000fe40000000f00 */
[----:B------:R-:W-:Y:S01]  /*bc40*/  MOV R48, 0xffff ;  /* 0x0000ffff00307802 */ /* 0x000fe20000000f00 */
[----:B------:R-:W5:Y:S01]  /*bc50*/  SHFL.BFLY PT, R39, R38, 0x8, 0x101f ;  /* 0x0d101f0026277f89 */ /* 0x000f6200000e0000 */
[----:B------:R-:W-:-:S02]  /*bc60*/  MOV R47, 0xffff ;  /* 0x0000ffff002f7802 */ /* 0x000fc40000000f00 */
[----:B------:R-:W-:Y:S01]  /*bc70*/  MOV R49, 0xffff ;  /* 0x0000ffff00317802 */ /* 0x000fe20000000f00 */
[----:B0-----:R-:W-:Y:S01]  /*bc80*/  FADD.FTZ R40, R40, R37 ;  /* 0x0000002528287221 */ /* 0x001fe20000010000 */
[----:B-----5:R-:W-:-:S04]  /*bc90*/  FADD.FTZ R39, R39, R38 ;  /* 0x0000002627277221 */ /* 0x020fc80000010000 */
[----:B------:R-:W0:Y:S01]  /*bca0*/  SHFL.BFLY PT, R41, R40, 0x4, 0x101f ;  /* 0x0c901f0028297f89 */ /* 0x000e2200000e0000 */
[----:B------:R-:W-:-:S03]  /*bcb0*/  MOV R38, 0xffff ;  /* 0x0000ffff00267802 */ /* 0x000fc60000000f00 */
[----:B------:R-:W5:Y:S01]  /*bcc0*/  SHFL.BFLY PT, R42, R39, 0x4, 0x101f ;  /* 0x0c901f00272a7f89 */ /* 0x000f6200000e0000 */
[----:B0-----:R-:W-:Y:S01]  /*bcd0*/  FADD.FTZ R41, R40, R41 ;  /* 0x0000002928297221 */ /* 0x001fe20000010000 */
[----:B-----5:R-:W-:-:S04]  /*bce0*/  FADD.FTZ R42, R39, R42 ;  /* 0x0000002a272a7221 */ /* 0x020fc80000010000 */
[----:B------:R-:W0:Y:S04]  /*bcf0*/  SHFL.BFLY PT, R44, R41, 0x2, 0x101f ;  /* 0x0c501f00292c7f89 */ /* 0x000e2800000e0000 */
[----:B------:R-:W5:Y:S01]  /*bd00*/  SHFL.BFLY PT, R37, R42, 0x2, 0x101f ;  /* 0x0c501f002a257f89 */ /* 0x000f6200000e0000 */
[----:B0-----:R-:W-:Y:S01]  /*bd10*/  FADD.FTZ R44, R41, R44 ;  /* 0x0000002c292c7221 */ /* 0x001fe20000010000 */
[----:B-----5:R-:W-:-:S04]  /*bd20*/  FADD.FTZ R37, R42, R37 ;  /* 0x000000252a257221 */ /* 0x020fc80000010000 */
[----:B------:R-:W0:Y:S04]  /*bd30*/  SHFL.BFLY PT, R43, R44, 0x1, 0x101f ;  /* 0x0c301f002c2b7f89 */ /* 0x000e2800000e0000 */
[----:B------:R0:W1:Y:S02]  /*bd40*/  SHFL.BFLY PT, R38, R37, 0x1, 0x101f ;  /* 0x0c301f0025267f89 */ /* 0x00006400000e0000 */
[----:B0-----:R-:W-:-:S07]  /*bd50*/  FADD.FTZ R43, R44, R43 ;  /* 0x0000002b2c2b7221 */ /* 0x001fce0000010000 */
.L_x_1106:
[----:B------:R-:W-:Y:S01]  /*bd60*/  ISETP.NE.AND P3, PT, R52, RZ, PT ;  /* 0x000000ff3400720c */ /* 0x000fe20003f65270 */
[----:B-1----:R-:W-:Y:S01]  /*bd70*/  FADD.FTZ R42, R37, R38 ;  /* 0x00000026252a7221 */ /* 0x002fe20000010000 */
[----:B------:R-:W-:-:S11]  /*bd80*/  ISETP.NE.AND P1, PT, R36, 0x1, PT ;  /* 0x000000012400780c */ /* 0x000fd60003f25270 */
[----:B------:R-:W-:Y:S01]  /*bd90*/  @!P3 F2FP.BF16.F32.PACK_AB R37, RZ, R43 ;  /* 0x0000002bff25b23e */ /* 0x000fe200000010ff */
[----:B------:R-:W-:Y:S01]  /*bda0*/  @!P3 IMAD.WIDE R38, R15, 0x2, R8 ;  /* 0x000000020f26b825 */ /* 0x000fe200078e0208 */
[----:B------:R-:W-:Y:S02]  /*bdb0*/  @!P3 F2FP.BF16.F32.PACK_AB R42, RZ, R42 ;  /* 0x0000002aff2ab23e */ /* 0x000fe400000010ff */
[----:B------:R-:W-:Y:S01]  /*bdc0*/  PRMT R43, R37, 0x7610, R43 ;  /* 0x00007610252b7816 */ /* 0x000fe2000000002b */
[----:B--2---:R-:W-:Y:S01]  /*bdd0*/  @!P3 IMAD.WIDE R40, R15, 0x2, R6 ;  /* 0x000000020f28b825 */ /* 0x004fe200078e0206 */
[----:B------:R-:W-:-:S03]  /*bde0*/  MOV R37, R20 ;  /* 0x0000001400257202 */ /* 0x000fc60000000f00 */
[----:B------:R0:W-:Y:S04]  /*bdf0*/  @!P3 STG.E.U16 desc[UR16][R38.64], R43 ;  /* 0x0000002b2600b986 */ /* 0x0001e8000c101510 */
[----:B------:R0:W-:Y:S01]  /*be00*/  @!P3 STG.E.U16 desc[UR16][R40.64], R42 ;  /* 0x0000002a2800b986 */ /* 0x0001e2000c101510 */
[----:B------:R-:W-:Y:S05]  /*be10*/  @!P1 BRA `(.L_x_1089) ;  /* 0x0000000400309947 */ /* 0x000fea0003800000 */
[----:B------:R-:W-:Y:S01]  /*be20*/  HFMA2.MMA R37, -RZ, RZ, 0, 0 ;  /* 0x00000000ff257435 */ /* 0x000fe200000001ff */
[----:B0-----:R-:W-:Y:S01]  /*be30*/  MOV R38, RZ ;  /* 0x000000ff00267202 */ /* 0x001fe20000000f00 */
[----:B------:R-:W-:-:S05]  /*be40*/  UMOV UR4, 0xffff ;  /* 0x0000ffff00047882 */ /* 0x000fca0000000000 */
[----:B------:R0:W1:Y:S04]  /*be50*/  @!P2 LDS R38, [R23+0x500] ;  /* 0x000500001726a984 */ /* 0x0000680000000800 */
[----:B------:R0:W2:Y:S01]  /*be60*/  @!P2 LDS R37, [R23] ;  /* 0x000000001725a984 */ /* 0x0000a20000000800 */
[----:B------:R-:W-:Y:S05]  /*be70*/  BRA.DIV UR4, `(.L_x_1091) ;  /* 0x0000001204947947 */ /* 0x000fea000b800000 */
[----:B------:R-:W-:Y:S02]  /*be80*/  MOV R44, 0xffff ;  /* 0x0000ffff002c7802 */ /* 0x000fe40000000f00 */
[----:B------:R-:W-:Y:S02]  /*be90*/  MOV R43, 0xffff ;  /* 0x0000ffff002b7802 */ /* 0x000fe40000000f00 */
[----:B------:R-:W-:Y:S01]  /*bea0*/  MOV R45, 0xffff ;  /* 0x0000ffff002d7802 */ /* 0x000fe20000000f00 */
[----:B--2---:R-:W2:Y:S01]  /*beb0*/  SHFL.BFLY PT, R40, R37, 0x8, 0x101f ;  /* 0x0d101f0025287f89 */ /* 0x004ea200000e0000 */
[----:B------:R-:W-:Y:S02]  /*bec0*/  MOV R46, 0xffff ;  /* 0x0000ffff002e7802 */ /* 0x000fe40000000f00 */
[----:B------:R-:W-:Y:S01]  /*bed0*/  MOV R48, 0xffff ;  /* 0x0000ffff00307802 */ /* 0x000fe20000000f00 */
[----:B-1----:R-:W1:Y:S01]  /*bee0*/  SHFL.BFLY PT, R39, R38, 0x8, 0x101f ;  /* 0x0d101f0026277f89 */ /* 0x002e6200000e0000 */
[----:B------:R-:W-:-:S02]  /*bef0*/  MOV R47, 0xffff ;  /* 0x0000ffff002f7802 */ /* 0x000fc40000000f00 */
[----:B------:R-:W-:Y:S01]  /*bf00*/  MOV R49, 0xffff ;  /* 0x0000ffff00317802 */ /* 0x000fe20000000f00 */
[----:B--2---:R-:W-:Y:S01]  /*bf10*/  FADD.FTZ R40, R40, R37 ;  /* 0x0000002528287221 */ /* 0x004fe20000010000 */
[----:B-1----:R-:W-:-:S04]  /*bf20*/  FADD.FTZ R39, R39, R38 ;  /* 0x0000002627277221 */ /* 0x002fc80000010000 */
        /* <DEDUP_REMOVED lines=10> */
[----:B------:R2:W0:Y:S02]  /*bfd0*/  SHFL.BFLY PT, R38, R37, 0x1, 0x101f ;  /* 0x0c301f0025267f89 */ /* 0x00042400000e0000 */
[----:B-12---:R-:W-:-:S07]  /*bfe0*/  FADD.FTZ R43, R44, R43 ;  /* 0x0000002b2c2b7221 */ /* 0x006fce0000010000 */
.L_x_1116:
[----:B0-----:R-:W-:Y:S01]  /*bff0*/  FADD.FTZ R42, R37, R38 ;  /* 0x00000026252a7221 */ /* 0x001fe20000010000 */
[----:B------:R-:W-:Y:S01]  /*c000*/  @!P3 F2FP.BF16.F32.PACK_AB R37, RZ, R43 ;  /* 0x0000002bff25b23e */ /* 0x000fe200000010ff */
[----:B------:R-:W-:Y:S01]  /*c010*/  IMAD.WIDE R38, R29, 0x2, R8 ;  /* 0x000000021d267825 */ /* 0x000fe200078e0208 */
[----:B------:R-:W-:Y:S02]  /*c020*/  ISETP.NE.AND P1, PT, R36, 0x2, PT ;  /* 0x000000022400780c */ /* 0x000fe40003f25270 */
[----:B------:R-:W-:Y:S01]  /*c030*/  PRMT R43, R37, 0x7610, R43 ;  /* 0x00007610252b7816 */ /* 0x000fe2000000002b */
[----:B------:R-:W-:Y:S01]  /*c040*/  IMAD.WIDE R40, R29, 0x2, R6 ;  /* 0x000000021d287825 */ /* 0x000fe200078e0206 */
[----:B------:R-:W-:Y:S02]  /*c050*/  @!P3 F2FP.BF16.F32.PACK_AB R42, RZ, R42 ;  /* 0x0000002aff2ab23e */ /* 0x000fe400000010ff */
[----:B------:R-:W-:Y:S01]  /*c060*/  MOV R37, R22 ;  /* 0x0000001600257202 */ /* 0x000fe20000000f00 */
[----:B------:R0:W-:Y:S04]  /*c070*/  @!P3 STG.E.U16 desc[UR16][R38.64], R43 ;  /* 0x0000002b2600b986 */ /* 0x0001e8000c101510 */
[----:B------:R0:W-:Y:S02]  /*c080*/  @!P3 STG.E.U16 desc[UR16][R40.64], R42 ;  /* 0x0000002a2800b986 */ /* 0x0001e4000c101510 */
        /* <DEDUP_REMOVED lines=30> */
.L_x_1126:
[----:B0-----:R-:W-:Y:S01]  /*c270*/  FADD.FTZ R42, R37, R42 ;  /* 0x0000002a252a7221 */ /* 0x001fe20000010000 */
[----:B------:R-:W-:-:S04]  /*c280*/  @!P3 F2FP.BF16.F32.PACK_AB R37, RZ, R47 ;  /* 0x0000002fff25b23e */ /* 0x000fc800000010ff */
[----:B------:R-:W-:Y:S02]  /*c290*/  PRMT R43, R37, 0x7610, R43 ;  /* 0x00007610252b7816 */ /* 0x000fe4000000002b */
[----:B------:R-:W-:Y:S02]  /*c2a0*/  @!P3 F2FP.BF16.F32.PACK_AB R42, RZ, R42 ;  /* 0x0000002aff2ab23e */ /* 0x000fe400000010ff */
[----:B------:R-:W-:Y:S01]  /*c2b0*/  MOV R37, R32 ;  /* 0x0000002000257202 */ /* 0x000fe20000000f00 */
[----:B------:R0:W-:Y:S04]  /*c2c0*/  @!P3 STG.E.U16 desc[UR16][R38.64+0x28], R43 ;  /* 0x0000282b2600b986 */ /* 0x0001e8000c101510 */
[----:B------:R0:W-:Y:S02]  /*c2d0*/  @!P3 STG.E.U16 desc[UR16][R40.64+0x28], R42 ;  /* 0x0000282a2800b986 */ /* 0x0001e4000c101510 */
.L_x_1089:
[----:B------:R-:W-:Y:S05]  /*c2e0*/  BSYNC B0 ;  /* 0x0000000000007941 */ /* 0x000fea0003800000 */
.L_x_1088:
[----:B------:R-:W-:-:S13]  /*c2f0*/  ISETP.GE.U32.AND P1, PT, R25, 0x3c, PT ;  /* 0x0000003c1900780c */ /* 0x000fda0003f26070 */
[----:B------:R-:W-:Y:S05]  /*c300*/  @!P1 BRA `(.L_x_1087) ;  /* 0x0000000800609947 */ /* 0x000fea0003800000 */
[----:B------:R-:W-:Y:S01]  /*c310*/  ISETP.GT.U32.AND P1, PT, R52, 0x9, PT ;  /* 0x000000093400780c */ /* 0x000fe20003f24070 */
[----:B------:R-:W-:-:S12]  /*c320*/  UMOV UR4, 0xffff ;  /* 0x0000ffff00047882 */ /* 0x000fd80000000000 */
[----:B0-----:R-:W-:Y:S02]  /*c330*/  @!P1 LOP3.LUT R39, R37, 0x1e, R19, 0x78, !PT ;  /* 0x0000001e25279812 */ /* 0x001fe400078e7813 */
[----:B------:R-:W-:-:S04]  /*c340*/  @!P1 LEA R40, R52, UR6, 0x7 ;  /* 0x0000000634289c11 */ /* 0x000fc8000f8e38ff */
[----:B------:R-:W-:Y:S02]  /*c350*/  @!P1 LEA R40, R39, R40, 0x2 ;  /* 0x0000002827289211 */ /* 0x000fe400078e10ff */
[----:B------:R-:W-:-:S06]  /*c360*/  CS2R R38, SRZ ;  /* 0x0000000000267805 */ /* 0x000fcc000001ff00 */
        /* <DEDUP_REMOVED lines=26> */
.L_x_1136:
[----:B------:R-:W-:Y:S02]  /*c510*/  IADD3 R55, R37, 0x14, RZ ;  /* 0x0000001425377810 */ /* 0x000fe40007ffe0ff */
[----:B------:R-:W-:Y:S02]  /*c520*/  CS2R R42, SRZ ;  /* 0x00000000002a7805 */ /* 0x000fe4000001ff00 */
[----:B------:R-:W-:Y:S01]  /*c530*/  @!P1 LEA R41, R52, UR6, 0x7 ;  /* 0x0000000634299c11 */ /* 0x000fe2000f8e38ff */
[----:B------:R-:W-:Y:S01]  /*c540*/  BSSY B0, `(.L_x_1094) ;  /* 0x0000010000007945 */ /* 0x000fe20003800000 */
[----:B------:R-:W-:Y:S01]  /*c550*/  @!P1 LOP3.LUT R40, R55, 0x1e, R19, 0x78, !PT ;  /* 0x0000001e37289812 */ /* 0x000fe200078e7813 */
[----:B-1----:R-:W-:Y:S01]  /*c560*/  FADD.FTZ R39, R38, R39 ;  /* 0x0000002726277221 */ /* 0x002fe20000010000 */
[----:B------:R-:W-:Y:S02]  /*c570*/  ISETP.NE.AND P2, PT, R52, RZ, PT ;  /* 0x000000ff3400720c */ /* 0x000fe40003f45270 */
[----:B------:R-:W-:-:S05]  /*c580*/  @!P1 LEA R40, R40, R41, 0x2 ;  /* 0x0000002928289211 */ /* 0x000fca00078e10ff */
[----:B------:R0:W1:Y:S04]  /*c590*/  @!P1 LDS R42, [R40] ;  /* 0x00000000282a9984 */ /* 0x0000680000000800 */
[----:B------:R0:W0:Y:S02]  /*c5a0*/  @!P1 LDS R43, [R40+0x500] ;  /* 0x00050000282b9984 */ /* 0x0000240000000800 */
[----:B------:R-:W-:Y:S05]  /*c5b0*/  @P2 BRA `(.L_x_1095) ;  /* 0x0000000000202947 */ /* 0x000fea0003800000 */
[----:B------:R-:W-:Y:S02]  /*c5c0*/  F2FP.BF16.F32.PACK_AB R38, R39, R44 ;  /* 0x0000002c2726723e */ /* 0x000fe400000010ff */
[----:B------:R-:W-:Y:S02]  /*c5d0*/  IADD3 R41, R37, R26, RZ ;  /* 0x0000001a25297210 */ /* 0x000fe40007ffe0ff */
[C---:B------:R-:W-:Y:S02]  /*c5e0*/  PRMT R44, R38.reuse, 0x7610, R44 ;  /* 0x00007610262c7816 */ /* 0x040fe4000000002c */
[----:B------:R-:W-:Y:S01]  /*c5f0*/  PRMT R45, R38, 0x7632, R45 ;  /* 0x00007632262d7816 */ /* 0x000fe2000000002d */
[----:B------:R-:W-:-:S04]  /*c600*/  IMAD.WIDE R38, R41, 0x2, R4 ;  /* 0x0000000229267825 */ /* 0x000fc800078e0204 */
[----:B0--3--:R-:W-:Y:S01]  /*c610*/  IMAD.WIDE R40, R41, 0x2, R2 ;  /* 0x0000000229287825 */ /* 0x009fe200078e0202 */
[----:B------:R0:W-:Y:S04]  /*c620*/  STG.E.U16 desc[UR16][R38.64], R44 ;  /* 0x0000002c26007986 */ /* 0x0001e8000c101510 */
[----:B------:R0:W-:Y:S02]  /*c630*/  STG.E.U16 desc[UR16][R40.64], R45 ;  /* 0x0000002d28007986 */ /* 0x0001e4000c101510 */
.L_x_1095:
[----:B------:R-:W-:Y:S05]  /*c640*/  BSYNC B0 ;  /* 0x0000000000007941 */ /* 0x000fea0003800000 */
.L_x_1094:
[----:B------:R-:W-:-:S03]  /*c650*/  UMOV UR4, 0xffff ;  /* 0x0000ffff00047882 */ /* 0x000fc60000000000 */
[----:B------:R-:W-:Y:S05]  /*c660*/  BRA.DIV UR4, `(.L_x_1096) ;  /* 0x00000016045c7947 */ /* 0x000fea000b800000 */
[C---:B0-----:R-:W-:Y:S02]  /*c670*/  @!P1 IADD3 R44, R37.reuse, 0x28, RZ ;  /* 0x00000028252c9810 */ /* 0x041fe40007ffe0ff */
[----:B------:R-:W-:Y:S02]  /*c680*/  @!P1 LEA R45, R52, UR6, 0x7 ;  /* 0x00000006342d9c11 */ /* 0x000fe4000f8e38ff */
[----:B------:R-:W-:Y:S02]  /*c690*/  @!P1 LOP3.LUT R44, R44, 0x1e, R19, 0x78, !PT ;  /* 0x0000001e2c2c9812 */ /* 0x000fe400078e7813 */
[----:B------:R-:W-:Y:S02]  /*c6a0*/  @!P1 LEA R49, R52, UR6, 0x7 ;  /* 0x0000000634319c11 */ /* 0x000fe4000f8e38ff */
[----:B------:R-:W-:Y:S02]  /*c6b0*/  @!P1 LEA R46, R44, R45, 0x2 ;  /* 0x0000002d2c2e9211 */ /* 0x000fe400078e10ff */
[----:B------:R-:W-:-:S02]  /*c6c0*/  @!P1 IADD3 R44, R37, 0x3c, RZ ;  /* 0x0000003c252c9810 */ /* 0x000fc40007ffe0ff */
[----:B------:R-:W-:Y:S01]  /*c6d0*/  MOV R40, 0xffff ;  /* 0x0000ffff00287802 */ /* 0x000fe20000000f00 */
[----:B------:R-:W-:Y:S01]  /*c6e0*/  @!P1 LDS R47, [R46] ;  /* 0x000000002e2f9984 */ /* 0x000fe20000000800 */
[----:B------:R-:W-:Y:S02]  /*c6f0*/  @!P1 LOP3.LUT R44, R44, 0x1e, R19, 0x78, !PT ;  /* 0x0000001e2c2c9812 */ /* 0x000fe400078e7813 */
[----:B------:R-:W-:Y:S01]  /*c700*/  MOV R37, 0xffff ;  /* 0x0000ffff00257802 */ /* 0x000fe20000000f00 */
[----:B------:R-:W-:Y:S01]  /*c710*/  @!P1 LDS R48, [R46+0x500] ;  /* 0x000500002e309984 */ /* 0x000fe20000000800 */
[----:B------:R-:W-:Y:S02]  /*c720*/  @!P1 LEA R49, R44, R49, 0x2 ;  /* 0x000000312c319211 */ /* 0x000fe400078e10ff */
[----:B------:R-:W-:Y:S02]  /*c730*/  CS2R R44, SRZ ;  /* 0x00000000002c7805 */ /* 0x000fe4000001ff00 */
[----:B------:R-:W-:Y:S01]  /*c740*/  MOV R41, 0xffff ;  /* 0x0000ffff00297802 */ /* 0x000fe20000000f00 */
[----:B------:R-:W0:Y:S01]  /*c750*/  SHFL.BFLY PT, R38, R43, 0x8, 0x101f ;  /* 0x0d101f002b267f89 */ /* 0x000e2200000e0000 */
[----:B------:R-:W-:-:S02]  /*c760*/  MOV R58, 0xffff ;  /* 0x0000ffff003a7802 */ /* 0x000fc40000000f00 */
[----:B------:R-:W-:Y:S01]  /*c770*/  MOV R56, 0xffff ;  /* 0x0000ffff00387802 */ /* 0x000fe20000000f00 */
[----:B------:R-:W-:Y:S01]  /*c780*/  @!P1 LDS R54, [R49+0x500] ;  /* 0x0005000031369984 */ /* 0x000fe20000000800 */
[----:B------:R-:W-:Y:S02]  /*c790*/  MOV R57, 0xffff ;  /* 0x0000ffff00397802 */ /* 0x000fe40000000f00 */
[----:B------:R-:W-:Y:S01]  /*c7a0*/  MOV R60, 0xffff ;  /* 0x0000ffff003c7802 */ /* 0x000fe20000000f00 */
[----:B------:R-:W-:Y:S01]  /*c7b0*/  @!P1 LDS R53, [R49] ;  /* 0x0000000031359984 */ /* 0x000fe20000000800 */
[----:B------:R-:W-:-:S03]  /*c7c0*/  MOV R59, 0xffff ;  /* 0x0000ffff003b7802 */ /* 0x000fc60000000f00 */
[----:B-1----:R-:W1:Y:S01]  /*c7d0*/  SHFL.BFLY PT, R39, R42, 0x8, 0x101f ;  /* 0x0d101f002a277f89 */ /* 0x002e6200000e0000 */
[----:B0-----:R-:W-:Y:S01]  /*c7e0*/  FADD.FTZ R38, R38, R43 ;  /* 0x0000002b26267221 */ /* 0x001fe20000010000 */
[----:B------:R-:W-:Y:S02]  /*c7f0*/  @!P1 MOV R44, R47 ;  /* 0x0000002f002c9202 */ /* 0x000fe40000000f00 */
[----:B------:R-:W-:-:S03]  /*c800*/  @!P1 MOV R45, R48 ;  /* 0x00000030002d9202 */ /* 0x000fc60000000f00 */
[----:B------:R-:W0:Y:S01]  /*c810*/  SHFL.BFLY PT, R47, R44, 0x8, 0x101f ;  /* 0x0d101f002c2f7f89 */ /* 0x000e2200000e0000 */
[----:B-1----:R-:W-:Y:S01]  /*c820*/  FADD.FTZ R39, R39, R42 ;  /* 0x0000002a27277221 */ /* 0x002fe20000010000 */
[----:B------:R-:W-:Y:S02]  /*c830*/  CS2R R48, SRZ ;  /* 0x0000000000307805 */ /* 0x000fe4000001ff00 */
[----:B------:R-:W1:Y:S01]  /*c840*/  SHFL.BFLY PT, R46, R45, 0x8, 0x101f ;  /* 0x0d101f002d2e7f89 */ /* 0x000e6200000e0000 */
[----:B------:R-:W-:-:S03]  /*c850*/  @!P1 MOV R49, R54 ;  /* 0x0000003600319202 */ /* 0x000fc60000000f00 */
[----:B------:R-:W5:Y:S01]  /*c860*/  SHFL.BFLY PT, R41, R38, 0x4, 0x101f ;  /* 0x0c901f0026297f89 */ /* 0x000f6200000e0000 */
[----:B------:R-:W-:-:S03]  /*c870*/  @!P1 MOV R48, R53 ;  /* 0x0000003500309202 */ /* 0x000fc60000000f00 */
[----:B------:R-:W2:Y:S01]  /*c880*/  SHFL.BFLY PT, R40, R39, 0x4, 0x101f ;  /* 0x0c901f0027287f89 */ /* 0x000ea200000e0000 */
[----:B------:R-:W-:-:S03]  /*c890*/  MOV R53, 0xffff ;  /* 0x0000ffff00357802 */ /* 0x000fc60000000f00 */
[----:B------:R-:W3:Y:S01]  /*c8a0*/  SHFL.BFLY PT, R54, R49, 0x8, 0x101f ;  /* 0x0d101f0031367f89 */ /* 0x000ee200000e0000 */
[----:B0-----:R-:W-:Y:S01]  /*c8b0*/  FADD.FTZ R47, R47, R44 ;  /* 0x0000002c2f2f7221 */ /* 0x001fe20000010000 */
[----:B------:R-:W-:Y:S01]  /*c8c0*/  MOV R44, 0xffff ;  /* 0x0000ffff002c7802 */ /* 0x000fe20000000f00 */
[----:B-1----:R-:W-:-:S03]  /*c8d0*/  FADD.FTZ R46, R46, R45 ;  /* 0x0000002d2e2e7221 */ /* 0x002fc60000010000 */
[----:B------:R-:W0:Y:S01]  /*c8e0*/  SHFL.BFLY PT, R42, R47, 0x4, 0x101f ;  /* 0x0c901f002f2a7f89 */ /* 0x000e2200000e0000 */
[----:B-----5:R-:W-:-:S03]  /*c8f0*/  FADD.FTZ R41, R38, R41 ;  /* 0x0000002926297221 */ /* 0x020fc60000010000 */
[----:B------:R-:W1:Y:S01]  /*c900*/  SHFL.BFLY PT, R43, R46, 0x4, 0x101f ;  /* 0x0c901f002e2b7f89 */ /* 0x000e6200000e0000 */
[----:B--2---:R-:W-:-:S03]  /*c910*/  FADD.FTZ R40, R39, R40 ;  /* 0x0000002827287221 */ /* 0x004fc60000010000 */
[----:B------:R-:W2:Y:S01]  /*c920*/  SHFL.BFLY PT, R45, R48, 0x8, 0x101f ;  /* 0x0d101f00302d7f89 */ /* 0x000ea200000e0000 */
[----:B---3--:R-:W-:Y:S01]  /*c930*/  FADD.FTZ R54, R54, R49 ;  /* 0x0000003136367221 */ /* 0x008fe20000010000 */
[----:B------:R-:W-:Y:S02]  /*c940*/  MOV R49, 0xffff ;  /* 0x0000ffff00317802 */ /* 0x000fe40000000f00 */
[----:B------:R-:W3:Y:S04]  /*c950*/  SHFL.BFLY PT, R38, R41, 0x2, 0x101f ;  /* 0x0c501f0029267f89 */ /* 0x000ee800000e0000 */
[----:B------:R-:W5:Y:S01]  /*c960*/  SHFL.BFLY PT, R39, R40, 0x2, 0x101f ;  /* 0x0c501f0028277f89 */ /* 0x000f6200000e0000 */
[----:B0-----:R-:W-:-:S03]  /*c970*/  FADD.FTZ R42, R47, R42 ;  /* 0x0000002a2f2a7221 */ /* 0x001fc60000010000 */
[----:B------:R-:W0:Y:S01]  /*c980*/  SHFL.BFLY PT, R47, R54, 0x4, 0x101f ;  /* 0x0c901f00362f7f89 */ /* 0x000e2200000e0000 */
[----:B-1----:R-:W-:-:S03]  /*c990*/  FADD.FTZ R43, R46, R43 ;  /* 0x0000002b2e2b7221 */ /* 0x002fc60000010000 */
[----:B------:R-:W1:Y:S01]  /*c9a0*/  SHFL.BFLY PT, R37, R42, 0x2, 0x101f ;  /* 0x0c501f002a257f89 */ /* 0x000e6200000e0000 */
[----:B--2---:R-:W-:-:S03]  /*c9b0*/  FADD.FTZ R45, R45, R48 ;  /* 0x000000302d2d7221 */ /* 0x004fc60000010000 */
[----:B------:R-:W2:Y:S01]  /*c9c0*/  SHFL.BFLY PT, R46, R43, 0x2, 0x101f ;  /* 0x0c501f002b2e7f89 */ /* 0x000ea200000e0000 */
[----:B---3--:R-:W-:Y:S01]  /*c9d0*/  FADD.FTZ R38, R41, R38 ;  /* 0x0000002629267221 */ /* 0x008fe20000010000 */
[----:B------:R-:W-:Y:S02]  /*c9e0*/  MOV R41, 0xffff ;  /* 0x0000ffff00297802 */ /* 0x000fe40000000f00 */
[----:B------:R-:W3:Y:S01]  /*c9f0*/  SHFL.BFLY PT, R48, R45, 0x4, 0x101f ;  /* 0x0c901f002d307f89 */ /* 0x000ee200000e0000 */
[----:B-----5:R-:W-:-:S03]  /*ca00*/  FADD.FTZ R39, R40, R39 ;  /* 0x0000002728277221 */ /* 0x020fc60000010000 */
[----:B------:R-:W5:Y:S04]  /*ca10*/  SHFL.BFLY PT, R41, R38, 0x1, 0x101f ;  /* 0x0c301f0026297f89 */ /* 0x000f6800000e0000 */
[----:B------:R-:W4:Y:S01]  /*ca20*/  SHFL.BFLY PT, R40, R39, 0x1, 0x101f ;  /* 0x0c301f0027287f89 */ /* 0x000f2200000e0000 */
[----:B0-----:R-:W-:Y:S01]  /*ca30*/  FADD.FTZ R47, R54, R47 ;  /* 0x0000002f362f7221 */ /* 0x001fe20000010000 */
[----:B-1----:R-:W-:-:S04]  /*ca40*/  FADD.FTZ R44, R42, R37 ;  /* 0x000000252a2c7221 */ /* 0x002fc80000010000 */
[----:B------:R-:W0:Y:S01]  /*ca50*/  SHFL.BFLY PT, R54, R47, 0x2, 0x101f ;  /* 0x0c501f002f367f89 */ /* 0x000e2200000e0000 */
[----:B--2---:R-:W-:Y:S01]  /*ca60*/  FADD.FTZ R46, R43, R46 ;  /* 0x0000002e2b2e7221 */ /* 0x004fe20000010000 */
[----:B------:R-:W-:Y:S02]  /*ca70*/  MOV R43, 0xffff ;  /* 0x0000ffff002b7802 */ /* 0x000fe40000000f00 */
[----:B------:R-:W1:Y:S01]  /*ca80*/  SHFL.BFLY PT, R37, R44, 0x1, 0x101f ;  /* 0x0c301f002c257f89 */ /* 0x000e6200000e0000 */
[----:B---3--:R-:W-:-:S03]  /*ca90*/  FADD.FTZ R48, R45, R48 ;  /* 0x000000302d307221 */ /* 0x008fc60000010000 */
[----:B------:R-:W2:Y:S01]  /*caa0*/  SHFL.BFLY PT, R43, R46, 0x1, 0x101f ;  /* 0x0c301f002e2b7f89 */ /* 0x000ea200000e0000 */
[----:B-----5:R-:W-:Y:S01]  /*cab0*/  FADD.FTZ R42, R38, R41 ;  /* 0x00000029262a7221 */ /* 0x020fe20000010000 */
[----:B------:R-:W-:Y:S02]  /*cac0*/  IADD3 R41, R55, R26, RZ ;  /* 0x0000001a37297210 */ /* 0x000fe40007ffe0ff */
[----:B------:R-:W3:Y:S01]  /*cad0*/  SHFL.BFLY PT, R45, R48, 0x2, 0x101f ;  /* 0x0c501f00302d7f89 */ /* 0x000ee200000e0000 */
[----:B----4-:R-:W-:Y:S01]  /*cae0*/  FADD.FTZ R40, R39, R40 ;  /* 0x0000002827287221 */ /* 0x010fe20000010000 */
[----:B------:R-:W-:Y:S01]  /*caf0*/  @!P2 F2FP.BF16.F32.PACK_AB R42, RZ, R42 ;  /* 0x0000002aff2aa23e */ /* 0x000fe200000010ff */
[----:B------:R-:W-:-:S04]  /*cb00*/  IMAD.WIDE R38, R41, 0x2, R4 ;  /* 0x0000000229267825 */ /* 0x000fc800078e0204 */
[----:B0-----:R-:W-:Y:S01]  /*cb10*/  FADD.FTZ R54, R47, R54 ;  /* 0x000000362f367221 */ /* 0x001fe20000010000 */
[----:B-1----:R-:W-:Y:S01]  /*cb20*/  FADD.FTZ R49, R44, R37 ;  /* 0x000000252c317221 */ /* 0x002fe20000010000 */
[----:B------:R-:W-:Y:S01]  /*cb30*/  @!P2 F2FP.BF16.F32.PACK_AB R37, RZ, R40 ;  /* 0x00000028ff25a23e */ /* 0x000fe200000010ff */
[----:B------:R-:W-:-:S04]  /*cb40*/  IMAD.WIDE R40, R41, 0x2, R2 ;  /* 0x0000000229287825 */ /* 0x000fc800078e0202 */
[----:B--2---:R-:W-:Y:S01]  /*cb50*/  FADD.FTZ R53, R46, R43 ;  /* 0x0000002b2e357221 */ /* 0x004fe20000010000 */
[----:B------:R-:W-:Y:S02]  /*cb60*/  MOV R46, 0xffff ;  /* 0x0000ffff002e7802 */ /* 0x000fe40000000f00 */
[----:B------:R-:W-:Y:S01]  /*cb70*/  PRMT R47, R37, 0x7610, R47 ;  /* 0x00007610252f7816 */ /* 0x000fe2000000002f */
[----:B---3--:R-:W-:Y:S01]  /*cb80*/  FADD.FTZ R45, R48, R45 ;  /* 0x0000002d302d7221 */ /* 0x008fe20000010000 */
[----:B------:R-:W-:Y:S02]  /*cb90*/  PRMT R48, R42, 0x7610, R48 ;  /* 0x000076102a307816 */ /* 0x000fe40000000030 */
[----:B------:R-:W-:Y:S01]  /*cba0*/  @!P2 F2FP.BF16.F32.PACK_AB R43, RZ, R49 ;  /* 0x00000031ff2ba23e */ /* 0x000fe200000010ff */
[----:B------:R-:W-:Y:S01]  /*cbb0*/  @!P2 STG.E.U16 desc[UR16][R38.64], R47 ;  /* 0x0000002f2600a986 */ /* 0x000fe2000c101510 */
[----:B------:R-:W-:Y:S02]  /*cbc0*/  MOV R37, 0xffff ;  /* 0x0000ffff00257802 */ /* 0x000fe40000000f00 */
[----:B------:R-:W-:Y:S01]  /*cbd0*/  @!P2 F2FP.BF16.F32.PACK_AB R44, RZ, R53 ;  /* 0x00000035ff2ca23e */ /* 0x000fe200000010ff */
[----:B------:R-:W0:Y:S04]  /*cbe0*/  SHFL.BFLY PT, R42, R45, 0x1, 0x101f ;  /* 0x0c301f002d2a7f89 */ /* 0x000e2800000e0000 */
[----:B------:R1:W-:Y:S04]  /*cbf0*/  @!P2 STG.E.U16 desc[UR16][R40.64], R48 ;  /* 0x000000302800a986 */ /* 0x0003e8000c101510 */
[----:B------:R1:W-:Y:S04]  /*cc00*/  @!P2 STG.E.U16 desc[UR16][R38.64+0x28], R43 ;  /* 0x0000282b2600a986 */ /* 0x0003e8000c101510 */
[----:B------:R1:W2:Y:S04]  /*cc10*/  SHFL.BFLY PT, R37, R54, 0x1, 0x101f ;  /* 0x0c301f0036257f89 */ /* 0x0002a800000e0000 */
[----:B------:R1:W-:Y:S01]  /*cc20*/  @!P2 STG.E.U16 desc[UR16][R40.64+0x28], R44 ;  /* 0x0000282c2800a986 */ /* 0x0003e2000c101510 */
[----:B0-----:R-:W-:-:S07]  /*cc30*/  FADD.FTZ R42, R45, R42 ;  /* 0x0000002a2d2a7221 */ /* 0x001fce0000010000 */
.L_x_1162:
[----:B-12---:R-:W-:Y:S01]  /*cc40*/  FADD.FTZ R54, R54, R37 ;  /* 0x0000002536367221 */ /* 0x006fe20000010000 */
[----:B------:R-:W-:-:S04]  /*cc50*/  @!P2 F2FP.BF16.F32.PACK_AB R37, RZ, R42 ;  /* 0x0000002aff25a23e */ /* 0x000fc800000010ff */
[----:B------:R-:W-:Y:S01]  /*cc60*/  @!P2 F2FP.BF16.F32.PACK_AB R42, RZ, R54 ;  /* 0x00000036ff2aa23e */ /* 0x000fe200000010ff */
[----:B------:R0:W-:Y:S04]  /*cc70*/  @!P2 STG.E.U16 desc[UR16][R38.64+0x50], R37 ;  /* 0x000050252600a986 */ /* 0x0001e8000c101510 */
[----:B------:R0:W-:Y:S02]  /*cc80*/  @!P2 STG.E.U16 desc[UR16][R40.64+0x50], R42 ;  /* 0x0000502a2800a986 */ /* 0x0001e4000c101510 */
.L_x_1087:
[----:B------:R-:W-:Y:S05]  /*cc90*/  WARPSYNC.ALL ;  /* 0x0000000000007948 */ /* 0x000fea0003800000 */
[----:B------:R-:W-:Y:S01]  /*cca0*/  IADD3 R26, R26, 0x240, RZ ;  /* 0x000002401a1a7810 */ /* 0x000fe20007ffe0ff */
[----:B------:R-:W-:Y:S01]  /*ccb0*/  BAR.SYNC.DEFER_BLOCKING 0x0 ;  /* 0x0000000000007b1d */ /* 0x000fe20000010000 */
[----:B------:R-:W-:Y:S02]  /*ccc0*/  IADD3 R28, P5, R28, 0x1200, RZ ;  /* 0x000012001c1c7810 */ /* 0x000fe40007fbe0ff */
[----:B------:R-:W-:Y:S02]  /*ccd0*/  ISETP.GE.AND P1, PT, R26, R13, PT ;  /* 0x0000000d1a00720c */ /* 0x000fe40003f26270 */
[----:B------:R-:W-:-:S02]  /*cce0*/  IADD3 R6, P2, R6, 0x480, RZ ;  /* 0x0000048006067810 */ /* 0x000fc40007f5e0ff */
[----:B------:R-:W-:Y:S02]  /*ccf0*/  IADD3 R8, P3, R8, 0x480, RZ ;  /* 0x0000048008087810 */ /* 0x000fe40007f7e0ff */
[----:B------:R-:W-:Y:S02]  /*cd00*/  IADD3 R10, P4, R10, 0x1200, RZ ;  /* 0x000012000a0a7810 */ /* 0x000fe40007f9e0ff */
[----:B--2---:R-:W-:Y:S02]  /*cd10*/  IADD3.X R7, RZ, R7, RZ, P2, !PT ;  /* 0x00000007ff077210 */ /* 0x004fe400017fe4ff */
[----:B-1----:R-:W-:Y:S02]  /*cd20*/  IADD3.X R9, RZ, R9, RZ, P3, !PT ;  /* 0x00000009ff097210 */ /* 0x002fe40001ffe4ff */
[----:B------:R-:W-:Y:S02]  /*cd30*/  IADD3.X R11, RZ, R11, RZ, P4, !PT ;  /* 0x0000000bff0b7210 */ /* 0x000fe400027fe4ff */
[----:B------:R-:W-:Y:S01]  /*cd40*/  IADD3.X R27, RZ, R27, RZ, P5, !PT ;  /* 0x0000001bff1b7210 */ /* 0x000fe20002ffe4ff */
[----:B------:R-:W-:Y:S06]  /*cd50*/  @!P1 BRA `(.L_x_1097) ;  /* 0xffffffe8008c9947 */ /* 0x000fec000383ffff */
[----:B------:R-:W-:Y:S05]  /*cd60*/  EXIT ;  /* 0x000000000000794d */ /* 0x000fea0003800000 */
.L_x_1090:
[----:B0-----:R-:W-:Y:S02]  /*cd70*/  MOV R59, R37 ;  /* 0x00000025003b7202 */ /* 0x001fe40000000f00 */
[----:B------:R-:W-:Y:S02]  /*cd80*/  MOV R58, 0x8 ;  /* 0x00000008003a7802 */ /* 0x000fe40000000f00 */
[----:B------:R-:W-:Y:S02]  /*cd90*/  MOV R61, 0x101f ;  /* 0x0000101f003d7802 */ /* 0x000fe40000000f00 */
[----:B------:R-:W-:-:S07]  /*cda0*/  MOV R56, 0xffff ;  /* 0x0000ffff00387802 */ /* 0x000fce0000000f00 */
[----:B-1234-:R-:W-:Y:S05]  /*cdb0*/  WARPSYNC.COLLECTIVE R56, `(.L_x_1098) ;  /* 0x0000000038087348 */ /* 0x01efea0003c00000 */
[----:B------:R0:W0:Y:S02]  /*cdc0*/  SHFL.BFLY P4, R57, R59, R58, R61 ;  /* 0x0c00003a3b397389 */ /* 0x000024000008003d */
[----:B01234-:R-:W-:Y:S01]  /*cdd0*/  ENDCOLLECTIVE ;  /* 0x000000000000791b */ /* 0x01ffe20003800000 */
.L_x_1098:
[----:B------:R-:W-:Y:S02]  /*cde0*/  MOV R59, R38 ;  /* 0x00000026003b7202 */ /* 0x000fe40000000f00 */
[----:B------:R-:W-:-:S07]  /*cdf0*/  MOV R40, R57 ;  /* 0x0000003900287202 */ /* 0x000fce0000000f00 */
[----:B------:R-:W-:Y:S05]  /*ce00*/  WARPSYNC.COLLECTIVE R56, `(.L_x_1099) ;  /* 0x0000000038087348 */ /* 0x000fea0003c00000 */
[----:B------:R0:W1:Y:S02]  /*ce10*/  SHFL.BFLY P4, R57, R59, R58, R61 ;  /* 0x0c00003a3b397389 */ /* 0x000064000008003d */
[----:B01----:R-:W-:Y:S01]  /*ce20*/  ENDCOLLECTIVE ;  /* 0x000000000000791b */ /* 0x003fe20003800000 */
.L_x_1099:
[----:B------:R-:W-:-:S05]  /*ce30*/  FADD.FTZ R40, R40, R37 ;  /* 0x0000002528287221 */ /* 0x000fca0000010000 */
[----:B------:R-:W-:Y:S02]  /*ce40*/  MOV R59, R40 ;  /* 0x00000028003b7202 */ /* 0x000fe40000000f00 */
[----:B------:R-:W-:Y:S02]  /*ce50*/  MOV R58, 0x4 ;  /* 0x00000004003a7802 */ /* 0x000fe40000000f00 */
[----:B------:R-:W-:-:S07]  /*ce60*/  MOV R39, R57 ;  /* 0x0000003900277202 */ /* 0x000fce0000000f00 */
[----:B------:R-:W-:Y:S05]  /*ce70*/  WARPSYNC.COLLECTIVE R56, `(.L_x_1100) ;  /* 0x0000000038087348 */ /* 0x000fea0003c00000 */
[----:B------:R0:W1:Y:S02]  /*ce80*/  SHFL.BFLY P4, R57, R59, R58, R61 ;  /* 0x0c00003a3b397389 */ /* 0x000064000008003d */
[----:B01----:R-:W-:Y:S01]  /*ce90*/  ENDCOLLECTIVE ;  /* 0x000000000000791b */ /* 0x003fe20003800000 */
.L_x_1100:
[----:B------:R-:W-:-:S05]  /*cea0*/  FADD.FTZ R39, R39, R38 ;  /* 0x0000002627277221 */ /* 0x000fca0000010000 */
[----:B------:R-:W-:Y:S02]  /*ceb0*/  MOV R59, R39 ;  /* 0x00000027003b7202 */ /* 0x000fe40000000f00 */
[----:B------:R-:W-:-:S07]  /*cec0*/  MOV R41, R57 ;  /* 0x0000003900297202 */ /* 0x000fce0000000f00 */
[----:B------:R-:W-:Y:S05]  /*ced0*/  WARPSYNC.COLLECTIVE R56, `(.L_x_1101) ;  /* 0x0000000038087348 */ /* 0x000fea0003c00000 */
[----:B------:R0:W1:Y:S02]  /*cee0*/  SHFL.BFLY P4, R57, R59, R58, R61 ;  /* 0x0c00003a3b397389 */ /* 0x000064000008003d */
[----:B01----:R-:W-:Y:S01]  /*cef0*/  ENDCOLLECTIVE ;  /* 0x000000000000791b */ /* 0x003fe20003800000 */
.L_x_1101:
[----:B------:R-:W-:-:S05]  /*cf00*/  FADD.FTZ R41, R40, R41 ;  /* 0x0000002928297221 */ /* 0x000fca0000010000 */
[----:B------:R-:W-:Y:S02]  /*cf10*/  MOV R59, R41 ;  /* 0x00000029003b7202 */ /* 0x000fe40000000f00 */
[----:B------:R-:W-:Y:S02]  /*cf20*/  MOV R58, 0x2 ;  /* 0x00000002003a7802 */ /* 0x000fe40000000f00 */
[----:B------:R-:W-:-:S07]  /*cf30*/  MOV R42, R57 ;  /* 0x00000039002a7202 */ /* 0x000fce0000000f00 */
[----:B------:R-:W-:Y:S05]  /*cf40*/  WARPSYNC.COLLECTIVE R56, `(.L_x_1102) ;  /* 0x0000000038087348 */ /* 0x000fea0003c00000 */
[----:B------:R0:W1:Y:S02]  /*cf50*/  SHFL.BFLY P4, R57, R59, R58, R61 ;  /* 0x0c00003a3b397389 */ /* 0x000064000008003d */
[----:B01----:R-:W-:Y:S01]  /*cf60*/  ENDCOLLECTIVE ;  /* 0x000000000000791b */ /* 0x003fe20003800000 */
.L_x_1102:
[----:B------:R-:W-:-:S05]  /*cf70*/  FADD.FTZ R42, R39, R42 ;  /* 0x0000002a272a7221 */ /* 0x000fca0000010000 */
[----:B------:R-:W-:Y:S02]  /*cf80*/  MOV R59, R42 ;  /* 0x0000002a003b7202 */ /* 0x000fe40000000f00 */
[----:B------:R-:W-:-:S07]  /*cf90*/  MOV R44, R57 ;  /* 0x00000039002c7202 */ /* 0x000fce0000000f00 */
[----:B------:R-:W-:Y:S05]  /*cfa0*/  WARPSYNC.COLLECTIVE R56, `(.L_x_1103) ;  /* 0x0000000038087348 */ /* 0x000fea0003c00000 */
[----:B------:R0:W1:Y:S02]  /*cfb0*/  SHFL.BFLY P4, R57, R59, R58, R61 ;  /* 0x0c00003a3b397389 */ /* 0x000064000008003d */
[----:B01----:R-:W-:Y:S01]  /*cfc0*/  ENDCOLLECTIVE ;  /* 0x000000000000791b */ /* 0x003fe20003800000 */
.L_x_1103:
[----:B------:R-:W-:-:S05]  /*cfd0*/  FADD.FTZ R44, R41, R44 ;  /* 0x0000002c292c7221 */ /* 0x000fca0000010000 */
[----:B------:R-:W-:Y:S02]  /*cfe0*/  MOV R59, R44 ;  /* 0x0000002c003b7202 */ /* 0x000fe40000000f00 */
[----:B------:R-:W-:Y:S02]  /*cff0*/  MOV R58, 0x1 ;  /* 0x00000001003a7802 */ /* 0x000fe40000000f00 */
[----:B------:R-:W-:-:S07]  /*d000*/  MOV R37, R57 ;  /* 0x0000003900257202 */ /* 0x000fce0000000f00 */
[----:B------:R-:W-:Y:S05]  /*d010*/  WARPSYNC.COLLECTIVE R56, `(.L_x_1104) ;  /* 0x0000000038087348 */ /* 0x000fea0003c00000 */
[----:B------:R0:W1:Y:S02]  /*d020*/  SHFL.BFLY P4, R57, R59, R58, R61 ;  /* 0x0c00003a3b397389 */ /* 0x000064000008003d */
[----:B01----:R-:W-:Y:S01]  /*d030*/  ENDCOLLECTIVE ;  /* 0x000000000000791b */ /* 0x003fe20003800000 */
.L_x_1104:
[----:B------:R-:W-:-:S05]  /*d040*/  FADD.FTZ R37, R42, R37 ;  /* 0x000000252a257221 */ /* 0x000fca0000010000 */
[----:B------:R-:W-:Y:S02]  /*d050*/  MOV R59, R37 ;  /* 0x00000025003b7202 */ /* 0x000fe40000000f00 */
[----:B------:R-:W-:-:S07]  /*d060*/  MOV R43, R57 ;  /* 0x00000039002b7202 */ /* 0x000fce0000000f00 */
[----:B------:R-:W-:Y:S05]  /*d070*/  WARPSYNC.COLLECTIVE R56, `(.L_x_1105) ;  /* 0x0000000038087348 */ /* 0x000fea0003c00000 */
[----:B------:R0:W1:Y:S02]  /*d080*/  SHFL.BFLY P4, R57, R59, R58, R61 ;  /* 0x0c00003a3b397389 */ /* 0x000064000008003d */
[----:B01----:R-:W-:Y:S01]  /*d090*/  ENDCOLLECTIVE ;  /* 0x000000000000791b */ /* 0x003fe20003800000 */
.L_x_1105:
[----:B------:R-:W-:Y:S01]  /*d0a0*/  FADD.FTZ R43, R44, R43 ;  /* 0x0000002b2c2b7221 */ /* 0x000fe20000010000 */
[----:B------:R-:W-:Y:S01]  /*d0b0*/  MOV R38, R57 ;  /* 0x0000003900267202 */ /* 0x000fe20000000f00 */
[----:B------:R-:W-:Y:S06]  /*d0c0*/  BRA `(.L_x_1106) ;  /* 0xffffffec00247947 */ /* 0x000fec000383ffff */
.L_x_1091:
[----:B------:R-:W-:Y:S01]  /*d0d0*/  BSSY B1, `(.L_x_1107) ;  /* 0x0000008000017945 */ /* 0x000fe20003800000 */
[----:B--2---:R-:W-:Y:S02]  /*d0e0*/  MOV R59, R37 ;  /* 0x00000025003b7202 */ /* 0x004fe40000000f00 */
[----:B------:R-:W-:Y:S02]  /*d0f0*/  MOV R58, 0x8 ;  /* 0x00000008003a7802 */ /* 0x000fe40000000f00 */
[----:B------:R-:W-:Y:S02]  /*d100*/  MOV R61, 0x101f ;  /* 0x0000101f003d7802 */ /* 0x000fe40000000f00 */
[----:B------:R-:W-:-:S07]  /*d110*/  MOV R56, 0xffff ;  /* 0x0000ffff00387802 */ /* 0x000fce0000000f00 */
[----:B01-34-:R-:W-:Y:S05]  /*d120*/  WARPSYNC.COLLECTIVE R56, `(.L_x_1108) ;  /* 0x0000000038087348 */ /* 0x01bfea0003c00000 */
[----:B------:R2:W0:Y:S02]  /*d130*/  SHFL.BFLY P4, R57, R59, R58, R61 ;  /* 0x0c00003a3b397389 */ /* 0x000424000008003d */
[----:B01234-:R-:W-:Y:S01]  /*d140*/  ENDCOLLECTIVE ;  /* 0x000000000000791b */ /* 0x01ffe20003800000 */
.L_x_1108:
[----:B------:R-:W-:Y:S05]  /*d150*/  BSYNC B1 ;  /* 0x0000000000017941 */ /* 0x000fea0003800000 */
.L_x_1107:
        /* <DEDUP_REMOVED lines=8> */
.L_x_1109:
[----:B------:R-:W-:Y:S01]  /*d1e0*/  FADD.FTZ R40, R40, R37 ;  /* 0x0000002528287221 */ /* 0x000fe20000010000 */
[----:B------:R-:W-:-:S04]  /*d1f0*/  HFMA2.MMA R58, -RZ, RZ, 0, 2.384185791015625e-07 ;  /* 0x00000004ff3a7435 */ /* 0x000fc800000001ff */
[----:B------:R-:W-:Y:S02]  /*d200*/  MOV R59, R40 ;  /* 0x00000028003b7202 */ /* 0x000fe40000000f00 */
[----:B------:R-:W-:-:S07]  /*d210*/  MOV R39, R57 ;  /* 0x0000003900277202 */ /* 0x000fce0000000f00 */
[----:B------:R-:W-:Y:S05]  /*d220*/  WARPSYNC.COLLECTIVE R56, `(.L_x_1110) ;  /* 0x0000000038087348 */ /* 0x000fea0003c00000 */
[----:B------:R0:W1:Y:S02]  /*d230*/  SHFL.BFLY P4, R57, R59, R58, R61 ;  /* 0x0c00003a3b397389 */ /* 0x000064000008003d */
[----:B01----:R-:W-:Y:S01]  /*d240*/  ENDCOLLECTIVE ;  /* 0x000000000000791b */ /* 0x003fe20003800000 */
.L_x_1110:
[----:B------:R-:W-:-:S05]  /*d250*/  FADD.FTZ R39, R39, R38 ;  /* 0x0000002627277221 */ /* 0x000fca0000010000 */
[----:B------:R-:W-:Y:S02]  /*d260*/  MOV R59, R39 ;  /* 0x00000027003b7202 */ /* 0x000fe40000000f00 */
[----:B------:R-:W-:-:S07]  /*d270*/  MOV R41, R57 ;  /* 0x0000003900297202 */ /* 0x000fce0000000f00 */
[----:B------:R-:W-:Y:S05]  /*d280*/  WARPSYNC.COLLECTIVE R56, `(.L_x_1111) ;  /* 0x0000000038087348 */ /* 0x000fea0003c00000 */
[----:B------:R0:W1:Y:S02]  /*d290*/  SHFL.BFLY P4, R57, R59, R58, R61 ;  /* 0x0c00003a3b397389 */ /* 0x000064000008003d */
[----:B01----:R-:W-:Y:S01]  /*d2a0*/  ENDCOLLECTIVE ;  /* 0x000000000000791b */ /* 0x003fe20003800000 */
.L_x_1111:
[----:B------:R-:W-:Y:S01]  /*d2b0*/  FADD.FTZ R41, R40, R41 ;  /* 0x0000002928297221 */ /* 0x000fe20000010000 */
[----:B------:R-:W-:-:S04]  /*d2c0*/  HFMA2.MMA R58, -RZ, RZ, 0, 1.1920928955078125e-07 ;  /* 0x00000002ff3a7435 */ /* 0x000fc800000001ff */
[----:B------:R-:W-:Y:S02]  /*d2d0*/  MOV R59, R41 ;  /* 0x00000029003b7202 */ /* 0x000fe40000000f00 */
[----:B------:R-:W-:-:S07]  /*d2e0*/  MOV R42, R57 ;  /* 0x00000039002a7202 */ /* 0x000fce0000000f00 */
[----:B------:R-:W-:Y:S05]  /*d2f0*/  WARPSYNC.COLLECTIVE R56, `(.L_x_1112) ;  /* 0x0000000038087348 */ /* 0x000fea0003c00000 */
[----:B------:R0:W1:Y:S02]  /*d300*/  SHFL.BFLY P4, R57, R59, R58, R61 ;  /* 0x0c00003a3b397389 */ /* 0x000064000008003d */
[----:B01----:R-:W-:Y:S01]  /*d310*/  ENDCOLLECTIVE ;  /* 0x000000000000791b */ /* 0x003fe20003800000 */
.L_x_1112:
[----:B------:R-:W-:-:S05]  /*d320*/  FADD.FTZ R42, R39, R42 ;  /* 0x0000002a272a7221 */ /* 0x000fca0000010000 */
[----:B------:R-:W-:Y:S02]  /*d330*/  MOV R59, R42 ;  /* 0x0000002a003b7202 */ /* 0x000fe40000000f00 */
[----:B------:R-:W-:-:S07]  /*d340*/  MOV R44, R57 ;  /* 0x00000039002c7202 */ /* 0x000fce0000000f00 */
[----:B------:R-:W-:Y:S05]  /*d350*/  WARPSYNC.COLLECTIVE R56, `(.L_x_1113) ;  /* 0x0000000038087348 */ /* 0x000fea0003c00000 */
[----:B------:R0:W1:Y:S02]  /*d360*/  SHFL.BFLY P4, R57, R59, R58, R61 ;  /* 0x0c00003a3b397389 */ /* 0x000064000008003d */
[----:B01----:R-:W-:Y:S01]  /*d370*/  ENDCOLLECTIVE ;  /* 0x000000000000791b */ /* 0x003fe20003800000 */
.L_x_1113:
[----:B------:R-:W-:Y:S01]  /*d380*/  FADD.FTZ R44, R41, R44 ;  /* 0x0000002c292c7221 */ /* 0x000fe20000010000 */
[----:B------:R-:W-:-:S04]  /*d390*/  HFMA2.MMA R58, -RZ, RZ, 0, 5.9604644775390625e-08 ;  /* 0x00000001ff3a7435 */ /* 0x000fc800000001ff */
[----:B------:R-:W-:Y:S02]  /*d3a0*/  MOV R59, R44 ;  /* 0x0000002c003b7202 */ /* 0x000fe40000000f00 */
[----:B------:R-:W-:-:S07]  /*d3b0*/  MOV R37, R57 ;  /* 0x0000003900257202 */ /* 0x000fce0000000f00 */
[----:B------:R-:W-:Y:S05]  /*d3c0*/  WARPSYNC.COLLECTIVE R56, `(.L_x_1114) ;  /* 0x0000000038087348 */ /* 0x000fea0003c00000 */
[----:B------:R0:W1:Y:S02]  /*d3d0*/  SHFL.BFLY P4, R57, R59, R58, R61 ;  /* 0x0c00003a3b397389 */ /* 0x000064000008003d */
[----:B01----:R-:W-:Y:S01]  /*d3e0*/  ENDCOLLECTIVE ;  /* 0x000000000000791b */ /* 0x003fe20003800000 */
.L_x_1114:
[----:B------:R-:W-:-:S05]  /*d3f0*/  FADD.FTZ R37, R42, R37 ;  /* 0x000000252a257221 */ /* 0x000fca0000010000 */
[----:B------:R-:W-:Y:S02]  /*d400*/  MOV R59, R37 ;  /* 0x00000025003b7202 */ /* 0x000fe40000000f00 */
[----:B------:R-:W-:-:S07]  /*d410*/  MOV R43, R57 ;  /* 0x00000039002b7202 */ /* 0x000fce0000000f00 */
[----:B------:R-:W-:Y:S05]  /*d420*/  WARPSYNC.COLLECTIVE R56, `(.L_x_1115) ;  /* 0x0000000038087348 */ /* 0x000fea0003c00000 */
[----:B------:R0:W1:Y:S02]  /*d430*/  SHFL.BFLY P4, R57, R59, R58, R61 ;  /* 0x0c00003a3b397389 */ /* 0x000064000008003d */
[----:B01----:R-:W-:Y:S01]  /*d440*/  ENDCOLLECTIVE ;  /* 0x000000000000791b */ /* 0x003fe20003800000 */
.L_x_1115:
[----:B------:R-:W-:Y:S01]  /*d450*/  FADD.FTZ R43, R44, R43 ;  /* 0x0000002b2c2b7221 */ /* 0x000fe20000010000 */
[----:B------:R-:W-:Y:S01]  /*d460*/  MOV R38, R57 ;  /* 0x0000003900267202 */ /* 0x000fe20000000f00 */
[----:B------:R-:W-:Y:S06]  /*d470*/  BRA `(.L_x_1116) ;  /* 0xffffffe800dc7947 */ /* 0x000fec000383ffff */
.L_x_1092:
        /* <DEDUP_REMOVED lines=8> */
.L_x_1118:
[----:B------:R-:W-:Y:S05]  /*d500*/  BSYNC B1 ;  /* 0x0000000000017941 */ /* 0x000fea0003800000 */
.L_x_1117:
        /* <DEDUP_REMOVED lines=8> */
.L_x_1119:
[----:B------:R-:W-:Y:S01]  /*d590*/  FADD.FTZ R44, R44, R37 ;  /* 0x000000252c2c7221 */ /* 0x000fe20000010000 */
[----:B------:R-:W-:-:S04]  /*d5a0*/  HFMA2.MMA R58, -RZ, RZ, 0, 2.384185791015625e-07 ;  /* 0x00000004ff3a7435 */ /* 0x000fc800000001ff */
[----:B------:R-:W-:Y:S02]  /*d5b0*/  MOV R59, R44 ;  /* 0x0000002c003b7202 */ /* 0x000fe40000000f00 */
[----:B------:R-:W-:-:S07]  /*d5c0*/  MOV R43, R57 ;  /* 0x00000039002b7202 */ /* 0x000fce0000000f00 */
[----:B------:R-:W-:Y:S05]  /*d5d0*/  WARPSYNC.COLLECTIVE R56, `(.L_x_1120) ;  /* 0x0000000038087348 */ /* 0x000fea0003c00000 */
[----:B------:R0:W1:Y:S02]  /*d5e0*/  SHFL.BFLY P4, R57, R59, R58, R61 ;  /* 0x0c00003a3b397389 */ /* 0x000064000008003d */
[----:B01----:R-:W-:Y:S01]  /*d5f0*/  ENDCOLLECTIVE ;  /* 0x000000000000791b */ /* 0x003fe20003800000 */
.L_x_1120:
[----:B------:R-:W-:-:S05]  /*d600*/  FADD.FTZ R43, R43, R42 ;  /* 0x0000002a2b2b7221 */ /* 0x000fca0000010000 */
[----:B------:R-:W-:Y:S02]  /*d610*/  MOV R59, R43 ;  /* 0x0000002b003b7202 */ /* 0x000fe40000000f00 */
[----:B------:R-:W-:-:S07]  /*d620*/  MOV R45, R57 ;  /* 0x00000039002d7202 */ /* 0x000fce0000000f00 */
[----:B------:R-:W-:Y:S05]  /*d630*/  WARPSYNC.COLLECTIVE R56, `(.L_x_1121) ;  /* 0x0000000038087348 */ /* 0x000fea0003c00000 */
[----:B------:R0:W1:Y:S02]  /*d640*/  SHFL.BFLY P4, R57, R59, R58, R61 ;  /* 0x0c00003a3b397389 */ /* 0x000064000008003d */
[----:B01----:R-:W-:Y:S01]  /*d650*/  ENDCOLLECTIVE ;  /* 0x000000000000791b */ /* 0x003fe20003800000 */
.L_x_1121:
[----:B------:R-:W-:Y:S01]  /*d660*/  FADD.FTZ R45, R44, R45 ;  /* 0x0000002d2c2d7221 */ /* 0x000fe20000010000 */
[----:B------:R-:W-:-:S04]  /*d670*/  HFMA2.MMA R58, -RZ, RZ, 0, 1.1920928955078125e-07 ;  /* 0x00000002ff3a7435 */ /* 0x000fc800000001ff */
[----:B------:R-:W-:Y:S02]  /*d680*/  MOV R59, R45 ;  /* 0x0000002d003b7202 */ /* 0x000fe40000000f00 */
[----:B------:R-:W-:-:S07]  /*d690*/  MOV R46, R57 ;  /* 0x00000039002e7202 */ /* 0x000fce0000000f00 */
[----:B------:R-:W-:Y:S05]  /*d6a0*/  WARPSYNC.COLLECTIVE R56, `(.L_x_1122) ;  /* 0x0000000038087348 */ /* 0x000fea0003c00000 */
[----:B------:R0:W1:Y:S02]  /*d6b0*/  SHFL.BFLY P4, R57, R59, R58, R61 ;  /* 0x0c00003a3b397389 */ /* 0x000064000008003d */
[----:B01----:R-:W-:Y:S01]  /*d6c0*/  ENDCOLLECTIVE ;  /* 0x000000000000791b */ /* 0x003fe20003800000 */
.L_x_1122:
[----:B------:R-:W-:-:S05]  /*d6d0*/  FADD.FTZ R46, R43, R46 ;  /* 0x0000002e2b2e7221 */ /* 0x000fca0000010000 */
[----:B------:R-:W-:Y:S02]  /*d6e0*/  MOV R59, R46 ;  /* 0x0000002e003b7202 */ /* 0x000fe40000000f00 */
[----:B------:R-:W-:-:S07]  /*d6f0*/  MOV R48, R57 ;  /* 0x0000003900307202 */ /* 0x000fce0000000f00 */
[----:B------:R-:W-:Y:S05]  /*d700*/  WARPSYNC.COLLECTIVE R56, `(.L_x_1123) ;  /* 0x0000000038087348 */ /* 0x000fea0003c00000 */
[----:B------:R0:W1:Y:S02]  /*d710*/  SHFL.BFLY P4, R57, R59, R58, R61 ;  /* 0x0c00003a3b397389 */ /* 0x000064000008003d */
[----:B01----:R-:W-:Y:S01]  /*d720*/  ENDCOLLECTIVE ;  /* 0x000000000000791b */ /* 0x003fe20003800000 */
.L_x_1123:
[----:B------:R-:W-:Y:S01]  /*d730*/  FADD.FTZ R48, R45, R48 ;  /* 0x000000302d307221 */ /* 0x000fe20000010000 */
[----:B------:R-:W-:-:S04]  /*d740*/  HFMA2.MMA R58, -RZ, RZ, 0, 5.9604644775390625e-08 ;  /* 0x00000001ff3a7435 */ /* 0x000fc800000001ff */
[----:B------:R-:W-:Y:S02]  /*d750*/  MOV R59, R48 ;  /* 0x00000030003b7202 */ /* 0x000fe40000000f00 */
[----:B------:R-:W-:-:S07]  /*d760*/  MOV R37, R57 ;  /* 0x0000003900257202 */ /* 0x000fce0000000f00 */
[----:B------:R-:W-:Y:S05]  /*d770*/  WARPSYNC.COLLECTIVE R56, `(.L_x_1124) ;  /* 0x0000000038087348 */ /* 0x000fea0003c00000 */
[----:B------:R0:W1:Y:S02]  /*d780*/  SHFL.BFLY P4, R57, R59, R58, R61 ;  /* 0x0c00003a3b397389 */ /* 0x000064000008003d */
[----:B01----:R-:W-:Y:S01]  /*d790*/  ENDCOLLECTIVE ;  /* 0x000000000000791b */ /* 0x003fe20003800000 */
.L_x_1124:
[----:B------:R-:W-:-:S05]  /*d7a0*/  FADD.FTZ R37, R46, R37 ;  /* 0x000000252e257221 */ /* 0x000fca0000010000 */
[----:B------:R-:W-:Y:S02]  /*d7b0*/  MOV R59, R37 ;  /* 0x00000025003b7202 */ /* 0x000fe40000000f00 */
[----:B------:R-:W-:-:S07]  /*d7c0*/  MOV R47, R57 ;  /* 0x00000039002f7202 */ /* 0x000fce0000000f00 */
[----:B------:R-:W-:Y:S05]  /*d7d0*/  WARPSYNC.COLLECTIVE R56, `(.L_x_1125) ;  /* 0x0000000038087348 */ /* 0x000fea0003c00000 */
[----:B------:R0:W1:Y:S02]  /*d7e0*/  SHFL.BFLY P4, R57, R59, R58, R61 ;  /* 0x0c00003a3b397389 */ /* 0x000064000008003d */
[----:B01----:R-:W-:Y:S01]  /*d7f0*/  ENDCOLLECTIVE ;  /* 0x000000000000791b */ /* 0x003fe20003800000 */
.L_x_1125:
[----:B------:R-:W-:Y:S01]  /*d800*/  FADD.FTZ R47, R48, R47 ;  /* 0x0000002f302f7221 */ /* 0x000fe20000010000 */
[----:B------:R-:W-:Y:S01]  /*d810*/  MOV R42, R57 ;  /* 0x00000039002a7202 */ /* 0x000fe20000000f00 */
[----:B------:R-:W-:Y:S06]  /*d820*/  BRA `(.L_x_1126) ;  /* 0xffffffe800907947 */ /* 0x000fec000383ffff */
.L_x_1093:
[----:B------:R-:W-:Y:S01]  /*d830*/  HFMA2.MMA R58, -RZ, RZ, 0, 4.76837158203125e-07 ;  /* 0x00000008ff3a7435 */ /* 0x000fe200000001ff */
[----:B------:R-:W-:Y:S01]  /*d840*/  BSSY B0, `(.L_x_1127) ;  /* 0x0000007000007945 */ /* 0x000fe20003800000 */
[----:B0-----:R-:W-:Y:S02]  /*d850*/  MOV R59, R38 ;  /* 0x00000026003b7202 */ /* 0x001fe40000000f00 */
[----:B------:R-:W-:Y:S02]  /*d860*/  MOV R61, 0x101f ;  /* 0x0000101f003d7802 */ /* 0x000fe40000000f00 */
[----:B------:R-:W-:-:S07]  /*d870*/  MOV R56, 0xffff ;  /* 0x0000ffff00387802 */ /* 0x000fce0000000f00 */
[----:B-1234-:R-:W-:Y:S05]  /*d880*/  WARPSYNC.COLLECTIVE R56, `(.L_x_1128) ;  /* 0x0000000038087348 */ /* 0x01efea0003c00000 */
[----:B------:R0:W0:Y:S02]  /*d890*/  SHFL.BFLY P4, R57, R59, R58, R61 ;  /* 0x0c00003a3b397389 */ /* 0x000024000008003d */
[----:B01234-:R-:W-:Y:S01]  /*d8a0*/  ENDCOLLECTIVE ;  /* 0x000000000000791b */ /* 0x01ffe20003800000 */
.L_x_1128:
[----:B------:R-:W-:Y:S05]  /*d8b0*/  BSYNC B0 ;  /* 0x0000000000007941 */ /* 0x000fea0003800000 */
.L_x_1127:
        /* <DEDUP_REMOVED lines=8> */
.L_x_1129:
[----:B------:R-:W-:Y:S01]  /*d940*/  FADD.FTZ R41, R41, R38 ;  /* 0x0000002629297221 */ /* 0x000fe20000010000 */
[----:B------:R-:W-:-:S04]  /*d950*/  HFMA2.MMA R58, -RZ, RZ, 0, 2.384185791015625e-07 ;  /* 0x00000004ff3a7435 */ /* 0x000fc800000001ff */
[----:B------:R-:W-:Y:S02]  /*d960*/  MOV R59, R41 ;  /* 0x00000029003b7202 */ /* 0x000fe40000000f00 */
[----:B------:R-:W-:-:S07]  /*d970*/  MOV R40, R57 ;  /* 0x0000003900287202 */ /* 0x000fce0000000f00 */
[----:B------:R-:W-:Y:S05]  /*d980*/  WARPSYNC.COLLECTIVE R56, `(.L_x_1130) ;  /* 0x0000000038087348 */ /* 0x000fea0003c00000 */
[----:B------:R0:W1:Y:S02]  /*d990*/  SHFL.BFLY P4, R57, R59, R58, R61 ;  /* 0x0c00003a3b397389 */ /* 0x000064000008003d */
[----:B01----:R-:W-:Y:S01]  /*d9a0*/  ENDCOLLECTIVE ;  /* 0x000000000000791b */ /* 0x003fe20003800000 */
.L_x_1130:
[----:B------:R-:W-:-:S05]  /*d9b0*/  FADD.FTZ R40, R40, R39 ;  /* 0x0000002728287221 */ /* 0x000fca0000010000 */
[----:B------:R-:W-:Y:S02]  /*d9c0*/  MOV R59, R40 ;  /* 0x00000028003b7202 */ /* 0x000fe40000000f00 */
[----:B------:R-:W-:-:S07]  /*d9d0*/  MOV R42, R57 ;  /* 0x00000039002a7202 */ /* 0x000fce0000000f00 */
[----:B------:R-:W-:Y:S05]  /*d9e0*/  WARPSYNC.COLLECTIVE R56, `(.L_x_1131) ;  /* 0x0000000038087348 */ /* 0x000fea0003c00000 */
[----:B------:R0:W1:Y:S02]  /*d9f0*/  SHFL.BFLY P4, R57, R59, R58, R61 ;  /* 0x0c00003a3b397389 */ /* 0x000064000008003d */
[----:B01----:R-:W-:Y:S01]  /*da00*/  ENDCOLLECTIVE ;  /* 0x000000000000791b */ /* 0x003fe20003800000 */
.L_x_1131:
[----:B------:R-:W-:Y:S01]  /*da10*/  FADD.FTZ R42, R41, R42 ;  /* 0x0000002a292a7221 */ /* 0x000fe20000010000 */
[----:B------:R-:W-:-:S04]  /*da20*/  HFMA2.MMA R58, -RZ, RZ, 0, 1.1920928955078125e-07 ;  /* 0x00000002ff3a7435 */ /* 0x000fc800000001ff */
[----:B------:R-:W-:Y:S02]  /*da30*/  MOV R59, R42 ;  /* 0x0000002a003b7202 */ /* 0x000fe40000000f00 */
[----:B------:R-:W-:-:S07]  /*da40*/  MOV R43, R57 ;  /* 0x00000039002b7202 */ /* 0x000fce0000000f00 */
[----:B------:R-:W-:Y:S05]  /*da50*/  WARPSYNC.COLLECTIVE R56, `(.L_x_1132) ;  /* 0x0000000038087348 */ /* 0x000fea0003c00000 */
[----:B------:R0:W1:Y:S02]  /*da60*/  SHFL.BFLY P4, R57, R59, R58, R61 ;  /* 0x0c00003a3b397389 */ /* 0x000064000008003d */
[----:B01----:R-:W-:Y:S01]  /*da70*/  ENDCOLLECTIVE ;  /* 0x000000000000791b */ /* 0x003fe20003800000 */
.L_x_1132:
[----:B------:R-:W-:-:S05]  /*da80*/  FADD.FTZ R43, R40, R43 ;  /* 0x0000002b282b7221 */ /* 0x000fca0000010000 */
[----:B------:R-:W-:Y:S02]  /*da90*/  MOV R59, R43 ;  /* 0x0000002b003b7202 */ /* 0x000fe40000000f00 */
[----:B------:R-:W-:-:S07]  /*daa0*/  MOV R45, R57 ;  /* 0x00000039002d7202 */ /* 0x000fce0000000f00 */
[----:B------:R-:W-:Y:S05]  /*dab0*/  WARPSYNC.COLLECTIVE R56, `(.L_x_1133) ;  /* 0x0000000038087348 */ /* 0x000fea0003c00000 */
[----:B------:R0:W1:Y:S02]  /*dac0*/  SHFL.BFLY P4, R57, R59, R58, R61 ;  /* 0x0c00003a3b397389 */ /* 0x000064000008003d */
[----:B01----:R-:W-:Y:S01]  /*dad0*/  ENDCOLLECTIVE ;  /* 0x000000000000791b */ /* 0x003fe20003800000 */
.L_x_1133:
[----:B------:R-:W-:Y:S01]  /*dae0*/  FADD.FTZ R45, R42, R45 ;  /* 0x0000002d2a2d7221 */ /* 0x000fe20000010000 */
[----:B------:R-:W-:-:S04]  /*daf0*/  HFMA2.MMA R58, -RZ, RZ, 0, 5.9604644775390625e-08 ;  /* 0x00000001ff3a7435 */ /* 0x000fc800000001ff */
[----:B------:R-:W-:Y:S02]  /*db00*/  MOV R59, R45 ;  /* 0x0000002d003b7202 */ /* 0x000fe40000000f00 */
[----:B------:R-:W-:-:S07]  /*db10*/  MOV R38, R57 ;  /* 0x0000003900267202 */ /* 0x000fce0000000f00 */
[----:B------:R-:W-:Y:S05]  /*db20*/  WARPSYNC.COLLECTIVE R56, `(.L_x_1134) ;  /* 0x0000000038087348 */ /* 0x000fea0003c00000 */
[----:B------:R0:W1:Y:S02]  /*db30*/  SHFL.BFLY P4, R57, R59, R58, R61 ;  /* 0x0c00003a3b397389 */ /* 0x000064000008003d */
[----:B01----:R-:W-:Y:S01]  /*db40*/  ENDCOLLECTIVE ;  /* 0x000000000000791b */ /* 0x003fe20003800000 */
.L_x_1134:
[----:B------:R-:W-:-:S05]  /*db50*/  FADD.FTZ R38, R43, R38 ;  /* 0x000000262b267221 */ /* 0x000fca0000010000 */
[----:B------:R-:W-:Y:S02]  /*db60*/  MOV R59, R38 ;  /* 0x00000026003b7202 */ /* 0x000fe40000000f00 */
[----:B------:R-:W-:-:S07]  /*db70*/  MOV R44, R57 ;  /* 0x00000039002c7202 */ /* 0x000fce0000000f00 */
[----:B------:R-:W-:Y:S05]  /*db80*/  WARPSYNC.COLLECTIVE R56, `(.L_x_1135) ;  /* 0x0000000038087348 */ /* 0x000fea0003c00000 */
[----:B------:R0:W1:Y:S02]  /*db90*/  SHFL.BFLY P4, R57, R59, R58, R61 ;  /* 0x0c00003a3b397389 */ /* 0x000064000008003d */
[----:B01----:R-:W-:Y:S01]  /*dba0*/  ENDCOLLECTIVE ;  /* 0x000000000000791b */ /* 0x003fe20003800000 */
.L_x_1135:
[----:B------:R-:W-:Y:S01]  /*dbb0*/  FADD.FTZ R44, R45, R44 ;  /* 0x0000002c2d2c7221 */ /* 0x000fe20000010000 */
[----:B------:R-:W-:Y:S01]  /*dbc0*/  MOV R39, R57 ;  /* 0x0000003900277202 */ /* 0x000fe20000000f00 */
[----:B------:R-:W-:Y:S06]  /*dbd0*/  BRA `(.L_x_1136) ;  /* 0xffffffe8004c7947 */ /* 0x000fec000383ffff */
.L_x_1096:
[----:B------:R-:W-:Y:S01]  /*dbe0*/  HFMA2.MMA R58, -RZ, RZ, 0, 4.76837158203125e-07 ;  /* 0x00000008ff3a7435 */ /* 0x000fe200000001ff */
[----:B------:R-:W-:Y:S01]  /*dbf0*/  BSSY B0, `(.L_x_1137) ;  /* 0x0000007000007945 */ /* 0x000fe20003800000 */
[----:B-1----:R-:W-:Y:S02]  /*dc00*/  MOV R59, R42 ;  /* 0x0000002a003b7202 */ /* 0x002fe40000000f00 */
[----:B------:R-:W-:Y:S02]  /*dc10*/  MOV R61, 0x101f ;  /* 0x0000101f003d7802 */ /* 0x000fe40000000f00 */
[----:B------:R-:W-:-:S07]  /*dc20*/  MOV R56, 0xffff ;  /* 0x0000ffff00387802 */ /* 0x000fce0000000f00 */
[----:B0-234-:R-:W-:Y:S05]  /*dc30*/  WARPSYNC.COLLECTIVE R56, `(.L_x_1138) ;  /* 0x0000000038087348 */ /* 0x01dfea0003c00000 */
[----:B------:R1:W0:Y:S02]  /*dc40*/  SHFL.BFLY P4, R57, R59, R58, R61 ;  /* 0x0c00003a3b397389 */ /* 0x000224000008003d */
[----:B01234-:R-:W-:Y:S01]  /*dc50*/  ENDCOLLECTIVE ;  /* 0x000000000000791b */ /* 0x01ffe20003800000 */
.L_x_1138:
[----:B------:R-:W-:Y:S05]  /*dc60*/  BSYNC B0 ;  /* 0x0000000000007941 */ /* 0x000fea0003800000 */
.L_x_1137:
[----:B------:R-:W-:Y:S01]  /*dc70*/  HFMA2.MMA R58, -RZ, RZ, 0, 4.76837158203125e-07 ;  /* 0x00000008ff3a7435 */ /* 0x000fe200000001ff */
[----:B------:R-:W-:Y:S02]  /*dc80*/  MOV R59, R43 ;  /* 0x0000002b003b7202 */ /* 0x000fe40000000f00 */
[----:B------:R-:W-:Y:S02]  /*dc90*/  MOV R61, 0x101f ;  /* 0x0000101f003d7802 */ /* 0x000fe40000000f00 */
[----:B------:R-:W-:Y:S02]  /*dca0*/  MOV R56, 0xffff ;  /* 0x0000ffff00387802 */ /* 0x000fe40000000f00 */
[----:B------:R-:W-:Y:S02]  /*dcb0*/  MOV R39, R57 ;  /* 0x0000003900277202 */ /* 0x000fe40000000f00 */
[----:B------:R-:W-:-:S07]  /*dcc0*/  @!P1 IADD3 R44, R37, 0x28, RZ ;  /* 0x00000028252c9810 */ /* 0x000fce0007ffe0ff */
[----:B------:R-:W-:Y:S05]  /*dcd0*/  WARPSYNC.COLLECTIVE R56, `(.L_x_1139) ;  /* 0x0000000038087348 */ /* 0x000fea0003c00000 */
[----:B------:R0:W1:Y:S02]  /*dce0*/  SHFL.BFLY P4, R57, R59, R58, R61 ;  /* 0x0c00003a3b397389 */ /* 0x000064000008003d */
[----:B01----:R-:W-:Y:S01]  /*dcf0*/  ENDCOLLECTIVE ;  /* 0x000000000000791b */ /* 0x003fe20003800000 */
.L_x_1139:
[----:B------:R-:W-:Y:S01]  /*dd00*/  @!P1 LEA R45, R52, UR6, 0x7 ;  /* 0x00000006342d9c11 */ /* 0x000fe2000f8e38ff */
[----:B------:R-:W-:Y:S01]  /*dd10*/  FADD.FTZ R39, R39, R42 ;  /* 0x0000002a27277221 */ /* 0x000fe20000010000 */
[----:B------:R-:W-:Y:S02]  /*dd20*/  @!P1 LOP3.LUT R44, R44, 0x1e, R19, 0x78, !PT ;  /* 0x0000001e2c2c9812 */ /* 0x000fe400078e7813 */
[----:B------:R-:W-:Y:S02]  /*dd30*/  @!P1 LEA R49, R52, UR6, 0x7 ;  /* 0x0000000634319c11 */ /* 0x000fe4000f8e38ff */
[----:B------:R-:W-:Y:S02]  /*dd40*/  @!P1 LEA R46, R44, R45, 0x2 ;  /* 0x0000002d2c2e9211 */ /* 0x000fe400078e10ff */
[----:B------:R-:W-:-:S03]  /*dd50*/  CS2R R44, SRZ ;  /* 0x00000000002c7805 */ /* 0x000fc6000001ff00 */
[----:B------:R0:W1:Y:S01]  /*dd60*/  @!P1 LDS R47, [R46] ;  /* 0x000000002e2f9984 */ /* 0x0000620000000800 */
[----:B------:R-:W-:Y:S01]  /*dd70*/  HFMA2.MMA R58, -RZ, RZ, 0, 2.384185791015625e-07 ;  /* 0x00000004ff3a7435 */ /* 0x000fe200000001ff */
[----:B------:R-:W-:Y:S02]  /*dd80*/  MOV R59, R39 ;  /* 0x00000027003b7202 */ /* 0x000fe40000000f00 */
[----:B------:R0:W2:Y:S01]  /*dd90*/  @!P1 LDS R48, [R46+0x500] ;  /* 0x000500002e309984 */ /* 0x0000a20000000800 */
[----:B------:R-:W-:-:S07]  /*dda0*/  MOV R38, R57 ;  /* 0x0000003900267202 */ /* 0x000fce0000000f00 */
[----:B012---:R-:W-:Y:S05]  /*ddb0*/  WARPSYNC.COLLECTIVE R56, `(.L_x_1140) ;  /* 0x0000000038087348 */ /* 0x007fea0003c00000 */
[----:B------:R3:W4:Y:S02]  /*ddc0*/  SHFL.BFLY P4, R57, R59, R58, R61 ;  /* 0x0c00003a3b397389 */ /* 0x000724000008003d */
[----:B01234-:R-:W-:Y:S01]  /*ddd0*/  ENDCOLLECTIVE ;  /* 0x000000000000791b */ /* 0x01ffe20003800000 */
.L_x_1140:
[----:B------:R-:W-:-:S05]  /*dde0*/  FADD.FTZ R38, R38, R43 ;  /* 0x0000002b26267221 */ /* 0x000fca0000010000 */
[----:B------:R-:W-:Y:S02]  /*ddf0*/  MOV R59, R38 ;  /* 0x00000026003b7202 */ /* 0x000fe40000000f00 */
[----:B------:R-:W-:-:S07]  /*de00*/  MOV R40, R57 ;  /* 0x0000003900287202 */ /* 0x000fce0000000f00 */
[----:B------:R-:W-:Y:S05]  /*de10*/  WARPSYNC.COLLECTIVE R56, `(.L_x_1141) ;  /* 0x0000000038087348 */ /* 0x000fea0003c00000 */
[----:B------:R0:W1:Y:S02]  /*de20*/  SHFL.BFLY P4, R57, R59, R58, R61 ;  /* 0x0c00003a3b397389 */ /* 0x000064000008003d */
[----:B01----:R-:W-:Y:S01]  /*de30*/  ENDCOLLECTIVE ;  /* 0x000000000000791b */ /* 0x003fe20003800000 */
.L_x_1141:
[----:B------:R-:W-:Y:S01]  /*de40*/  @!P1 MOV R44, R47 ;  /* 0x0000002f002c9202 */ /* 0x000fe20000000f00 */
[----:B------:R-:W-:Y:S01]  /*de50*/  FADD.FTZ R40, R39, R40 ;  /* 0x0000002827287221 */ /* 0x000fe20000010000 */
[----:B------:R-:W-:Y:S01]  /*de60*/  @!P1 MOV R45, R48 ;  /* 0x00000030002d9202 */ /* 0x000fe20000000f00 */
[----:B------:R-:W-:-:S03]  /*de70*/  HFMA2.MMA R58, -RZ, RZ, 0, 1.1920928955078125e-07 ;  /* 0x00000002ff3a7435 */ /* 0x000fc600000001ff */
[----:B------:R-:W-:Y:S02]  /*de80*/  MOV R59, R40 ;  /* 0x00000028003b7202 */ /* 0x000fe40000000f00 */
[----:B------:R-:W-:-:S07]  /*de90*/  MOV R41, R57 ;  /* 0x0000003900297202 */ /* 0x000fce0000000f00 */
[----:B------:R-:W-:Y:S05]  /*dea0*/  WARPSYNC.COLLECTIVE R56, `(.L_x_1142) ;  /* 0x0000000038087348 */ /* 0x000fea0003c00000 */
[----:B------:R0:W1:Y:S02]  /*deb0*/  SHFL.BFLY P4, R57, R59, R58, R61 ;  /* 0x0c00003a3b397389 */ /* 0x000064000008003d */
[----:B01----:R-:W-:Y:S01]  /*dec0*/  ENDCOLLECTIVE ;  /* 0x000000000000791b */ /* 0x003fe20003800000 */
.L_x_1142:
[----:B------:R-:W-:-:S05]  /*ded0*/  FADD.FTZ R41, R38, R41 ;  /* 0x0000002926297221 */ /* 0x000fca0000010000 */
[----:B------:R-:W-:Y:S02]  /*dee0*/  MOV R59, R41 ;  /* 0x00000029003b7202 */ /* 0x000fe40000000f00 */
[----:B------:R-:W-:-:S07]  /*def0*/  MOV R39, R57 ;  /* 0x0000003900277202 */ /* 0x000fce0000000f00 */
[----:B------:R-:W-:Y:S05]  /*df00*/  WARPSYNC.COLLECTIVE R56, `(.L_x_1143) ;  /* 0x0000000038087348 */ /* 0x000fea0003c00000 */
[----:B------:R0:W1:Y:S02]  /*df10*/  SHFL.BFLY P4, R57, R59, R58, R61 ;  /* 0x0c00003a3b397389 */ /* 0x000064000008003d */
[----:B01----:R-:W-:Y:S01]  /*df20*/  ENDCOLLECTIVE ;  /* 0x000000000000791b */ /* 0x003fe20003800000 */
.L_x_1143:
[----:B------:R-:W-:Y:S01]  /*df30*/  FADD.FTZ R39, R40, R39 ;  /* 0x0000002728277221 */ /* 0x000fe20000010000 */
[----:B------:R-:W-:-:S04]  /*df40*/  HFMA2.MMA R58, -RZ, RZ, 0, 5.9604644775390625e-08 ;  /* 0x00000001ff3a7435 */ /* 0x000fc800000001ff */
[----:B------:R-:W-:Y:S02]  /*df50*/  MOV R59, R39 ;  /* 0x00000027003b7202 */ /* 0x000fe40000000f00 */
[----:B------:R-:W-:-:S07]  /*df60*/  MOV R38, R57 ;  /* 0x0000003900267202 */ /* 0x000fce0000000f00 */
[----:B------:R-:W-:Y:S05]  /*df70*/  WARPSYNC.COLLECTIVE R56, `(.L_x_1144) ;  /* 0x0000000038087348 */ /* 0x000fea0003c00000 */
[----:B------:R0:W1:Y:S02]  /*df80*/  SHFL.BFLY P4, R57, R59, R58, R61 ;  /* 0x0c00003a3b397389 */ /* 0x000064000008003d */
[----:B01----:R-:W-:Y:S01]  /*df90*/  ENDCOLLECTIVE ;  /* 0x000000000000791b */ /* 0x003fe20003800000 */
.L_x_1144:
[----:B------:R-:W-:-:S05]  /*dfa0*/  FADD.FTZ R38, R41, R38 ;  /* 0x0000002629267221 */ /* 0x000fca0000010000 */
[----:B------:R-:W-:Y:S02]  /*dfb0*/  MOV R59, R38 ;  /* 0x00000026003b7202 */ /* 0x000fe40000000f00 */
[----:B------:R-:W-:-:S07]  /*dfc0*/  MOV R40, R57 ;  /* 0x0000003900287202 */ /* 0x000fce0000000f00 */
[----:B------:R-:W-:Y:S05]  /*dfd0*/  WARPSYNC.COLLECTIVE R56, `(.L_x_1145) ;  /* 0x0000000038087348 */ /* 0x000fea0003c00000 */
[----:B------:R0:W1:Y:S02]  /*dfe0*/  SHFL.BFLY P4, R57, R59, R58, R61 ;  /* 0x0c00003a3b397389 */ /* 0x000064000008003d */
[----:B01----:R-:W-:Y:S01]  /*dff0*/  ENDCOLLECTIVE ;  /* 0x000000000000791b */ /* 0x003fe20003800000 */
.L_x_1145:
[----:B------:R-:W-:Y:S01]  /*e000*/  FADD.FTZ R40, R39, R40 ;  /* 0x0000002827287221 */ /* 0x000fe20000010000 */
[----:B------:R-:W-:Y:S01]  /*e010*/  HFMA2.MMA R58, -RZ, RZ, 0, 4.76837158203125e-07 ;  /* 0x00000008ff3a7435 */ /* 0x000fe200000001ff */
[----:B------:R-:W-:Y:S02]  /*e020*/  MOV R59, R44 ;  /* 0x0000002c003b7202 */ /* 0x000fe40000000f00 */
[----:B------:R-:W-:-:S08]  /*e030*/  MOV R41, R57 ;  /* 0x0000003900297202 */ /* 0x000fd00000000f00 */
[----:B------:R-:W-:Y:S05]  /*e040*/  WARPSYNC.COLLECTIVE R56, `(.L_x_1146) ;  /* 0x0000000038087348 */ /* 0x000fea0003c00000 */
[----:B------:R0:W1:Y:S02]  /*e050*/  SHFL.BFLY P4, R57, R59, R58, R61 ;  /* 0x0c00003a3b397389 */ /* 0x000064000008003d */
[----:B01----:R-:W-:Y:S01]  /*e060*/  ENDCOLLECTIVE ;  /* 0x000000000000791b */ /* 0x003fe20003800000 */
.L_x_1146:
[----:B------:R-:W-:Y:S02]  /*e070*/  MOV R59, R45 ;  /* 0x0000002d003b7202 */ /* 0x000fe40000000f00 */
[----:B------:R-:W-:-:S07]  /*e080*/  MOV R47, R57 ;  /* 0x00000039002f7202 */ /* 0x000fce0000000f00 */
[----:B------:R-:W-:Y:S05]  /*e090*/  WARPSYNC.COLLECTIVE R56, `(.L_x_1147) ;  /* 0x0000000038087348 */ /* 0x000fea0003c00000 */
[----:B------:R0:W1:Y:S02]  /*e0a0*/  SHFL.BFLY P4, R57, R59, R58, R61 ;  /* 0x0c00003a3b397389 */ /* 0x000064000008003d */
[----:B01----:R-:W-:Y:S01]  /*e0b0*/  ENDCOLLECTIVE ;  /* 0x000000000000791b */ /* 0x003fe20003800000 */
.L_x_1147:
[----:B------:R-:W-:Y:S01]  /*e0c0*/  FADD.FTZ R47, R47, R44 ;  /* 0x0000002c2f2f7221 */ /* 0x000fe20000010000 */
[----:B------:R-:W-:-:S04]  /*e0d0*/  @!P1 IADD3 R44, R37, 0x3c, RZ ;  /* 0x0000003c252c9810 */ /* 0x000fc80007ffe0ff */
[----:B------:R-:W-:-:S04]  /*e0e0*/  @!P1 LOP3.LUT R44, R44, 0x1e, R19, 0x78, !PT ;  /* 0x0000001e2c2c9812 */ /* 0x000fc800078e7813 */
[----:B------:R-:W-:Y:S01]  /*e0f0*/  @!P1 LEA R49, R44, R49, 0x2 ;  /* 0x000000312c319211 */ /* 0x000fe200078e10ff */
[----:B------:R-:W-:Y:S01]  /*e100*/  HFMA2.MMA R58, -RZ, RZ, 0, 2.384185791015625e-07 ;  /* 0x00000004ff3a7435 */ /* 0x000fe200000001ff */
[----:B------:R-:W-:-:S03]  /*e110*/  MOV R59, R47 ;  /* 0x0000002f003b7202 */ /* 0x000fc60000000f00 */
[----:B------:R0:W1:Y:S04]  /*e120*/  @!P1 LDS R53, [R49] ;  /* 0x0000000031359984 */ /* 0x0000680000000800 */
[----:B------:R0:W2:Y:S01]  /*e130*/  @!P1 LDS R54, [R49+0x500] ;  /* 0x0005000031369984 */ /* 0x0000a20000000800 */
[----:B------:R-:W-:-:S07]  /*e140*/  MOV R46, R57 ;  /* 0x00000039002e7202 */ /* 0x000fce0000000f00 */
[----:B012---:R-:W-:Y:S05]  /*e150*/  WARPSYNC.COLLECTIVE R56, `(.L_x_1148) ;  /* 0x0000000038087348 */ /* 0x007fea0003c00000 */
[----:B------:R3:W4:Y:S02]  /*e160*/  SHFL.BFLY P4, R57, R59, R58, R61 ;  /* 0x0c00003a3b397389 */ /* 0x000724000008003d */
[----:B01234-:R-:W-:Y:S01]  /*e170*/  ENDCOLLECTIVE ;  /* 0x000000000000791b */ /* 0x01ffe20003800000 */
.L_x_1148:
[----:B------:R-:W-:Y:S01]  /*e180*/  FADD.FTZ R46, R46, R45 ;  /* 0x0000002d2e2e7221 */ /* 0x000fe20000010000 */
[----:B------:R-:W-:-:S04]  /*e190*/  CS2R R48, SRZ ;  /* 0x0000000000307805 */ /* 0x000fc8000001ff00 */
[----:B------:R-:W-:Y:S02]  /*e1a0*/  MOV R59, R46 ;  /* 0x0000002e003b7202 */ /* 0x000fe40000000f00 */
[----:B------:R-:W-:-:S07]  /*e1b0*/  MOV R42, R57 ;  /* 0x00000039002a7202 */ /* 0x000fce0000000f00 */
[----:B------:R-:W-:Y:S05]  /*e1c0*/  WARPSYNC.COLLECTIVE R56, `(.L_x_1149) ;  /* 0x0000000038087348 */ /* 0x000fea0003c00000 */
[----:B------:R0:W1:Y:S02]  /*e1d0*/  SHFL.BFLY P4, R57, R59, R58, R61 ;  /* 0x0c00003a3b397389 */ /* 0x000064000008003d */
[----:B01----:R-:W-:Y:S01]  /*e1e0*/  ENDCOLLECTIVE ;  /* 0x000000000000791b */ /* 0x003fe20003800000 */
.L_x_1149:
[----:B------:R-:W-:Y:S01]  /*e1f0*/  FADD.FTZ R42, R47, R42 ;  /* 0x0000002a2f2a7221 */ /* 0x000fe20000010000 */
[----:B------:R-:W-:Y:S02]  /*e200*/  @!P1 MOV R48, R53 ;  /* 0x0000003500309202 */ /* 0x000fe40000000f00 */
[----:B------:R-:W-:Y:S01]  /*e210*/  @!P1 MOV R49, R54 ;  /* 0x0000003600319202 */ /* 0x000fe20000000f00 */
[----:B------:R-:W-:Y:S01]  /*e220*/  HFMA2.MMA R58, -RZ, RZ, 0, 1.1920928955078125e-07 ;  /* 0x00000002ff3a7435 */ /* 0x000fe200000001ff */
[----:B------:R-:W-:Y:S02]  /*e230*/  MOV R59, R42 ;  /* 0x0000002a003b7202 */ /* 0x000fe40000000f00 */
[----:B------:R-:W-:-:S08]  /*e240*/  MOV R43, R57 ;  /* 0x00000039002b7202 */ /* 0x000fd00000000f00 */
[----:B------:R-:W-:Y:S05]  /*e250*/  WARPSYNC.COLLECTIVE R56, `(.L_x_1150) ;  /* 0x0000000038087348 */ /* 0x000fea0003c00000 */
[----:B------:R0:W1:Y:S02]  /*e260*/  SHFL.BFLY P4, R57, R59, R58, R61 ;  /* 0x0c00003a3b397389 */ /* 0x000064000008003d */
[----:B01----:R-:W-:Y:S01]  /*e270*/  ENDCOLLECTIVE ;  /* 0x000000000000791b */ /* 0x003fe20003800000 */
.L_x_1150:
[----:B------:R-:W-:-:S05]  /*e280*/  FADD.FTZ R43, R46, R43 ;  /* 0x0000002b2e2b7221 */ /* 0x000fca0000010000 */
[----:B------:R-:W-:Y:S02]  /*e290*/  MOV R59, R43 ;  /* 0x0000002b003b7202 */ /* 0x000fe40000000f00 */
[----:B------:R-:W-:-:S07]  /*e2a0*/  MOV R37, R57 ;  /* 0x0000003900257202 */ /* 0x000fce0000000f00 */
[----:B------:R-:W-:Y:S05]  /*e2b0*/  WARPSYNC.COLLECTIVE R56, `(.L_x_1151) ;  /* 0x0000000038087348 */ /* 0x000fea0003c00000 */
[----:B------:R0:W1:Y:S02]  /*e2c0*/  SHFL.BFLY P4, R57, R59, R58, R61 ;  /* 0x0c00003a3b397389 */ /* 0x000064000008003d */
[----:B01----:R-:W-:Y:S01]  /*e2d0*/  ENDCOLLECTIVE ;  /* 0x000000000000791b */ /* 0x003fe20003800000 */
.L_x_1151:
[----:B------:R-:W-:Y:S01]  /*e2e0*/  FADD.FTZ R44, R42, R37 ;  /* 0x000000252a2c7221 */ /* 0x000fe20000010000 */
[----:B------:R-:W-:Y:S01]  /*e2f0*/  FADD.FTZ R42, R38, R41 ;  /* 0x00000029262a7221 */ /* 0x000fe20000010000 */
[----:B------:R-:W-:-:S04]  /*e300*/  IADD3 R41, R55, R26, RZ ;  /* 0x0000001a37297210 */ /* 0x000fc80007ffe0ff */
[----:B------:R-:W-:Y:S01]  /*e310*/  @!P2 F2FP.BF16.F32.PACK_AB R42, RZ, R42 ;  /* 0x0000002aff2aa23e */ /* 0x000fe200000010ff */
[----:B------:R-:W-:Y:S01]  /*e320*/  IMAD.WIDE R38, R41, 0x2, R4 ;  /* 0x0000000229267825 */ /* 0x000fe200078e0204 */
[----:B------:R-:W-:Y:S01]  /*e330*/  HFMA2.MMA R58, -RZ, RZ, 0, 5.9604644775390625e-08 ;  /* 0x00000001ff3a7435 */ /* 0x000fe200000001ff */
[----:B------:R-:W-:Y:S02]  /*e340*/  MOV R59, R44 ;  /* 0x0000002c003b7202 */ /* 0x000fe40000000f00 */
[----:B------:R-:W-:-:S08]  /*e350*/  MOV R46, R57 ;  /* 0x00000039002e7202 */ /* 0x000fd00000000f00 */
[----:B------:R-:W-:Y:S05]  /*e360*/  WARPSYNC.COLLECTIVE R56, `(.L_x_1152) ;  /* 0x0000000038087348 */ /* 0x000fea0003c00000 */
[----:B------:R0:W1:Y:S02]  /*e370*/  SHFL.BFLY P4, R57, R59, R58, R61 ;  /* 0x0c00003a3b397389 */ /* 0x000064000008003d */
[----:B01----:R-:W-:Y:S01]  /*e380*/  ENDCOLLECTIVE ;  /* 0x000000000000791b */ /* 0x003fe20003800000 */
.L_x_1152:
[----:B------:R-:W-:-:S05]  /*e390*/  FADD.FTZ R46, R43, R46 ;  /* 0x0000002e2b2e7221 */ /* 0x000fca0000010000 */
[----:B------:R-:W-:Y:S02]  /*e3a0*/  MOV R59, R46 ;  /* 0x0000002e003b7202 */ /* 0x000fe40000000f00 */
[----:B------:R-:W-:-:S07]  /*e3b0*/  MOV R37, R57 ;  /* 0x0000003900257202 */ /* 0x000fce0000000f00 */
[----:B------:R-:W-:Y:S05]  /*e3c0*/  WARPSYNC.COLLECTIVE R56, `(.L_x_1153) ;  /* 0x0000000038087348 */ /* 0x000fea0003c00000 */
[----:B------:R0:W1:Y:S02]  /*e3d0*/  SHFL.BFLY P4, R57, R59, R58, R61 ;  /* 0x0c00003a3b397389 */ /* 0x000064000008003d */
[----:B01----:R-:W-:Y:S01]  /*e3e0*/  ENDCOLLECTIVE ;  /* 0x000000000000791b */ /* 0x003fe20003800000 */
.L_x_1153:
[----:B------:R-:W-:Y:S01]  /*e3f0*/  HFMA2.MMA R58, -RZ, RZ, 0, 4.76837158203125e-07 ;  /* 0x00000008ff3a7435 */ /* 0x000fe200000001ff */
[----:B------:R-:W-:Y:S02]  /*e400*/  MOV R59, R48 ;  /* 0x00000030003b7202 */ /* 0x000fe40000000f00 */
[----:B------:R-:W-:-:S08]  /*e410*/  MOV R43, R57 ;  /* 0x00000039002b7202 */ /* 0x000fd00000000f00 */
[----:B------:R-:W-:Y:S05]  /*e420*/  WARPSYNC.COLLECTIVE R56, `(.L_x_1154) ;  /* 0x0000000038087348 */ /* 0x000fea0003c00000 */
[----:B------:R0:W1:Y:S02]  /*e430*/  SHFL.BFLY P4, R57, R59, R58, R61 ;  /* 0x0c00003a3b397389 */ /* 0x000064000008003d */
[----:B01----:R-:W-:Y:S01]  /*e440*/  ENDCOLLECTIVE ;  /* 0x000000000000791b */ /* 0x003fe20003800000 */
.L_x_1154:
[----:B------:R-:W-:Y:S02]  /*e450*/  MOV R59, R49 ;  /* 0x00000031003b7202 */ /* 0x000fe40000000f00 */
[----:B------:R-:W-:-:S07]  /*e460*/  MOV R45, R57 ;  /* 0x00000039002d7202 */ /* 0x000fce0000000f00 */
[----:B------:R-:W-:Y:S05]  /*e470*/  WARPSYNC.COLLECTIVE R56, `(.L_x_1155) ;  /* 0x0000000038087348 */ /* 0x000fea0003c00000 */
[----:B------:R0:W1:Y:S02]  /*e480*/  SHFL.BFLY P4, R57, R59, R58, R61 ;  /* 0x0c00003a3b397389 */ /* 0x000064000008003d */
[----:B01----:R-:W-:Y:S01]  /*e490*/  ENDCOLLECTIVE ;  /* 0x000000000000791b */ /* 0x003fe20003800000 */
.L_x_1155:
[----:B------:R-:W-:Y:S01]  /*e4a0*/  FADD.FTZ R45, R45, R48 ;  /* 0x000000302d2d7221 */ /* 0x000fe20000010000 */
[----:B------:R-:W-:-:S04]  /*e4b0*/  HFMA2.MMA R58, -RZ, RZ, 0, 2.384185791015625e-07 ;  /* 0x00000004ff3a7435 */ /* 0x000fc800000001ff */
[----:B------:R-:W-:Y:S02]  /*e4c0*/  MOV R59, R45 ;  /* 0x0000002d003b7202 */ /* 0x000fe40000000f00 */
[----:B------:R-:W-:-:S07]  /*e4d0*/  MOV R54, R57 ;  /* 0x0000003900367202 */ /* 0x000fce0000000f00 */
[----:B------:R-:W-:Y:S05]  /*e4e0*/  WARPSYNC.COLLECTIVE R56, `(.L_x_1156) ;  /* 0x0000000038087348 */ /* 0x000fea0003c00000 */
[----:B------:R0:W1:Y:S02]  /*e4f0*/  SHFL.BFLY P4, R57, R59, R58, R61 ;  /* 0x0c00003a3b397389 */ /* 0x000064000008003d */
[----:B01----:R-:W-:Y:S01]  /*e500*/  ENDCOLLECTIVE ;  /* 0x000000000000791b */ /* 0x003fe20003800000 */
.L_x_1156:
[----:B------:R-:W-:Y:S01]  /*e510*/  FADD.FTZ R54, R54, R49 ;  /* 0x0000003136367221 */ /* 0x000fe20000010000 */
[----:B------:R-:W-:Y:S01]  /*e520*/  FADD.FTZ R49, R44, R37 ;  /* 0x000000252c317221 */ /* 0x000fe20000010000 */
[----:B------:R-:W-:Y:S01]  /*e530*/  @!P2 F2FP.BF16.F32.PACK_AB R37, RZ, R40 ;  /* 0x00000028ff25a23e */ /* 0x000fe200000010ff */
[----:B------:R-:W-:Y:S01]  /*e540*/  FADD.FTZ R44, R46, R43 ;  /* 0x0000002b2e2c7221 */ /* 0x000fe20000010000 */
[----:B------:R-:W-:Y:S02]  /*e550*/  IMAD.WIDE R40, R41, 0x2, R2 ;  /* 0x0000000229287825 */ /* 0x000fe400078e0202 */
[----:B------:R-:W-:Y:S02]  /*e560*/  PRMT R46, R37, 0x7610, R46 ;  /* 0x00007610252e7816 */ /* 0x000fe4000000002e */
[----:B------:R-:W-:Y:S02]  /*e570*/  @!P2 F2FP.BF16.F32.PACK_AB R43, RZ, R49 ;  /* 0x00000031ff2ba23e */ /* 0x000fe400000010ff */
[----:B------:R-:W-:Y:S01]  /*e580*/  @!P2 F2FP.BF16.F32.PACK_AB R44, RZ, R44 ;  /* 0x0000002cff2ca23e */ /* 0x000fe200000010ff */
[----:B------:R0:W-:Y:S01]  /*e590*/  @!P2 STG.E.U16 desc[UR16][R38.64], R46 ;  /* 0x0000002e2600a986 */ /* 0x0001e2000c101510 */
[----:B------:R-:W-:-:S02]  /*e5a0*/  MOV R59, R54 ;  /* 0x00000036003b7202 */ /* 0x000fc40000000f00 */
[----:B------:R-:W-:-:S07]  /*e5b0*/  MOV R48, R57 ;  /* 0x0000003900307202 */ /* 0x000fce0000000f00 */
[----:B0-----:R-:W-:Y:S05]  /*e5c0*/  WARPSYNC.COLLECTIVE R56, `(.L_x_1157) ;  /* 0x0000000038087348 */ /* 0x001fea0003c00000 */
[----:B------:R1:W2:Y:S02]  /*e5d0*/  SHFL.BFLY P4, R57, R59, R58, R61 ;  /* 0x0c00003a3b397389 */ /* 0x0002a4000008003d */
[----:B012---:R-:W-:Y:S01]  /*e5e0*/  ENDCOLLECTIVE ;  /* 0x000000000000791b */ /* 0x007fe20003800000 */
.L_x_1157:
[----:B------:R-:W-:Y:S01]  /*e5f0*/  FADD.FTZ R48, R45, R48 ;  /* 0x000000302d307221 */ /* 0x000fe20000010000 */
[----:B------:R-:W-:-:S04]  /*e600*/  HFMA2.MMA R58, -RZ, RZ, 0, 1.1920928955078125e-07 ;  /* 0x00000002ff3a7435 */ /* 0x000fc800000001ff */
[----:B------:R-:W-:Y:S02]  /*e610*/  MOV R59, R48 ;  /* 0x00000030003b7202 */ /* 0x000fe40000000f00 */
[----:B------:R-:W-:-:S07]  /*e620*/  MOV R47, R57 ;  /* 0x00000039002f7202 */ /* 0x000fce0000000f00 */
[----:B------:R-:W-:Y:S05]  /*e630*/  WARPSYNC.COLLECTIVE R56, `(.L_x_1158) ;  /* 0x0000000038087348 */ /* 0x000fea0003c00000 */
[----:B------:R0:W1:Y:S02]  /*e640*/  SHFL.BFLY P4, R57, R59, R58, R61 ;  /* 0x0c00003a3b397389 */ /* 0x000064000008003d */
[----:B01----:R-:W-:Y:S01]  /*e650*/  ENDCOLLECTIVE ;  /* 0x000000000000791b */ /* 0x003fe20003800000 */
.L_x_1158:
[----:B------:R-:W-:-:S05]  /*e660*/  FADD.FTZ R47, R54, R47 ;  /* 0x0000002f362f7221 */ /* 0x000fca0000010000 */
[----:B------:R-:W-:Y:S02]  /*e670*/  MOV R59, R47 ;  /* 0x0000002f003b7202 */ /* 0x000fe40000000f00 */
[----:B------:R-:W-:-:S07]  /*e680*/  MOV R45, R57 ;  /* 0x00000039002d7202 */ /* 0x000fce0000000f00 */
[----:B------:R-:W-:Y:S05]  /*e690*/  WARPSYNC.COLLECTIVE R56, `(.L_x_1159) ;  /* 0x0000000038087348 */ /* 0x000fea0003c00000 */
[----:B------:R0:W1:Y:S02]  /*e6a0*/  SHFL.BFLY P4, R57, R59, R58, R61 ;  /* 0x0c00003a3b397389 */ /* 0x000064000008003d */
[----:B01----:R-:W-:Y:S01]  /*e6b0*/  ENDCOLLECTIVE ;  /* 0x000000000000791b */ /* 0x003fe20003800000 */
.L_x_1159:
[----:B------:R-:W-:Y:S01]  /*e6c0*/  FADD.FTZ R45, R48, R45 ;  /* 0x0000002d302d7221 */ /* 0x000fe20000010000 */
[----:B------:R-:W-:-:S05]  /*e6d0*/  PRMT R48, R42, 0x7610, R48 ;  /* 0x000076102a307816 */ /* 0x000fca0000000030 */
[----:B------:R0:W-:Y:S04]  /*e6e0*/  @!P2 STG.E.U16 desc[UR16][R40.64], R48 ;  /* 0x000000302800a986 */ /* 0x0001e8000c101510 */
[----:B------:R0:W-:Y:S01]  /*e6f0*/  @!P2 STG.E.U16 desc[UR16][R38.64+0x28], R43 ;  /* 0x0000282b2600a986 */ /* 0x0001e2000c101510 */
[----:B------:R-:W-:Y:S01]  /*e700*/  HFMA2.MMA R58, -RZ, RZ, 0, 5.9604644775390625e-08 ;  /* 0x00000001ff3a7435 */ /* 0x000fe200000001ff */
[----:B------:R-:W-:Y:S02]  /*e710*/  MOV R59, R45 ;  /* 0x0000002d003b7202 */ /* 0x000fe40000000f00 */
[----:B------:R0:W-:Y:S01]  /*e720*/  @!P2 STG.E.U16 desc[UR16][R40.64+0x28], R44 ;  /* 0x0000282c2800a986 */ /* 0x0001e2000c101510 */
[----:B------:R-:W-:-:S07]  /*e730*/  MOV R54, R57 ;  /* 0x0000003900367202 */ /* 0x000fce0000000f00 */
[----:B0-----:R-:W-:Y:S05]  /*e740*/  WARPSYNC.COLLECTIVE R56, `(.L_x_1160) ;  /* 0x0000000038087348 */ /* 0x001fea0003c00000 */
[----:B------:R1:W2:Y:S02]  /*e750*/  SHFL.BFLY P4, R57, R59, R58, R61 ;  /* 0x0c00003a3b397389 */ /* 0x0002a4000008003d */
[----:B012---:R-:W-:Y:S01]  /*e760*/  ENDCOLLECTIVE ;  /* 0x000000000000791b */ /* 0x007fe20003800000 */
.L_x_1160:
[----:B------:R-:W-:-:S05]  /*e770*/  FADD.FTZ R54, R47, R54 ;  /* 0x000000362f367221 */ /* 0x000fca0000010000 */
[----:B------:R-:W-:Y:S02]  /*e780*/  MOV R59, R54 ;  /* 0x00000036003b7202 */ /* 0x000fe40000000f00 */
[----:B------:R-:W-:-:S07]  /*e790*/  MOV R42, R57 ;  /* 0x00000039002a7202 */ /* 0x000fce0000000f00 */
[----:B------:R-:W-:Y:S05]  /*e7a0*/  WARPSYNC.COLLECTIVE R56, `(.L_x_1161) ;  /* 0x0000000038087348 */ /* 0x000fea0003c00000 */
[----:B------:R0:W1:Y:S02]  /*e7b0*/  SHFL.BFLY P4, R57, R59, R58, R61 ;  /* 0x0c00003a3b397389 */ /* 0x000064000008003d */
[----:B01----:R-:W-:Y:S01]  /*e7c0*/  ENDCOLLECTIVE ;  /* 0x000000000000791b */ /* 0x003fe20003800000 */
.L_x_1161:
[----:B------:R-:W-:Y:S01]  /*e7d0*/  FADD.FTZ R42, R45, R42 ;  /* 0x0000002a2d2a7221 */ /* 0x000fe20000010000 */
[----:B------:R-:W-:Y:S01]  /*e7e0*/  MOV R37, R57 ;  /* 0x0000003900257202 */ /* 0x000fe20000000f00 */
[----:B------:R-:W-:Y:S06]  /*e7f0*/  BRA `(.L_x_1162) ;  /* 0xffffffe400107947 */ /* 0x000fec000383ffff */
.L_x_1163:
        /* <DEDUP_REMOVED lines=16> */
.L_x_2452:


//--------------------- .text._ZN13group_norm_v214gn_cuda_kernelI13__nv_bfloat16Li320ELi1ELi32ELi80ELi64ELb0ELi64ELi80ELi80ELi4ELb0ELi116ELb0ELb0ENS_16CompileConditionILi900EEEEEvPT_PKS4_S7_S7_flPfS8_Pj --------------------------
	.section	.text._ZN13group_norm_v214gn_cuda_kernelI13__nv_bfloat16Li320ELi1ELi32ELi80ELi64ELb0ELi64ELi80ELi80ELi4ELb0ELi116ELb0ELb0ENS_16CompileConditionILi900EEEEEvPT_PKS4_S7_S7_flPfS8_Pj,"ax",@progbits
	.align	128
        .global         _ZN13group_norm_v214gn_cuda_kernelI13__nv_bfloat16Li320ELi1ELi32ELi80ELi64ELb0ELi64ELi80ELi80ELi4ELb0ELi116ELb0ELb0ENS_16CompileConditionILi900EEEEEvPT_PKS4_S7_S7_flPfS8_Pj
        .type           _ZN13group_norm_v214gn_cuda_kernelI13__nv_bfloat16Li320ELi1ELi32ELi80ELi64ELb0ELi64ELi80ELi80ELi4ELb0ELi116ELb0ELb0ENS_16CompileConditionILi900EEEEEvPT_PKS4_S7_S7_flPfS8_Pj,@function
        .size           _ZN13group_norm_v214gn_cuda_kernelI13__nv_bfloat16Li320ELi1ELi32ELi80ELi64ELb0ELi64ELi80ELi80ELi4ELb0ELi116ELb0ELb0ENS_16CompileConditionILi900EEEEEvPT_PKS4_S7_S7_flPfS8_Pj,(.L_x_2453 - _ZN13group_norm_v214gn_cuda_kernelI13__nv_bfloat16Li320ELi1ELi32ELi80ELi64ELb0ELi64ELi80ELi80ELi4ELb0ELi116ELb0ELb0ENS_16CompileConditionILi900EEEEEvPT_PKS4_S7_S7_flPfS8_Pj)
        .other          _ZN13group_norm_v214gn_cuda_kernelI13__nv_bfloat16Li320ELi1ELi32ELi80ELi64ELb0ELi64ELi80ELi80ELi4ELb0ELi116ELb0ELb0ENS_16CompileConditionILi900EEEEEvPT_PKS4_S7_S7_flPfS8_Pj,@"STO_CUDA_ENTRY STV_DEFAULT"
_ZN13group_norm_v214gn_cuda_kernelI13__nv_bfloat16Li320ELi1ELi32ELi80ELi64ELb0ELi64ELi80ELi80ELi4ELb0ELi116ELb0ELb0ENS_16CompileConditionILi900EEEEEvPT_PKS4_S7_S7_flPfS8_Pj:
.text._ZN13group_norm_v214gn_cuda_kernelI13__nv_bfloat16Li320ELi1ELi32ELi80ELi64ELb0ELi64ELi80ELi80ELi4ELb0ELi116ELb0ELb0ENS_16CompileConditionILi900EEEEEvPT_PKS4_S7_S7_flPfS8_Pj:
[----:B------:R-:W-:Y:S01]  /*0000*/  LDC R1, c[0x0][0x28] ;  /* 0x00000a00ff017b82 */ /* 0x000fe20000000800 */
[----:B------:R-:W0:Y:S01]  /*0010*/  S2R R14, SR_TID.X ;  /* 0x00000000000e7919 */ /* 0x000e220000002100 */
[----:B------:R-:W-:Y:S01]  /*0020*/  ULDC.64 UR4, c[0x0][0x218] ;  /* 0x0000860000047ab9 */ /* 0x000fe20000000a00 */
[----:B------:R-:W-:Y:S01]  /*0030*/  ULDC.64 UR6, c[0x0][0x208] ;  /* 0x0000820000067ab9 */ /* 0x000fe20000000a00 */
[----:B------:R-:W-:Y:S01]  /*0040*/  ULDC.64 UR8, c[0x0][0x228] ;  /* 0x00008a0000087ab9 */ /* 0x000fe20000000a00 */
[----:B------:R-:W1:Y:S01]  /*0050*/  S2R R8, SR_CTAID.Y ;  /* 0x0000000000087919 */ /* 0x000e620000002600 */
[----:B0-----:R-:W-:Y:S01]  /*0060*/  IMAD.WIDE.U32 R2, R14, -0x33333333, RZ ;  /* 0xcccccccd0e027825 */ /* 0x001fe200078e00ff */
[----:B-1----:R-:W-:-:S04]  /*0070*/  LOP3.LUT R6, R8, 0x1f, RZ, 0xc0, !PT ;  /* 0x0000001f08067812 */ /* 0x002fc800078ec0ff */
[----:B------:R-:W-:Y:S02]  /*0080*/  SHF.R.U32.HI R5, RZ, 0x4, R3 ;  /* 0x00000004ff057819 */ /* 0x000fe40000011603 */
[----:B------:R-:W-:-:S03]  /*0090*/  SHF.R.U32.HI R2, RZ, 0x5, R8 ;  /* 0x00000005ff027819 */ /* 0x000fc60000011608 */
[C---:B------:R-:W-:Y:S02]  /*00a0*/  IMAD R3, R5.reuse, -0x14, R14 ;  /* 0xffffffec05037824 */ /* 0x040fe400078e020e */
[----:B------:R-:W-:Y:S02]  /*00b0*/  IMAD R5, R5, 0xa00, RZ ;  /* 0x00000a0005057824 */ /* 0x000fe400078e02ff */
[----:B------:R-:W-:Y:S02]  /*00c0*/  IMAD R4, R6, 0x14, R3 ;  /* 0x0000001406047824 */ /* 0x000fe400078e0203 */
[----:B------:R-:W-:-:S03]  /*00d0*/  IMAD.WIDE.U32 R2, R2, 0x28000, RZ ;  /* 0x0002800002027825 */ /* 0x000fc600078e00ff */
[----:B------:R-:W-:-:S04]  /*00e0*/  SHF.L.U32 R4, R4, 0x2, RZ ;  /* 0x0000000204047819 */ /* 0x000fc800000006ff */
[----:B------:R-:W-:-:S04]  /*00f0*/  LOP3.LUT R0, R2, R4, RZ, 0xfc, !PT ;  /* 0x0000000402007212 */ /* 0x000fc800078efcff */
[----:B------:R-:W-:-:S04]  /*0100*/  IADD3 R0, P0, R5, R0, RZ ;  /* 0x0000000005007210 */ /* 0x000fc80007f1e0ff */
[----:B------:R-:W-:Y:S02]  /*0110*/  IADD3.X R3, RZ, R3, RZ, P0, !PT ;  /* 0x00000003ff037210 */ /* 0x000fe400007fe4ff */
[C---:B------:R-:W-:Y:S02]  /*0120*/  SHF.L.U32 R2, R0.reuse, 0x1, RZ ;  /* 0x0000000100027819 */ /* 0x040fe400000006ff */
[----:B------:R-:W-:Y:S02]  /*0130*/  SHF.L.U64.HI R0, R0, 0x1, R3 ;  /* 0x0000000100007819 */ /* 0x000fe40000010203 */
[----:B------:R-:W-:-:S04]  /*0140*/  IADD3 R16, P0, R2, UR4, RZ ;  /* 0x0000000402107c10 */ /* 0x000fc8000ff1e0ff */
[----:B------:R-:W-:Y:S01]  /*0150*/  IADD3.X R17, R0, UR5, RZ, P0, !PT ;  /* 0x0000000500117c10 */ /* 0x000fe200087fe4ff */
[----:B------:R-:W-:-:S04]  /*0160*/  ULDC.64 UR4, c[0x0][0x220] ;  /* 0x0000880000047ab9 */ /* 0x000fc80000000a00 */
[----:B------:R-:W2:Y:S04]  /*0170*/  LDG.E.64.CONSTANT R10, desc[UR6][R16.64] ;  /* 0x00000006100a7981 */ /* 0x000ea8000c1e9b00 */
[----:B------:R-:W3:Y:S04]  /*0180*/  LDG.E.64.CONSTANT R12, desc[UR6][R16.64+0x14000] ;  /* 0x01400006100c7981 */ /* 0x000ee8000c1e9b00 */
[----:B------:R-:W4:Y:S04]  /*0190*/  LDG.E.64.CONSTANT R24, desc[UR6][R16.64+0x28000] ;  /* 0x0280000610187981 */ /* 0x000f28000c1e9b00 */
[----:B------:R0:W4:Y:S01]  /*01a0*/  LDG.E.64.CONSTANT R26, desc[UR6][R16.64+0x3c000] ;  /* 0x03c00006101a7981 */ /* 0x000122000c1e9b00 */
[----:B------:R-:W-:-:S02]  /*01b0*/  SHF.L.U32 R22, R4, 0x1, RZ ;  /* 0x0000000104167819 */ /* 0x000fc400000006ff */
[----:B------:R-:W-:Y:S02]  /*01c0*/  SHF.R.U32.HI R3, RZ, 0x1f, R4 ;  /* 0x0000001fff037819 */ /* 0x000fe40000011604 */
[C---:B------:R-:W-:Y:S02]  /*01d0*/  IADD3 R20, P0, R22.reuse, UR4, RZ ;  /* 0x0000000416147c10 */ /* 0x040fe4000ff1e0ff */
[----:B------:R-:W-:Y:S02]  /*01e0*/  IADD3 R22, P1, R22, UR8, RZ ;  /* 0x0000000816167c10 */ /* 0x000fe4000ff3e0ff */
[C---:B------:R-:W-:Y:S02]  /*01f0*/  IADD3.X R21, R3.reuse, UR5, RZ, P0, !PT ;  /* 0x0000000503157c10 */ /* 0x040fe400087fe4ff */
[----:B------:R-:W-:-:S04]  /*0200*/  IADD3.X R23, R3, UR9, RZ, P1, !PT ;  /* 0x0000000903177c10 */ /* 0x000fc80008ffe4ff */
[----:B------:R-:W5:Y:S04]  /*0210*/  LDG.E.64.CONSTANT R20, desc[UR6][R20.64] ;  /* 0x0000000614147981 */ /* 0x000f68000c1e9b00 */
[----:B------:R-:W5:Y:S01]  /*0220*/  LDG.E.64.CONSTANT R22, desc[UR6][R22.64] ;  /* 0x0000000616167981 */ /* 0x000f62000c1e9b00 */
[----:B------:R-:W-:-:S13]  /*0230*/  LOP3.LUT P0, RZ, R14, 0x1f, RZ, 0xc0, !PT ;  /* 0x0000001f0eff7812 */ /* 0x000fda000780c0ff */
[----:B------:R-:W1:Y:S01]  /*0240*/  @!P0 S2R R32, SR_CgaCtaId ;  /* 0x0000000000208919 */ /* 0x000e620000008800 */
[C---:B--2---:R-:W-:Y:S02]  /*0250*/  PRMT R9, R10.reuse, 0x7632, R9 ;  /* 0x000076320a097816 */ /* 0x044fe40000000009 */
[----:B------:R-:W-:Y:S02]  /*0260*/  SHF.L.U32 R3, R10, 0x10, RZ ;  /* 0x000000100a037819 */ /* 0x000fe400000006ff */
[----:B------:R-:W-:Y:S02]  /*0270*/  SHF.L.U32 R9, R9, 0x10, RZ ;  /* 0x0000001009097819 */ /* 0x000fe400000006ff */
[----:B------:R-:W-:Y:S01]  /*0280*/  PRMT R5, R11, 0x7632, R5 ;  /* 0x000076320b057816 */ /* 0x000fe20000000005 */
[----:B------:R-:W-:Y:S01]  /*0290*/  FADD.FTZ R10, RZ, R3 ;  /* 0x00000003ff0a7221 */ /* 0x000fe20000010000 */
[----:B0-----:R-:W-:Y:S01]  /*02a0*/  FFMA.FTZ R16, R3, R3, RZ ;  /* 0x0000000303107223 */ /* 0x001fe200000100ff */
[----:B------:R-:W-:-:S02]  /*02b0*/  SHF.L.U32 R11, R11, 0x10, RZ ;  /* 0x000000100b0b7819 */ /* 0x000fc400000006ff */
[----:B------:R-:W-:Y:S01]  /*02c0*/  FADD.FTZ R10, R10, R9 ;  /* 0x000000090a0a7221 */ /* 0x000fe20000010000 */
[----:B------:R-:W-:Y:S01]  /*02d0*/  FFMA.FTZ R16, R9, R9, R16 ;  /* 0x0000000909107223 */ /* 0x000fe20000010010 */
[----:B------:R-:W-:Y:S02]  /*02e0*/  SHF.L.U32 R5, R5, 0x10, RZ ;  /* 0x0000001005057819 */ /* 0x000fe400000006ff */
[----:B------:R-:W-:Y:S01]  /*02f0*/  FADD.FTZ R10, R10, R11 ;  /* 0x0000000b0a0a7221 */ /* 0x000fe20000010000 */
[----:B------:R-:W-:Y:S01]  /*0300*/  FFMA.FTZ R16, R11, R11, R16 ;  /* 0x0000000b0b107223 */ /* 0x000fe20000010010 */
[C---:B---3--:R-:W-:Y:S02]  /*0310*/  PRMT R7, R12.reuse, 0x7632, R7 ;  /* 0x000076320c077816 */ /* 0x048fe40000000007 */
[----:B------:R-:W-:Y:S01]  /*0320*/  SHF.L.U32 R17, R12, 0x10, RZ ;  /* 0x000000100c117819 */ /* 0x000fe200000006ff */
[----:B------:R-:W-:Y:S01]  /*0330*/  FADD.FTZ R10, R10, R5 ;  /* 0x000000050a0a7221 */ /* 0x000fe20000010000 */
[----:B------:R-:W-:Y:S01]  /*0340*/  FFMA.FTZ R16, R5, R5, R16 ;  /* 0x0000000505107223 */ /* 0x000fe20000010010 */
[----:B------:R-:W-:-:S02]  /*0350*/  SHF.L.U32 R7, R7, 0x10, RZ ;  /* 0x0000001007077819 */ /* 0x000fc400000006ff */
[----:B------:R-:W-:Y:S01]  /*0360*/  FADD.FTZ R10, R10, R17 ;  /* 0x000000110a0a7221 */ /* 0x000fe20000010000 */
[----:B------:R-:W-:Y:S01]  /*0370*/  FFMA.FTZ R16, R17, R17, R16 ;  /* 0x0000001111107223 */ /* 0x000fe20000010010 */
[C---:B------:R-:W-:Y:S02]  /*0380*/  PRMT R15, R13.reuse, 0x7632, R15 ;  /* 0x000076320d0f7816 */ /* 0x040fe4000000000f */
[----:B------:R-:W-:Y:S01]  /*0390*/  SHF.L.U32 R13, R13, 0x10, RZ ;  /* 0x000000100d0d7819 */ /* 0x000fe200000006ff */
[----:B------:R-:W-:Y:S01]  /*03a0*/  FADD.FTZ R10, R10, R7 ;  /* 0x000000070a0a7221 */ /* 0x000fe20000010000 */
[----:B------:R-:W-:Y:S01]  /*03b0*/  FFMA.FTZ R16, R7, R7, R16 ;  /* 0x0000000707107223 */ /* 0x000fe20000010010 */
[----:B------:R-:W-:Y:S02]  /*03c0*/  SHF.L.U32 R15, R15, 0x10, RZ ;  /* 0x000000100f0f7819 */ /* 0x000fe400000006ff */
[----:B------:R-:W-:Y:S01]  /*03d0*/  FADD.FTZ R10, R10, R13 ;  /* 0x0000000d0a0a7221 */ /* 0x000fe20000010000 */
[----:B------:R-:W-:Y:S01]  /*03e0*/  FFMA.FTZ R16, R13, R13, R16 ;  /* 0x0000000d0d107223 */ /* 0x000fe20000010010 */
[----:B----4-:R-:W-:-:S02]  /*03f0*/  PRMT R19, R24, 0x7632, R19 ;  /* 0x0000763218137816 */ /* 0x010fc40000000013 */
[----:B------:R-:W-:Y:S01]  /*0400*/  SHF.L.U32 R29, R24, 0x10, RZ ;  /* 0x00000010181d7819 */ /* 0x000fe200000006ff */
[----:B------:R-:W-:Y:S01]  /*0410*/  FADD.FTZ R10, R10, R15 ;  /* 0x0000000f0a0a7221 */ /* 0x000fe20000010000 */
[----:B------:R-:W-:Y:S01]  /*0420*/  FFMA.FTZ R16, R15, R15, R16 ;  /* 0x0000000f0f107223 */ /* 0x000fe20000010010 */
[----:B------:R-:W-:Y:S02]  /*0430*/  SHF.L.U32 R19, R19, 0x10, RZ ;  /* 0x0000001013137819 */ /* 0x000fe400000006ff */
[----:B------:R-:W-:Y:S01]  /*0440*/  FADD.FTZ R10, R10, R29 ;  /* 0x0000001d0a0a7221 */ /* 0x000fe20000010000 */
[----:B------:R-:W-:Y:S01]  /*0450*/  FFMA.FTZ R16, R29, R29, R16 ;  /* 0x0000001d1d107223 */ /* 0x000fe20000010010 */
[C---:B------:R-:W-:Y:S02]  /*0460*/  PRMT R31, R25.reuse, 0x7632, R31 ;  /* 0x00007632191f7816 */ /* 0x040fe4000000001f */
        /* <DEDUP_REMOVED lines=13> */
[----:B------:R-:W-:-:S02]  /*0540*/  PRMT R12, R27, 0x7632, R12 ;  /* 0x000076321b0c7816 */ /* 0x000fc4000000000c */
[----:B------:R-:W-:Y:S01]  /*0550*/  SHF.L.U32 R10, R27, 0x10, RZ ;  /* 0x000000101b0a7819 */ /* 0x000fe200000006ff */
[----:B------:R-:W-:Y:S01]  /*0560*/  FADD.FTZ R25, R18, R35 ;  /* 0x0000002312197221 */ /* 0x000fe20000010000 */
[----:B------:R-:W-:Y:S01]  /*0570*/  FFMA.FTZ R27, R35, R35, R16 ;  /* 0x00000023231b7223 */ /* 0x000fe20000010010 */
[----:B------:R-:W-:Y:S02]  /*0580*/  SHF.L.U32 R12, R12, 0x10, RZ ;  /* 0x000000100c0c7819 */ /* 0x000fe400000006ff */
[----:B------:R-:W-:Y:S01]  /*0590*/  FADD.FTZ R25, R25, R10 ;  /* 0x0000000a19197221 */ /* 0x000fe20000010000 */
[----:B------:R-:W-:-:S03]  /*05a0*/  FFMA.FTZ R27, R10, R10, R27 ;  /* 0x0000000a0a1b7223 */ /* 0x000fc6000001001b */
[----:B------:R-:W-:Y:S01]  /*05b0*/  FADD.FTZ R25, R25, R12 ;  /* 0x0000000c19197221 */ /* 0x000fe20000010000 */
[----:B------:R-:W-:-:S04]  /*05c0*/  FFMA.FTZ R27, R12, R12, R27 ;  /* 0x0000000c0c1b7223 */ /* 0x000fc8000001001b */
        /* <DEDUP_REMOVED lines=11> */
[----:B------:R-:W-:Y:S01]  /*0680*/  @!P0 SHF.R.U32.HI R24, RZ, 0x2, R14 ;  /* 0x00000002ff188819 */ /* 0x000fe2000001160e */
[----:B--2---:R-:W-:-:S03]  /*0690*/  FADD.FTZ R30, R26, R30 ;  /* 0x0000001e1a1e7221 */ /* 0x004fc60000010000 */
[----:B------:R-:W0:Y:S01]  /*06a0*/  SHFL.BFLY PT, R25, R28, 0x2, 0x1f ;  /* 0x0c401f001c197f89 */ /* 0x000e2200000e0000 */
[----:B------:R-:W-:Y:S02]  /*06b0*/  @!P0 MOV R26, 0x400 ;  /* 0x00000400001a8802 */ /* 0x000fe40000000f00 */
[----:B------:R-:W-:Y:S01]  /*06c0*/  @!P0 LOP3.LUT R24, R24, 0x3ffffff8, RZ, 0xc0, !PT ;  /* 0x3ffffff818188812 */ /* 0x000fe200078ec0ff */
[----:B------:R-:W2:Y:S01]  /*06d0*/  SHFL.BFLY PT, R27, R30, 0x2, 0x1f ;  /* 0x0c401f001e1b7f89 */ /* 0x000ea200000e0000 */
[----:B-1----:R-:W-:-:S04]  /*06e0*/  @!P0 LEA R26, R32, R26, 0x18 ;  /* 0x0000001a201a8211 */ /* 0x002fc800078ec0ff */
[----:B------:R-:W-:Y:S01]  /*06f0*/  @!P0 IADD3 R26, R24, R26, RZ ;  /* 0x0000001a181a8210 */ /* 0x000fe20007ffe0ff */
[----:B0-----:R-:W-:Y:S01]  /*0700*/  FADD.FTZ R16, R28, R25 ;  /* 0x000000191c107221 */ /* 0x001fe20000010000 */
[----:B--2---:R-:W-:-:S04]  /*0710*/  FADD.FTZ R27, R30, R27 ;  /* 0x0000001b1e1b7221 */ /* 0x004fc80000010000 */
[----:B------:R-:W0:Y:S04]  /*0720*/  SHFL.BFLY PT, R25, R16, 0x1, 0x1f ;  /* 0x0c201f0010197f89 */ /* 0x000e2800000e0000 */
[----:B------:R-:W1:Y:S01]  /*0730*/  SHFL.BFLY PT, R18, R27, 0x1, 0x1f ;  /* 0x0c201f001b127f89 */ /* 0x000e6200000e0000 */
[----:B0-----:R-:W-:Y:S01]  /*0740*/  @!P0 FADD.FTZ R24, R16, R25 ;  /* 0x0000001910188221 */ /* 0x001fe20000010000 */
[----:B-1----:R-:W-:-:S05]  /*0750*/  @!P0 FADD.FTZ R25, R27, R18 ;  /* 0x000000121b198221 */ /* 0x002fca0000010000 */
[----:B------:R0:W-:Y:S01]  /*0760*/  @!P0 STS.64 [R26], R24 ;  /* 0x000000181a008388 */ /* 0x0001e20000000a00 */
[----:B------:R-:W-:Y:S01]  /*0770*/  BAR.SYNC.DEFER_BLOCKING 0x0 ;  /* 0x0000000000007b1d */ /* 0x000fe20000010000 */
[----:B------:R-:W-:-:S13]  /*0780*/  ISETP.GT.U32.AND P0, PT, R14, 0x1f, PT ;  /* 0x0000001f0e00780c */ /* 0x000fda0003f04070 */
[----:B0-----:R-:W-:Y:S05]  /*0790*/  @P0 BRA `(.L_x_1164) ;  /* 0x0000000000880947 */ /* 0x001fea0003800000 */
[----:B------:R-:W-:Y:S01]  /*07a0*/  ISETP.GT.U32.AND P0, PT, R14, 0x9, PT ;  /* 0x000000090e00780c */ /* 0x000fe20003f04070 */
[----:B------:R-:W-:-:S12]  /*07b0*/  UMOV UR4, 0xffffffff ;  /* 0xffffffff00047882 */ /* 0x000fd80000000000 */
[----:B------:R-:W0:Y:S01]  /*07c0*/  @!P0 S2R R25, SR_CgaCtaId ;  /* 0x0000000000198919 */ /* 0x000e220000008800 */
[----:B------:R-:W-:-:S04]  /*07d0*/  @!P0 MOV R16, 0x400 ;  /* 0x0000040000108802 */ /* 0x000fc80000000f00 */
[----:B0-----:R-:W-:Y:S02]  /*07e0*/  @!P0 LEA R27, R25, R16, 0x18 ;  /* 0x00000010191b8211 */ /* 0x001fe400078ec0ff */
        /* <DEDUP_REMOVED lines=19> */
.L_x_1176:
[----:B------:R-:W-:Y:S01]  /*0920*/  ISETP.NE.AND P0, PT, R14, RZ, PT ;  /* 0x000000ff0e00720c */ /* 0x000fe20003f05270 */
[----:B---3--:R-:W-:-:S12]  /*0930*/  FADD.FTZ R25, R36, R28 ;  /* 0x0000001c24197221 */ /* 0x008fd80000010000 */
[----:B------:R-:W1:Y:S01]  /*0940*/  @!P0 S2R R27, SR_CgaCtaId ;  /* 0x00000000001b8919 */ /* 0x000e620000008800 */
[----:B------:R-:W-:Y:S01]  /*0950*/  @!P0 FMUL.FTZ R24, R24, 0.00019531250291038304567 ;  /* 0x394ccccd18188820 */ /* 0x000fe20000410000 */
[----:B------:R-:W-:-:S03]  /*0960*/  @!P0 MOV R18, 0x400 ;  /* 0x0000040000128802 */ /* 0x000fc60000000f00 */
[----:B0-----:R-:W-:-:S04]  /*0970*/  @!P0 FMUL.FTZ R16, R24, R24 ;  /* 0x0000001818108220 */ /* 0x001fc80000410000 */
[----:B------:R-:W-:-:S05]  /*0980*/  @!P0 FFMA.FTZ R16, R25, 0.00019531250291038304567, -R16 ;  /* 0x394ccccd19108823 */ /* 0x000fca0000010810 */
[----:B------:R-:W-:Y:S02]  /*0990*/  @!P0 FMNMX.FTZ R25, RZ, R16, !PT ;  /* 0x00000010ff198209 */ /* 0x000fe40007810000 */
[----:B-1----:R-:W-:-:S05]  /*09a0*/  @!P0 LEA R18, R27, R18, 0x18 ;  /* 0x000000121b128211 */ /* 0x002fca00078ec0ff */
[----:B------:R0:W-:Y:S02]  /*09b0*/  @!P0 STS.64 [R18+0x50], R24 ;  /* 0x0000501812008388 */ /* 0x0001e40000000a00 */
.L_x_1164:
[----:B------:R-:W-:Y:S05]  /*09c0*/  WARPSYNC.ALL ;  /* 0x0000000000007948 */ /* 0x000fea0003800000 */
[----:B------:R-:W-:Y:S01]  /*09d0*/  ULDC.64 UR4, c[0x0][0x240] ;  /* 0x0000900000047ab9 */ /* 0x000fe20000000a00 */
[----:B------:R-:W-:Y:S01]  /*09e0*/  BSSY B0, `(.L_x_1166) ;  /* 0x000000f000007945 */ /* 0x000fe20003800000 */
[----:B------:R-:W-:Y:S01]  /*09f0*/  BAR.SYNC.DEFER_BLOCKING 0x0 ;  /* 0x0000000000007b1d */ /* 0x000fe20000010000 */
[----:B------:R-:W-:-:S04]  /*0a00*/  ISETP.NE.U32.AND P0, PT, RZ, UR4, PT ;  /* 0x00000004ff007c0c */ /* 0x000fc8000bf05070 */
[----:B------:R-:W-:-:S04]  /*0a10*/  ISETP.NE.AND.EX P0, PT, RZ, UR5, PT, P0 ;  /* 0x00000005ff007c0c */ /* 0x000fc8000bf05300 */
[----:B------:R-:W-:-:S13]  /*0a20*/  ISETP.NE.OR P0, PT, R14, RZ, !P0 ;  /* 0x000000ff0e00720c */ /* 0x000fda0004705670 */
[----:B------:R-:W-:Y:S05]  /*0a30*/  @P0 BRA `(.L_x_1167) ;  /* 0x0000000000240947 */ /* 0x000fea0003800000 */
[----:B------:R-:W1:Y:S01]  /*0a40*/  S2UR UR5, SR_CgaCtaId ;  /* 0x00000000000579c3 */ /* 0x000e620000008800 */
[----:B------:R-:W-:Y:S01]  /*0a50*/  UMOV UR4, 0x400 ;  /* 0x0000040000047882 */ /* 0x000fe20000000000 */
[----:B------:R-:W-:-:S04]  /*0a60*/  LOP3.LUT R14, R8, 0xffffffe0, RZ, 0xc0, !PT ;  /* 0xffffffe0080e7812 */ /* 0x000fc800078ec0ff */
[----:B------:R-:W-:Y:S02]  /*0a70*/  LOP3.LUT R14, R14, 0x1f, R8, 0xf8, !PT ;  /* 0x0000001f0e0e7812 */ /* 0x000fe400078ef808 */
[----:B------:R-:W2:Y:S01]  /*0a80*/  LDC.64 R26, c[0x0][0x240] ;  /* 0x00009000ff1a7b82 */ /* 0x000ea20000000a00 */
[----:B-1----:R-:W-:Y:S02]  /*0a90*/  ULEA UR4, UR5, UR4, 0x18 ;  /* 0x0000000405047291 */ /* 0x002fe4000f8ec03f */
[----:B--2---:R-:W-:-:S07]  /*0aa0*/  IMAD.WIDE.U32 R26, R14, 0x8, R26 ;  /* 0x000000080e1a7825 */ /* 0x004fce00078e001a */
[----:B0-----:R-:W0:Y:S04]  /*0ab0*/  LDS.64 R24, [UR4+0x50] ;  /* 0x00005004ff187984 */ /* 0x001e280008000a00 */
[----:B0-----:R1:W-:Y:S02]  /*0ac0*/  STG.E.64 desc[UR6][R26.64], R24 ;  /* 0x000000181a007986 */ /* 0x0013e4000c101b06 */
.L_x_1167:
[----:B------:R-:W-:Y:S05]  /*0ad0*/  BSYNC B0 ;  /* 0x0000000000007941 */ /* 0x000fea0003800000 */
.L_x_1166:
[----:B------:R-:W2:Y:S01]  /*0ae0*/  S2UR UR5, SR_CgaCtaId ;  /* 0x00000000000579c3 */ /* 0x000ea20000008800 */
[----:B------:R-:W-:Y:S01]  /*0af0*/  IADD3 R6, RZ, -R6, RZ ;  /* 0x80000006ff067210 */ /* 0x000fe20007ffe0ff */
[----:B------:R-:W-:Y:S01]  /*0b00*/  UMOV UR4, 0x400 ;  /* 0x0000040000047882 */ /* 0x000fe20000000000 */
[----:B01----:R-:W-:Y:S01]  /*0b10*/  IMAD.WIDE.U32 R24, R4, -0x33333333, RZ ;  /* 0xcccccccd04187825 */ /* 0x003fe200078e00ff */
[----:B------:R-:W-:Y:S01]  /*0b20*/  UIADD3 UR4, UR4, 0x50, URZ ;  /* 0x0000005004047890 */ /* 0x000fe2000fffe03f */
[----:B------:R-:W-:Y:S02]  /*0b30*/  MOV R24, R6 ;  /* 0x0000000600187202 */ /* 0x000fe40000000f00 */
[----:B-----5:R-:W-:Y:S02]  /*0b40*/  PRMT R6, R20, 0x7632, R6 ;  /* 0x0000763214067816 */ /* 0x020fe40000000006 */
[----:B------:R-:W-:Y:S02]  /*0b50*/  LEA.HI R24, R25, R24, RZ, 0x1a ;  /* 0x0000001819187211 */ /* 0x000fe400078fd0ff */
[----:B------:R-:W-:-:S02]  /*0b60*/  PRMT R8, R22, 0x7632, R8 ;  /* 0x0000763216087816 */ /* 0x000fc40000000008 */
[----:B------:R-:W-:Y:S02]  /*0b70*/  SHF.L.U32 R20, R20, 0x10, RZ ;  /* 0x0000001014147819 */ /* 0x000fe400000006ff */
[----:B------:R-:W-:Y:S02]  /*0b80*/  SHF.L.U32 R27, R22, 0x10, RZ ;  /* 0x00000010161b7819 */ /* 0x000fe400000006ff */
[----:B------:R-:W-:Y:S02]  /*0b90*/  SHF.L.U32 R14, R6, 0x10, RZ ;  /* 0x00000010060e7819 */ /* 0x000fe400000006ff */
[----:B------:R-:W-:Y:S01]  /*0ba0*/  SHF.L.U32 R8, R8, 0x10, RZ ;  /* 0x0000001008087819 */ /* 0x000fe200000006ff */
[----:B--2---:R-:W-:-:S06]  /*0bb0*/  ULEA UR4, UR5, UR4, 0x18 ;  /* 0x0000000405047291 */ /* 0x004fcc000f8ec03f */
[----:B------:R-:W-:Y:S01]  /*0bc0*/  LEA R24, R24, UR4, 0x3 ;  /* 0x0000000418187c11 */ /* 0x000fe2000f8e18ff */
[----:B------:R-:W-:-:S05]  /*0bd0*/  ULDC UR4, c[0x0][0x230] ;  /* 0x00008c0000047ab9 */ /* 0x000fca0000000800 */
[----:B------:R-:W0:Y:S02]  /*0be0*/  LDS.64 R24, [R24] ;  /* 0x0000000018187984 */ /* 0x000e240000000a00 */
[----:B0-----:R-:W-:Y:S01]  /*0bf0*/  FADD.FTZ R4, R25, UR4 ;  /* 0x0000000419047e21 */ /* 0x001fe20008010000 */
[--C-:B------:R-:W-:Y:S01]  /*0c00*/  FADD.FTZ R17, R17, -R24.reuse ;  /* 0x8000001811117221 */ /* 0x100fe20000010000 */
[--C-:B------:R-:W-:Y:S01]  /*0c10*/  FADD.FTZ R7, R7, -R24.reuse ;  /* 0x8000001807077221 */ /* 0x100fe20000010000 */
[--C-:B------:R-:W-:Y:S01]  /*0c20*/  FADD.FTZ R29, R29, -R24.reuse ;  /* 0x800000181d1d7221 */ /* 0x100fe20000010000 */
[--C-:B------:R-:W-:Y:S01]  /*0c30*/  FADD.FTZ R19, R19, -R24.reuse ;  /* 0x8000001813137221 */ /* 0x100fe20000010000 */
[--C-:B------:R-:W-:Y:S01]  /*0c40*/  FADD.FTZ R3, R3, -R24.reuse ;  /* 0x8000001803037221 */ /* 0x100fe20000010000 */
[----:B------:R-:W0:Y:S01]  /*0c50*/  MUFU.RSQ R4, R4 ;  /* 0x0000000400047308 */ /* 0x000e220000001400 */
[--C-:B------:R-:W-:Y:S01]  /*0c60*/  FADD.FTZ R37, R37, -R24.reuse ;  /* 0x8000001825257221 */ /* 0x100fe20000010000 */
        /* <DEDUP_REMOVED lines=9> */
[----:B------:R-:W-:Y:S01]  /*0d00*/  FADD.FTZ R12, R12, -R24 ;  /* 0x800000180c0c7221 */ /* 0x000fe20000010000 */
[----:B------:R-:W-:-:S02]  /*0d10*/  ULDC.64 UR4, c[0x0][0x210] ;  /* 0x0000840000047ab9 */ /* 0x000fc40000000a00 */
[----:B------:R-:W-:Y:S01]  /*0d20*/  IADD3 R2, P0, R2, UR4, RZ ;  /* 0x0000000402027c10 */ /* 0x000fe2000ff1e0ff */
[C---:B0-----:R-:W-:Y:S01]  /*0d30*/  FMUL.FTZ R17, R4.reuse, R17 ;  /* 0x0000001104117220 */ /* 0x041fe20000410000 */
[C---:B------:R-:W-:Y:S01]  /*0d40*/  FMUL.FTZ R7, R4.reuse, R7 ;  /* 0x0000000704077220 */ /* 0x040fe20000410000 */
[C---:B------:R-:W-:Y:S01]  /*0d50*/  FMUL.FTZ R16, R4.reuse, R29 ;  /* 0x0000001d04107220 */ /* 0x040fe20000410000 */
[C---:B------:R-:W-:Y:S01]  /*0d60*/  FMUL.FTZ R19, R4.reuse, R19 ;  /* 0x0000001304137220 */ /* 0x040fe20000410000 */
[----:B------:R-:W-:Y:S01]  /*0d70*/  FMUL.FTZ R10, R3, R4 ;  /* 0x00000004030a7220 */ /* 0x000fe20000410000 */
[----:B------:R-:W-:Y:S01]  /*0d80*/  FMUL.FTZ R18, R4, R37 ;  /* 0x0000002504127220 */ /* 0x000fe20000410000 */
[--C-:B------:R-:W-:Y:S01]  /*0d90*/  FFMA.FTZ R6, R20, R17, R27.reuse ;  /* 0x0000001114067223 */ /* 0x100fe2000001001b */
        /* <DEDUP_REMOVED lines=10> */
[--C-:B------:R-:W-:Y:S01]  /*0e40*/  FFMA.FTZ R17, R14, R7, R8.reuse ;  /* 0x000000070e117223 */ /* 0x100fe20000010008 */
[--C-:B------:R-:W-:Y:S01]  /*0e50*/  FFMA.FTZ R4, R20, R16, R27.reuse ;  /* 0x0000001014047223 */ /* 0x100fe2000001001b */
[----:B------:R-:W-:Y:S01]  /*0e60*/  FFMA.FTZ R7, R14, R19, R8 ;  /* 0x000000130e077223 */ /* 0x000fe20000010008 */
[--C-:B------:R-:W-:Y:S01]  /*0e70*/  FFMA.FTZ R10, R10, R20, R27.reuse ;  /* 0x000000140a0a7223 */ /* 0x100fe2000001001b */
[----:B------:R-:W-:Y:S01]  /*0e80*/  PRMT R16, R21, 0x7632, R16 ;  /* 0x0000763215107816 */ /* 0x000fe20000000010 */
[----:B------:R-:W-:Y:S01]  /*0e90*/  FFMA.FTZ R20, R20, R18, R27 ;  /* 0x0000001214147223 */ /* 0x000fe2000001001b */
[----:B------:R-:W-:Y:S01]  /*0ea0*/  PRMT R19, R23, 0x7632, R19 ;  /* 0x0000763217137816 */ /* 0x000fe20000000013 */
[--C-:B------:R-:W-:Y:S01]  /*0eb0*/  FFMA.FTZ R27, R9, R14, R8.reuse ;  /* 0x0000000e091b7223 */ /* 0x100fe20000010008 */
[----:B------:R-:W-:Y:S01]  /*0ec0*/  FFMA.FTZ R9, R14, R35, R8 ;  /* 0x000000230e097223 */ /* 0x000fe20000010008 */
[----:B------:R-:W-:-:S02]  /*0ed0*/  SHF.L.U32 R8, R21, 0x10, RZ ;  /* 0x0000001015087819 */ /* 0x000fc400000006ff */
[----:B------:R-:W-:Y:S02]  /*0ee0*/  SHF.L.U32 R14, R23, 0x10, RZ ;  /* 0x00000010170e7819 */ /* 0x000fe400000006ff */
[----:B------:R-:W-:Y:S02]  /*0ef0*/  SHF.L.U32 R16, R16, 0x10, RZ ;  /* 0x0000001010107819 */ /* 0x000fe400000006ff */
[----:B------:R-:W-:Y:S01]  /*0f00*/  SHF.L.U32 R19, R19, 0x10, RZ ;  /* 0x0000001013137819 */ /* 0x000fe200000006ff */
[--C-:B------:R-:W-:Y:S01]  /*0f10*/  FFMA.FTZ R11, R11, R8, R14.reuse ;  /* 0x000000080b0b7223 */ /* 0x100fe2000001000e */
[----:B------:R-:W-:Y:S01]  /*0f20*/  IADD3.X R3, R0, UR5, RZ, P0, !PT ;  /* 0x0000000500037c10 */ /* 0x000fe200087fe4ff */
[C-C-:B------:R-:W-:Y:S01]  /*0f30*/  FFMA.FTZ R13, R8.reuse, R13, R14.reuse ;  /* 0x0000000d080d7223 */ /* 0x140fe2000001000e */
[C-C-:B------:R-:W-:Y:S01]  /*0f40*/  FFMA.FTZ R33, R8.reuse, R33, R14.reuse ;  /* 0x0000002108217223 */ /* 0x140fe2000001000e */
[--C-:B------:R-:W-:Y:S01]  /*0f50*/  FFMA.FTZ R0, R5, R16, R19.reuse ;  /* 0x0000001005007223 */ /* 0x100fe20000010013 */
[----:B------:R-:W-:Y:S01]  /*0f60*/  FFMA.FTZ R25, R8, R25, R14 ;  /* 0x0000001908197223 */ /* 0x000fe2000001000e */
[----:B------:R-:W-:Y:S01]  /*0f70*/  F2FP.BF16.F32.PACK_AB R10, R27, R10 ;  /* 0x0000000a1b0a723e */ /* 0x000fe200000010ff */
[C-C-:B------:R-:W-:Y:S01]  /*0f80*/  FFMA.FTZ R8, R16.reuse, R15, R19.reuse ;  /* 0x0000000f10087223 */ /* 0x140fe20000010013 */
[--C-:B------:R-:W-:Y:S01]  /*0f90*/  FFMA.FTZ R14, R16, R31, R19.reuse ;  /* 0x0000001f100e7223 */ /* 0x100fe20000010013 */
[----:B------:R-:W-:Y:S01]  /*0fa0*/  F2FP.BF16.F32.PACK_AB R11, R0, R11 ;  /* 0x0000000b000b723e */ /* 0x000fe200000010ff */
[----:B------:R-:W-:Y:S01]  /*0fb0*/  FFMA.FTZ R12, R16, R12, R19 ;  /* 0x0000000c100c7223 */ /* 0x000fe20000010013 */
[----:B------:R-:W-:Y:S01]  /*0fc0*/  PRMT R0, R10, 0x7632, R0 ;  /* 0x000076320a007816 */ /* 0x000fe20000000000 */
[----:B------:R-:W-:Y:S01]  /*0fd0*/  STG.E.U16 desc[UR6][R2.64], R10 ;  /* 0x0000000a02007986 */ /* 0x000fe2000c101506 */
[----:B------:R-:W-:-:S02]  /*0fe0*/  F2FP.BF16.F32.PACK_AB R6, R17, R6 ;  /* 0x000000061106723e */ /* 0x000fc400000010ff */
[----:B------:R-:W-:Y:S01]  /*0ff0*/  PRMT R5, R11, 0x7632, R5 ;  /* 0x000076320b057816 */ /* 0x000fe20000000005 */
[----:B------:R0:W-:Y:S01]  /*1000*/  STG.E.U16 desc[UR6][R2.64+0x2], R0 ;  /* 0x0000020002007986 */ /* 0x0001e2000c101506 */
[----:B------:R-:W-:Y:S02]  /*1010*/  F2FP.BF16.F32.PACK_AB R13, R8, R13 ;  /* 0x0000000d080d723e */ /* 0x000fe400000010ff */
[----:B------:R-:W-:Y:S01]  /*1020*/  F2FP.BF16.F32.PACK_AB R4, R7, R4 ;  /* 0x000000040704723e */ /* 0x000fe200000010ff */
[----:B------:R1:W-:Y:S01]  /*1030*/  STG.E.U16 desc[UR6][R2.64+0x6], R5 ;  /* 0x0000060502007986 */ /* 0x0003e2000c101506 */
[----:B------:R-:W-:Y:S02]  /*1040*/  F2FP.BF16.F32.PACK_AB R33, R14, R33 ;  /* 0x000000210e21723e */ /* 0x000fe400000010ff */
[----:B------:R-:W-:Y:S01]  /*1050*/  F2FP.BF16.F32.PACK_AB R9, R9, R20 ;  /* 0x000000140909723e */ /* 0x000fe200000010ff */
[----:B------:R2:W-:Y:S01]  /*1060*/  STG.E.U16 desc[UR6][R2.64+0x14000], R6 ;  /* 0x0140000602007986 */ /* 0x0005e2000c101506 */
[----:B------:R-:W-:-:S02]  /*1070*/  F2FP.BF16.F32.PACK_AB R25, R12, R25 ;  /* 0x000000190c19723e */ /* 0x000fc400000010ff */
[----:B------:R-:W-:Y:S01]  /*1080*/  PRMT R15, R6, 0x7632, R15 ;  /* 0x00007632060f7816 */ /* 0x000fe2000000000f */
[----:B------:R-:W-:Y:S01]  /*1090*/  STG.E.U16 desc[UR6][R2.64+0x4], R11 ;  /* 0x0000040b02007986 */ /* 0x000fe2000c101506 */
[----:B0-----:R-:W-:Y:S02]  /*10a0*/  PRMT R0, R13, 0x7632, R0 ;  /* 0x000076320d007816 */ /* 0x001fe40000000000 */
[----:B------:R-:W-:Y:S01]  /*10b0*/  PRMT R7, R4, 0x7632, R7 ;  /* 0x0000763204077816 */ /* 0x000fe20000000007 */
[----:B------:R-:W-:Y:S01]  /*10c0*/  STG.E.U16 desc[UR6][R2.64+0x14002], R15 ;  /* 0x0140020f02007986 */ /* 0x000fe2000c101506 */
[----:B-1----:R-:W-:Y:S02]  /*10d0*/  PRMT R5, R33, 0x7632, R5 ;  /* 0x0000763221057816 */ /* 0x002fe40000000005 */
[----:B------:R-:W-:Y:S01]  /*10e0*/  PRMT R8, R25, 0x7632, R8 ;  /* 0x0000763219087816 */ /* 0x000fe20000000008 */
[----:B------:R-:W-:Y:S01]  /*10f0*/  STG.E.U16 desc[UR6][R2.64+0x14004], R13 ;  /* 0x0140040d02007986 */ /* 0x000fe2000c101506 */
[----:B--2---:R-:W-:-:S03]  /*1100*/  PRMT R6, R9, 0x7632, R6 ;  /* 0x0000763209067816 */ /* 0x004fc60000000006 */
[----:B------:R-:W-:Y:S04]  /*1110*/  STG.E.U16 desc[UR6][R2.64+0x14006], R0 ;  /* 0x0140060002007986 */ /* 0x000fe8000c101506 */
[----:B------:R-:W-:Y:S04]  /*1120*/  STG.E.U16 desc[UR6][R2.64+0x28000], R4 ;  /* 0x0280000402007986 */ /* 0x000fe8000c101506 */
[----:B------:R-:W-:Y:S04]  /*1130*/  STG.E.U16 desc[UR6][R2.64+0x28002], R7 ;  /* 0x0280020702007986 */ /* 0x000fe8000c101506 */
[----:B------:R-:W-:Y:S04]  /*1140*/  STG.E.U16 desc[UR6][R2.64+0x28004], R33 ;  /* 0x0280042102007986 */ /* 0x000fe8000c101506 */
[----:B------:R-:W-:Y:S04]  /*1150*/  STG.E.U16 desc[UR6][R2.64+0x28006], R5 ;  /* 0x0280060502007986 */ /* 0x000fe8000c101506 */
[----:B------:R-:W-:Y:S04]  /*1160*/  STG.E.U16 desc[UR6][R2.64+0x3c000], R9 ;  /* 0x03c0000902007986 */ /* 0x000fe8000c101506 */
[----:B------:R-:W-:Y:S04]  /*1170*/  STG.E.U16 desc[UR6][R2.64+0x3c002], R6 ;  /* 0x03c0020602007986 */ /* 0x000fe8000c101506 */
[----:B------:R-:W-:Y:S04]  /*1180*/  STG.E.U16 desc[UR6][R2.64+0x3c004], R25 ;  /* 0x03c0041902007986 */ /* 0x000fe8000c101506 */
[----:B------:R-:W-:Y:S01]  /*1190*/  STG.E.U16 desc[UR6][R2.64+0x3c006], R8 ;  /* 0x03c0060802007986 */ /* 0x000fe2000c101506 */
[----:B------:R-:W-:Y:S05]  /*11a0*/  EXIT ;  /* 0x000000000000794d */ /* 0x000fea0003800000 */
.L_x_1165:
[----:B------:R-:W-:Y:S01]  /*11b0*/  HFMA2.MMA R18, -RZ, RZ, 0, 4.76837158203125e-07 ;  /* 0x00000008ff127435 */ /* 0x000fe200000001ff */
[----:B-1----:R-:W-:Y:S02]  /*11c0*/  MOV R26, R24 ;  /* 0x00000018001a7202 */ /* 0x002fe40000000f00 */
[----:B------:R-:W-:Y:S02]  /*11d0*/  MOV R27, 0x1f ;  /* 0x0000001f001b7802 */ /* 0x000fe40000000f00 */
[----:B0-----:R-:W-:-:S07]  /*11e0*/  MOV R16, 0xffffffff ;  /* 0xffffffff00107802 */ /* 0x001fce0000000f00 */
[----:B-----5:R-:W-:Y:S05]  /*11f0*/  WARPSYNC.COLLECTIVE R16, `(.L_x_1168) ;  /* 0x0000000010087348 */ /* 0x020fea0003c00000 */
[----:B------:R0:W1:Y:S02]  /*1200*/  SHFL.BFLY P0, R28, R26, R18, R27 ;  /* 0x0c0000121a1c7389 */ /* 0x000064000000001b */
[----:B01---5:R-:W-:Y:S01]  /*1210*/  ENDCOLLECTIVE ;  /* 0x000000000000791b */ /* 0x023fe20003800000 */
.L_x_1168:
[----:B------:R-:W-:Y:S02]  /*1220*/  MOV R26, R25 ;  /* 0x00000019001a7202 */ /* 0x000fe40000000f00 */
[----:B------:R-:W-:-:S07]  /*1230*/  MOV R30, R28 ;  /* 0x0000001c001e7202 */ /* 0x000fce0000000f00 */
[----:B------:R-:W-:Y:S05]  /*1240*/  WARPSYNC.COLLECTIVE R16, `(.L_x_1169) ;  /* 0x0000000010087348 */ /* 0x000fea0003c00000 */
[----:B------:R0:W1:Y:S02]  /*1250*/  SHFL.BFLY P0, R28, R26, R18, R27 ;  /* 0x0c0000121a1c7389 */ /* 0x000064000000001b */
[----:B01----:R-:W-:Y:S01]  /*1260*/  ENDCOLLECTIVE ;  /* 0x000000000000791b */ /* 0x003fe20003800000 */
.L_x_1169:
[----:B------:R-:W-:Y:S01]  /*1270*/  FADD.FTZ R30, R30, R24 ;  /* 0x000000181e1e7221 */ /* 0x000fe20000010000 */
[----:B------:R-:W-:-:S04]  /*1280*/  HFMA2.MMA R18, -RZ, RZ, 0, 2.384185791015625e-07 ;  /* 0x00000004ff127435 */ /* 0x000fc800000001ff */
[----:B------:R-:W-:Y:S02]  /*1290*/  MOV R26, R30 ;  /* 0x0000001e001a7202 */ /* 0x000fe40000000f00 */
[----:B------:R-:W-:-:S07]  /*12a0*/  MOV R32, R28 ;  /* 0x0000001c00207202 */ /* 0x000fce0000000f00 */
[----:B------:R-:W-:Y:S05]  /*12b0*/  WARPSYNC.COLLECTIVE R16, `(.L_x_1170) ;  /* 0x0000000010087348 */ /* 0x000fea0003c00000 */
[----:B------:R0:W1:Y:S02]  /*12c0*/  SHFL.BFLY P0, R28, R26, R18, R27 ;  /* 0x0c0000121a1c7389 */ /* 0x000064000000001b */
[----:B01----:R-:W-:Y:S01]  /*12d0*/  ENDCOLLECTIVE ;  /* 0x000000000000791b */ /* 0x003fe20003800000 */
.L_x_1170:
[----:B------:R-:W-:-:S05]  /*12e0*/  FADD.FTZ R32, R32, R25 ;  /* 0x0000001920207221 */ /* 0x000fca0000010000 */
[----:B------:R-:W-:Y:S02]  /*12f0*/  MOV R26, R32 ;  /* 0x00000020001a7202 */ /* 0x000fe40000000f00 */
[----:B------:R-:W-:-:S07]  /*1300*/  MOV R34, R28 ;  /* 0x0000001c00227202 */ /* 0x000fce0000000f00 */
[----:B------:R-:W-:Y:S05]  /*1310*/  WARPSYNC.COLLECTIVE R16, `(.L_x_1171) ;  /* 0x0000000010087348 */ /* 0x000fea0003c00000 */
[----:B------:R0:W1:Y:S02]  /*1320*/  SHFL.BFLY P0, R28, R26, R18, R27 ;  /* 0x0c0000121a1c7389 */ /* 0x000064000000001b */
[----:B01----:R-:W-:Y:S01]  /*1330*/  ENDCOLLECTIVE ;  /* 0x000000000000791b */ /* 0x003fe20003800000 */
.L_x_1171:
[----:B------:R-:W-:Y:S01]  /*1340*/  FADD.FTZ R34, R30, R34 ;  /* 0x000000221e227221 */ /* 0x000fe20000010000 */
[----:B------:R-:W-:-:S04]  /*1350*/  HFMA2.MMA R18, -RZ, RZ, 0, 1.1920928955078125e-07 ;  /* 0x00000002ff127435 */ /* 0x000fc800000001ff */
[----:B------:R-:W-:Y:S02]  /*1360*/  MOV R26, R34 ;  /* 0x00000022001a7202 */ /* 0x000fe40000000f00 */
[----:B------:R-:W-:-:S07]  /*1370*/  MOV R36, R28 ;  /* 0x0000001c00247202 */ /* 0x000fce0000000f00 */
[----:B------:R-:W-:Y:S05]  /*1380*/  WARPSYNC.COLLECTIVE R16, `(.L_x_1172) ;  /* 0x0000000010087348 */ /* 0x000fea0003c00000 */
[----:B------:R0:W1:Y:S02]  /*1390*/  SHFL.BFLY P0, R28, R26, R18, R27 ;  /* 0x0c0000121a1c7389 */ /* 0x000064000000001b */
[----:B01----:R-:W-:Y:S01]  /*13a0*/  ENDCOLLECTIVE ;  /* 0x000000000000791b */ /* 0x003fe20003800000 */
.L_x_1172:
[----:B------:R-:W-:-:S05]  /*13b0*/  FADD.FTZ R36, R32, R36 ;  /* 0x0000002420247221 */ /* 0x000fca0000010000 */
[----:B------:R-:W-:Y:S02]  /*13c0*/  MOV R26, R36 ;  /* 0x00000024001a7202 */ /* 0x000fe40000000f00 */
[----:B------:R-:W-:-:S07]  /*13d0*/  MOV R25, R28 ;  /* 0x0000001c00197202 */ /* 0x000fce0000000f00 */
[----:B------:R-:W-:Y:S05]  /*13e0*/  WARPSYNC.COLLECTIVE R16, `(.L_x_1173) ;  /* 0x0000000010087348 */ /* 0x000fea0003c00000 */
[----:B------:R0:W1:Y:S02]  /*13f0*/  SHFL.BFLY P0, R28, R26, R18, R27 ;  /* 0x0c0000121a1c7389 */ /* 0x000064000000001b */
[----:B01----:R-:W-:Y:S01]  /*1400*/  ENDCOLLECTIVE ;  /* 0x000000000000791b */ /* 0x003fe20003800000 */
.L_x_1173:
[----:B------:R-:W-:Y:S01]  /*1410*/  FADD.FTZ R25, R34, R25 ;  /* 0x0000001922197221 */ /* 0x000fe20000010000 */
[----:B------:R-:W-:-:S04]  /*1420*/  HFMA2.MMA R18, -RZ, RZ, 0, 5.9604644775390625e-08 ;  /* 0x00000001ff127435 */ /* 0x000fc800000001ff */
[----:B------:R-:W-:Y:S02]  /*1430*/  MOV R26, R25 ;  /* 0x00000019001a7202 */ /* 0x000fe40000000f00 */
[----:B------:R-:W-:-:S07]  /*1440*/  MOV R24, R28 ;  /* 0x0000001c00187202 */ /* 0x000fce0000000f00 */
[----:B------:R-:W-:Y:S05]  /*1450*/  WARPSYNC.COLLECTIVE R16, `(.L_x_1174) ;  /* 0x0000000010087348 */ /* 0x000fea0003c00000 */
[----:B------:R0:W1:Y:S02]  /*1460*/  SHFL.BFLY P0, R28, R26, R18, R27 ;  /* 0x0c0000121a1c7389 */ /* 0x000064000000001b */
[----:B01----:R-:W-:Y:S01]  /*1470*/  ENDCOLLECTIVE ;  /* 0x000000000000791b */ /* 0x003fe20003800000 */
.L_x_1174:
[----:B------:R-:W-:-:S05]  /*1480*/  FADD.FTZ R36, R36, R24 ;  /* 0x0000001824247221 */ /* 0x000fca0000010000 */
[----:B------:R-:W-:Y:S02]  /*1490*/  MOV R26, R36 ;  /* 0x00000024001a7202 */ /* 0x000fe40000000f00 */
[----:B------:R-:W-:-:S07]  /*14a0*/  MOV R30, R28 ;  /* 0x0000001c001e7202 */ /* 0x000fce0000000f00 */
[----:B------:R-:W-:Y:S05]  /*14b0*/  WARPSYNC.COLLECTIVE R16, `(.L_x_1175) ;  /* 0x0000000010087348 */ /* 0x000fea0003c00000 */
[----:B------:R0:W1:Y:S02]  /*14c0*/  SHFL.BFLY P0, R28, R26, R18, R27 ;  /* 0x0c0000121a1c7389 */ /* 0x000064000000001b */
[----:B01----:R-:W-:Y:S01]  /*14d0*/  ENDCOLLECTIVE ;  /* 0x000000000000791b */ /* 0x003fe20003800000 */
.L_x_1175:
[----:B------:R-:W-:Y:S01]  /*14e0*/  FADD.FTZ R24, R25, R30 ;  /* 0x0000001e19187221 */ /* 0x000fe20000010000 */
[----:B------:R-:W-:Y:S06]  /*14f0*/  BRA `(.L_x_1176) ;  /* 0xfffffff400087947 */ /* 0x000fec000383ffff */
.L_x_1177:
        /* <DEDUP_REMOVED lines=16> */
.L_x_2453:


//--------------------- .text._ZN13group_norm_v214gn_cuda_kernelI13__nv_bfloat16Li320ELi1ELi32ELi80ELi64ELb0ELi64ELi80ELi80ELi4ELb0ELi148ELb0ELb0ENS_16CompileConditionILi900EEEEEvPT_PKS4_S7_S7_flPfS8_Pj --------------------------
	.section	.text._ZN13group_norm_v214gn_cuda_kernelI13__nv_bfloat16Li320ELi1ELi32ELi80ELi64ELb0ELi64ELi80ELi80ELi4ELb0ELi148ELb0ELb0ENS_16CompileConditionILi900EEEEEvPT_PKS4_S7_S7_flPfS8_Pj,"ax",@progbits
	.align	128
        .global         _ZN13group_norm_v214gn_cuda_kernelI13__nv_bfloat16Li320ELi1ELi32ELi80ELi64ELb0ELi64ELi80ELi80ELi4ELb0ELi148ELb0ELb0ENS_16CompileConditionILi900EEEEEvPT_PKS4_S7_S7_flPfS8_Pj
        .type           _ZN13group_norm_v214gn_cuda_kernelI13__nv_bfloat16Li320ELi1ELi32ELi80ELi64ELb0ELi64ELi80ELi80ELi4ELb0ELi148ELb0ELb0ENS_16CompileConditionILi900EEEEEvPT_PKS4_S7_S7_flPfS8_Pj,@function
        .size           _ZN13group_norm_v214gn_cuda_kernelI13__nv_bfloat16Li320ELi1ELi32ELi80ELi64ELb0ELi64ELi80ELi80ELi4ELb0ELi148ELb0ELb0ENS_16CompileConditionILi900EEEEEvPT_PKS4_S7_S7_flPfS8_Pj,(.L_x_2454 - _ZN13group_norm_v214gn_cuda_kernelI13__nv_bfloat16Li320ELi1ELi32ELi80ELi64ELb0ELi64ELi80ELi80ELi4ELb0ELi148ELb0ELb0ENS_16CompileConditionILi900EEEEEvPT_PKS4_S7_S7_flPfS8_Pj)
        .other          _ZN13group_norm_v214gn_cuda_kernelI13__nv_bfloat16Li320ELi1ELi32ELi80ELi64ELb0ELi64ELi80ELi80ELi4ELb0ELi148ELb0ELb0ENS_16CompileConditionILi900EEEEEvPT_PKS4_S7_S7_flPfS8_Pj,@"STO_CUDA_ENTRY STV_DEFAULT"
_ZN13group_norm_v214gn_cuda_kernelI13__nv_bfloat16Li320ELi1ELi32ELi80ELi64ELb0ELi64ELi80ELi80ELi4ELb0ELi148ELb0ELb0ENS_16CompileConditionILi900EEEEEvPT_PKS4_S7_S7_flPfS8_Pj:
.text._ZN13group_norm_v214gn_cuda_kernelI13__nv_bfloat16Li320ELi1ELi32ELi80ELi64ELb0ELi64ELi80ELi80ELi4ELb0ELi148ELb0ELb0ENS_16CompileConditionILi900EEEEEvPT_PKS4_S7_S7_flPfS8_Pj:
        /* <DEDUP_REMOVED lines=146> */
.L_x_1190:
        /* <DEDUP_REMOVED lines=10> */
.L_x_1178:
        /* <DEDUP_REMOVED lines=17> */
.L_x_1181:
[----:B------:R-:W-:Y:S05]  /*0ad0*/  BSYNC B0 ;  /* 0x0000000000007941 */ /* 0x000fea0003800000 */
.L_x_1180:
        /* <DEDUP_REMOVED lines=109> */
.L_x_1179:
[----:B------:R-:W-:Y:S01]  /*11b0*/  HFMA2.MMA R18, -RZ, RZ, 0, 4.76837158203125e-07 ;  /* 0x00000008ff127435 */ /* 0x000fe200000001ff */
[----:B-1----:R-:W-:Y:S02]  /*11c0*/  MOV R26, R24 ;  /* 0x00000018001a7202 */ /* 0x002fe40000000f00 */
[----:B------:R-:W-:Y:S02]  /*11d0*/  MOV R27, 0x1f ;  /* 0x0000001f001b7802 */ /* 0x000fe40000000f00 */
[----:B0-----:R-:W-:-:S07]  /*11e0*/  MOV R16, 0xffffffff ;  /* 0xffffffff00107802 */ /* 0x001fce0000000f00 */
[----:B-----5:R-:W-:Y:S05]  /*11f0*/  WARPSYNC.COLLECTIVE R16, `(.L_x_1182) ;  /* 0x0000000010087348 */ /* 0x020fea0003c00000 */
[----:B------:R0:W1:Y:S02]  /*1200*/  SHFL.BFLY P0, R28, R26, R18, R27 ;  /* 0x0c0000121a1c7389 */ /* 0x000064000000001b */
[----:B01---5:R-:W-:Y:S01]  /*1210*/  ENDCOLLECTIVE ;  /* 0x000000000000791b */ /* 0x023fe20003800000 */
.L_x_1182:
[----:B------:R-:W-:Y:S02]  /*1220*/  MOV R26, R25 ;  /* 0x00000019001a7202 */ /* 0x000fe40000000f00 */
[----:B------:R-:W-:-:S07]  /*1230*/  MOV R30, R28 ;  /* 0x0000001c001e7202 */ /* 0x000fce0000000f00 */
[----:B------:R-:W-:Y:S05]  /*1240*/  WARPSYNC.COLLECTIVE R16, `(.L_x_1183) ;  /* 0x0000000010087348 */ /* 0x000fea0003c00000 */
[----:B------:R0:W1:Y:S02]  /*1250*/  SHFL.BFLY P0, R28, R26, R18, R27 ;  /* 0x0c0000121a1c7389 */ /* 0x000064000000001b */
[----:B01----:R-:W-:Y:S01]  /*1260*/  ENDCOLLECTIVE ;  /* 0x000000000000791b */ /* 0x003fe20003800000 */
.L_x_1183:
[----:B------:R-:W-:Y:S01]  /*1270*/  FADD.FTZ R30, R30, R24 ;  /* 0x000000181e1e7221 */ /* 0x000fe20000010000 */
[----:B------:R-:W-:-:S04]  /*1280*/  HFMA2.MMA R18, -RZ, RZ, 0, 2.384185791015625e-07 ;  /* 0x00000004ff127435 */ /* 0x000fc800000001ff */
[----:B------:R-:W-:Y:S02]  /*1290*/  MOV R26, R30 ;  /* 0x0000001e001a7202 */ /* 0x000fe40000000f00 */
[----:B------:R-:W-:-:S07]  /*12a0*/  MOV R32, R28 ;  /* 0x0000001c00207202 */ /* 0x000fce0000000f00 */
[----:B------:R-:W-:Y:S05]  /*12b0*/  WARPSYNC.COLLECTIVE R16, `(.L_x_1184) ;  /* 0x0000000010087348 */ /* 0x000fea0003c00000 */
[----:B------:R0:W1:Y:S02]  /*12c0*/  SHFL.BFLY P0, R28, R26, R18, R27 ;  /* 0x0c0000121a1c7389 */ /* 0x000064000000001b */
[----:B01----:R-:W-:Y:S01]  /*12d0*/  ENDCOLLECTIVE ;  /* 0x000000000000791b */ /* 0x003fe20003800000 */
.L_x_1184:
[----:B------:R-:W-:-:S05]  /*12e0*/  FADD.FTZ R32, R32, R25 ;  /* 0x0000001920207221 */ /* 0x000fca0000010000 */
[----:B------:R-:W-:Y:S02]  /*12f0*/  MOV R26, R32 ;  /* 0x00000020001a7202 */ /* 0x000fe40000000f00 */
[----:B------:R-:W-:-:S07]  /*1300*/  MOV R34, R28 ;  /* 0x0000001c00227202 */ /* 0x000fce0000000f00 */
[----:B------:R-:W-:Y:S05]  /*1310*/  WARPSYNC.COLLECTIVE R16, `(.L_x_1185) ;  /* 0x0000000010087348 */ /* 0x000fea0003c00000 */
[----:B------:R0:W1:Y:S02]  /*1320*/  SHFL.BFLY P0, R28, R26, R18, R27 ;  /* 0x0c0000121a1c7389 */ /* 0x000064000000001b */
[----:B01----:R-:W-:Y:S01]  /*1330*/  ENDCOLLECTIVE ;  /* 0x000000000000791b */ /* 0x003fe20003800000 */
.L_x_1185:
[----:B------:R-:W-:Y:S01]  /*1340*/  FADD.FTZ R34, R30, R34 ;  /* 0x000000221e227221 */ /* 0x000fe20000010000 */
[----:B------:R-:W-:-:S04]  /*1350*/  HFMA2.MMA R18, -RZ, RZ, 0, 1.1920928955078125e-07 ;  /* 0x00000002ff127435 */ /* 0x000fc800000001ff */
[----:B------:R-:W-:Y:S02]  /*1360*/  MOV R26, R34 ;  /* 0x00000022001a7202 */ /* 0x000fe40000000f00 */
[----:B------:R-:W-:-:S07]  /*1370*/  MOV R36, R28 ;  /* 0x0000001c00247202 */ /* 0x000fce0000000f00 */
[----:B------:R-:W-:Y:S05]  /*1380*/  WARPSYNC.COLLECTIVE R16, `(.L_x_1186) ;  /* 0x0000000010087348 */ /* 0x000fea0003c00000 */
[----:B------:R0:W1:Y:S02]  /*1390*/  SHFL.BFLY P0, R28, R26, R18, R27 ;  /* 0x0c0000121a1c7389 */ /* 0x000064000000001b */
[----:B01----:R-:W-:Y:S01]  /*13a0*/  ENDCOLLECTIVE ;  /* 0x000000000000791b */ /* 0x003fe20003800000 */
.L_x_1186:
[----:B------:R-:W-:-:S05]  /*13b0*/  FADD.FTZ R36, R32, R36 ;  /* 0x0000002420247221 */ /* 0x000fca0000010000 */
[----:B------:R-:W-:Y:S02]  /*13c0*/  MOV R26, R36 ;  /* 0x00000024001a7202 */ /* 0x000fe40000000f00 */
[----:B------:R-:W-:-:S07]  /*13d0*/  MOV R25, R28 ;  /* 0x0000001c00197202 */ /* 0x000fce0000000f00 */
[----:B------:R-:W-:Y:S05]  /*13e0*/  WARPSYNC.COLLECTIVE R16, `(.L_x_1187) ;  /* 0x0000000010087348 */ /* 0x000fea0003c00000 */
[----:B------:R0:W1:Y:S02]  /*13f0*/  SHFL.BFLY P0, R28, R26, R18, R27 ;  /* 0x0c0000121a1c7389 */ /* 0x000064000000001b */
[----:B01----:R-:W-:Y:S01]  /*1400*/  ENDCOLLECTIVE ;  /* 0x000000000000791b */ /* 0x003fe20003800000 */
.L_x_1187:
[----:B------:R-:W-:Y:S01]  /*1410*/  FADD.FTZ R25, R34, R25 ;  /* 0x0000001922197221 */ /* 0x000fe20000010000 */
[----:B------:R-:W-:-:S04]  /*1420*/  HFMA2.MMA R18, -RZ, RZ, 0, 5.9604644775390625e-08 ;  /* 0x00000001ff127435 */ /* 0x000fc800000001ff */
[----:B------:R-:W-:Y:S02]  /*1430*/  MOV R26, R25 ;  /* 0x00000019001a7202 */ /* 0x000fe40000000f00 */
[----:B------:R-:W-:-:S07]  /*1440*/  MOV R24, R28 ;  /* 0x0000001c00187202 */ /* 0x000fce0000000f00 */
[----:B------:R-:W-:Y:S05]  /*1450*/  WARPSYNC.COLLECTIVE R16, `(.L_x_1188) ;  /* 0x0000000010087348 */ /* 0x000fea0003c00000 */
[----:B------:R0:W1:Y:S02]  /*1460*/  SHFL.BFLY P0, R28, R26, R18, R27 ;  /* 0x0c0000121a1c7389 */ /* 0x000064000000001b */
[----:B01----:R-:W-:Y:S01]  /*1470*/  ENDCOLLECTIVE ;  /* 0x000000000000791b */ /* 0x003fe20003800000 */
.L_x_1188:
[----:B------:R-:W-:-:S05]  /*1480*/  FADD.FTZ R36, R36, R24 ;  /* 0x0000001824247221 */ /* 0x000fca0000010000 */
[----:B------:R-:W-:Y:S02]  /*1490*/  MOV R26, R36 ;  /* 0x00000024001a7202 */ /* 0x000fe40000000f00 */
[----:B------:R-:W-:-:S07]  /*14a0*/  MOV R30, R28 ;  /* 0x0000001c001e7202 */ /* 0x000fce0000000f00 */
[----:B------:R-:W-:Y:S05]  /*14b0*/  WARPSYNC.COLLECTIVE R16, `(.L_x_1189) ;  /* 0x0000000010087348 */ /* 0x000fea0003c00000 */
[----:B------:R0:W1:Y:S02]  /*14c0*/  SHFL.BFLY P0, R28, R26, R18, R27 ;  /* 0x0c0000121a1c7389 */ /* 0x000064000000001b */
[----:B01----:R-:W-:Y:S01]  /*14d0*/  ENDCOLLECTIVE ;  /* 0x000000000000791b */ /* 0x003fe20003800000 */
.L_x_1189:
[----:B------:R-:W-:Y:S01]  /*14e0*/  FADD.FTZ R24, R25, R30 ;  /* 0x0000001e19187221 */ /* 0x000fe20000010000 */
[----:B------:R-:W-:Y:S06]  /*14f0*/  BRA `(.L_x_1190) ;  /* 0xfffffff400087947 */ /* 0x000fec000383ffff */
.L_x_1191:
        /* <DEDUP_REMOVED lines=16> */
.L_x_2454:


//--------------------- .text._ZN13group_norm_v214gn_cuda_kernelI13__nv_bfloat16Li320ELi1ELi16ELi160ELi64ELb1ELi64ELi160ELi160ELi4ELb0ELi116ELb0ELb0ENS_16CompileConditionILi900EEEEEvPT_PKS4_S7_S7_flPfS8_Pj --------------------------
	.section	.text._ZN13group_norm_v214gn_cuda_kernelI13__nv_bfloat16Li320ELi1ELi16ELi160ELi64ELb1ELi64ELi160ELi160ELi4ELb0ELi116ELb0ELb0ENS_16CompileConditionILi900EEEEEvPT_PKS4_S7_S7_flPfS8_Pj,"ax",@progbits
	.align	128
        .global         _ZN13group_norm_v214gn_cuda_kernelI13__nv_bfloat16Li320ELi1ELi16ELi160ELi64ELb1ELi64ELi160ELi160ELi4ELb0ELi116ELb0ELb0ENS_16CompileConditionILi900EEEEEvPT_PKS4_S7_S7_flPfS8_Pj
        .type           _ZN13group_norm_v214gn_cuda_kernelI13__nv_bfloat16Li320ELi1ELi16ELi160ELi64ELb1ELi64ELi160ELi160ELi4ELb0ELi116ELb0ELb0ENS_16CompileConditionILi900EEEEEvPT_PKS4_S7_S7_flPfS8_Pj,@function
        .size           _ZN13group_norm_v214gn_cuda_kernelI13__nv_bfloat16Li320ELi1ELi16ELi160ELi64ELb1ELi64ELi160ELi160ELi4ELb0ELi116ELb0ELb0ENS_16CompileConditionILi900EEEEEvPT_PKS4_S7_S7_flPfS8_Pj,(.L_x_2455 - _ZN13group_norm_v214gn_cuda_kernelI13__nv_bfloat16Li320ELi1ELi16ELi160ELi64ELb1ELi64ELi160ELi160ELi4ELb0ELi116ELb0ELb0ENS_16CompileConditionILi900EEEEEvPT_PKS4_S7_S7_flPfS8_Pj)
        .other          _ZN13group_norm_v214gn_cuda_kernelI13__nv_bfloat16Li320ELi1ELi16ELi160ELi64ELb1ELi64ELi160ELi160ELi4ELb0ELi116ELb0ELb0ENS_16CompileConditionILi900EEEEEvPT_PKS4_S7_S7_flPfS8_Pj,@"STO_CUDA_ENTRY STV_DEFAULT"
_ZN13group_norm_v214gn_cuda_kernelI13__nv_bfloat16Li320ELi1ELi16ELi160ELi64ELb1ELi64ELi160ELi160ELi4ELb0ELi116ELb0ELb0ENS_16CompileConditionILi900EEEEEvPT_PKS4_S7_S7_flPfS8_Pj:
.text._ZN13group_norm_v214gn_cuda_kernelI13__nv_bfloat16Li320ELi1ELi16ELi160ELi64ELb1ELi64ELi160ELi160ELi4ELb0ELi116ELb0ELb0ENS_16CompileConditionILi900EEEEEvPT_PKS4_S7_S7_flPfS8_Pj:
        /* <DEDUP_REMOVED lines=10> */
[----:B------:R-:W-:Y:S02]  /*00a0*/  IMAD R3, R7, -0x28, R12 ;  /* 0xffffffd807037824 */ /* 0x000fe400078e020c */
[----:B------:R-:W-:-:S04]  /*00b0*/  IMAD.WIDE.U32 R4, R4, 0x28000, RZ ;  /* 0x0002800004047825 */ /* 0x000fc800078e00ff */
[----:B------:R-:W-:Y:S02]  /*00c0*/  IMAD R3, R6, 0x28, R3 ;  /* 0x0000002806037824 */ /* 0x000fe400078e0203 */
[----:B------:R-:W-:-:S03]  /*00d0*/  IMAD R7, R7, 0xa00, RZ ;  /* 0x00000a0007077824 */ /* 0x000fc600078e02ff */
[----:B------:R-:W-:-:S04]  /*00e0*/  SHF.L.U32 R10, R3, 0x2, RZ ;  /* 0x00000002030a7819 */ /* 0x000fc800000006ff */
[----:B------:R-:W-:-:S04]  /*00f0*/  LOP3.LUT R0, R4, R10, RZ, 0xfc, !PT ;  /* 0x0000000a04007212 */ /* 0x000fc800078efcff */
[----:B------:R-:W-:-:S04]  /*0100*/  IADD3 R0, P0, R7, R0, RZ ;  /* 0x0000000007007210 */ /* 0x000fc80007f1e0ff */
[----:B------:R-:W-:Y:S02]  /*0110*/  IADD3.X R7, RZ, R5, RZ, P0, !PT ;  /* 0x00000005ff077210 */ /* 0x000fe400007fe4ff */
[----:B------:R-:W-:-:S04]  /*0120*/  LEA R8, P0, R0, UR4, 0x1 ;  /* 0x0000000400087c11 */ /* 0x000fc8000f8008ff */
[----:B------:R-:W-:Y:S01]  /*0130*/  LEA.HI.X R9, R0, UR5, R7, 0x1, P0 ;  /* 0x0000000500097c11 */ /* 0x000fe200080f0c07 */
[----:B------:R-:W-:-:S04]  /*0140*/  ULDC.64 UR4, c[0x0][0x220] ;  /* 0x0000880000047ab9 */ /* 0x000fc80000000a00 */
[----:B------:R-:W2:Y:S04]  /*0150*/  LDG.E.64.CONSTANT R76, desc[UR6][R8.64] ;  /* 0x00000006084c7981 */ /* 0x000ea8000c1e9b00 */
[----:B------:R-:W3:Y:S04]  /*0160*/  LDG.E.64.CONSTANT R54, desc[UR6][R8.64+0xa000] ;  /* 0x00a0000608367981 */ /* 0x000ee8000c1e9b00 */
[----:B------:R-:W4:Y:S04]  /*0170*/  LDG.E.64.CONSTANT R4, desc[UR6][R8.64+0x14000] ;  /* 0x0140000608047981 */ /* 0x000f28000c1e9b00 */
[----:B------:R-:W4:Y:S04]  /*0180*/  LDG.E.64.CONSTANT R16, desc[UR6][R8.64+0x1e000] ;  /* 0x01e0000608107981 */ /* 0x000f28000c1e9b00 */
[----:B------:R-:W4:Y:S04]  /*0190*/  LDG.E.64.CONSTANT R20, desc[UR6][R8.64+0x28000] ;  /* 0x0280000608147981 */ /* 0x000f28000c1e9b00 */
[----:B------:R-:W4:Y:S04]  /*01a0*/  LDG.E.64.CONSTANT R24, desc[UR6][R8.64+0x32000] ;  /* 0x0320000608187981 */ /* 0x000f28000c1e9b00 */
[----:B------:R-:W4:Y:S04]  /*01b0*/  LDG.E.64.CONSTANT R28, desc[UR6][R8.64+0x3c000] ;  /* 0x03c00006081c7981 */ /* 0x000f28000c1e9b00 */
[----:B------:R-:W4:Y:S01]  /*01c0*/  LDG.E.64.CONSTANT R62, desc[UR6][R8.64+0x46000] ;  /* 0x04600006083e7981 */ /* 0x000f22000c1e9b00 */
[----:B------:R-:W-:-:S02]  /*01d0*/  SHF.L.U32 R68, R10, 0x1, RZ ;  /* 0x000000010a447819 */ /* 0x000fc400000006ff */
[----:B------:R-:W-:Y:S02]  /*01e0*/  SHF.R.U32.HI R3, RZ, 0x1f, R10 ;  /* 0x0000001fff037819 */ /* 0x000fe4000001160a */
[C---:B------:R-:W-:Y:S02]  /*01f0*/  IADD3 R14, P0, R68.reuse, UR4, RZ ;  /* 0x00000004440e7c10 */ /* 0x040fe4000ff1e0ff */
[----:B------:R-:W-:Y:S02]  /*0200*/  IADD3 R68, P1, R68, UR8, RZ ;  /* 0x0000000844447c10 */ /* 0x000fe4000ff3e0ff */
[C---:B------:R-:W-:Y:S02]  /*0210*/  IADD3.X R15, R3.reuse, UR5, RZ, P0, !PT ;  /* 0x00000005030f7c10 */ /* 0x040fe400087fe4ff */
[----:B------:R-:W-:-:S03]  /*0220*/  IADD3.X R69, R3, UR9, RZ, P1, !PT ;  /* 0x0000000903457c10 */ /* 0x000fc60008ffe4ff */
[----:B------:R0:W5:Y:S04]  /*0230*/  LDG.E.64.CONSTANT R8, desc[UR6][R14.64] ;  /* 0x000000060e087981 */ /* 0x000168000c1e9b00 */
[----:B------:R-:W5:Y:S01]  /*0240*/  LDG.E.64.CONSTANT R68, desc[UR6][R68.64] ;  /* 0x0000000644447981 */ /* 0x000f62000c1e9b00 */
[----:B------:R-:W-:Y:S02]  /*0250*/  LOP3.LUT P0, RZ, R12, 0x1f, RZ, 0xc0, !PT ;  /* 0x0000001f0cff7812 */ /* 0x000fe4000780c0ff */
[C---:B--2---:R-:W-:Y:S02]  /*0260*/  PRMT R71, R76.reuse, 0x7632, R71 ;  /* 0x000076324c477816 */ /* 0x044fe40000000047 */
[----:B------:R-:W-:Y:S02]  /*0270*/  SHF.L.U32 R3, R76, 0x10, RZ ;  /* 0x000000104c037819 */ /* 0x000fe400000006ff */
[----:B------:R-:W-:-:S03]  /*0280*/  SHF.L.U32 R71, R71, 0x10, RZ ;  /* 0x0000001047477819 */ /* 0x000fc600000006ff */
[----:B------:R-:W-:Y:S01]  /*0290*/  FADD.FTZ R18, RZ, R3 ;  /* 0x00000003ff127221 */ /* 0x000fe20000010000 */
[----:B------:R-:W-:Y:S01]  /*02a0*/  FFMA.FTZ R22, R3, R3, RZ ;  /* 0x0000000303167223 */ /* 0x000fe200000100ff */
[C---:B------:R-:W-:Y:S02]  /*02b0*/  PRMT R67, R77.reuse, 0x7632, R67 ;  /* 0x000076324d437816 */ /* 0x040fe40000000043 */
[----:B------:R-:W-:Y:S01]  /*02c0*/  SHF.L.U32 R77, R77, 0x10, RZ ;  /* 0x000000104d4d7819 */ /* 0x000fe200000006ff */
[----:B------:R-:W-:Y:S01]  /*02d0*/  FADD.FTZ R18, R18, R71 ;  /* 0x0000004712127221 */ /* 0x000fe20000010000 */
[----:B------:R-:W-:Y:S01]  /*02e0*/  FFMA.FTZ R22, R71, R71, R22 ;  /* 0x0000004747167223 */ /* 0x000fe20000010016 */
[----:B------:R-:W-:Y:S02]  /*02f0*/  SHF.L.U32 R67, R67, 0x10, RZ ;  /* 0x0000001043437819 */ /* 0x000fe400000006ff */
[----:B------:R-:W-:Y:S01]  /*0300*/  FADD.FTZ R18, R18, R77 ;  /* 0x0000004d12127221 */ /* 0x000fe20000010000 */
[----:B------:R-:W-:Y:S01]  /*0310*/  FFMA.FTZ R22, R77, R77, R22 ;  /* 0x0000004d4d167223 */ /* 0x000fe20000010016 */
[----:B---3--:R-:W-:-:S02]  /*0320*/  PRMT R39, R54, 0x7632, R39 ;  /* 0x0000763236277816 */ /* 0x008fc40000000027 */
        /* <DEDUP_REMOVED lines=13> */
[C---:B----4-:R-:W-:Y:S02]  /*0400*/  PRMT R37, R4.reuse, 0x7632, R37 ;  /* 0x0000763204257816 */ /* 0x050fe40000000025 */
        /* <DEDUP_REMOVED lines=12> */
[----:B------:R-:W-:Y:S01]  /*04d0*/  FFMA.FTZ R22, R13, R13, R22 ;  /* 0x0000000d0d167223 */ /* 0x000fe20000010016 */
[C---:B------:R-:W-:Y:S02]  /*04e0*/  PRMT R53, R16.reuse, 0x7632, R53 ;  /* 0x0000763210357816 */ /* 0x040fe40000000035 */
[----:B0-----:R-:W-:Y:S01]  /*04f0*/  SHF.L.U32 R15, R16, 0x10, RZ ;  /* 0x00000010100f7819 */ /* 0x001fe200000006ff */
        /* <DEDUP_REMOVED lines=67> */
[----:B------:R-:W-:-:S03]  /*0930*/  FFMA.FTZ R22, R63, R63, R22 ;  /* 0x0000003f3f167223 */ /* 0x000fc60000010016 */
[----:B------:R-:W-:Y:S01]  /*0940*/  FADD.FTZ R18, R18, R65 ;  /* 0x0000004112127221 */ /* 0x000fe20000010000 */
[----:B------:R-:W-:-:S04]  /*0950*/  FFMA.FTZ R22, R65, R65, R22 ;  /* 0x0000004141167223 */ /* 0x000fc80000010016 */
        /* <DEDUP_REMOVED lines=21> */
[----:B--2---:R-:W-:Y:S02]  /*0ab0*/  @!P0 LEA R14, R22, R14, 0x18 ;  /* 0x0000000e160e8211 */ /* 0x004fe400078ec0ff */
[----:B------:R-:W-:-:S04]  /*0ac0*/  @!P0 LOP3.LUT R4, R4, 0x3ffffff8, RZ, 0xc0, !PT ;  /* 0x3ffffff804048812 */ /* 0x000fc800078ec0ff */
[----:B------:R-:W-:Y:S01]  /*0ad0*/  @!P0 IADD3 R14, R4, R14, RZ ;  /* 0x0000000e040e8210 */ /* 0x000fe20007ffe0ff */
[----:B0-----:R-:W-:Y:S01]  /*0ae0*/  FADD.FTZ R4, R18, R5 ;  /* 0x0000000512047221 */ /* 0x001fe20000010000 */
[----:B-1----:R-:W-:-:S05]  /*0af0*/  FADD.FTZ R5, R20, R31 ;  /* 0x0000001f14057221 */ /* 0x002fca0000010000 */
        /* <DEDUP_REMOVED lines=14> */
[----:B0-----:R-:W0:Y:S01]  /*0be0*/  SHFL.BFLY PT, R14, R5, 0x8, 0x1f ;  /* 0x0d001f00050e7f89 */ /* 0x001e2200000e0000 */
[----:B-1----:R-:W-:Y:S01]  /*0bf0*/  FADD.FTZ R31, R31, R4 ;  /* 0x000000041f1f7221 */ /* 0x002fe20000010000 */
[----:B0-----:R-:W-:-:S04]  /*0c00*/  FADD.FTZ R14, R14, R5 ;  /* 0x000000050e0e7221 */ /* 0x001fc80000010000 */
        /* <DEDUP_REMOVED lines=11> */
.L_x_1204:
[----:B------:R-:W-:Y:S01]  /*0cc0*/  ISETP.NE.AND P0, PT, R12, RZ, PT ;  /* 0x000000ff0c00720c */ /* 0x000fe20003f05270 */
[----:B--2---:R-:W-:-:S12]  /*0cd0*/  FADD.FTZ R20, R20, R5 ;  /* 0x0000000514147221 */ /* 0x004fd80000010000 */
[----:B------:R-:W0:Y:S01]  /*0ce0*/  @!P0 S2R R31, SR_CgaCtaId ;  /* 0x00000000001f8919 */ /* 0x000e220000008800 */
[----:B------:R-:W-:Y:S01]  /*0cf0*/  @!P0 FMUL.FTZ R4, R4, 9.7656251455191522837e-05 ;  /* 0x38cccccd04048820 */ /* 0x000fe20000410000 */
[----:B------:R-:W-:-:S03]  /*0d00*/  @!P0 MOV R14, 0x400 ;  /* 0x00000400000e8802 */ /* 0x000fc60000000f00 */
[----:B------:R-:W-:-:S04]  /*0d10*/  @!P0 FMUL.FTZ R5, R4, R4 ;  /* 0x0000000404058220 */ /* 0x000fc80000410000 */
[----:B------:R-:W-:-:S05]  /*0d20*/  @!P0 FFMA.FTZ R5, R20, 9.7656251455191522837e-05, -R5 ;  /* 0x38cccccd14058823 */ /* 0x000fca0000010805 */
[----:B------:R-:W-:Y:S02]  /*0d30*/  @!P0 FMNMX.FTZ R5, RZ, R5, !PT ;  /* 0x00000005ff058209 */ /* 0x000fe40007810000 */
[----:B0-----:R-:W-:-:S05]  /*0d40*/  @!P0 LEA R14, R31, R14, 0x18 ;  /* 0x0000000e1f0e8211 */ /* 0x001fca00078ec0ff */
[----:B------:R0:W-:Y:S02]  /*0d50*/  @!P0 STS.64 [R14+0x50], R4 ;  /* 0x000050040e008388 */ /* 0x0001e40000000a00 */
.L_x_1192:
        /* <DEDUP_REMOVED lines=17> */
.L_x_1195:
[----:B------:R-:W-:Y:S05]  /*0e70*/  BSYNC B0 ;  /* 0x0000000000007941 */ /* 0x000fea0003800000 */
.L_x_1194:
[----:B------:R-:W2:Y:S01]  /*0e80*/  S2UR UR5, SR_CgaCtaId ;  /* 0x00000000000579c3 */ /* 0x000ea20000008800 */
[----:B------:R-:W-:Y:S01]  /*0e90*/  IADD3 R6, RZ, -R6, RZ ;  /* 0x80000006ff067210 */ /* 0x000fe20007ffe0ff */
[----:B------:R-:W-:Y:S01]  /*0ea0*/  UMOV UR4, 0x400 ;  /* 0x0000040000047882 */ /* 0x000fe20000000000 */
[----:B01----:R-:W-:Y:S01]  /*0eb0*/  IMAD.WIDE.U32 R4, R10, -0x33333333, RZ ;  /* 0xcccccccd0a047825 */ /* 0x003fe200078e00ff */
[----:B------:R-:W-:Y:S01]  /*0ec0*/  UIADD3 UR4, UR4, 0x50, URZ ;  /* 0x0000005004047890 */ /* 0x000fe2000fffe03f */
[----:B------:R-:W-:Y:S02]  /*0ed0*/  MOV R4, R6 ;  /* 0x0000000600047202 */ /* 0x000fe40000000f00 */
[----:B-----5:R-:W-:Y:S02]  /*0ee0*/  SHF.L.U32 R73, R68, 0x10, RZ ;  /* 0x0000001044497819 */ /* 0x020fe400000006ff */
[----:B------:R-:W-:Y:S02]  /*0ef0*/  LEA.HI R4, R5, R4, RZ, 0x19 ;  /* 0x0000000405047211 */ /* 0x000fe400078fc8ff */
[----:B------:R-:W-:-:S02]  /*0f00*/  PRMT R62, R8, 0x7632, R62 ;  /* 0x00007632083e7816 */ /* 0x000fc4000000003e */
[----:B------:R-:W-:Y:S02]  /*0f10*/  PRMT R68, R68, 0x7632, R68 ;  /* 0x0000763244447816 */ /* 0x000fe40000000044 */
[----:B------:R-:W-:Y:S02]  /*0f20*/  SHF.L.U32 R60, R8, 0x10, RZ ;  /* 0x00000010083c7819 */ /* 0x000fe400000006ff */
[C---:B------:R-:W-:Y:S02]  /*0f30*/  PRMT R66, R9.reuse, 0x7632, R66 ;  /* 0x0000763209427816 */ /* 0x040fe40000000042 */
[----:B------:R-:W-:Y:S02]  /*0f40*/  SHF.L.U32 R64, R9, 0x10, RZ ;  /* 0x0000001009407819 */ /* 0x000fe400000006ff */
[----:B------:R-:W-:Y:S02]  /*0f50*/  SHF.L.U32 R62, R62, 0x10, RZ ;  /* 0x000000103e3e7819 */ /* 0x000fe400000006ff */
[C---:B------:R-:W-:Y:S01]  /*0f60*/  PRMT R9, R69.reuse, 0x7632, R9 ;  /* 0x0000763245097816 */ /* 0x040fe20000000009 */
[----:B--2---:R-:W-:Y:S01]  /*0f70*/  ULEA UR4, UR5, UR4, 0x18 ;  /* 0x0000000405047291 */ /* 0x004fe2000f8ec03f */
[----:B------:R-:W-:-:S02]  /*0f80*/  SHF.L.U32 R69, R69, 0x10, RZ ;  /* 0x0000001045457819 */ /* 0x000fc400000006ff */
[----:B------:R-:W-:-:S03]  /*0f90*/  SHF.L.U32 R66, R66, 0x10, RZ ;  /* 0x0000001042427819 */ /* 0x000fc600000006ff */
[----:B------:R-:W-:Y:S01]  /*0fa0*/  LEA R4, R4, UR4, 0x3 ;  /* 0x0000000404047c11 */ /* 0x000fe2000f8e18ff */
[----:B------:R-:W-:-:S05]  /*0fb0*/  ULDC UR4, c[0x0][0x230] ;  /* 0x00008c0000047ab9 */ /* 0x000fca0000000800 */
[----:B------:R-:W0:Y:S02]  /*0fc0*/  LDS.64 R4, [R4] ;  /* 0x0000000004047984 */ /* 0x000e240000000a00 */
[----:B0-----:R-:W-:Y:S01]  /*0fd0*/  FADD.FTZ R5, R5, UR4 ;  /* 0x0000000405057e21 */ /* 0x001fe20008010000 */
[--C-:B------:R-:W-:Y:S01]  /*0fe0*/  FADD.FTZ R6, R71, -R4.reuse ;  /* 0x8000000447067221 */ /* 0x100fe20000010000 */
[--C-:B------:R-:W-:Y:S01]  /*0ff0*/  FADD.FTZ R8, R77, -R4.reuse ;  /* 0x800000044d087221 */ /* 0x100fe20000010000 */
[----:B------:R-:W-:Y:S01]  /*1000*/  SHF.L.U32 R71, R68, 0x10, RZ ;  /* 0x0000001044477819 */ /* 0x000fe200000006ff */
        /* <DEDUP_REMOVED lines=14> */
[----:B------:R-:W-:Y:S01]  /*10f0*/  ULDC.64 UR4, c[0x0][0x210] ;  /* 0x0000840000047ab9 */ /* 0x000fe20000000a00 */
[C---:B0-----:R-:W-:Y:S01]  /*1100*/  FMUL.FTZ R6, R31.reuse, R6 ;  /* 0x000000061f067220 */ /* 0x041fe20000410000 */
[C---:B------:R-:W-:Y:S01]  /*1110*/  FMUL.FTZ R8, R31.reuse, R8 ;  /* 0x000000081f087220 */ /* 0x040fe20000410000 */
[C---:B------:R-:W-:Y:S01]  /*1120*/  FMUL.FTZ R20, R31.reuse, R20 ;  /* 0x000000141f147220 */ /* 0x040fe20000410000 */
[----:B------:R-:W-:Y:S01]  /*1130*/  FMUL.FTZ R22, R31, R22 ;  /* 0x000000161f167220 */ /* 0x000fe20000410000 */
[----:B------:R-:W-:Y:S01]  /*1140*/  FFMA.FTZ R3, R6, R62, R71 ;  /* 0x0000003e06037223 */ /* 0x000fe20000010047 */
[--C-:B------:R-:W-:Y:S01]  /*1150*/  FADD.FTZ R6, R67, -R4.reuse ;  /* 0x8000000443067221 */ /* 0x100fe20000010000 */
[----:B------:R-:W-:Y:S01]  /*1160*/  FFMA.FTZ R5, R8, R64, R69 ;  /* 0x0000004008057223 */ /* 0x000fe20000010045 */
[----:B------:R-:W-:Y:S01]  /*1170*/  SHF.L.U32 R67, R9, 0x10, RZ ;  /* 0x0000001009437819 */ /* 0x000fe200000006ff */
[C---:B------:R-:W-:Y:S01]  /*1180*/  FMUL.FTZ R9, R31.reuse, R14 ;  /* 0x0000000e1f097220 */ /* 0x040fe20000410000 */
[----:B------:R-:W-:Y:S01]  /*1190*/  FMUL.FTZ R6, R31, R6 ;  /* 0x000000061f067220 */ /* 0x000fe20000410000 */
[----:B------:R-:W-:Y:S01]  /*11a0*/  FMUL.FTZ R10, R5, -1.4426950216293334961 ;  /* 0xbfb8aa3b050a7820 */ /* 0x000fe20000410000 */
[--C-:B------:R-:W-:Y:S01]  /*11b0*/  FADD.FTZ R14, R55, -R4.reuse ;  /* 0x80000004370e7221 */ /* 0x100fe20000010000 */
[--C-:B------:R-:W-:Y:S01]  /*11c0*/  FADD.FTZ R8, R57, -R4.reuse ;  /* 0x8000000439087221 */ /* 0x100fe20000010000 */
[----:B------:R-:W-:Y:S01]  /*11d0*/  FFMA.FTZ R6, R6, R66, R67 ;  /* 0x0000004206067223 */ /* 0x000fe20000010043 */
[----:B------:R0:W-:Y:S01]  /*11e0*/  MUFU.EX2 R57, R10 ;  /* 0x0000000a00397308 */ /* 0x0001e20000000800 */
[----:B------:R-:W-:Y:S01]  /*11f0*/  FMUL.FTZ R2, R2, R31 ;  /* 0x0000001f02027220 */ /* 0x000fe20000410000 */
[----:B------:R-:W-:Y:S01]  /*1200*/  FMUL.FTZ R8, R31, R8 ;  /* 0x000000081f087220 */ /* 0x000fe20000410000 */
[----:B------:R-:W-:Y:S01]  /*1210*/  FMUL.FTZ R12, R6, -1.4426950216293334961 ;  /* 0xbfb8aa3b060c7820 */ /* 0x000fe20000410000 */
[----:B------:R-:W-:Y:S01]  /*1220*/  FFMA.FTZ R9, R62, R9, R71 ;  /* 0x000000093e097223 */ /* 0x000fe20000010047 */
[--C-:B------:R-:W-:Y:S01]  /*1230*/  FFMA.FTZ R2, R2, R60, R73.reuse ;  /* 0x0000003c02027223 */ /* 0x100fe20000010049 */
[----:B------:R-:W-:Y:S01]  /*1240*/  FFMA.FTZ R8, R60, R8, R73 ;  /* 0x000000083c087223 */ /* 0x000fe20000010049 */
[----:B------:R-:W-:Y:S01]  /*1250*/  FMUL.FTZ R36, R3, -1.4426950216293334961 ;  /* 0xbfb8aa3b03247820 */ /* 0x000fe20000410000 */
[----:B------:R1:W2:Y:S01]  /*1260*/  MUFU.EX2 R39, R12 ;  /* 0x0000000c00277308 */ /* 0x0002a20000000800 */
[----:B0-----:R-:W-:Y:S01]  /*1270*/  FMUL.FTZ R10, R31, R14 ;  /* 0x0000000e1f0a7220 */ /* 0x001fe20000410000 */
[--C-:B------:R-:W-:Y:S01]  /*1280*/  FADD.FTZ R14, R51, -R4.reuse ;  /* 0x80000004330e7221 */ /* 0x100fe20000010000 */
[----:B------:R-:W-:Y:S01]  /*1290*/  FMUL.FTZ R58, R2, -1.4426950216293334961 ;  /* 0xbfb8aa3b023a7820 */ /* 0x000fe20000410000 */
[----:B------:R-:W-:Y:S01]  /*12a0*/  FMUL.FTZ R56, R8, -1.4426950216293334961 ;  /* 0xbfb8aa3b08387820 */ /* 0x000fe20000410000 */
[C---:B------:R-:W-:Y:S01]  /*12b0*/  FMUL.FTZ R74, R31.reuse, R72 ;  /* 0x000000481f4a7220 */ /* 0x040fe20000410000 */
[----:B------:R-:W-:Y:S01]  /*12c0*/  FMUL.FTZ R14, R31, R14 ;  /* 0x0000000e1f0e7220 */ /* 0x000fe20000410000 */
[----:B------:R-:W-:Y:S01]  /*12d0*/  FMUL.FTZ R34, R9, -1.4426950216293334961 ;  /* 0xbfb8aa3b09227820 */ /* 0x000fe20000410000 */
[----:B------:R-:W-:Y:S01]  /*12e0*/  FFMA.FTZ R10, R64, R10, R69 ;  /* 0x0000000a400a7223 */ /* 0x000fe20000010045 */
[--C-:B-1----:R-:W-:Y:S01]  /*12f0*/  FADD.FTZ R12, R11, -R4.reuse ;  /* 0x800000040b0c7221 */ /* 0x102fe20000010000 */
[----:B------:R-:W-:Y:S01]  /*1300*/  FFMA.FTZ R11, R66, R14, R67 ;  /* 0x0000000e420b7223 */ /* 0x000fe20000010043 */
[----:B------:R-:W-:Y:S01]  /*1310*/  FADD.FTZ R14, R37, -R4 ;  /* 0x80000004250e7221 */ /* 0x000fe20000010000 */
[C---:B------:R-:W-:Y:S01]  /*1320*/  FMUL.FTZ R76, R31.reuse, R76 ;  /* 0x0000004c1f4c7220 */ /* 0x040fe20000410000 */
[----:B------:R-:W-:Y:S01]  /*1330*/  FMUL.FTZ R12, R31, R12 ;  /* 0x0000000c1f0c7220 */ /* 0x000fe20000410000 */
[----:B------:R-:W-:Y:S01]  /*1340*/  FMUL.FTZ R16, R11, -1.4426950216293334961 ;  /* 0xbfb8aa3b0b107820 */ /* 0x000fe20000410000 */
[C---:B------:R-:W-:Y:S01]  /*1350*/  FMUL.FTZ R14, R31.reuse, R14 ;  /* 0x0000000e1f0e7220 */ /* 0x040fe20000410000 */
[----:B------:R-:W-:Y:S01]  /*1360*/  MUFU.EX2 R58, R58 ;  /* 0x0000003a003a7308 */ /* 0x000fe20000000800 */
[----:B------:R-:W-:Y:S01]  /*1370*/  FFMA.FTZ R12, R60, R12, R73 ;  /* 0x0000000c3c0c7223 */ /* 0x000fe20000010049 */
[----:B------:R-:W-:Y:S01]  /*1380*/  FMUL.FTZ R55, R10, -1.4426950216293334961 ;  /* 0xbfb8aa3b0a377820 */ /* 0x000fe20000410000 */
[----:B------:R-:W-:Y:S01]  /*1390*/  FFMA.FTZ R13, R62, R14, R71 ;  /* 0x0000000e3e0d7223 */ /* 0x000fe20000010047 */
[----:B------:R-:W-:Y:S01]  /*13a0*/  FMUL.FTZ R14, R31, R18 ;  /* 0x000000121f0e7220 */ /* 0x000fe20000410000 */
[----:B------:R-:W-:Y:S01]  /*13b0*/  FMUL.FTZ R51, R12, -1.4426950216293334961 ;  /* 0xbfb8aa3b0c337820 */ /* 0x000fe20000410000 */
[----:B--2---:R-:W-:Y:S01]  /*13c0*/  FADD.FTZ R39, R39, 1 ;  /* 0x3f80000027277421 */ /* 0x004fe20000010000 */
[----:B------:R-:W-:Y:S01]  /*13d0*/  FMUL.FTZ R18, R13, -1.4426950216293334961 ;  /* 0xbfb8aa3b0d127820 */ /* 0x000fe20000410000 */
[----:B------:R0:W-:Y:S01]  /*13e0*/  MUFU.EX2 R37, R16 ;  /* 0x0000001000257308 */ /* 0x0001e20000000800 */
[----:B------:R-:W-:-:S04]  /*13f0*/  FFMA.FTZ R14, R64, R14, R69 ;  /* 0x0000000e400e7223 */ /* 0x000fc80000010045 */
[----:B------:R-:W-:-:S03]  /*1400*/  FMUL.FTZ R46, R14, -1.4426950216293334961 ;  /* 0xbfb8aa3b0e2e7820 */ /* 0x000fc60000410000 */
[----:B------:R1:W-:Y:S01]  /*1410*/  MUFU.EX2 R47, R18 ;  /* 0x00000012002f7308 */ /* 0x0003e20000000800 */
[----:B0-----:R-:W-:Y:S01]  /*1420*/  FADD.FTZ R16, R15, -R4 ;  /* 0x800000040f107221 */ /* 0x001fe20000010000 */
[----:B------:R-:W-:-:S03]  /*1430*/  FFMA.FTZ R15, R66, R20, R67 ;  /* 0x00000014420f7223 */ /* 0x000fc60000010043 */
[----:B------:R-:W-:Y:S01]  /*1440*/  FMUL.FTZ R16, R31, R16 ;  /* 0x000000101f107220 */ /* 0x000fe20000410000 */
[----:B------:R-:W-:Y:S02]  /*1450*/  FMUL.FTZ R20, R15, -1.4426950216293334961 ;  /* 0xbfb8aa3b0f147820 */ /* 0x000fe40000410000 */
[----:B------:R-:W0:Y:S01]  /*1460*/  MUFU.EX2 R36, R36 ;  /* 0x0000002400247308 */ /* 0x000e220000000800 */
[--C-:B-1----:R-:W-:Y:S01]  /*1470*/  FADD.FTZ R18, R17, -R4.reuse ;  /* 0x8000000411127221 */ /* 0x102fe20000010000 */
[----:B------:R-:W-:Y:S01]  /*1480*/  FFMA.FTZ R17, R62, R22, R71 ;  /* 0x000000163e117223 */ /* 0x000fe20000010047 */
[----:B------:R-:W-:Y:S01]  /*1490*/  FADD.FTZ R22, R49, -R4 ;  /* 0x8000000431167221 */ /* 0x000fe20000010000 */
[----:B------:R-:W-:Y:S01]  /*14a0*/  FFMA.FTZ R16, R60, R16, R73 ;  /* 0x000000103c107223 */ /* 0x000fe20000010049 */
[----:B------:R-:W-:Y:S01]  /*14b0*/  FMUL.FTZ R18, R31, R18 ;  /* 0x000000121f127220 */ /* 0x000fe20000410000 */
[----:B------:R-:W-:Y:S01]  /*14c0*/  FMUL.FTZ R38, R17, -1.4426950216293334961 ;  /* 0xbfb8aa3b11267820 */ /* 0x000fe20000410000 */
[----:B------:R-:W-:Y:S01]  /*14d0*/  FMUL.FTZ R22, R31, R22 ;  /* 0x000000161f167220 */ /* 0x000fe20000410000 */
[----:B------:R1:W-:Y:S01]  /*14e0*/  MUFU.EX2 R53, R20 ;  /* 0x0000001400357308 */ /* 0x0003e20000000800 */
[----:B------:R-:W-:Y:S01]  /*14f0*/  FMUL.FTZ R52, R16, -1.4426950216293334961 ;  /* 0xbfb8aa3b10347820 */ /* 0x000fe20000410000 */
[----:B------:R-:W-:-:S04]  /*1500*/  FFMA.FTZ R18, R64, R18, R69 ;  /* 0x0000001240127223 */ /* 0x000fc80000010045 */
[----:B------:R-:W-:Y:S02]  /*1510*/  FMUL.FTZ R49, R18, -1.4426950216293334961 ;  /* 0xbfb8aa3b12317820 */ /* 0x000fe40000410000 */
[----:B------:R-:W-:Y:S01]  /*1520*/  MUFU.EX2 R56, R56 ;  /* 0x0000003800387308 */ /* 0x000fe20000000800 */
[--C-:B-1----:R-:W-:Y:S01]  /*1530*/  FADD.FTZ R20, R19, -R4.reuse ;  /* 0x8000000413147221 */ /* 0x102fe20000010000 */
[----:B------:R-:W-:Y:S01]  /*1540*/  FFMA.FTZ R19, R66, R22, R67 ;  /* 0x0000001642137223 */ /* 0x000fe20000010043 */
[----:B------:R-:W-:Y:S01]  /*1550*/  FADD.FTZ R22, R33, -R4 ;  /* 0x8000000421167221 */ /* 0x000fe20000010000 */
[----:B0-----:R-:W-:Y:S01]  /*1560*/  FADD.FTZ R36, R36, 1 ;  /* 0x3f80000024247421 */ /* 0x001fe20000010000 */
[----:B------:R-:W-:Y:S01]  /*1570*/  FMUL.FTZ R20, R31, R20 ;  /* 0x000000141f147220 */ /* 0x000fe20000410000 */
[----:B------:R-:W-:Y:S01]  /*1580*/  FMUL.FTZ R50, R19, -1.4426950216293334961 ;  /* 0xbfb8aa3b13327820 */ /* 0x000fe20000410000 */
[----:B------:R-:W-:Y:S01]  /*1590*/  FMUL.FTZ R22, R31, R22 ;  /* 0x000000161f167220 */ /* 0x000fe20000410000 */
[----:B------:R-:W0:Y:S01]  /*15a0*/  MUFU.EX2 R34, R34 ;  /* 0x0000002200227308 */ /* 0x000e220000000800 */
[----:B------:R-:W-:-:S02]  /*15b0*/  FFMA.FTZ R20, R60, R20, R73 ;  /* 0x000000143c147223 */ /* 0x000fc40000010049 */
[----:B------:R-:W-:Y:S01]  /*15c0*/  FFMA.FTZ R21, R62, R22, R71 ;  /* 0x000000163e157223 */ /* 0x000fe20000010047 */
[----:B------:R-:W-:Y:S01]  /*15d0*/  FMUL.FTZ R22, R31, R24 ;  /* 0x000000181f167220 */ /* 0x000fe20000410000 */
[----:B------:R-:W-:Y:S01]  /*15e0*/  FADD.FTZ R24, R75, -R4 ;  /* 0x800000044b187221 */ /* 0x000fe20000010000 */
[----:B------:R-:W-:Y:S01]  /*15f0*/  FMUL.FTZ R33, R20, -1.4426950216293334961 ;  /* 0xbfb8aa3b14217820 */ /* 0x000fe20000410000 */
[----:B------:R-:W-:Y:S01]  /*1600*/  FMUL.FTZ R48, R21, -1.4426950216293334961 ;  /* 0xbfb8aa3b15307820 */ /* 0x000fe20000410000 */
[----:B------:R-:W-:Y:S01]  /*1610*/  MUFU.EX2 R51, R51 ;  /* 0x0000003300337308 */ /* 0x000fe20000000800 */
[----:B------:R-:W-:Y:S01]  /*1620*/  FMUL.FTZ R24, R31, R24 ;  /* 0x000000181f187220 */ /* 0x000fe20000410000 */
[----:B------:R-:W-:-:S03]  /*1630*/  FFMA.FTZ R22, R64, R22, R69 ;  /* 0x0000001640167223 */ /* 0x000fc60000010045 */
[----:B------:R-:W-:Y:S01]  /*1640*/  FFMA.FTZ R23, R66, R24, R67 ;  /* 0x0000001842177223 */ /* 0x000fe20000010043 */
[----:B------:R-:W-:Y:S01]  /*1650*/  FMUL.FTZ R24, R31, R26 ;  /* 0x0000001a1f187220 */ /* 0x000fe20000410000 */
[--C-:B------:R-:W-:Y:S01]  /*1660*/  FADD.FTZ R26, R45, -R4.reuse ;  /* 0x800000042d1a7221 */ /* 0x100fe20000010000 */
[----:B------:R-:W-:Y:S01]  /*1670*/  MUFU.EX2 R46, R46 ;  /* 0x0000002e002e7308 */ /* 0x000fe20000000800 */
[----:B------:R-:W-:Y:S01]  /*1680*/  FMUL.FTZ R42, R22, -1.4426950216293334961 ;  /* 0xbfb8aa3b162a7820 */ /* 0x000fe20000410000 */
[----:B------:R-:W-:Y:S01]  /*1690*/  FFMA.FTZ R24, R60, R24, R73 ;  /* 0x000000183c187223 */ /* 0x000fe20000010049 */
[----:B------:R-:W-:Y:S01]  /*16a0*/  FMUL.FTZ R26, R31, R26 ;  /* 0x0000001a1f1a7220 */ /* 0x000fe20000410000 */
[----:B------:R-:W-:Y:S01]  /*16b0*/  FMUL.FTZ R54, R23, -1.4426950216293334961 ;  /* 0xbfb8aa3b17367820 */ /* 0x000fe20000410000 */
[----:B0-----:R-:W-:Y:S01]  /*16c0*/  FADD.FTZ R34, R34, 1 ;  /* 0x3f80000022227421 */ /* 0x001fe20000010000 */
[----:B------:R-:W-:Y:S01]  /*16d0*/  FMUL.FTZ R44, R24, -1.4426950216293334961 ;  /* 0xbfb8aa3b182c7820 */ /* 0x000fe20000410000 */
[----:B------:R-:W-:Y:S01]  /*16e0*/  FFMA.FTZ R25, R62, R26, R71 ;  /* 0x0000001a3e197223 */ /* 0x000fe20000010047 */
[----:B------:R-:W-:Y:S01]  /*16f0*/  FMUL.FTZ R26, R31, R28 ;  /* 0x0000001c1f1a7220 */ /* 0x000fe20000410000 */
[----:B------:R-:W-:Y:S01]  /*1700*/  FADD.FTZ R28, R43, -R4 ;  /* 0x800000042b1c7221 */ /* 0x000fe20000010000 */
[----:B------:R-:W0:Y:S01]  /*1710*/  MUFU.EX2 R55, R55 ;  /* 0x0000003700377308 */ /* 0x000e220000000800 */
[----:B------:R-:W-:Y:S01]  /*1720*/  FMUL.FTZ R45, R25, -1.4426950216293334961 ;  /* 0xbfb8aa3b192d7820 */ /* 0x000fe20000410000 */
[----:B------:R-:W-:Y:S01]  /*1730*/  FFMA.FTZ R26, R64, R26, R69 ;  /* 0x0000001a401a7223 */ /* 0x000fe20000010045 */
[----:B------:R-:W-:-:S03]  /*1740*/  FMUL.FTZ R28, R31, R28 ;  /* 0x0000001c1f1c7220 */ /* 0x000fc60000410000 */
[----:B------:R-:W-:Y:S01]  /*1750*/  FMUL.FTZ R43, R26, -1.4426950216293334961 ;  /* 0xbfb8aa3b1a2b7820 */ /* 0x000fe20000410000 */
[----:B------:R-:W-:Y:S01]  /*1760*/  FFMA.FTZ R27, R66, R28, R67 ;  /* 0x0000001c421b7223 */ /* 0x000fe20000010043 */
[----:B------:R-:W-:Y:S01]  /*1770*/  FMUL.FTZ R28, R31, R30 ;  /* 0x0000001e1f1c7220 */ /* 0x000fe20000410000 */
[--C-:B------:R-:W-:Y:S01]  /*1780*/  FADD.FTZ R30, R35, -R4.reuse ;  /* 0x80000004231e7221 */ /* 0x100fe20000010000 */
[----:B------:R-:W-:Y:S01]  /*1790*/  MUFU.EX2 R52, R52 ;  /* 0x0000003400347308 */ /* 0x000fe20000000800 */
[----:B------:R-:W-:Y:S01]  /*17a0*/  FMUL.FTZ R32, R27, -1.4426950216293334961 ;  /* 0xbfb8aa3b1b207820 */ /* 0x000fe20000410000 */
[C-C-:B------:R-:W-:Y:S01]  /*17b0*/  FFMA.FTZ R28, R60.reuse, R28, R73.reuse ;  /* 0x0000001c3c1c7223 */ /* 0x140fe20000010049 */
[----:B------:R-:W-:Y:S01]  /*17c0*/  FMUL.FTZ R30, R31, R30 ;  /* 0x0000001e1f1e7220 */ /* 0x000fe20000410000 */
[----:B------:R-:W-:Y:S01]  /*17d0*/  FFMA.FTZ R60, R60, R74, R73 ;  /* 0x0000004a3c3c7223 */ /* 0x000fe20000010049 */
[--C-:B------:R-:W-:Y:S01]  /*17e0*/  FADD.FTZ R74, R63, -R4.reuse ;  /* 0x800000043f4a7221 */ /* 0x100fe20000010000 */
[C-C-:B------:R-:W-:Y:S01]  /*17f0*/  FFMA.FTZ R63, R62.reuse, R76, R71.reuse ;  /* 0x0000004c3e3f7223 */ /* 0x140fe20000010047 */
[----:B------:R-:W-:Y:S01]  /*1800*/  FFMA.FTZ R29, R62, R30, R71 ;  /* 0x0000001e3e1d7223 */ /* 0x000fe20000010047 */
[----:B------:R-:W-:Y:S01]  /*1810*/  FMUL.FTZ R30, R31, R68 ;  /* 0x000000441f1e7220 */ /* 0x000fe20000410000 */
[----:B------:R-:W-:Y:S01]  /*1820*/  FADD.FTZ R76, R65, -R4 ;  /* 0x80000004414c7221 */ /* 0x000fe20000010000 */
[----:B------:R1:W-:Y:S01]  /*1830*/  MUFU.EX2 R35, R32 ;  /* 0x0000002000237308 */ /* 0x0003e20000000800 */
[C---:B------:R-:W-:Y:S01]  /*1840*/  FMUL.FTZ R74, R31.reuse, R74 ;  /* 0x0000004a1f4a7220 */ /* 0x040fe20000410000 */
[--C-:B------:R-:W-:Y:S01]  /*1850*/  FFMA.FTZ R30, R64, R30, R69.reuse ;  /* 0x0000001e401e7223 */ /* 0x100fe20000010045 */
[----:B------:R-:W-:Y:S01]  /*1860*/  FMUL.FTZ R76, R31, R76 ;  /* 0x0000004c1f4c7220 */ /* 0x000fe20000410000 */
[----:B------:R-:W-:Y:S01]  /*1870*/  FMUL.FTZ R40, R28, -1.4426950216293334961 ;  /* 0xbfb8aa3b1c287820 */ /* 0x000fe20000410000 */
[----:B------:R-:W-:Y:S01]  /*1880*/  FFMA.FTZ R64, R64, R74, R69 ;  /* 0x0000004a40407223 */ /* 0x000fe20000010045 */
[----:B------:R-:W-:Y:S01]  /*1890*/  FMUL.FTZ R68, R29, -1.4426950216293334961 ;  /* 0xbfb8aa3b1d447820 */ /* 0x000fe20000410000 */
[----:B0-----:R-:W-:Y:S01]  /*18a0*/  FADD.FTZ R55, R55, 1 ;  /* 0x3f80000037377421 */ /* 0x001fe20000010000 */
[----:B------:R-:W0:Y:S01]  /*18b0*/  MUFU.EX2 R38, R38 ;  /* 0x0000002600267308 */ /* 0x000e220000000800 */
[----:B-1----:R-:W-:Y:S01]  /*18c0*/  FMUL.FTZ R32, R31, R70 ;  /* 0x000000461f207220 */ /* 0x002fe20000410000 */
[----:B------:R-:W-:Y:S01]  /*18d0*/  FMUL.FTZ R70, R30, -1.4426950216293334961 ;  /* 0xbfb8aa3b1e467820 */ /* 0x000fe20000410000 */
[----:B------:R-:W-:-:S02]  /*18e0*/  FMUL.FTZ R65, R64, -1.4426950216293334961 ;  /* 0xbfb8aa3b40417820 */ /* 0x000fc40000410000 */
[C-C-:B------:R-:W-:Y:S01]  /*18f0*/  FFMA.FTZ R32, R66.reuse, R32, R67.reuse ;  /* 0x0000002042207223 */ /* 0x140fe20000010043 */
[----:B------:R-:W-:Y:S01]  /*1900*/  FFMA.FTZ R66, R66, R76, R67 ;  /* 0x0000004c42427223 */ /* 0x000fe20000010043 */
[----:B------:R-:W-:Y:S01]  /*1910*/  FADD.FTZ R67, R58, 1 ;  /* 0x3f8000003a437421 */ /* 0x000fe20000010000 */
[----:B------:R-:W1:Y:S01]  /*1920*/  MUFU.EX2 R44, R44 ;  /* 0x0000002c002c7308 */ /* 0x000e620000000800 */
[----:B------:R-:W-:Y:S01]  /*1930*/  FMUL.FTZ R72, R32, -1.4426950216293334961 ;  /* 0xbfb8aa3b20487820 */ /* 0x000fe20000410000 */
[----:B------:R-:W-:Y:S01]  /*1940*/  FMUL.FTZ R31, R66, -1.4426950216293334961 ;  /* 0xbfb8aa3b421f7820 */ /* 0x000fe20000410000 */
[----:B------:R-:W-:Y:S01]  /*1950*/  FADD.FTZ R58, R57, 1 ;  /* 0x3f800000393a7421 */ /* 0x000fe20000010000 */
[----:B------:R-:W-:-:S04]  /*1960*/  FADD.FTZ R57, R56, 1 ;  /* 0x3f80000038397421 */ /* 0x000fc80000010000 */
[----:B------:R-:W2:Y:S01]  /*1970*/  MUFU.EX2 R49, R49 ;  /* 0x0000003100317308 */ /* 0x000ea20000000800 */
[----:B0-----:R-:W-:-:S07]  /*1980*/  FADD.FTZ R38, R38, 1 ;  /* 0x3f80000026267421 */ /* 0x001fce0000010000 */
[----:B------:R-:W0:Y:S01]  /*1990*/  MUFU.EX2 R50, R50 ;  /* 0x0000003200327308 */ /* 0x000e220000000800 */
[----:B-1----:R-:W-:-:S07]  /*19a0*/  FADD.FTZ R69, R44, 1 ;  /* 0x3f8000002c457421 */ /* 0x002fce0000010000 */
[----:B------:R-:W1:Y:S01]  /*19b0*/  MUFU.EX2 R33, R33 ;  /* 0x0000002100217308 */ /* 0x000e620000000800 */
[----:B--2---:R-:W-:-:S07]  /*19c0*/  FADD.FTZ R49, R49, 1 ;  /* 0x3f80000031317421 */ /* 0x004fce0000010000 */
[----:B------:R-:W2:Y:S01]  /*19d0*/  MUFU.EX2 R48, R48 ;  /* 0x0000003000307308 */ /* 0x000ea20000000800 */
[----:B0-----:R-:W-:-:S07]  /*19e0*/  FADD.FTZ R50, R50, 1 ;  /* 0x3f80000032327421 */ /* 0x001fce0000010000 */
[----:B------:R-:W0:Y:S01]  /*19f0*/  MUFU.EX2 R45, R45 ;  /* 0x0000002d002d7308 */ /* 0x000e220000000800 */
[----:B-1----:R-:W-:-:S07]  /*1a00*/  FADD.FTZ R33, R33, 1 ;  /* 0x3f80000021217421 */ /* 0x002fce0000010000 */
[----:B------:R1:W-:Y:S01]  /*1a10*/  MUFU.EX2 R59, R70 ;  /* 0x00000046003b7308 */ /* 0x0003e20000000800 */
[----:B--2---:R-:W-:-:S07]  /*1a20*/  FADD.FTZ R48, R48, 1 ;  /* 0x3f80000030307421 */ /* 0x004fce0000010000 */
[----:B------:R-:W2:Y:S01]  /*1a30*/  MUFU.EX2 R40, R40 ;  /* 0x0000002800287308 */ /* 0x000ea20000000800 */
[----:B-1----:R-:W-:Y:S01]  /*1a40*/  FMUL.FTZ R70, R63, -1.4426950216293334961 ;  /* 0xbfb8aa3b3f467820 */ /* 0x002fe20000410000 */
[----:B0-----:R-:W-:-:S06]  /*1a50*/  FADD.FTZ R44, R45, 1 ;  /* 0x3f8000002d2c7421 */ /* 0x001fcc0000010000 */
[----:B------:R0:W1:Y:S08]  /*1a60*/  MUFU.EX2 R41, R68 ;  /* 0x0000004400297308 */ /* 0x0000700000000800 */
[----:B------:R-:W-:Y:S01]  /*1a70*/  MUFU.EX2 R42, R42 ;  /* 0x0000002a002a7308 */ /* 0x000fe20000000800 */
[----:B0-----:R-:W-:Y:S01]  /*1a80*/  FMUL.FTZ R68, R60, -1.4426950216293334961 ;  /* 0xbfb8aa3b3c447820 */ /* 0x001fe20000410000 */
[----:B--2---:R-:W-:-:S06]  /*1a90*/  FADD.FTZ R45, R40, 1 ;  /* 0x3f800000282d7421 */ /* 0x004fcc0000010000 */
[----:B------:R-:W-:Y:S01]  /*1aa0*/  MUFU.EX2 R54, R54 ;  /* 0x0000003600367308 */ /* 0x000fe20000000800 */
[----:B-1----:R-:W-:Y:S01]  /*1ab0*/  FADD.FTZ R40, R41, 1 ;  /* 0x3f80000029287421 */ /* 0x002fe20000010000 */
[----:B------:R-:W-:-:S06]  /*1ac0*/  FADD.FTZ R41, R59, 1 ;  /* 0x3f8000003b297421 */ /* 0x000fcc0000010000 */
[----:B------:R-:W0:Y:S08]  /*1ad0*/  MUFU.EX2 R43, R43 ;  /* 0x0000002b002b7308 */ /* 0x000e300000000800 */
[----:B------:R-:W1:Y:S08]  /*1ae0*/  MUFU.EX2 R61, R72 ;  /* 0x00000048003d7308 */ /* 0x000e700000000800 */
[----:B------:R2:W-:Y:S01]  /*1af0*/  MUFU.EX2 R4, R70 ;  /* 0x0000004600047308 */ /* 0x0005e20000000800 */
[----:B0-----:R-:W-:-:S07]  /*1b00*/  FADD.FTZ R43, R43, 1 ;  /* 0x3f8000002b2b7421 */ /* 0x001fce0000010000 */
[----:B------:R-:W0:Y:S01]  /*1b10*/  MUFU.EX2 R65, R65 ;  /* 0x0000004100417308 */ /* 0x000e220000000800 */
[----:B--2---:R-:W-:Y:S01]  /*1b20*/  FADD.FTZ R70, R47, 1 ;  /* 0x3f8000002f467421 */ /* 0x004fe20000010000 */
[----:B------:R-:W-:Y:S01]  /*1b30*/  FADD.FTZ R47, R46, 1 ;  /* 0x3f8000002e2f7421 */ /* 0x000fe20000010000 */
[----:B------:R-:W-:Y:S01]  /*1b40*/  FADD.FTZ R46, R53, 1 ;  /* 0x3f800000352e7421 */ /* 0x000fe20000010000 */
[----:B------:R-:W-:Y:S01]  /*1b50*/  FADD.FTZ R53, R42, 1 ;  /* 0x3f8000002a357421 */ /* 0x000fe20000010000 */
[----:B------:R-:W-:Y:S01]  /*1b60*/  FADD.FTZ R42, R54, 1 ;  /* 0x3f800000362a7421 */ /* 0x000fe20000010000 */
[----:B-1----:R-:W-:Y:S02]  /*1b70*/  FADD.FTZ R59, R61, 1 ;  /* 0x3f8000003d3b7421 */ /* 0x002fe40000010000 */
[----:B------:R1:W2:Y:S08]  /*1b80*/  MUFU.EX2 R62, R68 ;  /* 0x00000044003e7308 */ /* 0x0002b00000000800 */
[----:B------:R-:W3:Y:S01]  /*1b90*/  MUFU.EX2 R31, R31 ;  /* 0x0000001f001f7308 */ /* 0x000ee20000000800 */
[----:B-1----:R-:W-:Y:S01]  /*1ba0*/  FADD.FTZ R68, R37, 1 ;  /* 0x3f80000025447421 */ /* 0x002fe20000010000 */
[----:B------:R-:W-:Y:S01]  /*1bb0*/  FADD.FTZ R37, R51, 1 ;  /* 0x3f80000033257421 */ /* 0x000fe20000010000 */
[----:B------:R-:W-:Y:S01]  /*1bc0*/  FADD.FTZ R51, R52, 1 ;  /* 0x3f80000034337421 */ /* 0x000fe20000010000 */
[----:B------:R-:W-:Y:S01]  /*1bd0*/  FADD.FTZ R52, R35, 1 ;  /* 0x3f80000023347421 */ /* 0x000fe20000010000 */
[----:B0-----:R-:W-:-:S03]  /*1be0*/  FADD.FTZ R65, R65, 1 ;  /* 0x3f80000041417421 */ /* 0x001fc60000010000 */
[----:B------:R-:W0:Y:S01]  /*1bf0*/  MUFU.RCP R67, R67 ;  /* 0x0000004300437308 */ /* 0x000e220000001000 */
[----:B--2---:R-:W-:-:S07]  /*1c00*/  FADD.FTZ R62, R62, 1 ;  /* 0x3f8000003e3e7421 */ /* 0x004fce0000010000 */
[----:B------:R-:W1:Y:S01]  /*1c10*/  MUFU.RCP R36, R36 ;  /* 0x0000002400247308 */ /* 0x000e620000001000 */
[----:B---3--:R-:W-:-:S07]  /*1c20*/  FADD.FTZ R31, R31, 1 ;  /* 0x3f8000001f1f7421 */ /* 0x008fce0000010000 */
[----:B------:R-:W2:Y:S01]  /*1c30*/  MUFU.RCP R58, R58 ;  /* 0x0000003a003a7308 */ /* 0x000ea20000001000 */
[----:B0-----:R-:W-:-:S07]  /*1c40*/  FMUL.FTZ R67, R2, R67 ;  /* 0x0000004302437220 */ /* 0x001fce0000410000 */
[----:B------:R-:W0:Y:S01]  /*1c50*/  MUFU.RCP R39, R39 ;  /* 0x0000002700277308 */ /* 0x000e220000001000 */
[----:B-1----:R-:W-:-:S05]  /*1c60*/  FMUL.FTZ R36, R3, R36 ;  /* 0x0000002403247220 */ /* 0x002fca0000410000 */
[----:B------:R-:W-:Y:S02]  /*1c70*/  F2FP.BF16.F32.PACK_AB R36, R36, R67 ;  /* 0x000000432424723e */ /* 0x000fe400000010ff */
[----:B------:R-:W1:Y:S01]  /*1c80*/  MUFU.RCP R57, R57 ;  /* 0x0000003900397308 */ /* 0x000e620000001000 */
[----:B--2---:R-:W-:-:S07]  /*1c90*/  FMUL.FTZ R58, R5, R58 ;  /* 0x0000003a053a7220 */ /* 0x004fce0000410000 */
[----:B------:R2:W3:Y:S01]  /*1ca0*/  MUFU.RCP R56, R34 ;  /* 0x0000002200387308 */ /* 0x0004e20000001000 */
[----:B0-----:R-:W-:-:S05]  /*1cb0*/  FMUL.FTZ R39, R6, R39 ;  /* 0x0000002706277220 */ /* 0x001fca0000410000 */
[----:B------:R-:W-:Y:S02]  /*1cc0*/  F2FP.BF16.F32.PACK_AB R39, R39, R58 ;  /* 0x0000003a2727723e */ /* 0x000fe400000010ff */
[----:B------:R-:W0:Y:S01]  /*1cd0*/  MUFU.RCP R55, R55 ;  /* 0x0000003700377308 */ /* 0x000e220000001000 */
[----:B--2---:R-:W-:Y:S01]  /*1ce0*/  LEA R34, P0, R0, UR4, 0x1 ;  /* 0x0000000400227c11 */ /* 0x004fe2000f8008ff */
[----:B-1----:R-:W-:Y:S01]  /*1cf0*/  FMUL.FTZ R57, R8, R57 ;  /* 0x0000003908397220 */ /* 0x002fe20000410000 */
[----:B------:R-:W-:Y:S02]  /*1d00*/  PRMT R2, R39, 0x7632, R2 ;  /* 0x0000763227027816 */ /* 0x000fe40000000002 */
[----:B------:R-:W-:Y:S01]  /*1d10*/  LEA.HI.X R35, R0, UR5, R7, 0x1, P0 ;  /* 0x0000000500237c11 */ /* 0x000fe200080f0c07 */
[----:B------:R-:W-:Y:S02]  /*1d20*/  FADD.FTZ R0, R4, 1 ;  /* 0x3f80000004007421 */ /* 0x000fe40000010000 */
[----:B------:R-:W1:Y:S01]  /*1d30*/  MUFU.RCP R68, R68 ;  /* 0x0000004400447308 */ /* 0x000e620000001000 */
[----:B---3--:R-:W-:Y:S01]  /*1d40*/  FMUL.FTZ R56, R9, R56 ;  /* 0x0000003809387220 */ /* 0x008fe20000410000 */
[----:B------:R2:W-:Y:S04]  /*1d50*/  STG.E.U16 desc[UR6][R34.64+0x6], R2 ;  /* 0x0000060222007986 */ /* 0x0005e8000c101506 */
[----:B------:R-:W-:Y:S01]  /*1d60*/  F2FP.BF16.F32.PACK_AB R56, R56, R57 ;  /* 0x000000393838723e */ /* 0x000fe200000010ff */
[----:B------:R-:W-:Y:S01]  /*1d70*/  STG.E.U16 desc[UR6][R34.64], R36 ;  /* 0x0000002422007986 */ /* 0x000fe2000c101506 */
[----:B------:R-:W3:Y:S01]  /*1d80*/  MUFU.RCP R47, R47 ;  /* 0x0000002f002f7308 */ /* 0x000ee20000001000 */
[----:B0-----:R-:W-:Y:S01]  /*1d90*/  FMUL.FTZ R55, R10, R55 ;  /* 0x000000370a377220 */ /* 0x001fe20000410000 */
[----:B------:R-:W-:Y:S01]  /*1da0*/  PRMT R4, R56, 0x7632, R4 ;  /* 0x0000763238047816 */ /* 0x000fe20000000004 */
[----:B------:R-:W-:Y:S04]  /*1db0*/  STG.E.U16 desc[UR6][R34.64+0x4], R39 ;  /* 0x0000042722007986 */ /* 0x000fe8000c101506 */
[----:B------:R0:W-:Y:S01]  /*1dc0*/  STG.E.U16 desc[UR6][R34.64+0xa002], R4 ;  /* 0x00a0020422007986 */ /* 0x0001e2000c101506 */
[----:B------:R-:W4:Y:S01]  /*1dd0*/  MUFU.RCP R46, R46 ;  /* 0x0000002e002e7308 */ /* 0x000f220000001000 */
[----:B-1----:R-:W-:-:S02]  /*1de0*/  FMUL.FTZ R68, R11, R68 ;  /* 0x000000440b447220 */ /* 0x002fc40000410000 */
[----:B------:R-:W-:Y:S03]  /*1df0*/  STG.E.U16 desc[UR6][R34.64+0xa000], R56 ;  /* 0x00a0003822007986 */ /* 0x000fe6000c101506 */
[----:B------:R-:W-:Y:S02]  /*1e00*/  F2FP.BF16.F32.PACK_AB R55, R68, R55 ;  /* 0x000000374437723e */ /* 0x000fe400000010ff */
[----:B------:R-:W1:Y:S01]  /*1e10*/  MUFU.RCP R51, R51 ;  /* 0x0000003300337308 */ /* 0x000e620000001000 */
[----:B---3--:R-:W-:Y:S02]  /*1e20*/  FMUL.FTZ R47, R14, R47 ;  /* 0x0000002f0e2f7220 */ /* 0x008fe40000410000 */
[----:B------:R-:W-:Y:S05]  /*1e30*/  STG.E.U16 desc[UR6][R34.64+0xa004], R55 ;  /* 0x00a0043722007986 */ /* 0x000fea000c101506 */
[----:B------:R-:W3:Y:S01]  /*1e40*/  MUFU.RCP R38, R38 ;  /* 0x0000002600267308 */ /* 0x000ee20000001000 */
[----:B----4-:R-:W-:-:S05]  /*1e50*/  FMUL.FTZ R46, R15, R46 ;  /* 0x0000002e0f2e7220 */ /* 0x010fca0000410000 */
[----:B------:R-:W-:Y:S02]  /*1e60*/  F2FP.BF16.F32.PACK_AB R46, R46, R47 ;  /* 0x0000002f2e2e723e */ /* 0x000fe400000010ff */
[----:B------:R-:W4:Y:S01]  /*1e70*/  MUFU.RCP R37, R37 ;  /* 0x0000002500257308 */ /* 0x000f220000001000 */
[----:B-1----:R-:W-:Y:S01]  /*1e80*/  FMUL.FTZ R51, R16, R51 ;  /* 0x0000003310337220 */ /* 0x002fe20000410000 */
[----:B--2---:R-:W-:Y:S01]  /*1e90*/  PRMT R2, R46, 0x7632, R2 ;  /* 0x000076322e027816 */ /* 0x004fe20000000002 */
[----:B------:R-:W-:Y:S04]  /*1ea0*/  STG.E.U16 desc[UR6][R34.64+0x14004], R46 ;  /* 0x0140042e22007986 */ /* 0x000fe8000c101506 */
[----:B------:R-:W-:Y:S01]  /*1eb0*/  STG.E.U16 desc[UR6][R34.64+0x14006], R2 ;  /* 0x0140060222007986 */ /* 0x000fe2000c101506 */
[----:B------:R-:W1:Y:S01]  /*1ec0*/  MUFU.RCP R70, R70 ;  /* 0x0000004600467308 */ /* 0x000e620000001000 */
[----:B---3--:R-:W-:Y:S01]  /*1ed0*/  FMUL.FTZ R38, R17, R38 ;  /* 0x0000002611267220 */ /* 0x008fe20000410000 */
[----:B------:R-:W-:-:S04]  /*1ee0*/  PRMT R17, R36, 0x7632, R17 ;  /* 0x0000763224117816 */ /* 0x000fc80000000011 */
[----:B------:R-:W-:Y:S01]  /*1ef0*/  F2FP.BF16.F32.PACK_AB R38, R38, R51 ;  /* 0x000000332626723e */ /* 0x000fe200000010ff */
[----:B------:R2:W-:Y:S01]  /*1f00*/  STG.E.U16 desc[UR6][R34.64+0x2], R17 ;  /* 0x0000021122007986 */ /* 0x0005e2000c101506 */
[----:B------:R-:W3:Y:S01]  /*1f10*/  MUFU.RCP R49, R49 ;  /* 0x0000003100317308 */ /* 0x000ee20000001000 */
[----:B----4-:R-:W-:Y:S01]  /*1f20*/  FMUL.FTZ R37, R12, R37 ;  /* 0x000000250c257220 */ /* 0x010fe20000410000 */
[----:B0-----:R-:W-:Y:S01]  /*1f30*/  PRMT R4, R38, 0x7632, R4 ;  /* 0x0000763226047816 */ /* 0x001fe20000000004 */
[----:B------:R-:W-:Y:S04]  /*1f40*/  STG.E.U16 desc[UR6][R34.64+0x1e000], R38 ;  /* 0x01e0002622007986 */ /* 0x000fe8000c101506 */
[----:B------:R-:W-:Y:S01]  /*1f50*/  STG.E.U16 desc[UR6][R34.64+0x1e002], R4 ;  /* 0x01e0020422007986 */ /* 0x000fe2000c101506 */
[----:B------:R-:W0:Y:S01]  /*1f60*/  MUFU.RCP R50, R50 ;  /* 0x0000003200327308 */ /* 0x000e220000001000 */
[----:B-1----:R-:W-:Y:S01]  /*1f70*/  FMUL.FTZ R70, R13, R70 ;  /* 0x000000460d467220 */ /* 0x002fe20000410000 */
[----:B--2---:R-:W-:-:S04]  /*1f80*/  PRMT R17, R55, 0x7632, R17 ;  /* 0x0000763237117816 */ /* 0x004fc80000000011 */
[----:B------:R-:W-:Y:S02]  /*1f90*/  F2FP.BF16.F32.PACK_AB R37, R70, R37 ;  /* 0x000000254625723e */ /* 0x000fe400000010ff */
[----:B------:R-:W1:Y:S01]  /*1fa0*/  MUFU.RCP R33, R33 ;  /* 0x0000002100217308 */ /* 0x000e620000001000 */
[----:B---3--:R-:W-:Y:S01]  /*1fb0*/  FMUL.FTZ R49, R18, R49 ;  /* 0x0000003112317220 */ /* 0x008fe20000410000 */
[----:B------:R2:W-:Y:S01]  /*1fc0*/  STG.E.U16 desc[UR6][R34.64+0xa006], R17 ;  /* 0x00a0061122007986 */ /* 0x0005e2000c101506 */
[----:B------:R-:W-:-:S03]  /*1fd0*/  PRMT R5, R37, 0x7632, R5 ;  /* 0x0000763225057816 */ /* 0x000fc60000000005 */
[----:B------:R-:W-:Y:S02]  /*1fe0*/  STG.E.U16 desc[UR6][R34.64+0x14000], R37 ;  /* 0x0140002522007986 */ /* 0x000fe4000c101506 */
[----:B------:R-:W3:Y:S01]  /*1ff0*/  MUFU.RCP R48, R48 ;  /* 0x0000003000307308 */ /* 0x000ee20000001000 */
[----:B0-----:R-:W-:Y:S01]  /*2000*/  FMUL.FTZ R50, R19, R50 ;  /* 0x0000003213327220 */ /* 0x001fe20000410000 */
[----:B------:R0:W-:Y:S04]  /*2010*/  STG.E.U16 desc[UR6][R34.64+0x14002], R5 ;  /* 0x0140020522007986 */ /* 0x0001e8000c101506 */
[----:B------:R-:W-:Y:S02]  /*2020*/  F2FP.BF16.F32.PACK_AB R49, R50, R49 ;  /* 0x000000313231723e */ /* 0x000fe400000010ff */
[----:B------:R-:W4:Y:S01]  /*2030*/  MUFU.RCP R69, R69 ;  /* 0x0000004500457308 */ /* 0x000f220000001000 */
[----:B-1----:R-:W-:Y:S01]  /*2040*/  FMUL.FTZ R33, R20, R33 ;  /* 0x0000002114217220 */ /* 0x002fe20000410000 */
[----:B--2---:R-:W-:Y:S01]  /*2050*/  PRMT R17, R49, 0x7632, R17 ;  /* 0x0000763231117816 */ /* 0x004fe20000000011 */
[----:B------:R-:W-:Y:S04]  /*2060*/  STG.E.U16 desc[UR6][R34.64+0x1e004], R49 ;  /* 0x01e0043122007986 */ /* 0x000fe8000c101506 */
[----:B------:R1:W-:Y:S01]  /*2070*/  STG.E.U16 desc[UR6][R34.64+0x1e006], R17 ;  /* 0x01e0061122007986 */ /* 0x0003e2000c101506 */
[----:B------:R-:W2:Y:S01]  /*2080*/  MUFU.RCP R44, R44 ;  /* 0x0000002c002c7308 */ /* 0x000ea20000001000 */
[----:B---3--:R-:W-:-:S05]  /*2090*/  FMUL.FTZ R48, R21, R48 ;  /* 0x0000003015307220 */ /* 0x008fca0000410000 */
[----:B------:R-:W-:Y:S02]  /*20a0*/  F2FP.BF16.F32.PACK_AB R33, R48, R33 ;  /* 0x000000213021723e */ /* 0x000fe400000010ff */
[----:B------:R-:W3:Y:S01]  /*20b0*/  MUFU.RCP R53, R53 ;  /* 0x0000003500357308 */ /* 0x000ee20000001000 */
[----:B----4-:R-:W-:Y:S01]  /*20c0*/  FMUL.FTZ R69, R24, R69 ;  /* 0x0000004518457220 */ /* 0x010fe20000410000 */
[----:B------:R-:W-:Y:S01]  /*20d0*/  PRMT R2, R33, 0x7632, R2 ;  /* 0x0000763221027816 */ /* 0x000fe20000000002 */
[----:B------:R-:W-:Y:S04]  /*20e0*/  STG.E.U16 desc[UR6][R34.64+0x28000], R33 ;  /* 0x0280002122007986 */ /* 0x000fe8000c101506 */
[----:B------:R4:W-:Y:S01]  /*20f0*/  STG.E.U16 desc[UR6][R34.64+0x28002], R2 ;  /* 0x0280020222007986 */ /* 0x0009e2000c101506 */
[----:B------:R-:W0:Y:S01]  /*2100*/  MUFU.RCP R42, R42 ;  /* 0x0000002a002a7308 */ /* 0x000e220000001000 */
[----:B--2---:R-:W-:-:S05]  /*2110*/  FMUL.FTZ R44, R25, R44 ;  /* 0x0000002c192c7220 */ /* 0x004fca0000410000 */
[----:B------:R-:W-:Y:S02]  /*2120*/  F2FP.BF16.F32.PACK_AB R44, R44, R69 ;  /* 0x000000452c2c723e */ /* 0x000fe400000010ff */
[----:B------:R-:W2:Y:S01]  /*2130*/  MUFU.RCP R43, R43 ;  /* 0x0000002b002b7308 */ /* 0x000ea20000001000 */
[----:B---3--:R-:W-:Y:S01]  /*2140*/  FMUL.FTZ R53, R22, R53 ;  /* 0x0000003516357220 */ /* 0x008fe20000410000 */
[----:B------:R-:W-:Y:S01]  /*2150*/  PRMT R4, R44, 0x7632, R4 ;  /* 0x000076322c047816 */ /* 0x000fe20000000004 */
[----:B------:R-:W-:Y:S04]  /*2160*/  STG.E.U16 desc[UR6][R34.64+0x32000], R44 ;  /* 0x0320002c22007986 */ /* 0x000fe8000c101506 */
[----:B------:R3:W-:Y:S01]  /*2170*/  STG.E.U16 desc[UR6][R34.64+0x32002], R4 ;  /* 0x0320020422007986 */ /* 0x0007e2000c101506 */
[----:B------:R-:W1:Y:S01]  /*2180*/  MUFU.RCP R52, R52 ;  /* 0x0000003400347308 */ /* 0x000e620000001000 */
[----:B0-----:R-:W-:-:S05]  /*2190*/  FMUL.FTZ R42, R23, R42 ;  /* 0x0000002a172a7220 */ /* 0x001fca0000410000 */
[----:B------:R-:W-:Y:S02]  /*21a0*/  F2FP.BF16.F32.PACK_AB R42, R42, R53 ;  /* 0x000000352a2a723e */ /* 0x000fe400000010ff */
[----:B------:R-:W0:Y:S01]  /*21b0*/  MUFU.RCP R45, R45 ;  /* 0x0000002d002d7308 */ /* 0x000e220000001000 */
[----:B--2---:R-:W-:Y:S01]  /*21c0*/  FMUL.FTZ R43, R26, R43 ;  /* 0x0000002b1a2b7220 */ /* 0x004fe20000410000 */
[----:B------:R-:W-:Y:S01]  /*21d0*/  PRMT R5, R42, 0x7632, R5 ;  /* 0x000076322a057816 */ /* 0x000fe20000000005 */
[----:B------:R-:W-:Y:S04]  /*21e0*/  STG.E.U16 desc[UR6][R34.64+0x28004], R42 ;  /* 0x0280042a22007986 */ /* 0x000fe8000c101506 */
[----:B------:R-:W-:Y:S01]  /*21f0*/  STG.E.U16 desc[UR6][R34.64+0x28006], R5 ;  /* 0x0280060522007986 */ /* 0x000fe2000c101506 */
[----:B------:R-:W2:Y:S01]  /*2200*/  MUFU.RCP R40, R40 ;  /* 0x0000002800287308 */ /* 0x000ea20000001000 */
[----:B-1----:R-:W-:-:S05]  /*2210*/  FMUL.FTZ R52, R27, R52 ;  /* 0x000000341b347220 */ /* 0x002fca0000410000 */
[----:B------:R-:W-:Y:S02]  /*2220*/  F2FP.BF16.F32.PACK_AB R43, R52, R43 ;  /* 0x0000002b342b723e */ /* 0x000fe400000010ff */
[----:B------:R-:W1:Y:S01]  /*2230*/  MUFU.RCP R41, R41 ;  /* 0x0000002900297308 */ /* 0x000e620000001000 */
[----:B0-----:R-:W-:Y:S01]  /*2240*/  FMUL.FTZ R45, R28, R45 ;  /* 0x0000002d1c2d7220 */ /* 0x001fe20000410000 */
[----:B------:R-:W-:Y:S01]  /*2250*/  PRMT R17, R43, 0x7632, R17 ;  /* 0x000076322b117816 */ /* 0x000fe20000000011 */
[----:B------:R-:W-:Y:S04]  /*2260*/  STG.E.U16 desc[UR6][R34.64+0x32004], R43 ;  /* 0x0320042b22007986 */ /* 0x000fe8000c101506 */
[----:B------:R-:W-:Y:S01]  /*2270*/  STG.E.U16 desc[UR6][R34.64+0x32006], R17 ;  /* 0x0320061122007986 */ /* 0x000fe2000c101506 */
[----:B------:R-:W0:Y:S01]  /*2280*/  MUFU.RCP R59, R59 ;  /* 0x0000003b003b7308 */ /* 0x000e220000001000 */
[----:B--2---:R-:W-:-:S05]  /*2290*/  FMUL.FTZ R40, R29, R40 ;  /* 0x000000281d287220 */ /* 0x004fca0000410000 */
[----:B------:R-:W-:Y:S02]  /*22a0*/  F2FP.BF16.F32.PACK_AB R40, R40, R45 ;  /* 0x0000002d2828723e */ /* 0x000fe400000010ff */
[----:B------:R-:W2:Y:S01]  /*22b0*/  MUFU.RCP R7, R62 ;  /* 0x0000003e00077308 */ /* 0x000ea20000001000 */
[----:B-1----:R-:W-:Y:S01]  /*22c0*/  FMUL.FTZ R41, R30, R41 ;  /* 0x000000291e297220 */ /* 0x002fe20000410000 */
[----:B----4-:R-:W-:Y:S01]  /*22d0*/  PRMT R2, R40, 0x7632, R2 ;  /* 0x0000763228027816 */ /* 0x010fe20000000002 */
[----:B------:R-:W-:Y:S04]  /*22e0*/  STG.E.U16 desc[UR6][R34.64+0x3c000], R40 ;  /* 0x03c0002822007986 */ /* 0x000fe8000c101506 */
[----:B------:R-:W-:Y:S01]  /*22f0*/  STG.E.U16 desc[UR6][R34.64+0x3c002], R2 ;  /* 0x03c0020222007986 */ /* 0x000fe2000c101506 */
[----:B------:R-:W1:Y:S01]  /*2300*/  MUFU.RCP R0, R0 ;  /* 0x0000000000007308 */ /* 0x000e620000001000 */
[----:B0-----:R-:W-:-:S05]  /*2310*/  FMUL.FTZ R32, R32, R59 ;  /* 0x0000003b20207220 */ /* 0x001fca0000410000 */
[----:B------:R-:W-:Y:S02]  /*2320*/  F2FP.BF16.F32.PACK_AB R32, R32, R41 ;  /* 0x000000292020723e */ /* 0x000fe400000010ff */
[----:B------:R-:W0:Y:S01]  /*2330*/  MUFU.RCP R65, R65 ;  /* 0x0000004100417308 */ /* 0x000e220000001000 */
[----:B--2---:R-:W-:Y:S02]  /*2340*/  FMUL.FTZ R7, R60, R7 ;  /* 0x000000073c077220 */ /* 0x004fe40000410000 */
[----:B------:R-:W-:Y:S05]  /*2350*/  STG.E.U16 desc[UR6][R34.64+0x3c004], R32 ;  /* 0x03c0042022007986 */ /* 0x000fea000c101506 */
[----:B------:R-:W2:Y:S01]  /*2360*/  MUFU.RCP R3, R31 ;  /* 0x0000001f00037308 */ /* 0x000ea20000001000 */
[----:B-1----:R-:W-:-:S05]  /*2370*/  FMUL.FTZ R0, R63, R0 ;  /* 0x000000003f007220 */ /* 0x002fca0000410000 */
[----:B------:R-:W-:Y:S02]  /*2380*/  F2FP.BF16.F32.PACK_AB R7, R0, R7 ;  /* 0x000000070007723e */ /* 0x000fe400000010ff */
[----:B------:R-:W-:Y:S01]  /*2390*/  PRMT R0, R32, 0x7632, R0 ;  /* 0x0000763220007816 */ /* 0x000fe20000000000 */
[----:B0-----:R-:W-:Y:S02]  /*23a0*/  FMUL.FTZ R64, R64, R65 ;  /* 0x0000004140407220 */ /* 0x001fe40000410000 */
[----:B------:R-:W-:Y:S04]  /*23b0*/  STG.E.U16 desc[UR6][R34.64+0x46000], R7 ;  /* 0x0460000722007986 */ /* 0x000fe8000c101506 */
[----:B------:R-:W-:Y:S01]  /*23c0*/  STG.E.U16 desc[UR6][R34.64+0x3c006], R0 ;  /* 0x03c0060022007986 */ /* 0x000fe2000c101506 */
[----:B--2---:R-:W-:-:S05]  /*23d0*/  FMUL.FTZ R3, R66, R3 ;  /* 0x0000000342037220 */ /* 0x004fca0000410000 */
[----:B------:R-:W-:Y:S02]  /*23e0*/  F2FP.BF16.F32.PACK_AB R64, R3, R64 ;  /* 0x000000400340723e */ /* 0x000fe400000010ff */
[----:B------:R-:W-:Y:S02]  /*23f0*/  PRMT R3, R7, 0x7632, R3 ;  /* 0x0000763207037816 */ /* 0x000fe40000000003 */
[----:B---3--:R-:W-:Y:S01]  /*2400*/  PRMT R4, R64, 0x7632, R4 ;  /* 0x0000763240047816 */ /* 0x008fe20000000004 */
[----:B------:R-:W-:Y:S04]  /*2410*/  STG.E.U16 desc[UR6][R34.64+0x46004], R64 ;  /* 0x0460044022007986 */ /* 0x000fe8000c101506 */
[----:B------:R-:W-:Y:S04]  /*2420*/  STG.E.U16 desc[UR6][R34.64+0x46002], R3 ;  /* 0x0460020322007986 */ /* 0x000fe8000c101506 */
[----:B------:R-:W-:Y:S01]  /*2430*/  STG.E.U16 desc[UR6][R34.64+0x46006], R4 ;  /* 0x0460060422007986 */ /* 0x000fe2000c101506 */
[----:B------:R-:W-:Y:S05]  /*2440*/  EXIT ;  /* 0x000000000000794d */ /* 0x000fea0003800000 */
.L_x_1193:
[----:B------:R-:W-:Y:S01]  /*2450*/  HFMA2.MMA R28, -RZ, RZ, 0, 4.76837158203125e-07 ;  /* 0x00000008ff1c7435 */ /* 0x000fe200000001ff */
[----:B-1----:R-:W-:Y:S02]  /*2460*/  MOV R26, R4 ;  /* 0x00000004001a7202 */ /* 0x002fe40000000f00 */
[----:B------:R-:W-:Y:S02]  /*2470*/  MOV R30, 0x1f ;  /* 0x0000001f001e7802 */ /* 0x000fe40000000f00 */
[----:B------:R-:W-:-:S07]  /*2480*/  MOV R22, 0xffffffff ;  /* 0xffffffff00167802 */ /* 0x000fce0000000f00 */
[----:B0----5:R-:W-:Y:S05]  /*2490*/  WARPSYNC.COLLECTIVE R22, `(.L_x_1196) ;  /* 0x0000000016087348 */ /* 0x021fea0003c00000 */
[----:B------:R1:W2:Y:S02]  /*24a0*/  SHFL.BFLY P0, R24, R26, R28, R30 ;  /* 0x0c00001c1a187389 */ /* 0x0002a4000000001e */
[----:B012--5:R-:W-:Y:S01]  /*24b0*/  ENDCOLLECTIVE ;  /* 0x000000000000791b */ /* 0x027fe20003800000 */
.L_x_1196:
[----:B------:R-:W-:Y:S02]  /*24c0*/  MOV R26, R5 ;  /* 0x00000005001a7202 */ /* 0x000fe40000000f00 */
[----:B------:R-:W-:-:S07]  /*24d0*/  MOV R31, R24 ;  /* 0x00000018001f7202 */ /* 0x000fce0000000f00 */
[----:B------:R-:W-:Y:S05]  /*24e0*/  WARPSYNC.COLLECTIVE R22, `(.L_x_1197) ;  /* 0x0000000016087348 */ /* 0x000fea0003c00000 */
[----:B------:R0:W1:Y:S02]  /*24f0*/  SHFL.BFLY P0, R24, R26, R28, R30 ;  /* 0x0c00001c1a187389 */ /* 0x000064000000001e */
[----:B01----:R-:W-:Y:S01]  /*2500*/  ENDCOLLECTIVE ;  /* 0x000000000000791b */ /* 0x003fe20003800000 */
.L_x_1197:
[----:B------:R-:W-:Y:S01]  /*2510*/  FADD.FTZ R31, R31, R4 ;  /* 0x000000041f1f7221 */ /* 0x000fe20000010000 */
[----:B------:R-:W-:-:S04]  /*2520*/  HFMA2.MMA R28, -RZ, RZ, 0, 2.384185791015625e-07 ;  /* 0x00000004ff1c7435 */ /* 0x000fc800000001ff */
[----:B------:R-:W-:Y:S02]  /*2530*/  MOV R26, R31 ;  /* 0x0000001f001a7202 */ /* 0x000fe40000000f00 */
[----:B------:R-:W-:-:S07]  /*2540*/  MOV R14, R24 ;  /* 0x00000018000e7202 */ /* 0x000fce0000000f00 */
[----:B------:R-:W-:Y:S05]  /*2550*/  WARPSYNC.COLLECTIVE R22, `(.L_x_1198) ;  /* 0x0000000016087348 */ /* 0x000fea0003c00000 */
[----:B------:R0:W1:Y:S02]  /*2560*/  SHFL.BFLY P0, R24, R26, R28, R30 ;  /* 0x0c00001c1a187389 */ /* 0x000064000000001e */
[----:B01----:R-:W-:Y:S01]  /*2570*/  ENDCOLLECTIVE ;  /* 0x000000000000791b */ /* 0x003fe20003800000 */
.L_x_1198:
[----:B------:R-:W-:-:S05]  /*2580*/  FADD.FTZ R14, R14, R5 ;  /* 0x000000050e0e7221 */ /* 0x000fca0000010000 */
[----:B------:R-:W-:Y:S02]  /*2590*/  MOV R26, R14 ;  /* 0x0000000e001a7202 */ /* 0x000fe40000000f00 */
[----:B------:R-:W-:-:S07]  /*25a0*/  MOV R16, R24 ;  /* 0x0000001800107202 */ /* 0x000fce0000000f00 */
[----:B------:R-:W-:Y:S05]  /*25b0*/  WARPSYNC.COLLECTIVE R22, `(.L_x_1199) ;  /* 0x0000000016087348 */ /* 0x000fea0003c00000 */
[----:B------:R0:W1:Y:S02]  /*25c0*/  SHFL.BFLY P0, R24, R26, R28, R30 ;  /* 0x0c00001c1a187389 */ /* 0x000064000000001e */
[----:B01----:R-:W-:Y:S01]  /*25d0*/  ENDCOLLECTIVE ;  /* 0x000000000000791b */ /* 0x003fe20003800000 */
.L_x_1199:
[----:B------:R-:W-:Y:S01]  /*25e0*/  FADD.FTZ R16, R31, R16 ;  /* 0x000000101f107221 */ /* 0x000fe20000010000 */
[----:B------:R-:W-:-:S04]  /*25f0*/  HFMA2.MMA R28, -RZ, RZ, 0, 1.1920928955078125e-07 ;  /* 0x00000002ff1c7435 */ /* 0x000fc800000001ff */
[----:B------:R-:W-:Y:S02]  /*2600*/  MOV R26, R16 ;  /* 0x00000010001a7202 */ /* 0x000fe40000000f00 */
[----:B------:R-:W-:-:S07]  /*2610*/  MOV R73, R24 ;  /* 0x0000001800497202 */ /* 0x000fce0000000f00 */
[----:B------:R-:W-:Y:S05]  /*2620*/  WARPSYNC.COLLECTIVE R22, `(.L_x_1200) ;  /* 0x0000000016087348 */ /* 0x000fea0003c00000 */
[----:B------:R0:W1:Y:S02]  /*2630*/  SHFL.BFLY P0, R24, R26, R28, R30 ;  /* 0x0c00001c1a187389 */ /* 0x000064000000001e */
[----:B01----:R-:W-:Y:S01]  /*2640*/  ENDCOLLECTIVE ;  /* 0x000000000000791b */ /* 0x003fe20003800000 */
.L_x_1200:
[----:B------:R-:W-:-:S05]  /*2650*/  FADD.FTZ R73, R14, R73 ;  /* 0x000000490e497221 */ /* 0x000fca0000010000 */
[----:B------:R-:W-:Y:S02]  /*2660*/  MOV R26, R73 ;  /* 0x00000049001a7202 */ /* 0x000fe40000000f00 */
[----:B------:R-:W-:-:S07]  /*2670*/  MOV R18, R24 ;  /* 0x0000001800127202 */ /* 0x000fce0000000f00 */
[----:B------:R-:W-:Y:S05]  /*2680*/  WARPSYNC.COLLECTIVE R22, `(.L_x_1201) ;  /* 0x0000000016087348 */ /* 0x000fea0003c00000 */
[----:B------:R0:W1:Y:S02]  /*2690*/  SHFL.BFLY P0, R24, R26, R28, R30 ;  /* 0x0c00001c1a187389 */ /* 0x000064000000001e */
[----:B01----:R-:W-:Y:S01]  /*26a0*/  ENDCOLLECTIVE ;  /* 0x000000000000791b */ /* 0x003fe20003800000 */
.L_x_1201:
[----:B------:R-:W-:Y:S01]  /*26b0*/  FADD.FTZ R18, R16, R18 ;  /* 0x0000001210127221 */ /* 0x000fe20000010000 */
[----:B------:R-:W-:-:S04]  /*26c0*/  HFMA2.MMA R28, -RZ, RZ, 0, 5.9604644775390625e-08 ;  /* 0x00000001ff1c7435 */ /* 0x000fc800000001ff */
[----:B------:R-:W-:Y:S02]  /*26d0*/  MOV R26, R18 ;  /* 0x00000012001a7202 */ /* 0x000fe40000000f00 */
[----:B------:R-:W-:-:S07]  /*26e0*/  MOV R20, R24 ;  /* 0x0000001800147202 */ /* 0x000fce0000000f00 */
[----:B------:R-:W-:Y:S05]  /*26f0*/  WARPSYNC.COLLECTIVE R22, `(.L_x_1202) ;  /* 0x0000000016087348 */ /* 0x000fea0003c00000 */
[----:B------:R0:W1:Y:S02]  /*2700*/  SHFL.BFLY P0, R24, R26, R28, R30 ;  /* 0x0c00001c1a187389 */ /* 0x000064000000001e */
[----:B01----:R-:W-:Y:S01]  /*2710*/  ENDCOLLECTIVE ;  /* 0x000000000000791b */ /* 0x003fe20003800000 */
.L_x_1202:
[----:B------:R-:W-:-:S05]  /*2720*/  FADD.FTZ R20, R73, R20 ;  /* 0x0000001449147221 */ /* 0x000fca0000010000 */
[----:B------:R-:W-:Y:S02]  /*2730*/  MOV R26, R20 ;  /* 0x00000014001a7202 */ /* 0x000fe40000000f00 */
[----:B------:R-:W-:-:S07]  /*2740*/  MOV R4, R24 ;  /* 0x0000001800047202 */ /* 0x000fce0000000f00 */
[----:B------:R-:W-:Y:S05]  /*2750*/  WARPSYNC.COLLECTIVE R22, `(.L_x_1203) ;  /* 0x0000000016087348 */ /* 0x000fea0003c00000 */
[----:B------:R0:W1:Y:S02]  /*2760*/  SHFL.BFLY P0, R24, R26, R28, R30 ;  /* 0x0c00001c1a187389 */ /* 0x000064000000001e */
[----:B01----:R-:W-:Y:S01]  /*2770*/  ENDCOLLECTIVE ;  /* 0x000000000000791b */ /* 0x003fe20003800000 */
.L_x_1203:
[----:B------:R-:W-:Y:S01]  /*2780*/  FADD.FTZ R4, R18, R4 ;  /* 0x0000000412047221 */ /* 0x000fe20000010000 */
[----:B------:R-:W-:Y:S01]  /*2790*/  MOV R5, R24 ;  /* 0x0000001800057202 */ /* 0x000fe20000000f00 */
[----:B------:R-:W-:Y:S06]  /*27a0*/  BRA `(.L_x_1204) ;  /* 0xffffffe400447947 */ /* 0x000fec000383ffff */
.L_x_1205:
        /* <DEDUP_REMOVED lines=13> */
.L_x_2455:


//--------------------- .text._ZN13group_norm_v214gn_cuda_kernelI13__nv_bfloat16Li320ELi1ELi16ELi160ELi64ELb1ELi64ELi160ELi160ELi4ELb0ELi148ELb0ELb0ENS_16CompileConditionILi900EEEEEvPT_PKS4_S7_S7_flPfS8_Pj --------------------------
	.section	.text._ZN13group_norm_v214gn_cuda_kernelI13__nv_bfloat16Li320ELi1ELi16ELi160ELi64ELb1ELi64ELi160ELi160ELi4ELb0ELi148ELb0ELb0ENS_16CompileConditionILi900EEEEEvPT_PKS4_S7_S7_flPfS8_Pj,"ax",@progbits
	.align	128
        .global         _ZN13group_norm_v214gn_cuda_kernelI13__nv_bfloat16Li320ELi1ELi16ELi160ELi64ELb1ELi64ELi160ELi160ELi4ELb0ELi148ELb0ELb0ENS_16CompileConditionILi900EEEEEvPT_PKS4_S7_S7_flPfS8_Pj
        .type           _ZN13group_norm_v214gn_cuda_kernelI13__nv_bfloat16Li320ELi1ELi16ELi160ELi64ELb1ELi64ELi160ELi160ELi4ELb0ELi148ELb0ELb0ENS_16CompileConditionILi900EEEEEvPT_PKS4_S7_S7_flPfS8_Pj,@function
        .size           _ZN13group_norm_v214gn_cuda_kernelI13__nv_bfloat16Li320ELi1ELi16ELi160ELi64ELb1ELi64ELi160ELi160ELi4ELb0ELi148ELb0ELb0ENS_16CompileConditionILi900EEEEEvPT_PKS4_S7_S7_flPfS8_Pj,(.L_x_2456 - _ZN13group_norm_v214gn_cuda_kernelI13__nv_bfloat16Li320ELi1ELi16ELi160ELi64ELb1ELi64ELi160ELi160ELi4ELb0ELi148ELb0ELb0ENS_16CompileConditionILi900EEEEEvPT_PKS4_S7_S7_flPfS8_Pj)
        .other          _ZN13group_norm_v214gn_cuda_kernelI13__nv_bfloat16Li320ELi1ELi16ELi160ELi64ELb1ELi64ELi160ELi160ELi4ELb0ELi148ELb0ELb0ENS_16CompileConditionILi900EEEEEvPT_PKS4_S7_S7_flPfS8_Pj,@"STO_CUDA_ENTRY STV_DEFAULT"
_ZN13group_norm_v214gn_cuda_kernelI13__nv_bfloat16Li320ELi1ELi16ELi160ELi64ELb1ELi64ELi160ELi160ELi4ELb0ELi148ELb0ELb0ENS_16CompileConditionILi900EEEEEvPT_PKS4_S7_S7_flPfS8_Pj:
.text._ZN13group_norm_v214gn_cuda_kernelI13__nv_bfloat16Li320ELi1ELi16ELi160ELi64ELb1ELi64ELi160ELi160ELi4ELb0ELi148ELb0ELb0ENS_16CompileConditionILi900EEEEEvPT_PKS4_S7_S7_flPfS8_Pj:
        /* <DEDUP_REMOVED lines=204> */
.L_x_1218:
        /* <DEDUP_REMOVED lines=10> */
.L_x_1206:
        /* <DEDUP_REMOVED lines=17> */
.L_x_1209:
[----:B------:R-:W-:Y:S05]  /*0e70*/  BSYNC B0 ;  /* 0x0000000000007941 */ /* 0x000fea0003800000 */
.L_x_1208:
        /* <DEDUP_REMOVED lines=349> */
.L_x_1207:
[----:B------:R-:W-:Y:S01]  /*2450*/  HFMA2.MMA R28, -RZ, RZ, 0, 4.76837158203125e-07 ;  /* 0x00000008ff1c7435 */ /* 0x000fe200000001ff */
[----:B-1----:R-:W-:Y:S02]  /*2460*/  MOV R26, R4 ;  /* 0x00000004001a7202 */ /* 0x002fe40000000f00 */
[----:B------:R-:W-:Y:S02]  /*2470*/  MOV R30, 0x1f ;  /* 0x0000001f001e7802 */ /* 0x000fe40000000f00 */
[----:B------:R-:W-:-:S07]  /*2480*/  MOV R22, 0xffffffff ;  /* 0xffffffff00167802 */ /* 0x000fce0000000f00 */
[----:B0----5:R-:W-:Y:S05]  /*2490*/  WARPSYNC.COLLECTIVE R22, `(.L_x_1210) ;  /* 0x0000000016087348 */ /* 0x021fea0003c00000 */
[----:B------:R1:W2:Y:S02]  /*24a0*/  SHFL.BFLY P0, R24, R26, R28, R30 ;  /* 0x0c00001c1a187389 */ /* 0x0002a4000000001e */
[----:B012--5:R-:W-:Y:S01]  /*24b0*/  ENDCOLLECTIVE ;  /* 0x000000000000791b */ /* 0x027fe20003800000 */
.L_x_1210:
[----:B------:R-:W-:Y:S02]  /*24c0*/  MOV R26, R5 ;  /* 0x00000005001a7202 */ /* 0x000fe40000000f00 */
[----:B------:R-:W-:-:S07]  /*24d0*/  MOV R31, R24 ;  /* 0x00000018001f7202 */ /* 0x000fce0000000f00 */
[----:B------:R-:W-:Y:S05]  /*24e0*/  WARPSYNC.COLLECTIVE R22, `(.L_x_1211) ;  /* 0x0000000016087348 */ /* 0x000fea0003c00000 */
[----:B------:R0:W1:Y:S02]  /*24f0*/  SHFL.BFLY P0, R24, R26, R28, R30 ;  /* 0x0c00001c1a187389 */ /* 0x000064000000001e */
[----:B01----:R-:W-:Y:S01]  /*2500*/  ENDCOLLECTIVE ;  /* 0x000000000000791b */ /* 0x003fe20003800000 */
.L_x_1211:
[----:B------:R-:W-:Y:S01]  /*2510*/  FADD.FTZ R31, R31, R4 ;  /* 0x000000041f1f7221 */ /* 0x000fe20000010000 */
[----:B------:R-:W-:-:S04]  /*2520*/  HFMA2.MMA R28, -RZ, RZ, 0, 2.384185791015625e-07 ;  /* 0x00000004ff1c7435 */ /* 0x000fc800000001ff */
[----:B------:R-:W-:Y:S02]  /*2530*/  MOV R26, R31 ;  /* 0x0000001f001a7202 */ /* 0x000fe40000000f00 */
[----:B------:R-:W-:-:S07]  /*2540*/  MOV R14, R24 ;  /* 0x00000018000e7202 */ /* 0x000fce0000000f00 */
[----:B------:R-:W-:Y:S05]  /*2550*/  WARPSYNC.COLLECTIVE R22, `(.L_x_1212) ;  /* 0x0000000016087348 */ /* 0x000fea0003c00000 */
[----:B------:R0:W1:Y:S02]  /*2560*/  SHFL.BFLY P0, R24, R26, R28, R30 ;  /* 0x0c00001c1a187389 */ /* 0x000064000000001e */
[----:B01----:R-:W-:Y:S01]  /*2570*/  ENDCOLLECTIVE ;  /* 0x000000000000791b */ /* 0x003fe20003800000 */
.L_x_1212:
[----:B------:R-:W-:-:S05]  /*2580*/  FADD.FTZ R14, R14, R5 ;  /* 0x000000050e0e7221 */ /* 0x000fca0000010000 */
[----:B------:R-:W-:Y:S02]  /*2590*/  MOV R26, R14 ;  /* 0x0000000e001a7202 */ /* 0x000fe40000000f00 */
[----:B------:R-:W-:-:S07]  /*25a0*/  MOV R16, R24 ;  /* 0x0000001800107202 */ /* 0x000fce0000000f00 */
[----:B------:R-:W-:Y:S05]  /*25b0*/  WARPSYNC.COLLECTIVE R22, `(.L_x_1213) ;  /* 0x0000000016087348 */ /* 0x000fea0003c00000 */
[----:B------:R0:W1:Y:S02]  /*25c0*/  SHFL.BFLY P0, R24, R26, R28, R30 ;  /* 0x0c00001c1a187389 */ /* 0x000064000000001e */
[----:B01----:R-:W-:Y:S01]  /*25d0*/  ENDCOLLECTIVE ;  /* 0x000000000000791b */ /* 0x003fe20003800000 */
.L_x_1213:
[----:B------:R-:W-:Y:S01]  /*25e0*/  FADD.FTZ R16, R31, R16 ;  /* 0x000000101f107221 */ /* 0x000fe20000010000 */
[----:B------:R-:W-:-:S04]  /*25f0*/  HFMA2.MMA R28, -RZ, RZ, 0, 1.1920928955078125e-07 ;  /* 0x00000002ff1c7435 */ /* 0x000fc800000001ff */
[----:B------:R-:W-:Y:S02]  /*2600*/  MOV R26, R16 ;  /* 0x00000010001a7202 */ /* 0x000fe40000000f00 */
[----:B------:R-:W-:-:S07]  /*2610*/  MOV R73, R24 ;  /* 0x0000001800497202 */ /* 0x000fce0000000f00 */
[----:B------:R-:W-:Y:S05]  /*2620*/  WARPSYNC.COLLECTIVE R22, `(.L_x_1214) ;  /* 0x0000000016087348 */ /* 0x000fea0003c00000 */
[----:B------:R0:W1:Y:S02]  /*2630*/  SHFL.BFLY P0, R24, R26, R28, R30 ;  /* 0x0c00001c1a187389 */ /* 0x000064000000001e */
[----:B01----:R-:W-:Y:S01]  /*2640*/  ENDCOLLECTIVE ;  /* 0x000000000000791b */ /* 0x003fe20003800000 */
.L_x_1214:
[----:B------:R-:W-:-:S05]  /*2650*/  FADD.FTZ R73, R14, R73 ;  /* 0x000000490e497221 */ /* 0x000fca0000010000 */
[----:B------:R-:W-:Y:S02]  /*2660*/  MOV R26, R73 ;  /* 0x00000049001a7202 */ /* 0x000fe40000000f00 */
[----:B------:R-:W-:-:S07]  /*2670*/  MOV R18, R24 ;  /* 0x0000001800127202 */ /* 0x000fce0000000f00 */
[----:B------:R-:W-:Y:S05]  /*2680*/  WARPSYNC.COLLECTIVE R22, `(.L_x_1215) ;  /* 0x0000000016087348 */ /* 0x000fea0003c00000 */
[----:B------:R0:W1:Y:S02]  /*2690*/  SHFL.BFLY P0, R24, R26, R28, R30 ;  /* 0x0c00001c1a187389 */ /* 0x000064000000001e */
[----:B01----:R-:W-:Y:S01]  /*26a0*/  ENDCOLLECTIVE ;  /* 0x000000000000791b */ /* 0x003fe20003800000 */
.L_x_1215:
[----:B------:R-:W-:Y:S01]  /*26b0*/  FADD.FTZ R18, R16, R18 ;  /* 0x0000001210127221 */ /* 0x000fe20000010000 */
[----:B------:R-:W-:-:S04]  /*26c0*/  HFMA2.MMA R28, -RZ, RZ, 0, 5.9604644775390625e-08 ;  /* 0x00000001ff1c7435 */ /* 0x000fc800000001ff */
[----:B------:R-:W-:Y:S02]  /*26d0*/  MOV R26, R18 ;  /* 0x00000012001a7202 */ /* 0x000fe40000000f00 */
[----:B------:R-:W-:-:S07]  /*26e0*/  MOV R20, R24 ;  /* 0x0000001800147202 */ /* 0x000fce0000000f00 */
[----:B------:R-:W-:Y:S05]  /*26f0*/  WARPSYNC.COLLECTIVE R22, `(.L_x_1216) ;  /* 0x0000000016087348 */ /* 0x000fea0003c00000 */
[----:B------:R0:W1:Y:S02]  /*2700*/  SHFL.BFLY P0, R24, R26, R28, R30 ;  /* 0x0c00001c1a187389 */ /* 0x000064000000001e */
[----:B01----:R-:W-:Y:S01]  /*2710*/  ENDCOLLECTIVE ;  /* 0x000000000000791b */ /* 0x003fe20003800000 */
.L_x_1216:
[----:B------:R-:W-:-:S05]  /*2720*/  FADD.FTZ R20, R73, R20 ;  /* 0x0000001449147221 */ /* 0x000fca0000010000 */
[----:B------:R-:W-:Y:S02]  /*2730*/  MOV R26, R20 ;  /* 0x00000014001a7202 */ /* 0x000fe40000000f00 */
[----:B------:R-:W-:-:S07]  /*2740*/  MOV R4, R24 ;  /* 0x0000001800047202 */ /* 0x000fce0000000f00 */
[----:B------:R-:W-:Y:S05]  /*2750*/  WARPSYNC.COLLECTIVE R22, `(.L_x_1217) ;  /* 0x0000000016087348 */ /* 0x000fea0003c00000 */
[----:B------:R0:W1:Y:S02]  /*2760*/  SHFL.BFLY P0, R24, R26, R28, R30 ;  /* 0x0c00001c1a187389 */ /* 0x000064000000001e */
[----:B01----:R-:W-:Y:S01]  /*2770*/  ENDCOLLECTIVE ;  /* 0x000000000000791b */ /* 0x003fe20003800000 */
.L_x_1217:
[----:B------:R-:W-:Y:S01]  /*2780*/  FADD.FTZ R4, R18, R4 ;  /* 0x0000000412047221 */ /* 0x000fe20000010000 */
[----:B------:R-:W-:Y:S01]  /*2790*/  MOV R5, R24 ;  /* 0x0000001800057202 */ /* 0x000fe20000000f00 */
[----:B------:R-:W-:Y:S06]  /*27a0*/  BRA `(.L_x_1218) ;  /* 0xffffffe400447947 */ /* 0x000fec000383ffff */
.L_x_1219:
        /* <DEDUP_REMOVED lines=13> */
.L_x_2456:


//--------------------- .text._ZN13group_norm_v218gn_bwd_cuda_kernelI6__halfLi320ELi1ELi32ELi80ELi64ELb0ELb1ELi64ELi80ELi80ELi4ELb1ELi96ELb0ELb0ELNS_15WgradSyncMethodE3ENS_16CompileConditionILi900EEEEEvPT_S6_S6_PKS5_S8_S8_S8_PKfflPfPj --------------------------
	.section	.text._ZN13group_norm_v218gn_bwd_cuda_kernelI6__halfLi320ELi1ELi32ELi80ELi64ELb0ELb1ELi64ELi80ELi80ELi4ELb1ELi96ELb0ELb0ELNS_15WgradSyncMethodE3ENS_16CompileConditionILi900EEEEEvPT_S6_S6_PKS5_S8_S8_S8_PKfflPfPj,"ax",@progbits
	.align	128
        .global         _ZN13group_norm_v218gn_bwd_cuda_kernelI6__halfLi320ELi1ELi32ELi80ELi64ELb0ELb1ELi64ELi80ELi80ELi4ELb1ELi96ELb0ELb0ELNS_15WgradSyncMethodE3ENS_16CompileConditionILi900EEEEEvPT_S6_S6_PKS5_S8_S8_S8_PKfflPfPj
        .type           _ZN13group_norm_v218gn_bwd_cuda_kernelI6__halfLi320ELi1ELi32ELi80ELi64ELb0ELb1ELi64ELi80ELi80ELi4ELb1ELi96ELb0ELb0ELNS_15WgradSyncMethodE3ENS_16CompileConditionILi900EEEEEvPT_S6_S6_PKS5_S8_S8_S8_PKfflPfPj,@function
        .size           _ZN13group_norm_v218gn_bwd_cuda_kernelI6__halfLi320ELi1ELi32ELi80ELi64ELb0ELb1ELi64ELi80ELi80ELi4ELb1ELi96ELb0ELb0ELNS_15WgradSyncMethodE3ENS_16CompileConditionILi900EEEEEvPT_S6_S6_PKS5_S8_S8_S8_PKfflPfPj,(.L_x_2457 - _ZN13group_norm_v218gn_bwd_cuda_kernelI6__halfLi320ELi1ELi32ELi80ELi64ELb0ELb1ELi64ELi80ELi80ELi4ELb1ELi96ELb0ELb0ELNS_15WgradSyncMethodE3ENS_16CompileConditionILi900EEEEEvPT_S6_S6_PKS5_S8_S8_S8_PKfflPfPj)
        .other          _ZN13group_norm_v218gn_bwd_cuda_kernelI6__halfLi320ELi1ELi32ELi80ELi64ELb0ELb1ELi64ELi80ELi80ELi4ELb1ELi96ELb0ELb0ELNS_15WgradSyncMethodE3ENS_16CompileConditionILi900EEEEEvPT_S6_S6_PKS5_S8_S8_S8_PKfflPfPj,@"STO_CUDA_ENTRY STV_DEFAULT"
_ZN13group_norm_v218gn_bwd_cuda_kernelI6__halfLi320ELi1ELi32ELi80ELi64ELb0ELb1ELi64ELi80ELi80ELi4ELb1ELi96ELb0ELb0ELNS_15WgradSyncMethodE3ENS_16CompileConditionILi900EEEEEvPT_S6_S6_PKS5_S8_S8_S8_PKfflPfPj:
.text._ZN13group_norm_v218gn_bwd_cuda_kernelI6__halfLi320ELi1ELi32ELi80ELi64ELb0ELb1ELi64ELi80ELi80ELi4ELb1ELi96ELb0ELb0ELNS_15WgradSyncMethodE3ENS_16CompileConditionILi900EEEEEvPT_S6_S6_PKS5_S8_S8_S8_PKfflPfPj:
[----:B------:R-:W-:Y:S01]  /*0000*/  LDC R1, c[0x0][0x28] ;  /* 0x00000a00ff017b82 */ /* 0x000fe20000000800 */
[----:B------:R-:W0:Y:S01]  /*0010*/  S2R R98, SR_CTAID.Y ;  /* 0x0000000000627919 */ /* 0x000e220000002600 */
[----:B------:R-:W-:Y:S01]  /*0020*/  ULDC.64 UR6, c[0x0][0x258] ;  /* 0x0000960000067ab9 */ /* 0x000fe20000000a00 */
[----:B------:R-:W-:Y:S01]  /*0030*/  ULDC.64 UR8, c[0x0][0x208] ;  /* 0x0000820000087ab9 */ /* 0x000fe20000000a00 */
[----:B------:R-:W-:Y:S01]  /*0040*/  USHF.L.U32 UR10, UR6, 0x5, URZ ;  /* 0x00000005060a7899 */ /* 0x000fe2000800063f */
[----:B------:R-:W-:Y:S01]  /*0050*/  BSSY B0, `(.L_x_1220) ;  /* 0x000025b000007945 */ /* 0x000fe20003800000 */
[----:B------:R-:W-:Y:S01]  /*0060*/  USHF.L.U64.HI UR6, UR6, 0x5, UR7 ;  /* 0x0000000506067899 */ /* 0x000fe20008010207 */
[----:B------:R-:W-:-:S05]  /*0070*/  HFMA2.MMA R100, -RZ, RZ, 0, 0 ;  /* 0x00000000ff647435 */ /* 0x000fca00000001ff */
        /* <DEDUP_REMOVED lines=11> */
[----:B------:R-:W-:Y:S02]  /*0130*/  LOP3.LUT R5, R0, 0x60, RZ, 0xfc, !PT ;  /* 0x0000006000057812 */ /* 0x000fe400078efcff */
[----:B------:R-:W-:Y:S02]  /*0140*/  IADD3 R98, -R98, RZ, RZ ;  /* 0x000000ff62627210 */ /* 0x000fe40007ffe1ff */
[----:B------:R-:W-:Y:S01]  /*0150*/  MOV R0, 0x7ffffffe ;  /* 0x7ffffffe00007802 */ /* 0x000fe20000000f00 */
        /* <DEDUP_REMOVED lines=8> */
.L_x_1223:
[----:B------:R-:W2:Y:S04]  /*01e0*/  LD.E.STRONG.GPU R0, desc[UR8][R2.64] ;  /* 0x0000000802007980 */ /* 0x000ea8000c10f900 */
[----:B--2---:R-:W-:Y:S01]  /*01f0*/  CCTL.IVALL ;  /* 0x00000000ff00798f */ /* 0x004fe20002000000 */
[----:B------:R-:W-:Y:S05]  /*0200*/  YIELD ;  /* 0x0000000000007946 */ /* 0x000fea0003800000 */
[----:B-----5:R-:W-:-:S04]  /*0210*/  LOP3.LUT R0, R0, R5, RZ, 0x3c, !PT ;  /* 0x0000000500007212 */ /* 0x020fc800078e3cff */
[----:B------:R-:W-:-:S13]  /*0220*/  ISETP.GT.AND P0, PT, R0, -0x1, PT ;  /* 0xffffffff0000780c */ /* 0x000fda0003f04270 */
[----:B------:R-:W-:Y:S05]  /*0230*/  @P0 BRA `(.L_x_1223) ;  /* 0xfffffffc00e80947 */ /* 0x000fea000383ffff */
.L_x_1222:
[----:B------:R-:W-:Y:S05]  /*0240*/  WARPSYNC.ALL ;  /* 0x0000000000007948 */ /* 0x000fea0003800000 */
[----:B------:R-:W-:Y:S06]  /*0250*/  BAR.SYNC.DEFER_BLOCKING 0x0 ;  /* 0x0000000000007b1d */ /* 0x000fec0000010000 */
[----:B------:R-:W-:Y:S05]  /*0260*/  BRA `(.L_x_1224) ;  /* 0x0000002000e47947 */ /* 0x000fea0003800000 */
.L_x_1221:
[----:B------:R-:W0:Y:S01]  /*0270*/  S2R R61, SR_TID.X ;  /* 0x00000000003d7919 */ /* 0x000e220000002100 */
[----:B------:R-:W1:Y:S01]  /*0280*/  S2UR UR4, SR_CTAID.X ;  /* 0x00000000000479c3 */ /* 0x000e620000002500 */
[----:B------:R-:W-:Y:S02]  /*0290*/  SHF.R.U32.HI R42, RZ, 0x5, R98 ;  /* 0x00000005ff2a7819 */ /* 0x000fe40000011662 */
[----:B------:R-:W-:Y:S02]  /*02a0*/  LOP3.LUT R23, R0, 0x60, RZ, 0xfc, !PT ;  /* 0x0000006000177812 */ /* 0x000fe400078efcff */
[----:B------:R-:W-:Y:S02]  /*02b0*/  IADD3 R7, -R42, RZ, RZ ;  /* 0x000000ff2a077210 */ /* 0x000fe40007ffe1ff */
[----:B------:R-:W-:Y:S01]  /*02c0*/  MOV R39, 0x7ffffffe ;  /* 0x7ffffffe00277802 */ /* 0x000fe20000000f00 */
        /* <DEDUP_REMOVED lines=10> */
[----:B------:R-:W-:Y:S02]  /*0370*/  SHF.R.U32.HI R60, RZ, 0x4, R3 ;  /* 0x00000004ff3c7819 */ /* 0x000fe40000011603 */
[----:B------:R-:W-:-:S02]  /*0380*/  SHF.R.S32.HI R62, RZ, 0x2, R5 ;  /* 0x00000002ff3e7819 */ /* 0x000fc40000011405 */
[----:B------:R-:W-:Y:S01]  /*0390*/  LEA.HI R4, R4, R61, RZ, 0x4 ;  /* 0x0000003d04047211 */ /* 0x000fe200078f20ff */
[----:B------:R-:W-:Y:S01]  /*03a0*/  IMAD R38, R60, -0x14, R61 ;  /* 0xffffffec3c267824 */ /* 0x000fe200078e023d */
[C---:B------:R-:W-:Y:S01]  /*03b0*/  IADD3 R6, R62.reuse, 0x14, RZ ;  /* 0x000000143e067810 */ /* 0x040fe20007ffe0ff */
[C---:B------:R-:W-:Y:S01]  /*03c0*/  VIADD R11, R62.reuse, 0x64 ;  /* 0x000000643e0b7836 */ /* 0x040fe20000000000 */
[C---:B------:R-:W-:Y:S01]  /*03d0*/  IADD3 R2, R62.reuse, 0x28, RZ ;  /* 0x000000283e027810 */ /* 0x040fe20007ffe0ff */
[C---:B------:R-:W-:Y:S01]  /*03e0*/  VIADD R20, R62.reuse, 0x12c ;  /* 0x0000012c3e147836 */ /* 0x040fe20000000000 */
[----:B------:R-:W-:Y:S02]  /*03f0*/  SHF.R.S32.HI R7, RZ, 0x1f, R6 ;  /* 0x0000001fff077819 */ /* 0x000fe40000011406 */
[----:B------:R-:W-:Y:S02]  /*0400*/  IADD3 R9, R62, 0x3c, RZ ;  /* 0x0000003c3e097810 */ /* 0x000fe40007ffe0ff */
[----:B------:R-:W-:-:S02]  /*0410*/  LEA.HI R3, R7, R6, RZ, 0x2 ;  /* 0x0000000607037211 */ /* 0x000fc400078f10ff */
[----:B------:R-:W-:Y:S02]  /*0420*/  SHF.R.S32.HI R7, RZ, 0x1f, R2 ;  /* 0x0000001fff077819 */ /* 0x000fe40000011402 */
[----:B------:R-:W-:Y:S02]  /*0430*/  SHF.R.S32.HI R6, RZ, 0x1f, R9 ;  /* 0x0000001fff067819 */ /* 0x000fe40000011409 */
[----:B------:R-:W-:Y:S02]  /*0440*/  IADD3 R10, R62, 0x50, RZ ;  /* 0x000000503e0a7810 */ /* 0x000fe40007ffe0ff */
[----:B------:R-:W-:Y:S02]  /*0450*/  LEA.HI R8, R7, R2, RZ, 0x2 ;  /* 0x0000000207087211 */ /* 0x000fe400078f10ff */
[----:B------:R-:W-:Y:S02]  /*0460*/  LEA.HI R9, R6, R9, RZ, 0x2 ;  /* 0x0000000906097211 */ /* 0x000fe400078f10ff */
[----:B------:R-:W-:-:S02]  /*0470*/  SHF.R.S32.HI R7, RZ, 0x1f, R10 ;  /* 0x0000001fff077819 */ /* 0x000fc4000001140a */
[C---:B------:R-:W-:Y:S02]  /*0480*/  IADD3 R6, R62.reuse, 0x78, RZ ;  /* 0x000000783e067810 */ /* 0x040fe40007ffe0ff */
[----:B------:R-:W-:Y:S02]  /*0490*/  SHF.R.S32.HI R2, RZ, 0x1f, R11 ;  /* 0x0000001fff027819 */ /* 0x000fe4000001140b */
[----:B------:R-:W-:Y:S02]  /*04a0*/  LEA.HI R10, R7, R10, RZ, 0x2 ;  /* 0x0000000a070a7211 */ /* 0x000fe400078f10ff */
[C---:B------:R-:W-:Y:S02]  /*04b0*/  IADD3 R13, R62.reuse, 0x8c, RZ ;  /* 0x0000008c3e0d7810 */ /* 0x040fe40007ffe0ff */
[----:B------:R-:W-:Y:S02]  /*04c0*/  SHF.R.S32.HI R7, RZ, 0x1f, R6 ;  /* 0x0000001fff077819 */ /* 0x000fe40000011406 */
[----:B------:R-:W-:-:S02]  /*04d0*/  IADD3 R14, R62, 0xa0, RZ ;  /* 0x000000a03e0e7810 */ /* 0x000fc40007ffe0ff */
[----:B------:R-:W-:Y:S02]  /*04e0*/  LEA.HI R11, R2, R11, RZ, 0x2 ;  /* 0x0000000b020b7211 */ /* 0x000fe400078f10ff */
        /* <DEDUP_REMOVED lines=20> */
[----:B------:R-:W-:Y:S02]  /*0630*/  SHF.R.S32.HI R7, RZ, 0x1f, R6 ;  /* 0x0000001fff077819 */ /* 0x000fe40000011406 */
[----:B------:R-:W-:Y:S02]  /*0640*/  LEA.HI R19, R2, R19, RZ, 0x2 ;  /* 0x0000001302137211 */ /* 0x000fe400078f10ff */
[----:B------:R-:W-:-:S02]  /*0650*/  LOP3.LUT R2, R5, 0xfffffffc, RZ, 0xc0, !PT ;  /* 0xfffffffc05027812 */ /* 0x000fc400078ec0ff */
[----:B------:R-:W-:Y:S02]  /*0660*/  LEA.HI R5, R7, R6, RZ, 0x2 ;  /* 0x0000000607057211 */ /* 0x000fe400078f10ff */
[----:B------:R-:W0:Y:S01]  /*0670*/  LDC.64 R6, c[0x0][0x268] ;  /* 0x00009a00ff067b82 */ /* 0x000e220000000a00 */
[----:B------:R-:W-:Y:S02]  /*0680*/  SHF.R.S32.HI R21, RZ, 0x1f, R20 ;  /* 0x0000001fff157819 */ /* 0x000fe40000011414 */
[----:B------:R-:W-:Y:S02]  /*0690*/  MOV R43, UR4 ;  /* 0x00000004002b7c02 */ /* 0x000fe40008000f00 */
[----:B------:R-:W-:Y:S02]  /*06a0*/  LEA.HI R21, R21, R20, RZ, 0x2 ;  /* 0x0000001415157211 */ /* 0x000fe400078f10ff */
[----:B------:R-:W-:Y:S02]  /*06b0*/  IADD3 R2, -R2, R61, RZ ;  /* 0x0000003d02027210 */ /* 0x000fe40007ffe1ff */
[----:B------:R-:W-:-:S02]  /*06c0*/  SHF.R.U32.HI R9, RZ, 0x2, R9 ;  /* 0x00000002ff097819 */ /* 0x000fc40000011609 */
[----:B------:R-:W-:Y:S02]  /*06d0*/  SHF.R.U32.HI R11, RZ, 0x2, R11 ;  /* 0x00000002ff0b7819 */ /* 0x000fe4000001160b */
[----:B------:R-:W-:Y:S02]  /*06e0*/  SHF.R.U32.HI R13, RZ, 0x2, R13 ;  /* 0x00000002ff0d7819 */ /* 0x000fe4000001160d */
[----:B------:R-:W-:Y:S02]  /*06f0*/  SHF.R.U32.HI R15, RZ, 0x2, R15 ;  /* 0x00000002ff0f7819 */ /* 0x000fe4000001160f */
[----:B------:R-:W-:Y:S02]  /*0700*/  LOP3.LUT R0, R40, 0x18, RZ, 0xc, !PT ;  /* 0x0000001828007812 */ /* 0x000fe400078e0cff */
[----:B------:R-:W-:Y:S02]  /*0710*/  SHF.R.U32.HI R59, RZ, 0x4, R4 ;  /* 0x00000004ff3b7819 */ /* 0x000fe40000011604 */
[----:B------:R-:W-:-:S02]  /*0720*/  SHF.R.U32.HI R3, RZ, 0x2, R3 ;  /* 0x00000002ff037819 */ /* 0x000fc40000011603 */
[----:B------:R-:W-:Y:S01]  /*0730*/  SHF.R.U32.HI R57, RZ, 0x2, R8 ;  /* 0x00000002ff397819 */ /* 0x000fe20000011608 */
[----:B0-----:R-:W-:Y:S01]  /*0740*/  IMAD.WIDE.U32 R6, R23, 0x4, R6 ;  /* 0x0000000417067825 */ /* 0x001fe200078e0006 */
[----:B------:R-:W-:Y:S02]  /*0750*/  SHF.R.U32.HI R55, RZ, 0x2, R10 ;  /* 0x00000002ff377819 */ /* 0x000fe4000001160a */
[----:B------:R-:W-:Y:S02]  /*0760*/  SHF.R.U32.HI R53, RZ, 0x2, R12 ;  /* 0x00000002ff357819 */ /* 0x000fe4000001160c */
[----:B------:R-:W-:Y:S02]  /*0770*/  SHF.R.U32.HI R51, RZ, 0x2, R14 ;  /* 0x00000002ff337819 */ /* 0x000fe4000001160e */
[----:B------:R-:W-:Y:S02]  /*0780*/  SHF.R.U32.HI R49, RZ, 0x2, R16 ;  /* 0x00000002ff317819 */ /* 0x000fe40000011610 */
[----:B------:R-:W-:-:S02]  /*0790*/  SHF.R.U32.HI R17, RZ, 0x2, R17 ;  /* 0x00000002ff117819 */ /* 0x000fc40000011611 */
[----:B------:R-:W-:Y:S02]  /*07a0*/  SHF.R.U32.HI R47, RZ, 0x2, R18 ;  /* 0x00000002ff2f7819 */ /* 0x000fe40000011612 */
[----:B------:R-:W-:Y:S02]  /*07b0*/  SHF.R.U32.HI R19, RZ, 0x2, R19 ;  /* 0x00000002ff137819 */ /* 0x000fe40000011613 */
[----:B------:R-:W-:Y:S02]  /*07c0*/  SHF.R.U32.HI R5, RZ, 0x2, R5 ;  /* 0x00000002ff057819 */ /* 0x000fe40000011605 */
[----:B------:R-:W-:Y:S02]  /*07d0*/  SHF.R.U32.HI R21, RZ, 0x2, R21 ;  /* 0x00000002ff157819 */ /* 0x000fe40000011615 */
[----:B------:R-:W-:Y:S02]  /*07e0*/  LEA R41, R61, R43, 0x5 ;  /* 0x0000002b3d297211 */ /* 0x000fe400078e28ff */
[----:B------:R-:W-:-:S02]  /*07f0*/  LOP3.LUT R40, R40, 0x18, RZ, 0xc0, !PT ;  /* 0x0000001828287812 */ /* 0x000fc400078ec0ff */
[C---:B------:R-:W-:Y:S02]  /*0800*/  LOP3.LUT R56, R2.reuse, 0x3, R9, 0x78, !PT ;  /* 0x0000000302387812 */ /* 0x040fe400078e7809 */
[----:B------:R-:W-:Y:S02]  /*0810*/  CS2R R8, SRZ ;  /* 0x0000000000087805 */ /* 0x000fe4000001ff00 */
[C---:B------:R-:W-:Y:S02]  /*0820*/  LOP3.LUT R54, R2.reuse, 0x3, R11, 0x78, !PT ;  /* 0x0000000302367812 */ /* 0x040fe400078e780b */
[----:B------:R-:W-:Y:S02]  /*0830*/  CS2R R10, SRZ ;  /* 0x00000000000a7805 */ /* 0x000fe4000001ff00 */
[----:B------:R-:W-:Y:S02]  /*0840*/  LOP3.LUT R52, R2, 0x3, R13, 0x78, !PT ;  /* 0x0000000302347812 */ /* 0x000fe400078e780d */
[----:B------:R-:W-:-:S02]  /*0850*/  CS2R R12, SRZ ;  /* 0x00000000000c7805 */ /* 0x000fc4000001ff00 */
[C---:B------:R-:W-:Y:S02]  /*0860*/  LOP3.LUT R50, R2.reuse, 0x3, R15, 0x78, !PT ;  /* 0x0000000302327812 */ /* 0x040fe400078e780f */
[----:B------:R-:W-:Y:S02]  /*0870*/  CS2R R14, SRZ ;  /* 0x00000000000e7805 */ /* 0x000fe4000001ff00 */
[C---:B------:R-:W-:Y:S02]  /*0880*/  LOP3.LUT R59, R2.reuse, 0x3, R59, 0x78, !PT ;  /* 0x00000003023b7812 */ /* 0x040fe400078e783b */
[C---:B------:R-:W-:Y:S02]  /*0890*/  LOP3.LUT R58, R2.reuse, 0x3, R3, 0x78, !PT ;  /* 0x00000003023a7812 */ /* 0x040fe400078e7803 */
[C---:B------:R-:W-:Y:S02]  /*08a0*/  LOP3.LUT R57, R2.reuse, 0x3, R57, 0x78, !PT ;  /* 0x0000000302397812 */ /* 0x040fe400078e7839 */
[----:B------:R-:W-:-:S02]  /*08b0*/  LOP3.LUT R55, R2, 0x3, R55, 0x78, !PT ;  /* 0x0000000302377812 */ /* 0x000fc400078e7837 */
[C---:B------:R-:W-:Y:S02]  /*08c0*/  LOP3.LUT R53, R2.reuse, 0x3, R53, 0x78, !PT ;  /* 0x0000000302357812 */ /* 0x040fe400078e7835 */
[C---:B------:R-:W-:Y:S02]  /*08d0*/  LOP3.LUT R51, R2.reuse, 0x3, R51, 0x78, !PT ;  /* 0x0000000302337812 */ /* 0x040fe400078e7833 */
[C---:B------:R-:W-:Y:S02]  /*08e0*/  LOP3.LUT R49, R2.reuse, 0x3, R49, 0x78, !PT ;  /* 0x0000000302317812 */ /* 0x040fe400078e7831 */
[C---:B------:R-:W-:Y:S02]  /*08f0*/  LOP3.LUT R48, R2.reuse, 0x3, R17, 0x78, !PT ;  /* 0x0000000302307812 */ /* 0x040fe400078e7811 */
[C---:B------:R-:W-:Y:S02]  /*0900*/  LOP3.LUT R47, R2.reuse, 0x3, R47, 0x78, !PT ;  /* 0x00000003022f7812 */ /* 0x040fe400078e782f */
[----:B------:R-:W-:-:S02]  /*0910*/  LOP3.LUT R46, R2, 0x3, R19, 0x78, !PT ;  /* 0x00000003022e7812 */ /* 0x000fc400078e7813 */
[C---:B------:R-:W-:Y:S02]  /*0920*/  LOP3.LUT R45, R2.reuse, 0x3, R5, 0x78, !PT ;  /* 0x00000003022d7812 */ /* 0x040fe400078e7805 */
[----:B------:R-:W-:Y:S02]  /*0930*/  LOP3.LUT R44, R2, 0x3, R21, 0x78, !PT ;  /* 0x00000003022c7812 */ /* 0x000fe400078e7815 */
[C---:B------:R-:W-:Y:S02]  /*0940*/  IADD3 R37, R41.reuse, R0, RZ ;  /* 0x0000000029257210 */ /* 0x040fe40007ffe0ff */
[----:B------:R-:W-:-:S07]  /*0950*/  IADD3 R36, R41, R40, RZ ;  /* 0x0000002829247210 */ /* 0x000fce0007ffe0ff */
.L_x_1233:
[C---:B------:R-:W-:Y:S01]  /*0960*/  LOP3.LUT R85, R98.reuse, 0x1f, RZ, 0xc0, !PT ;  /* 0x0000001f62557812 */ /* 0x040fe200078ec0ff */
[----:B----4-:R-:W0:Y:S01]  /*0970*/  LDC.64 R16, c[0x0][0x238] ;  /* 0x00008e00ff107b82 */ /* 0x010e220000000a00 */
[----:B------:R-:W-:Y:S01]  /*0980*/  SHF.R.U64 R5, R98, 0x5, R100 ;  /* 0x0000000562057819 */ /* 0x000fe20000001264 */
[----:B------:R-:W-:Y:S01]  /*0990*/  ULDC.64 UR4, c[0x0][0x248] ;  /* 0x0000920000047ab9 */ /* 0x000fe20000000a00 */
[----:B------:R-:W-:Y:S01]  /*09a0*/  LOP3.LUT R18, R100, 0x1fffffff, RZ, 0xc0, !PT ;  /* 0x1fffffff64127812 */ /* 0x000fe200078ec0ff */
[----:B------:R-:W-:Y:S01]  /*09b0*/  IMAD R76, R85, 0x14, R38 ;  /* 0x00000014554c7824 */ /* 0x000fe200078e0226 */
[----:B------:R-:W-:Y:S01]  /*09c0*/  SHF.R.U32.HI R0, RZ, 0x5, R100 ;  /* 0x00000005ff007819 */ /* 0x000fe20000011664 */
[----:B------:R-:W-:Y:S01]  /*09d0*/  IMAD R21, R60, 0xa00, RZ ;  /* 0x00000a003c157824 */ /* 0x000fe200078e02ff */
[----:B------:R-:W-:Y:S02]  /*09e0*/  ULDC.64 UR12, c[0x0][0x228] ;  /* 0x00008a00000c7ab9 */ /* 0x000fe40000000a00 */
[----:B------:R-:W-:Y:S01]  /*09f0*/  SHF.L.U32 R76, R76, 0x2, RZ ;  /* 0x000000024c4c7819 */ /* 0x000fe200000006ff */
[----:B------:R-:W-:-:S03]  /*0a00*/  IMAD R19, R0, 0x28000, RZ ;  /* 0x0002800000137824 */ /* 0x000fc600078e02ff */
[----:B------:R-:W-:Y:S01]  /*0a10*/  SHF.R.S32.HI R77, RZ, 0x1f, R76 ;  /* 0x0000001fff4d7819 */ /* 0x000fe2000001144c */
[----:B------:R-:W-:-:S04]  /*0a20*/  IMAD.WIDE.U32 R2, R76, -0x33333333, RZ ;  /* 0xcccccccd4c027825 */ /* 0x000fc800078e00ff */
[----:B------:R-:W-:Y:S01]  /*0a30*/  IMAD.WIDE.U32 R4, R5, 0x28000, R76 ;  /* 0x0002800005047825 */ /* 0x000fe200078e004c */
[----:B------:R-:W-:Y:S02]  /*0a40*/  SHF.R.U32.HI R84, RZ, 0x6, R3 ;  /* 0x00000006ff547819 */ /* 0x000fe40000011603 */
[----:B------:R-:W-:Y:S02]  /*0a50*/  LOP3.LUT R3, R98, 0xffffffe0, RZ, 0xc0, !PT ;  /* 0xffffffe062037812 */ /* 0x000fe400078ec0ff */
[----:B------:R-:W-:Y:S02]  /*0a60*/  IADD3 R0, P1, R21, R4, RZ ;  /* 0x0000000415007210 */ /* 0x000fe40007f3e0ff */
[----:B------:R-:W-:Y:S02]  /*0a70*/  IADD3 R3, P0, R3, R84, RZ ;  /* 0x0000005403037210 */ /* 0x000fe40007f1e0ff */
[----:B------:R-:W-:Y:S01]  /*0a80*/  SHF.L.U32 R4, R0, 0x1, RZ ;  /* 0x0000000100047819 */ /* 0x000fe200000006ff */
[----:B------:R-:W-:Y:S01]  /*0a90*/  IMAD.X R5, R5, 0x1, R19, P1 ;  /* 0x0000000105057824 */ /* 0x000fe200008e0613 */
[----:B------:R-:W-:-:S02]  /*0aa0*/  IADD3.X R18, RZ, R18, RZ, P0, !PT ;  /* 0x00000012ff127210 */ /* 0x000fc400007fe4ff */
[----:B------:R-:W-:-:S04]  /*0ab0*/  LEA R2, P0, R3, UR4, 0x3 ;  /* 0x0000000403027c11 */ /* 0x000fc8000f8018ff */
[----:B------:R-:W-:Y:S01]  /*0ac0*/  LEA.HI.X R3, R3, UR5, R18, 0x3, P0 ;  /* 0x0000000503037c11 */ /* 0x000fe200080f1c12 */
[----:B------:R-:W-:-:S05]  /*0ad0*/  ULDC.64 UR4, c[0x0][0x230] ;  /* 0x00008c0000047ab9 */ /* 0x000fca0000000a00 */
[----:B------:R-:W2:Y:S01]  /*0ae0*/  LDG.E.64.CONSTANT R2, desc[UR8][R2.64] ;  /* 0x0000000802027981 */ /* 0x000ea2000c1e9b00 */
[----:B------:R-:W-:Y:S01]  /*0af0*/  SHF.L.U64.HI R0, R0, 0x1, R5 ;  /* 0x0000000100007819 */ /* 0x000fe20000010205 */
[----:B0-----:R-:W-:Y:S01]  /*0b00*/  IMAD.WIDE R76, R76, 0x2, R16 ;  /* 0x000000024c4c7825 */ /* 0x001fe200078e0210 */
[C---:B------:R-:W-:Y:S01]  /*0b10*/  IADD3 R28, P0, R4.reuse, UR4, RZ ;  /* 0x00000004041c7c10 */ /* 0x040fe2000ff1e0ff */
[----:B------:R-:W-:Y:S01]  /*0b20*/  ULDC UR4, c[0x0][0x250] ;  /* 0x0000940000047ab9 */ /* 0x000fe20000000800 */
[----:B------:R-:W-:Y:S02]  /*0b30*/  IADD3 R30, P1, R4, UR12, RZ ;  /* 0x0000000c041e7c10 */ /* 0x000fe4000ff3e0ff */
        /* <DEDUP_REMOVED lines=9> */
[----:B------:R0:W5:Y:S04]  /*0bd0*/  LDG.E.64.CONSTANT R20, desc[UR8][R28.64+0x3c000] ;  /* 0x03c000081c147981 */ /* 0x000168000c1e9b00 */
[----:B------:R1:W5:Y:S01]  /*0be0*/  LDG.E.64.CONSTANT R22, desc[UR8][R30.64+0x3c000] ;  /* 0x03c000081e167981 */ /* 0x000362000c1e9b00 */
[----:B------:R-:W-:Y:S01]  /*0bf0*/  LOP3.LUT P0, RZ, R61, 0x1f, RZ, 0xc0, !PT ;  /* 0x0000001f3dff7812 */ /* 0x000fe2000780c0ff */
[----:B--2---:R-:W-:-:S06]  /*0c00*/  FADD.FTZ R80, R3, UR4 ;  /* 0x0000000403507e21 */ /* 0x004fcc0008010000 */
[----:B------:R-:W2:Y:S01]  /*0c10*/  MUFU.RSQ R80, R80 ;  /* 0x0000005000507308 */ /* 0x000ea20000001400 */
[----:B---3--:R-:W-:Y:S02]  /*0c20*/  HADD2.F32 R78, -RZ, R76.H0_H0 ;  /* 0x2000004cff4e7230 */ /* 0x008fe40000004100 */
[--C-:B----4-:R-:W-:Y:S02]  /*0c30*/  HADD2.F32 R3, -RZ, R26.reuse.H0_H0 ;  /* 0x2000001aff037230 */ /* 0x110fe40000004100 */
[----:B------:R-:W-:Y:S02]  /*0c40*/  HADD2.F32 R33, -RZ, R26.H1_H1 ;  /* 0x3000001aff217230 */ /* 0x000fe40000004100 */
[----:B-----5:R-:W-:Y:S02]  /*0c50*/  HADD2.F32 R5, -RZ, R74.H0_H0 ;  /* 0x2000004aff057230 */ /* 0x020fe40000004100 */
[----:B------:R-:W-:Y:S01]  /*0c60*/  FADD.FTZ R3, -R2, R3 ;  /* 0x0000000302037221 */ /* 0x000fe20000010100 */
[----:B0-----:R-:W-:-:S02]  /*0c70*/  HADD2.F32 R29, -RZ, R27.H0_H0 ;  /* 0x2000001bff1d7230 */ /* 0x001fc40000004100 */
[----:B------:R-:W-:Y:S01]  /*0c80*/  FADD.FTZ R33, -R2, R33 ;  /* 0x0000002102217221 */ /* 0x000fe20000010100 */
[----:B------:R-:W-:Y:S02]  /*0c90*/  HADD2.F32 R76, -RZ, R76.H1_H1 ;  /* 0x3000004cff4c7230 */ /* 0x000fe40000004100 */
[----:B------:R-:W-:Y:S01]  /*0ca0*/  FMUL.FTZ R26, R5, R78 ;  /* 0x0000004e051a7220 */ /* 0x000fe20000410000 */
[----:B------:R-:W-:Y:S02]  /*0cb0*/  HADD2.F32 R83, -RZ, R74.H1_H1 ;  /* 0x3000004aff537230 */ /* 0x000fe40000004100 */
[----:B--2---:R-:W-:Y:S01]  /*0cc0*/  FMUL.FTZ R3, R80, R3 ;  /* 0x0000000350037220 */ /* 0x004fe20000410000 */
[----:B------:R-:W-:Y:S01]  /*0cd0*/  FADD.FTZ R29, -R2, R29 ;  /* 0x0000001d021d7221 */ /* 0x000fe20000010100 */
[----:B------:R-:W-:Y:S02]  /*0ce0*/  HADD2.F32 R74, -RZ, R77.H0_H0 ;  /* 0x2000004dff4a7230 */ /* 0x000fe40000004100 */
[----:B------:R-:W-:Y:S01]  /*0cf0*/  FMUL.FTZ R81, R80, R33 ;  /* 0x0000002150517220 */ /* 0x000fe20000410000 */
[----:B------:R-:W-:-:S02]  /*0d00*/  HADD2.F32 R79, -RZ, R75.H0_H0 ;  /* 0x2000004bff4f7230 */ /* 0x000fc40000004100 */
[----:B------:R-:W-:Y:S01]  /*0d10*/  FMUL.FTZ R28, R83, R76 ;  /* 0x0000004c531c7220 */ /* 0x000fe20000410000 */
[----:B-1----:R-:W-:Y:S02]  /*0d20*/  HADD2.F32 R31, -RZ, R27.H1_H1 ;  /* 0x3000001bff1f7230 */ /* 0x002fe40000004100 */
[----:B------:R-:W-:Y:S01]  /*0d30*/  FFMA.FTZ R26, R3, R26, RZ ;  /* 0x0000001a031a7223 */ /* 0x000fe200000100ff */
[----:B------:R-:W-:Y:S02]  /*0d40*/  HADD2.F32 R72, -RZ, R77.H1_H1 ;  /* 0x3000004dff487230 */ /* 0x000fe40000004100 */
[----:B------:R-:W-:Y:S01]  /*0d50*/  FMUL.FTZ R77, R80, R29 ;  /* 0x0000001d504d7220 */ /* 0x000fe20000410000 */
[----:B------:R-:W-:Y:S02]  /*0d60*/  HADD2.F32 R29, -RZ, R24.H0_H0 ;  /* 0x20000018ff1d7230 */ /* 0x000fe40000004100 */
[----:B------:R-:W-:Y:S01]  /*0d70*/  FFMA.FTZ R26, R81, R28, R26 ;  /* 0x0000001c511a7223 */ /* 0x000fe2000001001a */
[----:B------:R-:W-:Y:S01]  /*0d80*/  FMUL.FTZ R27, R79, R74 ;  /* 0x0000004a4f1b7220 */ /* 0x000fe20000410000 */
[----:B------:R-:W-:-:S02]  /*0d90*/  HADD2.F32 R75, -RZ, R75.H1_H1 ;  /* 0x3000004bff4b7230 */ /* 0x000fc40000004100 */
[C---:B------:R-:W-:Y:S01]  /*0da0*/  FADD.FTZ R31, -R2.reuse, R31 ;  /* 0x0000001f021f7221 */ /* 0x040fe20000010100 */
[----:B------:R-:W-:Y:S02]  /*0db0*/  HADD2.F32 R71, -RZ, R64.H0_H0 ;  /* 0x20000040ff477230 */ /* 0x000fe40000004100 */
[----:B------:R-:W-:Y:S01]  /*0dc0*/  FFMA.FTZ R26, R77, R27, R26 ;  /* 0x0000001b4d1a7223 */ /* 0x000fe2000001001a */
[----:B------:R-:W-:Y:S01]  /*0dd0*/  FADD.FTZ R29, -R2, R29 ;  /* 0x0000001d021d7221 */ /* 0x000fe20000010100 */
[C---:B------:R-:W-:Y:S01]  /*0de0*/  FMUL.FTZ R73, R80.reuse, R31 ;  /* 0x0000001f50497220 */ /* 0x040fe20000410000 */
[----:B------:R-:W-:Y:S01]  /*0df0*/  FMUL.FTZ R27, R75, R72 ;  /* 0x000000484b1b7220 */ /* 0x000fe20000410000 */
[----:B------:R-:W-:Y:S02]  /*0e00*/  HADD2.F32 R31, -RZ, R24.H1_H1 ;  /* 0x30000018ff1f7230 */ /* 0x000fe40000004100 */
[----:B------:R-:W-:Y:S01]  /*0e10*/  FMUL.FTZ R70, R80, R29 ;  /* 0x0000001d50467220 */ /* 0x000fe20000410000 */
[----:B------:R-:W-:Y:S01]  /*0e20*/  FMUL.FTZ R24, R78, R71 ;  /* 0x000000474e187220 */ /* 0x000fe20000410000 */
[----:B------:R-:W-:Y:S01]  /*0e30*/  FFMA.FTZ R27, R73, R27, R26 ;  /* 0x0000001b491b7223 */ /* 0x000fe2000001001a */
[----:B------:R-:W-:-:S02]  /*0e40*/  HADD2.F32 R69, -RZ, R64.H1_H1 ;  /* 0x30000040ff457230 */ /* 0x000fc40000004100 */
[----:B------:R-:W-:Y:S01]  /*0e50*/  FADD.FTZ R31, -R2, R31 ;  /* 0x0000001f021f7221 */ /* 0x000fe20000010100 */
[----:B------:R-:W-:Y:S02]  /*0e60*/  HADD2.F32 R29, -RZ, R25.H0_H0 ;  /* 0x20000019ff1d7230 */ /* 0x000fe40000004100 */
[----:B------:R-:W-:Y:S01]  /*0e70*/  FFMA.FTZ R27, R70, R24, R27 ;  /* 0x00000018461b7223 */ /* 0x000fe2000001001b */
[----:B------:R-:W-:Y:S02]  /*0e80*/  HADD2.F32 R67, -RZ, R65.H0_H0 ;  /* 0x20000041ff437230 */ /* 0x000fe40000004100 */
[----:B------:R-:W-:Y:S01]  /*0e90*/  FMUL.FTZ R24, R76, R69 ;  /* 0x000000454c187220 */ /* 0x000fe20000410000 */
[----:B------:R-:W-:Y:S01]  /*0ea0*/  FMUL.FTZ R68, R80, R31 ;  /* 0x0000001f50447220 */ /* 0x000fe20000410000 */
[----:B------:R-:W-:Y:S01]  /*0eb0*/  FADD.FTZ R29, -R2, R29 ;  /* 0x0000001d021d7221 */ /* 0x000fe20000010100 */
[----:B------:R-:W-:Y:S02]  /*0ec0*/  HADD2.F32 R25, -RZ, R25.H1_H1 ;  /* 0x30000019ff197230 */ /* 0x000fe40000004100 */
[----:B------:R-:W-:Y:S01]  /*0ed0*/  FFMA.FTZ R27, R68, R24, R27 ;  /* 0x00000018441b7223 */ /* 0x000fe2000001001b */
[----:B------:R-:W-:Y:S01]  /*0ee0*/  FMUL.FTZ R66, R80, R29 ;  /* 0x0000001d50427220 */ /* 0x000fe20000410000 */
[----:B------:R-:W-:Y:S01]  /*0ef0*/  FMUL.FTZ R24, R74, R67 ;  /* 0x000000434a187220 */ /* 0x000fe20000410000 */
        /* <DEDUP_REMOVED lines=9> */
[----:B------:R-:W-:Y:S01]  /*0f90*/  FMUL.FTZ R16, R78, R63 ;  /* 0x0000003f4e107220 */ /* 0x000fe20000410000 */
[----:B------:R-:W-:Y:S01]  /*0fa0*/  FFMA.FTZ R27, R64, R24, R27 ;  /* 0x00000018401b7223 */ /* 0x000fe2000001001b */
[----:B------:R-:W-:-:S04]  /*0fb0*/  FMUL.FTZ R82, R80, R29 ;  /* 0x0000001d50527220 */ /* 0x000fc80000410000 */
[----:B------:R-:W-:Y:S01]  /*0fc0*/  FFMA.FTZ R27, R82, R16, R27 ;  /* 0x00000010521b7223 */ /* 0x000fe2000001001b */
[----:B------:R-:W-:Y:S01]  /*0fd0*/  FFMA.FTZ R16, R5, R78, RZ ;  /* 0x0000004e05107223 */ /* 0x000fe200000100ff */
[----:B------:R-:W-:-:S03]  /*0fe0*/  FADD.FTZ R25, -R2, R25 ;  /* 0x0000001902197221 */ /* 0x000fc60000010100 */
[----:B------:R-:W-:Y:S01]  /*0ff0*/  FFMA.FTZ R16, R83, R76, R16 ;  /* 0x0000004c53107223 */ /* 0x000fe20000010010 */
[----:B------:R-:W-:-:S03]  /*1000*/  FMUL.FTZ R86, R80, R25 ;  /* 0x0000001950567220 */ /* 0x000fc60000410000 */
[----:B------:R-:W-:Y:S01]  /*1010*/  FFMA.FTZ R16, R79, R74, R16 ;  /* 0x0000004a4f107223 */ /* 0x000fe20000010010 */
[--C-:B------:R-:W-:Y:S02]  /*1020*/  HADD2.F32 R25, -RZ, R17.reuse.H0_H0 ;  /* 0x20000011ff197230 */ /* 0x100fe40000004100 */
[----:B------:R-:W-:Y:S02]  /*1030*/  HADD2.F32 R29, -RZ, R17.H1_H1 ;  /* 0x30000011ff1d7230 */ /* 0x000fe40000004100 */
[----:B------:R-:W-:-:S04]  /*1040*/  FFMA.FTZ R17, R75, R72, R16 ;  /* 0x000000484b117223 */ /* 0x000fc80000010010 */
[----:B------:R-:W-:Y:S01]  /*1050*/  FFMA.FTZ R17, R78, R71, R17 ;  /* 0x000000474e117223 */ /* 0x000fe20000010011 */
[----:B------:R-:W-:-:S03]  /*1060*/  HADD2.F32 R89, -RZ, R18.H1_H1 ;  /* 0x30000012ff597230 */ /* 0x000fc60000004100 */
[----:B------:R-:W-:Y:S01]  /*1070*/  FFMA.FTZ R17, R76, R69, R17 ;  /* 0x000000454c117223 */ /* 0x000fe20000010011 */
[----:B------:R-:W-:-:S03]  /*1080*/  HADD2.F32 R87, -RZ, R19.H0_H0 ;  /* 0x20000013ff577230 */ /* 0x000fc60000004100 */
[----:B------:R-:W-:Y:S01]  /*1090*/  FFMA.FTZ R17, R74, R67, R17 ;  /* 0x000000434a117223 */ /* 0x000fe20000010011 */
[----:B------:R-:W-:Y:S01]  /*10a0*/  FMUL.FTZ R18, R76, R89 ;  /* 0x000000594c127220 */ /* 0x000fe20000410000 */
[----:B------:R-:W-:Y:S02]  /*10b0*/  FADD.FTZ R25, -R2, R25 ;  /* 0x0000001902197221 */ /* 0x000fe40000010100 */
[----:B------:R-:W-:Y:S01]  /*10c0*/  FFMA.FTZ R17, R72, R65, R17 ;  /* 0x0000004148117223 */ /* 0x000fe20000010011 */
[----:B------:R-:W-:Y:S01]  /*10d0*/  FFMA.FTZ R27, R86, R18, R27 ;  /* 0x00000012561b7223 */ /* 0x000fe2000001001b */
[----:B------:R-:W-:Y:S02]  /*10e0*/  HADD2.F32 R93, -RZ, R19.H1_H1 ;  /* 0x30000013ff5d7230 */ /* 0x000fe40000004100 */
[----:B------:R-:W-:Y:S01]  /*10f0*/  FMUL.FTZ R18, R74, R87 ;  /* 0x000000574a127220 */ /* 0x000fe20000410000 */
[----:B------:R-:W-:Y:S01]  /*1100*/  FMUL.FTZ R90, R80, R25 ;  /* 0x00000019505a7220 */ /* 0x000fe20000410000 */
[----:B------:R-:W-:Y:S01]  /*1110*/  FADD.FTZ R29, -R2, R29 ;  /* 0x0000001d021d7221 */ /* 0x000fe20000010100 */
[----:B------:R-:W-:-:S02]  /*1120*/  HADD2.F32 R19, -RZ, R20.H0_H0 ;  /* 0x20000014ff137230 */ /* 0x000fc40000004100 */
[----:B------:R-:W-:Y:S01]  /*1130*/  FFMA.FTZ R17, R78, R63, R17 ;  /* 0x0000003f4e117223 */ /* 0x000fe20000010011 */
[----:B------:R-:W-:Y:S01]  /*1140*/  FFMA.FTZ R27, R90, R18, R27 ;  /* 0x000000125a1b7223 */ /* 0x000fe2000001001b */
[----:B------:R-:W-:Y:S01]  /*1150*/  FMUL.FTZ R16, R72, R93 ;  /* 0x0000005d48107220 */ /* 0x000fe20000410000 */
[----:B------:R-:W-:Y:S01]  /*1160*/  FMUL.FTZ R88, R80, R29 ;  /* 0x0000001d50587220 */ /* 0x000fe20000410000 */
[----:B------:R-:W-:Y:S02]  /*1170*/  HADD2.F32 R91, -RZ, R22.H0_H0 ;  /* 0x20000016ff5b7230 */ /* 0x000fe40000004100 */
[----:B------:R-:W-:Y:S01]  /*1180*/  FFMA.FTZ R17, R76, R89, R17 ;  /* 0x000000594c117223 */ /* 0x000fe20000010011 */
[----:B------:R-:W-:Y:S02]  /*1190*/  HADD2.F32 R25, -RZ, R20.H1_H1 ;  /* 0x30000014ff197230 */ /* 0x000fe40000004100 */
[----:B------:R-:W-:Y:S01]  /*11a0*/  FADD.FTZ R19, -R2, R19 ;  /* 0x0000001302137221 */ /* 0x000fe20000010100 */
[----:B------:R-:W-:Y:S01]  /*11b0*/  FFMA.FTZ R27, R88, R16, R27 ;  /* 0x00000010581b7223 */ /* 0x000fe2000001001b */
[----:B------:R-:W-:Y:S01]  /*11c0*/  FFMA.FTZ R17, R74, R87, R17 ;  /* 0x000000574a117223 */ /* 0x000fe20000010011 */
[----:B------:R-:W-:-:S02]  /*11d0*/  HADD2.F32 R97, -RZ, R22.H1_H1 ;  /* 0x30000016ff617230 */ /* 0x000fc40000004100 */
[----:B------:R-:W-:Y:S01]  /*11e0*/  FMUL.FTZ R16, R78, R91 ;  /* 0x0000005b4e107220 */ /* 0x000fe20000410000 */
[----:B------:R-:W-:Y:S01]  /*11f0*/  FMUL.FTZ R94, R80, R19 ;  /* 0x00000013505e7220 */ /* 0x000fe20000410000 */
[----:B------:R-:W-:Y:S01]  /*1200*/  FADD.FTZ R25, -R2, R25 ;  /* 0x0000001902197221 */ /* 0x000fe20000010100 */
[----:B------:R-:W-:Y:S02]  /*1210*/  HADD2.F32 R19, -RZ, R21.H0_H0 ;  /* 0x20000015ff137230 */ /* 0x000fe40000004100 */
[----:B------:R-:W-:Y:S01]  /*1220*/  FFMA.FTZ R17, R72, R93, R17 ;  /* 0x0000005d48117223 */ /* 0x000fe20000010011 */
[----:B------:R-:W-:Y:S01]  /*1230*/  FFMA.FTZ R27, R94, R16, R27 ;  /* 0x000000105e1b7223 */ /* 0x000fe2000001001b */
[----:B------:R-:W-:Y:S01]  /*1240*/  FMUL.FTZ R16, R76, R97 ;  /* 0x000000614c107220 */ /* 0x000fe20000410000 */
[----:B------:R-:W-:Y:S01]  /*1250*/  FMUL.FTZ R92, R80, R25 ;  /* 0x00000019505c7220 */ /* 0x000fe20000410000 */
[----:B------:R-:W-:Y:S02]  /*1260*/  HADD2.F32 R95, -RZ, R23.H0_H0 ;  /* 0x20000017ff5f7230 */ /* 0x000fe40000004100 */
[----:B------:R-:W-:Y:S01]  /*1270*/  FADD.FTZ R19, -R2, R19 ;  /* 0x0000001302137221 */ /* 0x000fe20000010100 */
[----:B------:R-:W-:-:S02]  /*1280*/  HADD2.F32 R21, -RZ, R21.H1_H1 ;  /* 0x30000015ff157230 */ /* 0x000fc40000004100 */
[----:B------:R-:W-:Y:S01]  /*1290*/  FFMA.FTZ R17, R78, R91, R17 ;  /* 0x0000005b4e117223 */ /* 0x000fe20000010011 */
[----:B------:R-:W-:Y:S01]  /*12a0*/  FFMA.FTZ R27, R92, R16, R27 ;  /* 0x000000105c1b7223 */ /* 0x000fe2000001001b */
[----:B------:R-:W-:Y:S02]  /*12b0*/  HADD2.F32 R99, -RZ, R23.H1_H1 ;  /* 0x30000017ff637230 */ /* 0x000fe40000004100 */
[----:B------:R-:W-:Y:S01]  /*12c0*/  FMUL.FTZ R16, R74, R95 ;  /* 0x0000005f4a107220 */ /* 0x000fe20000410000 */
[----:B------:R-:W-:Y:S01]  /*12d0*/  FMUL.FTZ R96, R80, R19 ;  /* 0x0000001350607220 */ /* 0x000fe20000410000 */
[----:B------:R-:W-:Y:S01]  /*12e0*/  FFMA.FTZ R17, R76, R97, R17 ;  /* 0x000000614c117223 */ /* 0x000fe20000010011 */
[----:B------:R-:W-:Y:S02]  /*12f0*/  FADD.FTZ R21, -R2, R21 ;  /* 0x0000001502157221 */ /* 0x000fe40000010100 */
[----:B------:R-:W-:Y:S01]  /*1300*/  FFMA.FTZ R27, R96, R16, R27 ;  /* 0x00000010601b7223 */ /* 0x000fe2000001001b */
[----:B------:R-:W-:Y:S01]  /*1310*/  FMUL.FTZ R16, R72, R99 ;  /* 0x0000006348107220 */ /* 0x000fe20000410000 */
[----:B------:R-:W-:Y:S01]  /*1320*/  FFMA.FTZ R17, R74, R95, R17 ;  /* 0x0000005f4a117223 */ /* 0x000fe20000010011 */
[----:B------:R-:W-:-:S03]  /*1330*/  FMUL.FTZ R2, R80, R21 ;  /* 0x0000001550027220 */ /* 0x000fc60000410000 */
[----:B------:R-:W-:Y:S01]  /*1340*/  FFMA.FTZ R17, R72, R99, R17 ;  /* 0x0000006348117223 */ /* 0x000fe20000010011 */
        /* <DEDUP_REMOVED lines=22> */
[----:B------:R-:W-:Y:S02]  /*14b0*/  @!P0 IADD3 R20, R20, 0x2800, RZ ;  /* 0x0000280014148810 */ /* 0x000fe40007ffe0ff */
[----:B------:R-:W-:-:S02]  /*14c0*/  @!P0 LOP3.LUT R18, R18, 0x3ffffff8, RZ, 0xc0, !PT ;  /* 0x3ffffff812128812 */ /* 0x000fc400078ec0ff */
[----:B--2---:R-:W-:-:S04]  /*14d0*/  @!P0 LEA R21, R25, R20, 0x18 ;  /* 0x0000001419158211 */ /* 0x004fc800078ec0ff */
[----:B------:R-:W-:Y:S01]  /*14e0*/  @!P0 IADD3 R21, R18, R21, RZ ;  /* 0x0000001512158210 */ /* 0x000fe20007ffe0ff */
[----:B0-----:R-:W-:Y:S01]  /*14f0*/  FADD.FTZ R16, R19, R16 ;  /* 0x0000001013107221 */ /* 0x001fe20000010000 */
[----:B-1----:R-:W-:-:S05]  /*1500*/  FADD.FTZ R17, R24, R17 ;  /* 0x0000001118117221 */ /* 0x002fca0000010000 */
[----:B------:R0:W-:Y:S01]  /*1510*/  @!P0 STS.64 [R21], R16 ;  /* 0x0000001015008388 */ /* 0x0001e20000000a00 */
[----:B------:R-:W-:Y:S01]  /*1520*/  BAR.SYNC.DEFER_BLOCKING 0x0 ;  /* 0x0000000000007b1d */ /* 0x000fe20000010000 */
[----:B------:R-:W-:Y:S01]  /*1530*/  IADD3 R98, P0, R98, 0x60, RZ ;  /* 0x0000006062627810 */ /* 0x000fe20007f1e0ff */
[----:B------:R-:W-:Y:S01]  /*1540*/  FADD.FTZ R18, R5, R9 ;  /* 0x0000000905127221 */ /* 0x000fe20000010000 */
[----:B------:R-:W-:Y:S02]  /*1550*/  FFMA.FTZ R9, R3, R5, R8 ;  /* 0x0000000503097223 */ /* 0x000fe40000010008 */
[----:B------:R-:W-:Y:S02]  /*1560*/  IADD3.X R100, RZ, R100, RZ, P0, !PT ;  /* 0x00000064ff647210 */ /* 0x000fe400007fe4ff */
[----:B------:R-:W-:Y:S01]  /*1570*/  ISETP.GE.U32.AND P0, PT, R98, UR10, PT ;  /* 0x0000000a62007c0c */ /* 0x000fe2000bf06070 */
[----:B------:R-:W-:Y:S01]  /*1580*/  FADD.FTZ R8, R83, R11 ;  /* 0x0000000b53087221 */ /* 0x000fe20000010000 */
[----:B------:R-:W-:Y:S01]  /*1590*/  FFMA.FTZ R11, R81, R83, R10 ;  /* 0x00000053510b7223 */ /* 0x000fe2000001000a */
[----:B------:R-:W-:Y:S01]  /*15a0*/  FADD.FTZ R10, R79, R13 ;  /* 0x0000000d4f0a7221 */ /* 0x000fe20000010000 */
[----:B------:R-:W-:Y:S01]  /*15b0*/  ISETP.GE.AND.EX P0, PT, R100, UR6, PT, P0 ;  /* 0x0000000664007c0c */ /* 0x000fe2000bf06300 */
[----:B------:R-:W-:Y:S01]  /*15c0*/  FFMA.FTZ R13, R77, R79, R12 ;  /* 0x0000004f4d0d7223 */ /* 0x000fe2000001000c */
[----:B------:R-:W-:Y:S01]  /*15d0*/  FADD.FTZ R12, R75, R15 ;  /* 0x0000000f4b0c7221 */ /* 0x000fe20000010000 */
[----:B------:R-:W-:Y:S01]  /*15e0*/  FFMA.FTZ R15, R73, R75, R14 ;  /* 0x0000004b490f7223 */ /* 0x000fe2000001000e */
[----:B------:R-:W-:Y:S01]  /*15f0*/  FADD.FTZ R8, R8, R69 ;  /* 0x0000004508087221 */ /* 0x000fe20000010000 */
[----:B------:R-:W-:Y:S01]  /*1600*/  FADD.FTZ R10, R10, R67 ;  /* 0x000000430a0a7221 */ /* 0x000fe20000010000 */
[----:B------:R-:W-:Y:S01]  /*1610*/  FADD.FTZ R12, R12, R65 ;  /* 0x000000410c0c7221 */ /* 0x000fe20000010000 */
[----:B------:R-:W-:Y:S01]  /*1620*/  FADD.FTZ R18, R18, R71 ;  /* 0x0000004712127221 */ /* 0x000fe20000010000 */
[----:B0-----:R-:W-:Y:S01]  /*1630*/  FFMA.FTZ R17, R70, R71, R9 ;  /* 0x0000004746117223 */ /* 0x001fe20000010009 */
[----:B------:R-:W-:Y:S01]  /*1640*/  FFMA.FTZ R19, R68, R69, R11 ;  /* 0x0000004544137223 */ /* 0x000fe2000001000b */
[----:B------:R-:W-:Y:S01]  /*1650*/  FFMA.FTZ R21, R66, R67, R13 ;  /* 0x0000004342157223 */ /* 0x000fe2000001000d */
[----:B------:R-:W-:Y:S01]  /*1660*/  FFMA.FTZ R23, R64, R65, R15 ;  /* 0x0000004140177223 */ /* 0x000fe2000001000f */
[----:B------:R-:W-:Y:S01]  /*1670*/  FADD.FTZ R8, R8, R89 ;  /* 0x0000005908087221 */ /* 0x000fe20000010000 */
[----:B------:R-:W-:Y:S01]  /*1680*/  FADD.FTZ R10, R10, R87 ;  /* 0x000000570a0a7221 */ /* 0x000fe20000010000 */
[----:B------:R-:W-:Y:S01]  /*1690*/  FADD.FTZ R12, R12, R93 ;  /* 0x0000005d0c0c7221 */ /* 0x000fe20000010000 */
[----:B------:R-:W-:Y:S01]  /*16a0*/  FADD.FTZ R18, R18, R63 ;  /* 0x0000003f12127221 */ /* 0x000fe20000010000 */
[----:B------:R-:W-:Y:S01]  /*16b0*/  FFMA.FTZ R17, R82, R63, R17 ;  /* 0x0000003f52117223 */ /* 0x000fe20000010011 */
[----:B------:R-:W-:Y:S01]  /*16c0*/  FFMA.FTZ R19, R86, R89, R19 ;  /* 0x0000005956137223 */ /* 0x000fe20000010013 */
[----:B------:R-:W-:Y:S01]  /*16d0*/  FFMA.FTZ R21, R90, R87, R21 ;  /* 0x000000575a157223 */ /* 0x000fe20000010015 */
[----:B------:R-:W-:Y:S01]  /*16e0*/  FFMA.FTZ R23, R88, R93, R23 ;  /* 0x0000005d58177223 */ /* 0x000fe20000010017 */
[----:B------:R-:W-:Y:S01]  /*16f0*/  BSSY B1, `(.L_x_1225) ;  /* 0x000005c000017945 */ /* 0x000fe20003800000 */
[----:B------:R-:W-:Y:S01]  /*1700*/  FADD.FTZ R11, R8, R97 ;  /* 0x00000061080b7221 */ /* 0x000fe20000010000 */
[----:B------:R-:W-:Y:S01]  /*1710*/  FADD.FTZ R13, R10, R95 ;  /* 0x0000005f0a0d7221 */ /* 0x000fe20000010000 */
[----:B------:R-:W-:Y:S01]  /*1720*/  FADD.FTZ R15, R12, R99 ;  /* 0x000000630c0f7221 */ /* 0x000fe20000010000 */
[----:B------:R-:W-:Y:S01]  /*1730*/  ISETP.GT.U32.AND P2, PT, R61, 0x1f, PT ;  /* 0x0000001f3d00780c */ /* 0x000fe20003f44070 */
[----:B------:R-:W-:Y:S01]  /*1740*/  FADD.FTZ R9, R18, R91 ;  /* 0x0000005b12097221 */ /* 0x000fe20000010000 */
[----:B------:R-:W-:Y:S01]  /*1750*/  FFMA.FTZ R8, R94, R91, R17 ;  /* 0x0000005b5e087223 */ /* 0x000fe20000010011 */
[----:B------:R-:W-:Y:S01]  /*1760*/  FFMA.FTZ R10, R92, R97, R19 ;  /* 0x000000615c0a7223 */ /* 0x000fe20000010013 */
[----:B------:R-:W-:Y:S01]  /*1770*/  FFMA.FTZ R12, R96, R95, R21 ;  /* 0x0000005f600c7223 */ /* 0x000fe20000010015 */
[----:B------:R-:W-:Y:S01]  /*1780*/  FFMA.FTZ R14, R2, R99, R23 ;  /* 0x00000063020e7223 */ /* 0x000fe20000010017 */
[----:B------:R-:W-:Y:S07]  /*1790*/  @!P0 BRA `(.L_x_1226) ;  /* 0x0000000400448947 */ /* 0x000fee0003800000 */
[C---:B------:R-:W-:Y:S01]  /*17a0*/  LOP3.LUT R16, R40.reuse, 0x8, RZ, 0x3c, !PT ;  /* 0x0000000828107812 */ /* 0x040fe200078e3cff */
[----:B------:R0:W-:Y:S01]  /*17b0*/  STS.64 [R36], R8 ;  /* 0x0000000824007388 */ /* 0x0001e20000000a00 */
[----:B------:R-:W-:Y:S02]  /*17c0*/  ISETP.GT.U32.AND P1, PT, R61, 0x4f, PT ;  /* 0x0000004f3d00780c */ /* 0x000fe40003f24070 */
[----:B------:R-:W-:Y:S02]  /*17d0*/  LOP3.LUT R18, R40, 0x10, RZ, 0x3c, !PT ;  /* 0x0000001028127812 */ /* 0x000fe400078e3cff */
[C---:B------:R-:W-:Y:S02]  /*17e0*/  IADD3 R16, R41.reuse, R16, RZ ;  /* 0x0000001029107210 */ /* 0x040fe40007ffe0ff */
[----:B------:R-:W-:-:S03]  /*17f0*/  IADD3 R18, R41, R18, RZ ;  /* 0x0000001229127210 */ /* 0x000fc60007ffe0ff */
        /* <DEDUP_REMOVED lines=9> */
[----:B------:R-:W-:Y:S01]  /*1890*/  IMAD R106, R47, 0x8, R101 ;  /* 0x000000082f6a7824 */ /* 0x000fe200078e0265 */
[-C--:B------:R-:W-:Y:S02]  /*18a0*/  LEA R34, R56, R101.reuse, 0x3 ;  /* 0x0000006538227211 */ /* 0x080fe400078e18ff */
[----:B------:R-:W1:Y:S01]  /*18b0*/  LDS.64 R24, [R24] ;  /* 0x0000000018187984 */ /* 0x000e620000000a00 */
[-C--:B------:R-:W-:Y:S02]  /*18c0*/  LEA R30, R55, R101.reuse, 0x3 ;  /* 0x00000065371e7211 */ /* 0x080fe400078e18ff */
[-C--:B------:R-:W-:Y:S01]  /*18d0*/  LEA R26, R54, R101.reuse, 0x3 ;  /* 0x00000065361a7211 */ /* 0x080fe200078e18ff */
[----:B------:R-:W2:Y:S01]  /*18e0*/  LDS.64 R28, [R28+0x280] ;  /* 0x000280001c1c7984 */ /* 0x000ea20000000a00 */
[----:B0-----:R-:W-:-:S02]  /*18f0*/  LEA R18, R53, R101, 0x3 ;  /* 0x0000006535127211 */ /* 0x001fc400078e18ff */
[-C--:B------:R-:W-:Y:S01]  /*1900*/  LEA R20, R52, R101.reuse, 0x3 ;  /* 0x0000006534147211 */ /* 0x080fe200078e18ff */
[----:B------:R-:W0:Y:S01]  /*1910*/  LDS.64 R32, [R32+0x500] ;  /* 0x0005000020207984 */ /* 0x000e220000000a00 */
[-C--:B------:R-:W-:Y:S02]  /*1920*/  LEA R22, R51, R101.reuse, 0x3 ;  /* 0x0000006533167211 */ /* 0x080fe400078e18ff */
[-C--:B------:R-:W-:Y:S01]  /*1930*/  LEA R16, R50, R101.reuse, 0x3 ;  /* 0x0000006532107211 */ /* 0x080fe200078e18ff */
[----:B------:R-:W3:Y:S01]  /*1940*/  LDS.64 R34, [R34+0x780] ;  /* 0x0007800022227984 */ /* 0x000ee20000000a00 */
[-C--:B------:R-:W-:Y:S02]  /*1950*/  LEA R104, R49, R101.reuse, 0x3 ;  /* 0x0000006531687211 */ /* 0x080fe400078e18ff */
[-C--:B------:R-:W-:Y:S01]  /*1960*/  LEA R105, R48, R101.reuse, 0x3 ;  /* 0x0000006530697211 */ /* 0x080fe200078e18ff */
[----:B------:R-:W4:Y:S01]  /*1970*/  LDS.64 R30, [R30+0xa00] ;  /* 0x000a00001e1e7984 */ /* 0x000f220000000a00 */
[----:B------:R-:W-:-:S03]  /*1980*/  LEA R107, R46, R101, 0x3 ;  /* 0x000000652e6b7211 */ /* 0x000fc600078e18ff */
[----:B------:R-:W5:Y:S04]  /*1990*/  LDS.64 R26, [R26+0xc80] ;  /* 0x000c80001a1a7984 */ /* 0x000f680000000a00 */
[----:B------:R-:W5:Y:S04]  /*19a0*/  LDS.64 R18, [R18+0xf00] ;  /* 0x000f000012127984 */ /* 0x000f680000000a00 */
[----:B------:R-:W5:Y:S04]  /*19b0*/  LDS.64 R20, [R20+0x1180] ;  /* 0x0011800014147984 */ /* 0x000f680000000a00 */
[----:B------:R-:W5:Y:S04]  /*19c0*/  LDS.64 R22, [R22+0x1400] ;  /* 0x0014000016167984 */ /* 0x000f680000000a00 */
[----:B------:R-:W5:Y:S01]  /*19d0*/  LDS.64 R16, [R16+0x1680] ;  /* 0x0016800010107984 */ /* 0x000f620000000a00 */
[----:B-1----:R-:W-:Y:S01]  /*19e0*/  FADD.FTZ R103, RZ, R24 ;  /* 0x00000018ff677221 */ /* 0x002fe20000010000 */
[----:B------:R-:W-:-:S02]  /*19f0*/  FADD.FTZ R102, RZ, R25 ;  /* 0x00000019ff667221 */ /* 0x000fc40000010000 */
[----:B------:R1:W5:Y:S01]  /*1a00*/  LDS.64 R24, [R104+0x1900] ;  /* 0x0019000068187984 */ /* 0x0003620000000a00 */
[----:B--2---:R-:W-:Y:S01]  /*1a10*/  FADD.FTZ R103, R103, R28 ;  /* 0x0000001c67677221 */ /* 0x004fe20000010000 */
[----:B------:R-:W-:Y:S02]  /*1a20*/  FADD.FTZ R102, R102, R29 ;  /* 0x0000001d66667221 */ /* 0x000fe40000010000 */
[----:B------:R-:W2:Y:S01]  /*1a30*/  LDS.64 R28, [R105+0x1b80] ;  /* 0x001b8000691c7984 */ /* 0x000ea20000000a00 */
[----:B0-----:R-:W-:Y:S01]  /*1a40*/  FADD.FTZ R103, R103, R32 ;  /* 0x0000002067677221 */ /* 0x001fe20000010000 */
[----:B------:R-:W-:Y:S02]  /*1a50*/  FADD.FTZ R102, R102, R33 ;  /* 0x0000002166667221 */ /* 0x000fe40000010000 */
[----:B------:R-:W0:Y:S01]  /*1a60*/  LDS.64 R32, [R106+0x1e00] ;  /* 0x001e00006a207984 */ /* 0x000e220000000a00 */
[----:B---3--:R-:W-:Y:S01]  /*1a70*/  FADD.FTZ R103, R103, R34 ;  /* 0x0000002267677221 */ /* 0x008fe20000010000 */
[----:B------:R-:W-:Y:S01]  /*1a80*/  FADD.FTZ R102, R102, R35 ;  /* 0x0000002366667221 */ /* 0x000fe20000010000 */
[-C--:B-1----:R-:W-:Y:S01]  /*1a90*/  LEA R104, R45, R101.reuse, 0x3 ;  /* 0x000000652d687211 */ /* 0x082fe200078e18ff */
[----:B------:R-:W1:Y:S01]  /*1aa0*/  LDS.64 R34, [R107+0x2080] ;  /* 0x002080006b227984 */ /* 0x000e620000000a00 */
[----:B----4-:R-:W-:Y:S01]  /*1ab0*/  FADD.FTZ R103, R103, R30 ;  /* 0x0000001e67677221 */ /* 0x010fe20000010000 */
[----:B------:R-:W-:Y:S01]  /*1ac0*/  FADD.FTZ R102, R102, R31 ;  /* 0x0000001f66667221 */ /* 0x000fe20000010000 */
[----:B------:R-:W-:Y:S01]  /*1ad0*/  LEA R101, R44, R101, 0x3 ;  /* 0x000000652c657211 */ /* 0x000fe200078e18ff */
[----:B------:R-:W3:Y:S01]  /*1ae0*/  LDS.64 R30, [R104+0x2300] ;  /* 0x00230000681e7984 */ /* 0x000ee20000000a00 */
[----:B-----5:R-:W-:Y:S01]  /*1af0*/  FADD.FTZ R103, R103, R26 ;  /* 0x0000001a67677221 */ /* 0x020fe20000010000 */
[----:B------:R-:W-:-:S02]  /*1b00*/  FADD.FTZ R102, R102, R27 ;  /* 0x0000001b66667221 */ /* 0x000fc40000010000 */
[----:B------:R-:W4:Y:S01]  /*1b10*/  LDS.64 R26, [R101+0x2580] ;  /* 0x00258000651a7984 */ /* 0x000f220000000a00 */
[----:B------:R-:W-:Y:S01]  /*1b20*/  FADD.FTZ R103, R103, R18 ;  /* 0x0000001267677221 */ /* 0x000fe20000010000 */
[----:B------:R-:W-:Y:S02]  /*1b30*/  FADD.FTZ R102, R102, R19 ;  /* 0x0000001366667221 */ /* 0x000fe40000010000 */
[----:B------:R-:W5:Y:S01]  /*1b40*/  LDC.64 R18, c[0x0][0x260] ;  /* 0x00009800ff127b82 */ /* 0x000f620000000a00 */
[----:B------:R-:W-:Y:S01]  /*1b50*/  FADD.FTZ R103, R103, R20 ;  /* 0x0000001467677221 */ /* 0x000fe20000010000 */
[----:B------:R-:W-:-:S03]  /*1b60*/  FADD.FTZ R102, R102, R21 ;  /* 0x0000001566667221 */ /* 0x000fc60000010000 */
[----:B------:R-:W-:Y:S01]  /*1b70*/  FADD.FTZ R103, R103, R22 ;  /* 0x0000001667677221 */ /* 0x000fe20000010000 */
[----:B------:R-:W-:-:S03]  /*1b80*/  FADD.FTZ R102, R102, R23 ;  /* 0x0000001766667221 */ /* 0x000fc60000010000 */
[----:B------:R-:W-:Y:S01]  /*1b90*/  FADD.FTZ R103, R103, R16 ;  /* 0x0000001067677221 */ /* 0x000fe20000010000 */
[----:B------:R-:W-:Y:S01]  /*1ba0*/  FADD.FTZ R102, R102, R17 ;  /* 0x0000001166667221 */ /* 0x000fe20000010000 */
[----:B------:R-:W-:Y:S02]  /*1bb0*/  IMAD R16, R85, 0x50, R42 ;  /* 0x0000005055107824 */ /* 0x000fe400078e022a */
[----:B------:R-:W-:Y:S01]  /*1bc0*/  FADD.FTZ R103, R103, R24 ;  /* 0x0000001867677221 */ /* 0x000fe20000010000 */
[----:B------:R-:W-:Y:S02]  /*1bd0*/  FADD.FTZ R102, R102, R25 ;  /* 0x0000001966667221 */ /* 0x000fe40000010000 */
[----:B------:R-:W-:Y:S01]  /*1be0*/  SHF.L.U32 R17, R16, 0x1, RZ ;  /* 0x0000000110117819 */ /* 0x000fe200000006ff */
[----:B--2---:R-:W-:Y:S01]  /*1bf0*/  FADD.FTZ R103, R103, R28 ;  /* 0x0000001c67677221 */ /* 0x004fe20000010000 */
[----:B------:R-:W-:-:S03]  /*1c00*/  FADD.FTZ R102, R102, R29 ;  /* 0x0000001d66667221 */ /* 0x000fc60000010000 */
[----:B0-----:R-:W-:Y:S01]  /*1c10*/  FADD.FTZ R103, R103, R32 ;  /* 0x0000002067677221 */ /* 0x001fe20000010000 */
[----:B------:R-:W-:Y:S01]  /*1c20*/  FADD.FTZ R102, R102, R33 ;  /* 0x0000002166667221 */ /* 0x000fe20000010000 */
[----:B-----5:R-:W-:-:S04]  /*1c30*/  IMAD.WIDE.U32 R18, R17, 0x4, R18 ;  /* 0x0000000411127825 */ /* 0x020fc800078e0012 */
[----:B-1----:R-:W-:Y:S01]  /*1c40*/  FADD.FTZ R103, R103, R34 ;  /* 0x0000002267677221 */ /* 0x002fe20000010000 */
[----:B------:R-:W-:-:S03]  /*1c50*/  FADD.FTZ R102, R102, R35 ;  /* 0x0000002366667221 */ /* 0x000fc60000010000 */
[----:B---3--:R-:W-:Y:S01]  /*1c60*/  FADD.FTZ R103, R103, R30 ;  /* 0x0000001e67677221 */ /* 0x008fe20000010000 */
[----:B------:R-:W-:-:S03]  /*1c70*/  FADD.FTZ R102, R102, R31 ;  /* 0x0000001f66667221 */ /* 0x000fc60000010000 */
[----:B----4-:R-:W-:Y:S01]  /*1c80*/  FADD.FTZ R26, R103, R26 ;  /* 0x0000001a671a7221 */ /* 0x010fe20000010000 */
[----:B------:R-:W-:-:S05]  /*1c90*/  FADD.FTZ R27, R102, R27 ;  /* 0x0000001b661b7221 */ /* 0x000fca0000010000 */
[----:B------:R1:W-:Y:S02]  /*1ca0*/  STG.E.64 desc[UR8][R18.64+0x600], R26 ;  /* 0x0006001a12007986 */ /* 0x0003e4000c101b08 */
.L_x_1226:
[----:B------:R-:W-:Y:S05]  /*1cb0*/  BSYNC B1 ;  /* 0x0000000000017941 */ /* 0x000fea0003800000 */
.L_x_1225:
[----:B------:R-:W-:Y:S04]  /*1cc0*/  BSSY B1, `(.L_x_1227) ;  /* 0x0000023000017945 */ /* 0x000fe80003800000 */
[----:B------:R-:W-:Y:S05]  /*1cd0*/  @P2 BRA `(.L_x_1228) ;  /* 0x0000000000842947 */ /* 0x000fea0003800000 */
[----:B------:R-:W-:Y:S01]  /*1ce0*/  ISETP.GT.U32.AND P1, PT, R61, 0x9, PT ;  /* 0x000000093d00780c */ /* 0x000fe20003f24070 */
[----:B------:R-:W-:-:S12]  /*1cf0*/  UMOV UR4, 0xffffffff ;  /* 0xffffffff00047882 */ /* 0x000fd80000000000 */
[----:B------:R-:W1:Y:S01]  /*1d00*/  @!P1 S2R R17, SR_CgaCtaId ;  /* 0x0000000000119919 */ /* 0x000e620000008800 */
[----:B0-----:R-:W-:-:S04]  /*1d10*/  @!P1 MOV R16, 0x400 ;  /* 0x0000040000109802 */ /* 0x001fc80000000f00 */
        /* <DEDUP_REMOVED lines=21> */
.L_x_1249:
        /* <DEDUP_REMOVED lines=8> */
.L_x_1228:
[----:B------:R-:W-:Y:S05]  /*1ef0*/  BSYNC B1 ;  /* 0x0000000000017941 */ /* 0x000fea0003800000 */
.L_x_1227:
        /* <DEDUP_REMOVED lines=12> */
[----:B0-2---:R0:W5:Y:S02]  /*1fc0*/  ATOM.E.ADD.STRONG.GPU PT, R16, desc[UR8][R6.64], R39 ;  /* 0x000000270610798a */ /* 0x00516400081ee1c8 */
.L_x_1232:
[----:B------:R-:W2:Y:S04]  /*1fd0*/  LD.E.STRONG.GPU R17, desc[UR8][R6.64] ;  /* 0x0000000806117980 */ /* 0x000ea8000c10f900 */
[----:B--2---:R-:W-:Y:S01]  /*1fe0*/  CCTL.IVALL ;  /* 0x00000000ff00798f */ /* 0x004fe20002000000 */
[----:B------:R-:W-:Y:S05]  /*1ff0*/  YIELD ;  /* 0x0000000000007946 */ /* 0x000fea0003800000 */
[----:B-----5:R-:W-:-:S04]  /*2000*/  LOP3.LUT R17, R17, R16, RZ, 0x3c, !PT ;  /* 0x0000001011117212 */ /* 0x020fc800078e3cff */
[----:B------:R-:W-:-:S13]  /*2010*/  ISETP.GT.AND P1, PT, R17, -0x1, PT ;  /* 0xffffffff1100780c */ /* 0x000fda0003f24270 */
[----:B------:R-:W-:Y:S05]  /*2020*/  @P1 BRA `(.L_x_1232) ;  /* 0xfffffffc00e81947 */ /* 0x000fea000383ffff */
.L_x_1231:
[----:B------:R-:W-:Y:S05]  /*2030*/  WARPSYNC.ALL ;  /* 0x0000000000007948 */ /* 0x000fea0003800000 */
[----:B------:R-:W-:Y:S06]  /*2040*/  BAR.SYNC.DEFER_BLOCKING 0x0 ;  /* 0x0000000000007b1d */ /* 0x000fec0000010000 */
.L_x_1230:
[----:B------:R-:W3:Y:S01]  /*2050*/  S2UR UR5, SR_CgaCtaId ;  /* 0x00000000000579c3 */ /* 0x000ee20000008800 */
[----:B------:R-:W-:Y:S01]  /*2060*/  UMOV UR4, 0x400 ;  /* 0x0000040000047882 */ /* 0x000fe20000000000 */
[----:B------:R-:W-:Y:S01]  /*2070*/  IADD3 R84, -R85, R84, RZ ;  /* 0x0000005455547210 */ /* 0x000fe20007ffe1ff */
[----:B------:R-:W-:-:S04]  /*2080*/  UIADD3 UR4, UR4, 0x2850, URZ ;  /* 0x0000285004047890 */ /* 0x000fc8000fffe03f */
[----:B---3--:R-:W-:-:S06]  /*2090*/  ULEA UR4, UR5, UR4, 0x18 ;  /* 0x0000000405047291 */ /* 0x008fcc000f8ec03f */
[----:B0-2---:R-:W-:Y:S01]  /*20a0*/  LEA R16, R84, UR4, 0x3 ;  /* 0x0000000454107c11 */ /* 0x005fe2000f8e18ff */
[----:B------:R-:W-:Y:S02]  /*20b0*/  ULDC.64 UR4, c[0x0][0x210] ;  /* 0x0000840000047ab9 */ /* 0x000fe40000000a00 */
[----:B------:R-:W-:-:S03]  /*20c0*/  IADD3 R4, P1, R4, UR4, RZ ;  /* 0x0000000404047c10 */ /* 0x000fc6000ff3e0ff */
[----:B------:R-:W1:Y:S02]  /*20d0*/  LDS.64 R16, [R16] ;  /* 0x0000000010107984 */ /* 0x000e640000000a00 */
[--C-:B-1----:R-:W-:Y:S01]  /*20e0*/  FFMA.FTZ R18, R5, R78, -R16.reuse ;  /* 0x0000004e05127223 */ /* 0x102fe20000010810 */
[--C-:B------:R-:W-:Y:S01]  /*20f0*/  FFMA.FTZ R20, R83, R76, -R16.reuse ;  /* 0x0000004c53147223 */ /* 0x100fe20000010810 */
[--C-:B------:R-:W-:Y:S01]  /*2100*/  FFMA.FTZ R71, R78, R71, -R16.reuse ;  /* 0x000000474e477223 */ /* 0x100fe20000010810 */
[--C-:B------:R-:W-:Y:S01]  /*2110*/  FFMA.FTZ R69, R76, R69, -R16.reuse ;  /* 0x000000454c457223 */ /* 0x100fe20000010810 */
[--C-:B------:R-:W-:Y:S01]  /*2120*/  FFMA.FTZ R22, R79, R74, -R16.reuse ;  /* 0x0000004a4f167223 */ /* 0x100fe20000010810 */
[--C-:B------:R-:W-:Y:S01]  /*2130*/  FFMA.FTZ R24, R75, R72, -R16.reuse ;  /* 0x000000484b187223 */ /* 0x100fe20000010810 */
[----:B------:R-:W-:Y:S01]  /*2140*/  FFMA.FTZ R99, R72, R99, -R16 ;  /* 0x0000006348637223 */ /* 0x000fe20000010810 */
[-C--:B------:R-:W-:Y:S01]  /*2150*/  FFMA.FTZ R3, R3, -R17.reuse, R18 ;  /* 0x8000001103037223 */ /* 0x080fe20000010012 */
[-C--:B------:R-:W-:Y:S01]  /*2160*/  FFMA.FTZ R81, R81, -R17.reuse, R20 ;  /* 0x8000001151517223 */ /* 0x080fe20000010014 */
[-C--:B------:R-:W-:Y:S01]  /*2170*/  FFMA.FTZ R77, R77, -R17.reuse, R22 ;  /* 0x800000114d4d7223 */ /* 0x080fe20000010016 */
[-C--:B------:R-:W-:Y:S01]  /*2180*/  FFMA.FTZ R73, R73, -R17.reuse, R24 ;  /* 0x8000001149497223 */ /* 0x080fe20000010018 */
[-C--:B------:R-:W-:Y:S01]  /*2190*/  FFMA.FTZ R71, R70, -R17.reuse, R71 ;  /* 0x8000001146477223 */ /* 0x080fe20000010047 */
[----:B------:R-:W-:Y:S01]  /*21a0*/  FFMA.FTZ R69, R68, -R17, R69 ;  /* 0x8000001144457223 */ /* 0x000fe20000010045 */
[C-C-:B------:R-:W-:Y:S01]  /*21b0*/  FFMA.FTZ R63, R78.reuse, R63, -R16.reuse ;  /* 0x0000003f4e3f7223 */ /* 0x140fe20000010810 */
[--C-:B------:R-:W-:Y:S01]  /*21c0*/  FFMA.FTZ R91, R78, R91, -R16.reuse ;  /* 0x0000005b4e5b7223 */ /* 0x100fe20000010810 */
[C-C-:B------:R-:W-:Y:S01]  /*21d0*/  FFMA.FTZ R89, R76.reuse, R89, -R16.reuse ;  /* 0x000000594c597223 */ /* 0x140fe20000010810 */
[--C-:B------:R-:W-:Y:S01]  /*21e0*/  FFMA.FTZ R97, R76, R97, -R16.reuse ;  /* 0x000000614c617223 */ /* 0x100fe20000010810 */
[C-C-:B------:R-:W-:Y:S01]  /*21f0*/  FFMA.FTZ R67, R74.reuse, R67, -R16.reuse ;  /* 0x000000434a437223 */ /* 0x140fe20000010810 */
[C-C-:B------:R-:W-:Y:S01]  /*2200*/  FFMA.FTZ R87, R74.reuse, R87, -R16.reuse ;  /* 0x000000574a577223 */ /* 0x140fe20000010810 */
[--C-:B------:R-:W-:Y:S01]  /*2210*/  FFMA.FTZ R95, R74, R95, -R16.reuse ;  /* 0x0000005f4a5f7223 */ /* 0x100fe20000010810 */
[C-C-:B------:R-:W-:Y:S01]  /*2220*/  FFMA.FTZ R65, R72.reuse, R65, -R16.reuse ;  /* 0x0000004148417223 */ /* 0x140fe20000010810 */
[----:B------:R-:W-:Y:S01]  /*2230*/  FFMA.FTZ R93, R72, R93, -R16 ;  /* 0x0000005d485d7223 */ /* 0x000fe20000010810 */
[C---:B------:R-:W-:Y:S01]  /*2240*/  FMUL.FTZ R3, R80.reuse, R3 ;  /* 0x0000000350037220 */ /* 0x040fe20000410000 */
[----:B------:R-:W-:Y:S01]  /*2250*/  FMUL.FTZ R16, R80, R81 ;  /* 0x0000005150107220 */ /* 0x000fe20000410000 */
[----:B------:R-:W-:Y:S01]  /*2260*/  FFMA.FTZ R99, R2, -R17, R99 ;  /* 0x8000001102637223 */ /* 0x000fe20000010063 */
[----:B------:R-:W-:Y:S01]  /*2270*/  IADD3.X R5, R0, UR5, RZ, P1, !PT ;  /* 0x0000000500057c10 */ /* 0x000fe20008ffe4ff */
[C---:B------:R-:W-:Y:S01]  /*2280*/  FMUL.FTZ R77, R80.reuse, R77 ;  /* 0x0000004d504d7220 */ /* 0x040fe20000410000 */
[C---:B------:R-:W-:Y:S01]  /*2290*/  FMUL.FTZ R0, R80.reuse, R73 ;  /* 0x0000004950007220 */ /* 0x040fe20000410000 */
[C---:B------:R-:W-:Y:S01]  /*22a0*/  FMUL.FTZ R71, R80.reuse, R71 ;  /* 0x0000004750477220 */ /* 0x040fe20000410000 */
[----:B------:R-:W-:Y:S01]  /*22b0*/  FMUL.FTZ R2, R80, R69 ;  /* 0x0000004550027220 */ /* 0x000fe20000410000 */
[-C--:B------:R-:W-:Y:S01]  /*22c0*/  FFMA.FTZ R67, R66, -R17.reuse, R67 ;  /* 0x8000001142437223 */ /* 0x080fe20000010043 */
[-C--:B------:R-:W-:Y:S01]  /*22d0*/  FFMA.FTZ R65, R64, -R17.reuse, R65 ;  /* 0x8000001140417223 */ /* 0x080fe20000010041 */
[-C--:B------:R-:W-:Y:S01]  /*22e0*/  FFMA.FTZ R63, R82, -R17.reuse, R63 ;  /* 0x80000011523f7223 */ /* 0x080fe2000001003f */
[-C--:B------:R-:W-:Y:S01]  /*22f0*/  FFMA.FTZ R89, R86, -R17.reuse, R89 ;  /* 0x8000001156597223 */ /* 0x080fe20000010059 */
[-C--:B------:R-:W-:Y:S01]  /*2300*/  FFMA.FTZ R87, R90, -R17.reuse, R87 ;  /* 0x800000115a577223 */ /* 0x080fe20000010057 */
[-C--:B------:R-:W-:Y:S01]  /*2310*/  FFMA.FTZ R93, R88, -R17.reuse, R93 ;  /* 0x80000011585d7223 */ /* 0x080fe2000001005d */
[-C--:B------:R-:W-:Y:S01]  /*2320*/  FFMA.FTZ R91, R94, -R17.reuse, R91 ;  /* 0x800000115e5b7223 */ /* 0x080fe2000001005b */
[-C--:B------:R-:W-:Y:S01]  /*2330*/  FFMA.FTZ R97, R92, -R17.reuse, R97 ;  /* 0x800000115c617223 */ /* 0x080fe20000010061 */
[----:B------:R-:W-:Y:S01]  /*2340*/  FFMA.FTZ R95, R96, -R17, R95 ;  /* 0x80000011605f7223 */ /* 0x000fe2000001005f */
[----:B------:R-:W-:Y:S01]  /*2350*/  F2FP.F16.F32.PACK_AB R3, R16, R3 ;  /* 0x000000031003723e */ /* 0x000fe200000000ff */
        /* <DEDUP_REMOVED lines=9> */
[----:B------:R-:W-:Y:S01]  /*23f0*/  F2FP.F16.F32.PACK_AB R77, R0, R77 ;  /* 0x0000004d004d723e */ /* 0x000fe200000000ff */
[----:B------:R-:W-:Y:S01]  /*2400*/  FMUL.FTZ R80, R80, R99 ;  /* 0x0000006350507220 */ /* 0x000fe20000410000 */
[----:B------:R-:W-:Y:S01]  /*2410*/  F2FP.F16.F32.PACK_AB R71, R2, R71 ;  /* 0x000000470247723e */ /* 0x000fe200000000ff */
[----:B------:R0:W-:Y:S01]  /*2420*/  STG.E.U16 desc[UR8][R4.64], R3 ;  /* 0x0000000304007986 */ /* 0x0001e2000c101508 */
[----:B------:R-:W-:-:S02]  /*2430*/  PRMT R0, R3, 0x7632, R0 ;  /* 0x0000763203007816 */ /* 0x000fc40000000000 */
[----:B------:R-:W-:Y:S01]  /*2440*/  PRMT R2, R77, 0x7632, R2 ;  /* 0x000076324d027816 */ /* 0x000fe20000000002 */
[----:B------:R-:W-:Y:S01]  /*2450*/  STG.E.U16 desc[UR8][R4.64+0x4], R77 ;  /* 0x0000044d04007986 */ /* 0x000fe2000c101508 */
[----:B------:R-:W-:Y:S02]  /*2460*/  PRMT R17, R71, 0x7632, R17 ;  /* 0x0000763247117816 */ /* 0x000fe40000000011 */
[----:B------:R-:W-:Y:S01]  /*2470*/  F2FP.F16.F32.PACK_AB R67, R16, R67 ;  /* 0x000000431043723e */ /* 0x000fe200000000ff */
[----:B------:R1:W-:Y:S01]  /*2480*/  STG.E.U16 desc[UR8][R4.64+0x2], R0 ;  /* 0x0000020004007986 */ /* 0x0003e2000c101508 */
[----:B------:R-:W-:Y:S02]  /*2490*/  F2FP.F16.F32.PACK_AB R63, R18, R63 ;  /* 0x0000003f123f723e */ /* 0x000fe400000000ff */
[----:B------:R-:W-:Y:S01]  /*24a0*/  F2FP.F16.F32.PACK_AB R87, R20, R87 ;  /* 0x000000571457723e */ /* 0x000fe200000000ff */
[----:B------:R2:W-:Y:S01]  /*24b0*/  STG.E.U16 desc[UR8][R4.64+0x6], R2 ;  /* 0x0000060204007986 */ /* 0x0005e2000c101508 */
[----:B------:R-:W-:-:S02]  /*24c0*/  F2FP.F16.F32.PACK_AB R91, R22, R91 ;  /* 0x0000005b165b723e */ /* 0x000fc400000000ff */
[----:B------:R-:W-:Y:S01]  /*24d0*/  F2FP.F16.F32.PACK_AB R95, R80, R95 ;  /* 0x0000005f505f723e */ /* 0x000fe200000000ff */
[----:B------:R3:W-:Y:S01]  /*24e0*/  STG.E.U16 desc[UR8][R4.64+0x14002], R17 ;  /* 0x0140021104007986 */ /* 0x0007e2000c101508 */
[----:B0-----:R-:W-:Y:S02]  /*24f0*/  PRMT R3, R63, 0x7632, R3 ;  /* 0x000076323f037816 */ /* 0x001fe40000000003 */
[----:B------:R-:W-:Y:S01]  /*2500*/  PRMT R16, R91, 0x7632, R16 ;  /* 0x000076325b107816 */ /* 0x000fe20000000010 */
[----:B------:R4:W-:Y:S01]  /*2510*/  STG.E.U16 desc[UR8][R4.64+0x14000], R71 ;  /* 0x0140004704007986 */ /* 0x0009e2000c101508 */
[----:B-1----:R-:W-:Y:S02]  /*2520*/  PRMT R0, R67, 0x7632, R0 ;  /* 0x0000763243007816 */ /* 0x002fe40000000000 */
        /* <DEDUP_REMOVED lines=13> */
.L_x_1224:
[----:B------:R-:W-:Y:S05]  /*2600*/  BSYNC B0 ;  /* 0x0000000000007941 */ /* 0x000fea0003800000 */
.L_x_1220:
        /* <DEDUP_REMOVED lines=27> */
[----:B------:R-:W-:Y:S02]  /*27c0*/  LEA R6, R2, R3, 0x2 ;  /* 0x0000000302067211 */ /* 0x000fe400078e10ff */
[----:B------:R-:W-:Y:S02]  /*27d0*/  SHF.R.U32.HI R13, RZ, 0x4, R29 ;  /* 0x00000004ff0d7819 */ /* 0x000fe4000001161d */
[C---:B------:R-:W-:Y:S02]  /*27e0*/  LOP3.LUT R8, R29.reuse, 0xf, RZ, 0xc0, !PT ;  /* 0x0000000f1d087812 */ /* 0x040fe400078ec0ff */
[----:B------:R-:W-:-:S07]  /*27f0*/  SHF.L.U32 R31, R29, 0x1, RZ ;  /* 0x000000011d1f7819 */ /* 0x000fce00000006ff */
.L_x_1239:
[----:B------:R-:W-:Y:S01]  /*2800*/  IADD3 R2, R9, R0, RZ ;  /* 0x0000000009027210 */ /* 0x000fe20007ffe0ff */
[----:B------:R-:W-:Y:S01]  /*2810*/  BSSY B0, `(.L_x_1234) ;  /* 0x000000e000007945 */ /* 0x000fe20003800000 */
[----:B0-----:R-:W-:Y:S01]  /*2820*/  HFMA2.MMA R15, -RZ, RZ, 0, 0 ;  /* 0x00000000ff0f7435 */ /* 0x001fe200000001ff */
        /* <DEDUP_REMOVED lines=12> */
.L_x_1235:
[----:B------:R-:W-:Y:S05]  /*28f0*/  BSYNC B0 ;  /* 0x0000000000007941 */ /* 0x000fea0003800000 */
.L_x_1234:
        /* <DEDUP_REMOVED lines=12> */
[----:B-1----:R-:W-:-:S03]  /*29c0*/  IMAD.WIDE R4, R15, 0x2, R4 ;  /* 0x000000020f047825 */ /* 0x002fc600078e0204 */
[----:B------:R-:W-:Y:S02]  /*29d0*/  MOV R16, R4 ;  /* 0x0000000400107202 */ /* 0x000fe40000000f00 */
[----:B------:R-:W-:-:S07]  /*29e0*/  MOV R25, R5 ;  /* 0x0000000500197202 */ /* 0x000fce0000000f00 */
.L_x_1238:
[----:B------:R-:W-:-:S13]  /*29f0*/  ISETP.GE.AND P1, PT, R15, R7, PT ;  /* 0x000000070f00720c */ /* 0x000fda0003f26270 */
[----:B------:R-:W-:Y:S05]  /*2a00*/  @P1 BRA `(.L_x_1236) ;  /* 0x0000000000d01947 */ /* 0x000fea0003800000 */
[----:B------:R-:W-:Y:S01]  /*2a10*/  ISETP.GT.U32.AND P1, PT, R8, 0x9, PT ;  /* 0x000000090800780c */ /* 0x000fe20003f24070 */
[----:B------:R-:W-:-:S12]  /*2a20*/  UMOV UR4, 0xffff ;  /* 0x0000ffff00047882 */ /* 0x000fd80000000000 */
[----:B------:R-:W-:Y:S02]  /*2a30*/  @!P1 LOP3.LUT R3, R10, 0x1e, R31, 0x78, !PT ;  /* 0x0000001e0a039812 */ /* 0x000fe400078e781f */
[----:B------:R-:W-:-:S04]  /*2a40*/  @!P1 LEA R4, R8, R26, 0x7 ;  /* 0x0000001a08049211 */ /* 0x000fc800078e38ff */
        /* <DEDUP_REMOVED lines=28> */
.L_x_1259:
[----:B------:R-:W-:Y:S01]  /*2c10*/  ISETP.NE.AND P1, PT, R8, RZ, PT ;  /* 0x000000ff0800720c */ /* 0x000fe20003f25270 */
[----:B--2---:R-:W-:Y:S01]  /*2c20*/  FADD.FTZ R3, R2, R22 ;  /* 0x0000001602037221 */ /* 0x004fe20000010000 */
[----:B------:R-:W-:Y:S02]  /*2c30*/  IADD3 R10, R10, 0x14, RZ ;  /* 0x000000140a0a7810 */ /* 0x000fe40007ffe0ff */
[----:B------:R-:W-:-:S09]  /*2c40*/  IADD3 R15, R15, 0x14, RZ ;  /* 0x000000140f0f7810 */ /* 0x000fd20007ffe0ff */
[----:B------:R-:W-:Y:S02]  /*2c50*/  @!P1 F2FP.F16.F32.PACK_AB R2, RZ, R14 ;  /* 0x0000000eff02923e */ /* 0x000fe400000000ff */
[----:B------:R-:W-:Y:S02]  /*2c60*/  @!P1 F2FP.F16.F32.PACK_AB R3, RZ, R3 ;  /* 0x00000003ff03923e */ /* 0x000fe400000000ff */
[----:B------:R-:W-:Y:S02]  /*2c70*/  PRMT R12, R2, 0x7610, R12 ;  /* 0x00007610020c7816 */ /* 0x000fe4000000000c */
[----:B------:R-:W-:Y:S02]  /*2c80*/  PRMT R14, R3, 0x7610, R14 ;  /* 0x00007610030e7816 */ /* 0x000fe4000000000e */
[----:B------:R-:W-:Y:S02]  /*2c90*/  @!P1 MOV R2, R16 ;  /* 0x0000001000029202 */ /* 0x000fe40000000f00 */
[----:B------:R-:W-:-:S02]  /*2ca0*/  @!P1 MOV R3, R25 ;  /* 0x0000001900039202 */ /* 0x000fc40000000f00 */
[----:B------:R-:W-:Y:S02]  /*2cb0*/  @!P1 MOV R4, R24 ;  /* 0x0000001800049202 */ /* 0x000fe40000000f00 */
[----:B------:R-:W-:Y:S01]  /*2cc0*/  @!P1 MOV R5, R27 ;  /* 0x0000001b00059202 */ /* 0x000fe20000000f00 */
[----:B------:R1:W-:Y:S01]  /*2cd0*/  @!P1 STG.E.U16 desc[UR8][R2.64], R12 ;  /* 0x0000000c02009986 */ /* 0x0003e2000c101508 */
[----:B------:R-:W-:Y:S02]  /*2ce0*/  IADD3 R24, P2, R24, 0x28, RZ ;  /* 0x0000002818187810 */ /* 0x000fe40007f5e0ff */
[----:B------:R-:W-:Y:S01]  /*2cf0*/  IADD3 R16, P3, R16, 0x28, RZ ;  /* 0x0000002810107810 */ /* 0x000fe20007f7e0ff */
[----:B------:R1:W-:Y:S01]  /*2d00*/  @!P1 STG.E.U16 desc[UR8][R4.64], R14 ;  /* 0x0000000e04009986 */ /* 0x0003e2000c101508 */
[----:B------:R-:W-:Y:S01]  /*2d10*/  ISETP.GE.U32.AND P1, PT, R10, 0x20, PT ;  /* 0x000000200a00780c */ /* 0x000fe20003f26070 */
[----:B------:R-:W-:Y:S01]  /*2d20*/  IMAD.X R27, RZ, RZ, R27, P2 ;  /* 0x000000ffff1b7224 */ /* 0x000fe200010e061b */
[----:B------:R-:W-:-:S11]  /*2d30*/  IADD3.X R25, RZ, R25, RZ, P3, !PT ;  /* 0x00000019ff197210 */ /* 0x000fd60001ffe4ff */
[----:B-1----:R-:W-:Y:S05]  /*2d40*/  @!P1 BRA `(.L_x_1238) ;  /* 0xfffffffc00289947 */ /* 0x002fea000383ffff */
.L_x_1236:
[----:B------:R-:W-:Y:S01]  /*2d50*/  IADD3 R0, R0, 0x60, RZ ;  /* 0x0000006000007810 */ /* 0x000fe20007ffe0ff */
[----:B------:R-:W-:Y:S05]  /*2d60*/  WARPSYNC.ALL ;  /* 0x0000000000007948 */ /* 0x000fea0003800000 */
[----:B------:R-:W-:Y:S01]  /*2d70*/  BAR.SYNC.DEFER_BLOCKING 0x0 ;  /* 0x0000000000007b1d */ /* 0x000fe20000010000 */
[----:B------:R-:W-:-:S13]  /*2d80*/  ISETP.GE.AND P1, PT, R0, R7, PT ;  /* 0x000000070000720c */ /* 0x000fda0003f26270 */
[----:B------:R-:W-:Y:S05]  /*2d90*/  @!P1 BRA `(.L_x_1239) ;  /* 0xfffffff800989947 */ /* 0x000fea000383ffff */
[----:B------:R-:W-:Y:S05]  /*2da0*/  EXIT ;  /* 0x000000000000794d */ /* 0x000fea0003800000 */
.L_x_1229:
[----:B------:R-:W-:Y:S01]  /*2db0*/  HFMA2.MMA R20, -RZ, RZ, 0, 4.76837158203125e-07 ;  /* 0x00000008ff147435 */ /* 0x000fe200000001ff */
[----:B------:R-:W-:Y:S01]  /*2dc0*/  BSSY B2, `(.L_x_1240) ;  /* 0x0000007000027945 */ /* 0x000fe20003800000 */
[----:B-1----:R-:W-:Y:S02]  /*2dd0*/  MOV R21, R16 ;  /* 0x0000001000157202 */ /* 0x002fe40000000f00 */
[----:B------:R-:W-:Y:S02]  /*2de0*/  MOV R19, 0x1f ;  /* 0x0000001f00137802 */ /* 0x000fe40000000f00 */
[----:B0-----:R-:W-:-:S07]  /*2df0*/  MOV R18, 0xffffffff ;  /* 0xffffffff00127802 */ /* 0x001fce0000000f00 */
[----:B------:R-:W-:Y:S05]  /*2e00*/  WARPSYNC.COLLECTIVE R18, `(.L_x_1241) ;  /* 0x0000000012087348 */ /* 0x000fea0003c00000 */
[----:B------:R0:W1:Y:S02]  /*2e10*/  SHFL.BFLY P1, R22, R21, R20, R19 ;  /* 0x0c00001415167389 */ /* 0x0000640000020013 */
[----:B01----:R-:W-:Y:S01]  /*2e20*/  ENDCOLLECTIVE ;  /* 0x000000000000791b */ /* 0x003fe20003800000 */
.L_x_1241:
[----:B------:R-:W-:Y:S05]  /*2e30*/  BSYNC B2 ;  /* 0x0000000000027941 */ /* 0x000fea0003800000 */
.L_x_1240:
        /* <DEDUP_REMOVED lines=8> */
.L_x_1242:
[----:B------:R-:W-:Y:S01]  /*2ec0*/  FADD.FTZ R23, R23, R16 ;  /* 0x0000001017177221 */ /* 0x000fe20000010000 */
[----:B------:R-:W-:-:S04]  /*2ed0*/  HFMA2.MMA R20, -RZ, RZ, 0, 2.384185791015625e-07 ;  /* 0x00000004ff147435 */ /* 0x000fc800000001ff */
[----:B------:R-:W-:Y:S02]  /*2ee0*/  MOV R21, R23 ;  /* 0x0000001700157202 */ /* 0x000fe40000000f00 */
[----:B------:R-:W-:-:S07]  /*2ef0*/  MOV R24, R22 ;  /* 0x0000001600187202 */ /* 0x000fce0000000f00 */
[----:B------:R-:W-:Y:S05]  /*2f00*/  WARPSYNC.COLLECTIVE R18, `(.L_x_1243) ;  /* 0x0000000012087348 */ /* 0x000fea0003c00000 */
[----:B------:R0:W1:Y:S02]  /*2f10*/  SHFL.BFLY P1, R22, R21, R20, R19 ;  /* 0x0c00001415167389 */ /* 0x0000640000020013 */
[----:B01----:R-:W-:Y:S01]  /*2f20*/  ENDCOLLECTIVE ;  /* 0x000000000000791b */ /* 0x003fe20003800000 */
.L_x_1243:
[----:B------:R-:W-:-:S05]  /*2f30*/  FADD.FTZ R24, R24, R17 ;  /* 0x0000001118187221 */ /* 0x000fca0000010000 */
[----:B------:R-:W-:Y:S02]  /*2f40*/  MOV R21, R24 ;  /* 0x0000001800157202 */ /* 0x000fe40000000f00 */
[----:B------:R-:W-:-:S07]  /*2f50*/  MOV R26, R22 ;  /* 0x00000016001a7202 */ /* 0x000fce0000000f00 */
[----:B------:R-:W-:Y:S05]  /*2f60*/  WARPSYNC.COLLECTIVE R18, `(.L_x_1244) ;  /* 0x0000000012087348 */ /* 0x000fea0003c00000 */
[----:B------:R0:W1:Y:S02]  /*2f70*/  SHFL.BFLY P1, R22, R21, R20, R19 ;  /* 0x0c00001415167389 */ /* 0x0000640000020013 */
[----:B01----:R-:W-:Y:S01]  /*2f80*/  ENDCOLLECTIVE ;  /* 0x000000000000791b */ /* 0x003fe20003800000 */
.L_x_1244:
[----:B------:R-:W-:Y:S01]  /*2f90*/  FADD.FTZ R26, R23, R26 ;  /* 0x0000001a171a7221 */ /* 0x000fe20000010000 */
[----:B------:R-:W-:-:S04]  /*2fa0*/  HFMA2.MMA R20, -RZ, RZ, 0, 1.1920928955078125e-07 ;  /* 0x00000002ff147435 */ /* 0x000fc800000001ff */
[----:B------:R-:W-:Y:S02]  /*2fb0*/  MOV R21, R26 ;  /* 0x0000001a00157202 */ /* 0x000fe40000000f00 */
[----:B------:R-:W-:-:S07]  /*2fc0*/  MOV R25, R22 ;  /* 0x0000001600197202 */ /* 0x000fce0000000f00 */
[----:B------:R-:W-:Y:S05]  /*2fd0*/  WARPSYNC.COLLECTIVE R18, `(.L_x_1245) ;  /* 0x0000000012087348 */ /* 0x000fea0003c00000 */
[----:B------:R0:W1:Y:S02]  /*2fe0*/  SHFL.BFLY P1, R22, R21, R20, R19 ;  /* 0x0c00001415167389 */ /* 0x0000640000020013 */
[----:B01----:R-:W-:Y:S01]  /*2ff0*/  ENDCOLLECTIVE ;  /* 0x000000000000791b */ /* 0x003fe20003800000 */
.L_x_1245:
[----:B------:R-:W-:-:S05]  /*3000*/  FADD.FTZ R25, R24, R25 ;  /* 0x0000001918197221 */ /* 0x000fca0000010000 */
[----:B------:R-:W-:Y:S01]  /*3010*/  MOV R21, R25 ;  /* 0x0000001900157202 */ /* 0x000fe20000000f00 */
[----:B------:R-:W-:-:S07]  /*3020*/  IMAD.MOV.U32 R27, RZ, RZ, R22 ;  /* 0x000000ffff1b7224 */ /* 0x000fce00078e0016 */
[----:B------:R-:W-:Y:S05]  /*3030*/  WARPSYNC.COLLECTIVE R18, `(.L_x_1246) ;  /* 0x0000000012087348 */ /* 0x000fea0003c00000 */
[----:B------:R0:W1:Y:S02]  /*3040*/  SHFL.BFLY P1, R22, R21, R20, R19 ;  /* 0x0c00001415167389 */ /* 0x0000640000020013 */
[----:B01----:R-:W-:Y:S01]  /*3050*/  ENDCOLLECTIVE ;  /* 0x000000000000791b */ /* 0x003fe20003800000 */
.L_x_1246:
[----:B------:R-:W-:Y:S01]  /*3060*/  FADD.FTZ R27, R26, R27 ;  /* 0x0000001b1a1b7221 */ /* 0x000fe20000010000 */
[----:B------:R-:W-:-:S04]  /*3070*/  HFMA2.MMA R20, -RZ, RZ, 0, 5.9604644775390625e-08 ;  /* 0x00000001ff147435 */ /* 0x000fc800000001ff */
[----:B------:R-:W-:Y:S02]  /*3080*/  MOV R21, R27 ;  /* 0x0000001b00157202 */ /* 0x000fe40000000f00 */
[----:B------:R-:W-:-:S07]  /*3090*/  MOV R28, R22 ;  /* 0x00000016001c7202 */ /* 0x000fce0000000f00 */
[----:B------:R-:W-:Y:S05]  /*30a0*/  WARPSYNC.COLLECTIVE R18, `(.L_x_1247) ;  /* 0x0000000012087348 */ /* 0x000fea0003c00000 */
[----:B------:R0:W1:Y:S02]  /*30b0*/  SHFL.BFLY P1, R22, R21, R20, R19 ;  /* 0x0c00001415167389 */ /* 0x0000640000020013 */
[----:B01----:R-:W-:Y:S01]  /*30c0*/  ENDCOLLECTIVE ;  /* 0x000000000000791b */ /* 0x003fe20003800000 */
.L_x_1247:
[----:B------:R-:W-:-:S05]  /*30d0*/  FADD.FTZ R28, R25, R28 ;  /* 0x0000001c191c7221 */ /* 0x000fca0000010000 */
[----:B------:R-:W-:Y:S02]  /*30e0*/  MOV R21, R28 ;  /* 0x0000001c00157202 */ /* 0x000fe40000000f00 */
[----:B------:R-:W-:-:S07]  /*30f0*/  MOV R16, R22 ;  /* 0x0000001600107202 */ /* 0x000fce0000000f00 */
[----:B------:R-:W-:Y:S05]  /*3100*/  WARPSYNC.COLLECTIVE R18, `(.L_x_1248) ;  /* 0x0000000012087348 */ /* 0x000fea0003c00000 */
[----:B------:R0:W1:Y:S02]  /*3110*/  SHFL.BFLY P1, R22, R21, R20, R19 ;  /* 0x0c00001415167389 */ /* 0x0000640000020013 */
[----:B01----:R-:W-:Y:S01]  /*3120*/  ENDCOLLECTIVE ;  /* 0x000000000000791b */ /* 0x003fe20003800000 */
.L_x_1248:
[----:B------:R-:W-:Y:S01]  /*3130*/  FADD.FTZ R16, R27, R16 ;  /* 0x000000101b107221 */ /* 0x000fe20000010000 */
[----:B------:R-:W-:Y:S06]  /*3140*/  BRA `(.L_x_1249) ;  /* 0xffffffec00487947 */ /* 0x000fec000383ffff */
.L_x_1237:
        /* <DEDUP_REMOVED lines=8> */
.L_x_1251:
[----:B------:R-:W-:Y:S05]  /*31d0*/  BSYNC B0 ;  /* 0x0000000000007941 */ /* 0x000fea0003800000 */
.L_x_1250:
        /* <DEDUP_REMOVED lines=8> */
.L_x_1252:
[----:B------:R-:W-:Y:S01]  /*3260*/  FADD.FTZ R5, R5, R2 ;  /* 0x0000000205057221 */ /* 0x000fe20000010000 */
[----:B------:R-:W-:-:S04]  /*3270*/  HFMA2.MMA R20, -RZ, RZ, 0, 2.384185791015625e-07 ;  /* 0x00000004ff147435 */ /* 0x000fc800000001ff */
[----:B------:R-:W-:Y:S02]  /*3280*/  MOV R21, R5 ;  /* 0x0000000500157202 */ /* 0x000fe40000000f00 */
[----:B------:R-:W-:-:S07]  /*3290*/  MOV R4, R22 ;  /* 0x0000001600047202 */ /* 0x000fce0000000f00 */
[----:B------:R-:W-:Y:S05]  /*32a0*/  WARPSYNC.COLLECTIVE R18, `(.L_x_1253) ;  /* 0x0000000012087348 */ /* 0x000fea0003c00000 */
[----:B------:R0:W1:Y:S02]  /*32b0*/  SHFL.BFLY P1, R22, R21, R20, R19 ;  /* 0x0c00001415167389 */ /* 0x0000640000020013 */
[----:B01----:R-:W-:Y:S01]  /*32c0*/  ENDCOLLECTIVE ;  /* 0x000000000000791b */ /* 0x003fe20003800000 */
.L_x_1253:
[----:B------:R-:W-:-:S04]  /*32d0*/  FADD.FTZ R4, R4, R3 ;  /* 0x0000000304047221 */ /* 0x000fc80000010000 */
[----:B------:R-:W-:Y:S01]  /*32e0*/  IMAD.MOV.U32 R21, RZ, RZ, R4 ;  /* 0x000000ffff157224 */ /* 0x000fe200078e0004 */
[----:B------:R-:W-:-:S07]  /*32f0*/  MOV R12, R22 ;  /* 0x00000016000c7202 */ /* 0x000fce0000000f00 */
[----:B------:R-:W-:Y:S05]  /*3300*/  WARPSYNC.COLLECTIVE R18, `(.L_x_1254) ;  /* 0x0000000012087348 */ /* 0x000fea0003c00000 */
[----:B------:R0:W1:Y:S02]  /*3310*/  SHFL.BFLY P1, R22, R21, R20, R19 ;  /* 0x0c00001415167389 */ /* 0x0000640000020013 */
[----:B01----:R-:W-:Y:S01]  /*3320*/  ENDCOLLECTIVE ;  /* 0x000000000000791b */ /* 0x003fe20003800000 */
.L_x_1254:
[----:B------:R-:W-:Y:S01]  /*3330*/  FADD.FTZ R12, R5, R12 ;  /* 0x0000000c050c7221 */ /* 0x000fe20000010000 */
[----:B------:R-:W-:-:S04]  /*3340*/  HFMA2.MMA R20, -RZ, RZ, 0, 1.1920928955078125e-07 ;  /* 0x00000002ff147435 */ /* 0x000fc800000001ff */
[----:B------:R-:W-:Y:S02]  /*3350*/  MOV R21, R12 ;  /* 0x0000000c00157202 */ /* 0x000fe40000000f00 */
[----:B------:R-:W-:-:S07]  /*3360*/  MOV R17, R22 ;  /* 0x0000001600117202 */ /* 0x000fce0000000f00 */
[----:B------:R-:W-:Y:S05]  /*3370*/  WARPSYNC.COLLECTIVE R18, `(.L_x_1255) ;  /* 0x0000000012087348 */ /* 0x000fea0003c00000 */
[----:B------:R0:W1:Y:S02]  /*3380*/  SHFL.BFLY P1, R22, R21, R20, R19 ;  /* 0x0c00001415167389 */ /* 0x0000640000020013 */
[----:B01----:R-:W-:Y:S01]  /*3390*/  ENDCOLLECTIVE ;  /* 0x000000000000791b */ /* 0x003fe20003800000 */
.L_x_1255:
[----:B------:R-:W-:-:S05]  /*33a0*/  FADD.FTZ R17, R4, R17 ;  /* 0x0000001104117221 */ /* 0x000fca0000010000 */
[----:B------:R-:W-:Y:S02]  /*33b0*/  MOV R21, R17 ;  /* 0x0000001100157202 */ /* 0x000fe40000000f00 */
[----:B------:R-:W-:-:S07]  /*33c0*/  MOV R23, R22 ;  /* 0x0000001600177202 */ /* 0x000fce0000000f00 */
[----:B------:R-:W-:Y:S05]  /*33d0*/  WARPSYNC.COLLECTIVE R18, `(.L_x_1256) ;  /* 0x0000000012087348 */ /* 0x000fea0003c00000 */
[----:B------:R0:W1:Y:S02]  /*33e0*/  SHFL.BFLY P1, R22, R21, R20, R19 ;  /* 0x0c00001415167389 */ /* 0x0000640000020013 */
[----:B01----:R-:W-:Y:S01]  /*33f0*/  ENDCOLLECTIVE ;  /* 0x000000000000791b */ /* 0x003fe20003800000 */
.L_x_1256:
[----:B------:R-:W-:Y:S01]  /*3400*/  FADD.FTZ R23, R12, R23 ;  /* 0x000000170c177221 */ /* 0x000fe20000010000 */
[----:B------:R-:W-:-:S04]  /*3410*/  HFMA2.MMA R20, -RZ, RZ, 0, 5.9604644775390625e-08 ;  /* 0x00000001ff147435 */ /* 0x000fc800000001ff */
[----:B------:R-:W-:Y:S02]  /*3420*/  MOV R21, R23 ;  /* 0x0000001700157202 */ /* 0x000fe40000000f00 */
[----:B------:R-:W-:-:S07]  /*3430*/  MOV R2, R22 ;  /* 0x0000001600027202 */ /* 0x000fce0000000f00 */
[----:B------:R-:W-:Y:S05]  /*3440*/  WARPSYNC.COLLECTIVE R18, `(.L_x_1257) ;  /* 0x0000000012087348 */ /* 0x000fea0003c00000 */
[----:B------:R0:W1:Y:S02]  /*3450*/  SHFL.BFLY P1, R22, R21, R20, R19 ;  /* 0x0c00001415167389 */ /* 0x0000640000020013 */
[----:B01----:R-:W-:Y:S01]  /*3460*/  ENDCOLLECTIVE ;  /* 0x000000000000791b */ /* 0x003fe20003800000 */
.L_x_1257:
[----:B------:R-:W-:-:S05]  /*3470*/  FADD.FTZ R2, R17, R2 ;  /* 0x0000000211027221 */ /* 0x000fca0000010000 */
[----:B------:R-:W-:Y:S02]  /*3480*/  MOV R21, R2 ;  /* 0x0000000200157202 */ /* 0x000fe40000000f00 */
[----:B------:R-:W-:-:S07]  /*3490*/  MOV R14, R22 ;  /* 0x00000016000e7202 */ /* 0x000fce0000000f00 */
[----:B------:R-:W-:Y:S05]  /*34a0*/  WARPSYNC.COLLECTIVE R18, `(.L_x_1258) ;  /* 0x0000000012087348 */ /* 0x000fea0003c00000 */
[----:B------:R0:W1:Y:S02]  /*34b0*/  SHFL.BFLY P1, R22, R21, R20, R19 ;  /* 0x0c00001415167389 */ /* 0x0000640000020013 */
[----:B01----:R-:W-:Y:S01]  /*34c0*/  ENDCOLLECTIVE ;  /* 0x000000000000791b */ /* 0x003fe20003800000 */
.L_x_1258:
[----:B------:R-:W-:Y:S01]  /*34d0*/  FADD.FTZ R14, R23, R14 ;  /* 0x0000000e170e7221 */ /* 0x000fe20000010000 */
[----:B------:R-:W-:Y:S06]  /*34e0*/  BRA `(.L_x_1259) ;  /* 0xfffffff400c87947 */ /* 0x000fec000383ffff */
.L_x_1260:
        /* <DEDUP_REMOVED lines=9> */
.L_x_2457:


//--------------------- .text._ZN13group_norm_v218gn_bwd_cuda_kernelI6__halfLi320ELi1ELi32ELi80ELi64ELb0ELb1ELi64ELi80ELi80ELi4ELb1ELi128ELb0ELb0ELNS_15WgradSyncMethodE3ENS_16CompileConditionILi900EEEEEvPT_S6_S6_PKS5_S8_S8_S8_PKfflPfPj --------------------------
	.section	.text._ZN13group_norm_v218gn_bwd_cuda_kernelI6__halfLi320ELi1ELi32ELi80ELi64ELb0ELb1ELi64ELi80ELi80ELi4ELb1ELi128ELb0ELb0ELNS_15WgradSyncMethodE3ENS_16CompileConditionILi900EEEEEvPT_S6_S6_PKS5_S8_S8_S8_PKfflPfPj,"ax",@progbits
	.align	128
        .global         _ZN13group_norm_v218gn_bwd_cuda_kernelI6__halfLi320ELi1ELi32ELi80ELi64ELb0ELb1ELi64ELi80ELi80ELi4ELb1ELi128ELb0ELb0ELNS_15WgradSyncMethodE3ENS_16CompileConditionILi900EEEEEvPT_S6_S6_PKS5_S8_S8_S8_PKfflPfPj
        .type           _ZN13group_norm_v218gn_bwd_cuda_kernelI6__halfLi320ELi1ELi32ELi80ELi64ELb0ELb1ELi64ELi80ELi80ELi4ELb1ELi128ELb0ELb0ELNS_15WgradSyncMethodE3ENS_16CompileConditionILi900EEEEEvPT_S6_S6_PKS5_S8_S8_S8_PKfflPfPj,@function
        .size           _ZN13group_norm_v218gn_bwd_cuda_kernelI6__halfLi320ELi1ELi32ELi80ELi64ELb0ELb1ELi64ELi80ELi80ELi4ELb1ELi128ELb0ELb0ELNS_15WgradSyncMethodE3ENS_16CompileConditionILi900EEEEEvPT_S6_S6_PKS5_S8_S8_S8_PKfflPfPj,(.L_x_2458 - _ZN13group_norm_v218gn_bwd_cuda_kernelI6__halfLi320ELi1ELi32ELi80ELi64ELb0ELb1ELi64ELi80ELi80ELi4ELb1ELi128ELb0ELb0ELNS_15WgradSyncMethodE3ENS_16CompileConditionILi900EEEEEvPT_S6_S6_PKS5_S8_S8_S8_PKfflPfPj)
        .other          _ZN13group_norm_v218gn_bwd_cuda_kernelI6__halfLi320ELi1ELi32ELi80ELi64ELb0ELb1ELi64ELi80ELi80ELi4ELb1ELi128ELb0ELb0ELNS_15WgradSyncMethodE3ENS_16CompileConditionILi900EEEEEvPT_S6_S6_PKS5_S8_S8_S8_PKfflPfPj,@"STO_CUDA_ENTRY STV_DEFAULT"
_ZN13group_norm_v218gn_bwd_cuda_kernelI6__halfLi320ELi1ELi32ELi80ELi64ELb0ELb1ELi64ELi80ELi80ELi4ELb1ELi128ELb0ELb0ELNS_15WgradSyncMethodE3ENS_16CompileConditionILi900EEEEEvPT_S6_S6_PKS5_S8_S8_S8_PKfflPfPj:
.text._ZN13group_norm_v218gn_bwd_cuda_kernelI6__halfLi320ELi1ELi32ELi80ELi64ELb0ELb1ELi64ELi80ELi80ELi4ELb1ELi128ELb0ELb0ELNS_15WgradSyncMethodE3ENS_16CompileConditionILi900EEEEEvPT_S6_S6_PKS5_S8_S8_S8_PKfflPfPj:
        /* <DEDUP_REMOVED lines=30> */
.L_x_1264:
[----:B------:R-:W2:Y:S04]  /*01e0*/  LD.E.STRONG.GPU R0, desc[UR8][R2.64] ;  /* 0x0000000802007980 */ /* 0x000ea8000c10f900 */
[----:B--2---:R-:W-:Y:S01]  /*01f0*/  CCTL.IVALL ;  /* 0x00000000ff00798f */ /* 0x004fe20002000000 */
[----:B------:R-:W-:Y:S05]  /*0200*/  YIELD ;  /* 0x0000000000007946 */ /* 0x000fea0003800000 */
[----:B-----5:R-:W-:-:S04]  /*0210*/  LOP3.LUT R0, R0, R5, RZ, 0x3c, !PT ;  /* 0x0000000500007212 */ /* 0x020fc800078e3cff */
[----:B------:R-:W-:-:S13]  /*0220*/  ISETP.GT.AND P0, PT, R0, -0x1, PT ;  /* 0xffffffff0000780c */ /* 0x000fda0003f04270 */
[----:B------:R-:W-:Y:S05]  /*0230*/  @P0 BRA `(.L_x_1264) ;  /* 0xfffffffc00e80947 */ /* 0x000fea000383ffff */
.L_x_1263:
[----:B------:R-:W-:Y:S05]  /*0240*/  WARPSYNC.ALL ;  /* 0x0000000000007948 */ /* 0x000fea0003800000 */
[----:B------:R-:W-:Y:S06]  /*0250*/  BAR.SYNC.DEFER_BLOCKING 0x0 ;  /* 0x0000000000007b1d */ /* 0x000fec0000010000 */
[----:B------:R-:W-:Y:S05]  /*0260*/  BRA `(.L_x_1265) ;  /* 0x0000002000e47947 */ /* 0x000fea0003800000 */
.L_x_1262:
        /* <DEDUP_REMOVED lines=111> */
.L_x_1274:
        /* <DEDUP_REMOVED lines=309> */
.L_x_1267:
[----:B------:R-:W-:Y:S05]  /*1cb0*/  BSYNC B1 ;  /* 0x0000000000017941 */ /* 0x000fea0003800000 */
.L_x_1266:
        /* <DEDUP_REMOVED lines=27> */
.L_x_1290:
        /* <DEDUP_REMOVED lines=8> */
.L_x_1269:
[----:B------:R-:W-:Y:S05]  /*1ef0*/  BSYNC B1 ;  /* 0x0000000000017941 */ /* 0x000fea0003800000 */
.L_x_1268:
        /* <DEDUP_REMOVED lines=13> */
.L_x_1273:
[----:B------:R-:W2:Y:S04]  /*1fd0*/  LD.E.STRONG.GPU R17, desc[UR8][R6.64] ;  /* 0x0000000806117980 */ /* 0x000ea8000c10f900 */
[----:B--2---:R-:W-:Y:S01]  /*1fe0*/  CCTL.IVALL ;  /* 0x00000000ff00798f */ /* 0x004fe20002000000 */
[----:B------:R-:W-:Y:S05]  /*1ff0*/  YIELD ;  /* 0x0000000000007946 */ /* 0x000fea0003800000 */
[----:B-----5:R-:W-:-:S04]  /*2000*/  LOP3.LUT R17, R17, R16, RZ, 0x3c, !PT ;  /* 0x0000001011117212 */ /* 0x020fc800078e3cff */
[----:B------:R-:W-:-:S13]  /*2010*/  ISETP.GT.AND P1, PT, R17, -0x1, PT ;  /* 0xffffffff1100780c */ /* 0x000fda0003f24270 */
[----:B------:R-:W-:Y:S05]  /*2020*/  @P1 BRA `(.L_x_1273) ;  /* 0xfffffffc00e81947 */ /* 0x000fea000383ffff */
.L_x_1272:
[----:B------:R-:W-:Y:S05]  /*2030*/  WARPSYNC.ALL ;  /* 0x0000000000007948 */ /* 0x000fea0003800000 */
[----:B------:R-:W-:Y:S06]  /*2040*/  BAR.SYNC.DEFER_BLOCKING 0x0 ;  /* 0x0000000000007b1d */ /* 0x000fec0000010000 */
.L_x_1271:
        /* <DEDUP_REMOVED lines=91> */
.L_x_1265:
[----:B------:R-:W-:Y:S05]  /*2600*/  BSYNC B0 ;  /* 0x0000000000007941 */ /* 0x000fea0003800000 */
.L_x_1261:
        /* <DEDUP_REMOVED lines=31> */
.L_x_1280:
        /* <DEDUP_REMOVED lines=15> */
.L_x_1276:
[----:B------:R-:W-:Y:S05]  /*28f0*/  BSYNC B0 ;  /* 0x0000000000007941 */ /* 0x000fea0003800000 */
.L_x_1275:
        /* <DEDUP_REMOVED lines=15> */
.L_x_1279:
        /* <DEDUP_REMOVED lines=34> */
.L_x_1300:
        /* <DEDUP_REMOVED lines=20> */
.L_x_1277:
[----:B------:R-:W-:Y:S01]  /*2d50*/  IADD3 R0, R0, 0x80, RZ ;  /* 0x0000008000007810 */ /* 0x000fe20007ffe0ff */
[----:B------:R-:W-:Y:S05]  /*2d60*/  WARPSYNC.ALL ;  /* 0x0000000000007948 */ /* 0x000fea0003800000 */
[----:B------:R-:W-:Y:S01]  /*2d70*/  BAR.SYNC.DEFER_BLOCKING 0x0 ;  /* 0x0000000000007b1d */ /* 0x000fe20000010000 */
[----:B------:R-:W-:-:S13]  /*2d80*/  ISETP.GE.AND P1, PT, R0, R7, PT ;  /* 0x000000070000720c */ /* 0x000fda0003f26270 */
[----:B------:R-:W-:Y:S05]  /*2d90*/  @!P1 BRA `(.L_x_1280) ;  /* 0xfffffff800989947 */ /* 0x000fea000383ffff */
[----:B------:R-:W-:Y:S05]  /*2da0*/  EXIT ;  /* 0x000000000000794d */ /* 0x000fea0003800000 */
.L_x_1270:
        /* <DEDUP_REMOVED lines=8> */
.L_x_1282:
[----:B------:R-:W-:Y:S05]  /*2e30*/  BSYNC B2 ;  /* 0x0000000000027941 */ /* 0x000fea0003800000 */
.L_x_1281:
        /* <DEDUP_REMOVED lines=8> */
.L_x_1283:
[----:B------:R-:W-:Y:S01]  /*2ec0*/  FADD.FTZ R23, R23, R16 ;  /* 0x0000001017177221 */ /* 0x000fe20000010000 */
[----:B------:R-:W-:-:S04]  /*2ed0*/  HFMA2.MMA R20, -RZ, RZ, 0, 2.384185791015625e-07 ;  /* 0x00000004ff147435 */ /* 0x000fc800000001ff */
[----:B------:R-:W-:Y:S02]  /*2ee0*/  MOV R21, R23 ;  /* 0x0000001700157202 */ /* 0x000fe40000000f00 */
[----:B------:R-:W-:-:S07]  /*2ef0*/  MOV R24, R22 ;  /* 0x0000001600187202 */ /* 0x000fce0000000f00 */
[----:B------:R-:W-:Y:S05]  /*2f00*/  WARPSYNC.COLLECTIVE R18, `(.L_x_1284) ;  /* 0x0000000012087348 */ /* 0x000fea0003c00000 */
[----:B------:R0:W1:Y:S02]  /*2f10*/  SHFL.BFLY P1, R22, R21, R20, R19 ;  /* 0x0c00001415167389 */ /* 0x0000640000020013 */
[----:B01----:R-:W-:Y:S01]  /*2f20*/  ENDCOLLECTIVE ;  /* 0x000000000000791b */ /* 0x003fe20003800000 */
.L_x_1284:
[----:B------:R-:W-:-:S05]  /*2f30*/  FADD.FTZ R24, R24, R17 ;  /* 0x0000001118187221 */ /* 0x000fca0000010000 */
[----:B------:R-:W-:Y:S02]  /*2f40*/  MOV R21, R24 ;  /* 0x0000001800157202 */ /* 0x000fe40000000f00 */
[----:B------:R-:W-:-:S07]  /*2f50*/  MOV R26, R22 ;  /* 0x00000016001a7202 */ /* 0x000fce0000000f00 */
[----:B------:R-:W-:Y:S05]  /*2f60*/  WARPSYNC.COLLECTIVE R18, `(.L_x_1285) ;  /* 0x0000000012087348 */ /* 0x000fea0003c00000 */
[----:B------:R0:W1:Y:S02]  /*2f70*/  SHFL.BFLY P1, R22, R21, R20, R19 ;  /* 0x0c00001415167389 */ /* 0x0000640000020013 */
[----:B01----:R-:W-:Y:S01]  /*2f80*/  ENDCOLLECTIVE ;  /* 0x000000000000791b */ /* 0x003fe20003800000 */
.L_x_1285:
[----:B------:R-:W-:Y:S01]  /*2f90*/  FADD.FTZ R26, R23, R26 ;  /* 0x0000001a171a7221 */ /* 0x000fe20000010000 */
[----:B------:R-:W-:-:S04]  /*2fa0*/  HFMA2.MMA R20, -RZ, RZ, 0, 1.1920928955078125e-07 ;  /* 0x00000002ff147435 */ /* 0x000fc800000001ff */
[----:B------:R-:W-:Y:S02]  /*2fb0*/  MOV R21, R26 ;  /* 0x0000001a00157202 */ /* 0x000fe40000000f00 */
[----:B------:R-:W-:-:S07]  /*2fc0*/  MOV R25, R22 ;  /* 0x0000001600197202 */ /* 0x000fce0000000f00 */
[----:B------:R-:W-:Y:S05]  /*2fd0*/  WARPSYNC.COLLECTIVE R18, `(.L_x_1286) ;  /* 0x0000000012087348 */ /* 0x000fea0003c00000 */
[----:B------:R0:W1:Y:S02]  /*2fe0*/  SHFL.BFLY P1, R22, R21, R20, R19 ;  /* 0x0c00001415167389 */ /* 0x0000640000020013 */
[----:B01----:R-:W-:Y:S01]  /*2ff0*/  ENDCOLLECTIVE ;  /* 0x000000000000791b */ /* 0x003fe20003800000 */
.L_x_1286:
[----:B------:R-:W-:-:S05]  /*3000*/  FADD.FTZ R25, R24, R25 ;  /* 0x0000001918197221 */ /* 0x000fca0000010000 */
[----:B------:R-:W-:Y:S01]  /*3010*/  MOV R21, R25 ;  /* 0x0000001900157202 */ /* 0x000fe20000000f00 */
[----:B------:R-:W-:-:S07]  /*3020*/  IMAD.MOV.U32 R27, RZ, RZ, R22 ;  /* 0x000000ffff1b7224 */ /* 0x000fce00078e0016 */
[----:B------:R-:W-:Y:S05]  /*3030*/  WARPSYNC.COLLECTIVE R18, `(.L_x_1287) ;  /* 0x0000000012087348 */ /* 0x000fea0003c00000 */
[----:B------:R0:W1:Y:S02]  /*3040*/  SHFL.BFLY P1, R22, R21, R20, R19 ;  /* 0x0c00001415167389 */ /* 0x0000640000020013 */
[----:B01----:R-:W-:Y:S01]  /*3050*/  ENDCOLLECTIVE ;  /* 0x000000000000791b */ /* 0x003fe20003800000 */
.L_x_1287:
[----:B------:R-:W-:Y:S01]  /*3060*/  FADD.FTZ R27, R26, R27 ;  /* 0x0000001b1a1b7221 */ /* 0x000fe20000010000 */
[----:B------:R-:W-:-:S04]  /*3070*/  HFMA2.MMA R20, -RZ, RZ, 0, 5.9604644775390625e-08 ;  /* 0x00000001ff147435 */ /* 0x000fc800000001ff */
[----:B------:R-:W-:Y:S02]  /*3080*/  MOV R21, R27 ;  /* 0x0000001b00157202 */ /* 0x000fe40000000f00 */
[----:B------:R-:W-:-:S07]  /*3090*/  MOV R28, R22 ;  /* 0x00000016001c7202 */ /* 0x000fce0000000f00 */
[----:B------:R-:W-:Y:S05]  /*30a0*/  WARPSYNC.COLLECTIVE R18, `(.L_x_1288) ;  /* 0x0000000012087348 */ /* 0x000fea0003c00000 */
[----:B------:R0:W1:Y:S02]  /*30b0*/  SHFL.BFLY P1, R22, R21, R20, R19 ;  /* 0x0c00001415167389 */ /* 0x0000640000020013 */
[----:B01----:R-:W-:Y:S01]  /*30c0*/  ENDCOLLECTIVE ;  /* 0x000000000000791b */ /* 0x003fe20003800000 */
.L_x_1288:
[----:B------:R-:W-:-:S05]  /*30d0*/  FADD.FTZ R28, R25, R28 ;  /* 0x0000001c191c7221 */ /* 0x000fca0000010000 */
[----:B------:R-:W-:Y:S02]  /*30e0*/  MOV R21, R28 ;  /* 0x0000001c00157202 */ /* 0x000fe40000000f00 */
[----:B------:R-:W-:-:S07]  /*30f0*/  MOV R16, R22 ;  /* 0x0000001600107202 */ /* 0x000fce0000000f00 */
[----:B------:R-:W-:Y:S05]  /*3100*/  WARPSYNC.COLLECTIVE R18, `(.L_x_1289) ;  /* 0x0000000012087348 */ /* 0x000fea0003c00000 */
[----:B------:R0:W1:Y:S02]  /*3110*/  SHFL.BFLY P1, R22, R21, R20, R19 ;  /* 0x0c00001415167389 */ /* 0x0000640000020013 */
[----:B01----:R-:W-:Y:S01]  /*3120*/  ENDCOLLECTIVE ;  /* 0x000000000000791b */ /* 0x003fe20003800000 */
.L_x_1289:
[----:B------:R-:W-:Y:S01]  /*3130*/  FADD.FTZ R16, R27, R16 ;  /* 0x000000101b107221 */ /* 0x000fe20000010000 */
[----:B------:R-:W-:Y:S06]  /*3140*/  BRA `(.L_x_1290) ;  /* 0xffffffec00487947 */ /* 0x000fec000383ffff */
.L_x_1278:
        /* <DEDUP_REMOVED lines=8> */
.L_x_1292:
[----:B------:R-:W-:Y:S05]  /*31d0*/  BSYNC B0 ;  /* 0x0000000000007941 */ /* 0x000fea0003800000 */
.L_x_1291:
        /* <DEDUP_REMOVED lines=8> */
.L_x_1293:
[----:B------:R-:W-:Y:S01]  /*3260*/  FADD.FTZ R5, R5, R2 ;  /* 0x0000000205057221 */ /* 0x000fe20000010000 */
[----:B------:R-:W-:-:S04]  /*3270*/  HFMA2.MMA R20, -RZ, RZ, 0, 2.384185791015625e-07 ;  /* 0x00000004ff147435 */ /* 0x000fc800000001ff */
[----:B------:R-:W-:Y:S02]  /*3280*/  MOV R21, R5 ;  /* 0x0000000500157202 */ /* 0x000fe40000000f00 */
[----:B------:R-:W-:-:S07]  /*3290*/  MOV R4, R22 ;  /* 0x0000001600047202 */ /* 0x000fce0000000f00 */
[----:B------:R-:W-:Y:S05]  /*32a0*/  WARPSYNC.COLLECTIVE R18, `(.L_x_1294) ;  /* 0x0000000012087348 */ /* 0x000fea0003c00000 */
[----:B------:R0:W1:Y:S02]  /*32b0*/  SHFL.BFLY P1, R22, R21, R20, R19 ;  /* 0x0c00001415167389 */ /* 0x0000640000020013 */
[----:B01----:R-:W-:Y:S01]  /*32c0*/  ENDCOLLECTIVE ;  /* 0x000000000000791b */ /* 0x003fe20003800000 */
.L_x_1294:
[----:B------:R-:W-:-:S04]  /*32d0*/  FADD.FTZ R4, R4, R3 ;  /* 0x0000000304047221 */ /* 0x000fc80000010000 */
[----:B------:R-:W-:Y:S01]  /*32e0*/  IMAD.MOV.U32 R21, RZ, RZ, R4 ;  /* 0x000000ffff157224 */ /* 0x000fe200078e0004 */
[----:B------:R-:W-:-:S07]  /*32f0*/  MOV R12, R22 ;  /* 0x00000016000c7202 */ /* 0x000fce0000000f00 */
[----:B------:R-:W-:Y:S05]  /*3300*/  WARPSYNC.COLLECTIVE R18, `(.L_x_1295) ;  /* 0x0000000012087348 */ /* 0x000fea0003c00000 */
[----:B------:R0:W1:Y:S02]  /*3310*/  SHFL.BFLY P1, R22, R21, R20, R19 ;  /* 0x0c00001415167389 */ /* 0x0000640000020013 */
[----:B01----:R-:W-:Y:S01]  /*3320*/  ENDCOLLECTIVE ;  /* 0x000000000000791b */ /* 0x003fe20003800000 */
.L_x_1295:
[----:B------:R-:W-:Y:S01]  /*3330*/  FADD.FTZ R12, R5, R12 ;  /* 0x0000000c050c7221 */ /* 0x000fe20000010000 */
[----:B------:R-:W-:-:S04]  /*3340*/  HFMA2.MMA R20, -RZ, RZ, 0, 1.1920928955078125e-07 ;  /* 0x00000002ff147435 */ /* 0x000fc800000001ff */
[----:B------:R-:W-:Y:S02]  /*3350*/  MOV R21, R12 ;  /* 0x0000000c00157202 */ /* 0x000fe40000000f00 */
[----:B------:R-:W-:-:S07]  /*3360*/  MOV R17, R22 ;  /* 0x0000001600117202 */ /* 0x000fce0000000f00 */
[----:B------:R-:W-:Y:S05]  /*3370*/  WARPSYNC.COLLECTIVE R18, `(.L_x_1296) ;  /* 0x0000000012087348 */ /* 0x000fea0003c00000 */
[----:B------:R0:W1:Y:S02]  /*3380*/  SHFL.BFLY P1, R22, R21, R20, R19 ;  /* 0x0c00001415167389 */ /* 0x0000640000020013 */
[----:B01----:R-:W-:Y:S01]  /*3390*/  ENDCOLLECTIVE ;  /* 0x000000000000791b */ /* 0x003fe20003800000 */
.L_x_1296:
[----:B------:R-:W-:-:S05]  /*33a0*/  FADD.FTZ R17, R4, R17 ;  /* 0x0000001104117221 */ /* 0x000fca0000010000 */
[----:B------:R-:W-:Y:S02]  /*33b0*/  MOV R21, R17 ;  /* 0x0000001100157202 */ /* 0x000fe40000000f00 */
[----:B------:R-:W-:-:S07]  /*33c0*/  MOV R23, R22 ;  /* 0x0000001600177202 */ /* 0x000fce0000000f00 */
[----:B------:R-:W-:Y:S05]  /*33d0*/  WARPSYNC.COLLECTIVE R18, `(.L_x_1297) ;  /* 0x0000000012087348 */ /* 0x000fea0003c00000 */
[----:B------:R0:W1:Y:S02]  /*33e0*/  SHFL.BFLY P1, R22, R21, R20, R19 ;  /* 0x0c00001415167389 */ /* 0x0000640000020013 */
[----:B01----:R-:W-:Y:S01]  /*33f0*/  ENDCOLLECTIVE ;  /* 0x000000000000791b */ /* 0x003fe20003800000 */
.L_x_1297:
[----:B------:R-:W-:Y:S01]  /*3400*/  FADD.FTZ R23, R12, R23 ;  /* 0x000000170c177221 */ /* 0x000fe20000010000 */
[----:B------:R-:W-:-:S04]  /*3410*/  HFMA2.MMA R20, -RZ, RZ, 0, 5.9604644775390625e-08 ;  /* 0x00000001ff147435 */ /* 0x000fc800000001ff */
[----:B------:R-:W-:Y:S02]  /*3420*/  MOV R21, R23 ;  /* 0x0000001700157202 */ /* 0x000fe40000000f00 */
[----:B------:R-:W-:-:S07]  /*3430*/  MOV R2, R22 ;  /* 0x0000001600027202 */ /* 0x000fce0000000f00 */
[----:B------:R-:W-:Y:S05]  /*3440*/  WARPSYNC.COLLECTIVE R18, `(.L_x_1298) ;  /* 0x0000000012087348 */ /* 0x000fea0003c00000 */
[----:B------:R0:W1:Y:S02]  /*3450*/  SHFL.BFLY P1, R22, R21, R20, R19 ;  /* 0x0c00001415167389 */ /* 0x0000640000020013 */
[----:B01----:R-:W-:Y:S01]  /*3460*/  ENDCOLLECTIVE ;  /* 0x000000000000791b */ /* 0x003fe20003800000 */
.L_x_1298:
[----:B------:R-:W-:-:S05]  /*3470*/  FADD.FTZ R2, R17, R2 ;  /* 0x0000000211027221 */ /* 0x000fca0000010000 */
[----:B------:R-:W-:Y:S02]  /*3480*/  MOV R21, R2 ;  /* 0x0000000200157202 */ /* 0x000fe40000000f00 */
[----:B------:R-:W-:-:S07]  /*3490*/  MOV R14, R22 ;  /* 0x00000016000e7202 */ /* 0x000fce0000000f00 */
[----:B------:R-:W-:Y:S05]  /*34a0*/  WARPSYNC.COLLECTIVE R18, `(.L_x_1299) ;  /* 0x0000000012087348 */ /* 0x000fea0003c00000 */
[----:B------:R0:W1:Y:S02]  /*34b0*/  SHFL.BFLY P1, R22, R21, R20, R19 ;  /* 0x0c00001415167389 */ /* 0x0000640000020013 */
[----:B01----:R-:W-:Y:S01]  /*34c0*/  ENDCOLLECTIVE ;  /* 0x000000000000791b */ /* 0x003fe20003800000 */
.L_x_1299:
[----:B------:R-:W-:Y:S01]  /*34d0*/  FADD.FTZ R14, R23, R14 ;  /* 0x0000000e170e7221 */ /* 0x000fe20000010000 */
[----:B------:R-:W-:Y:S06]  /*34e0*/  BRA `(.L_x_1300) ;  /* 0xfffffff400c87947 */ /* 0x000fec000383ffff */
.L_x_1301:
        /* <DEDUP_REMOVED lines=9> */
.L_x_2458:


//--------------------- .text._ZN13group_norm_v218gn_bwd_cuda_kernelI6__halfLi320ELi3ELi16ELi160ELi64ELb1ELb1ELi2ELi320ELi320ELi2ELb1ELi10ELb0ELb0ELNS_15WgradSyncMethodE2ENS_16CompileConditionILi900EEEEEvPT_S6_S6_PKS5_S8_S8_S8_PKfflPfPj --------------------------
	.section	.text._ZN13group_norm_v218gn_bwd_cuda_kernelI6__halfLi320ELi3ELi16ELi160ELi64ELb1ELb1ELi2ELi320ELi320ELi2ELb1ELi10ELb0ELb0ELNS_15WgradSyncMethodE2ENS_16CompileConditionILi900EEEEEvPT_S6_S6_PKS5_S8_S8_S8_PKfflPfPj,"ax",@progbits
	.align	128
        .global         _ZN13group_norm_v218gn_bwd_cuda_kernelI6__halfLi320ELi3ELi16ELi160ELi64ELb1ELb1ELi2ELi320ELi320ELi2ELb1ELi10ELb0ELb0ELNS_15WgradSyncMethodE2ENS_16CompileConditionILi900EEEEEvPT_S6_S6_PKS5_S8_S8_S8_PKfflPfPj
        .type           _ZN13group_norm_v218gn_bwd_cuda_kernelI6__halfLi320ELi3ELi16ELi160ELi64ELb1ELb1ELi2ELi320ELi320ELi2ELb1ELi10ELb0ELb0ELNS_15WgradSyncMethodE2ENS_16CompileConditionILi900EEEEEvPT_S6_S6_PKS5_S8_S8_S8_PKfflPfPj,@function
        .size           _ZN13group_norm_v218gn_bwd_cuda_kernelI6__halfLi320ELi3ELi16ELi160ELi64ELb1ELb1ELi2ELi320ELi320ELi2ELb1ELi10ELb0ELb0ELNS_15WgradSyncMethodE2ENS_16CompileConditionILi900EEEEEvPT_S6_S6_PKS5_S8_S8_S8_PKfflPfPj,(.L_x_2459 - _ZN13group_norm_v218gn_bwd_cuda_kernelI6__halfLi320ELi3ELi16ELi160ELi64ELb1ELb1ELi2ELi320ELi320ELi2ELb1ELi10ELb0ELb0ELNS_15WgradSyncMethodE2ENS_16CompileConditionILi900EEEEEvPT_S6_S6_PKS5_S8_S8_S8_PKfflPfPj)
        .other          _ZN13group_norm_v218gn_bwd_cuda_kernelI6__halfLi320ELi3ELi16ELi160ELi64ELb1ELb1ELi2ELi320ELi320ELi2ELb1ELi10ELb0ELb0ELNS_15WgradSyncMethodE2ENS_16CompileConditionILi900EEEEEvPT_S6_S6_PKS5_S8_S8_S8_PKfflPfPj,@"STO_CUDA_ENTRY STV_DEFAULT"
_ZN13group_norm_v218gn_bwd_cuda_kernelI6__halfLi320ELi3ELi16ELi160ELi64ELb1ELb1ELi2ELi320ELi320ELi2ELb1ELi10ELb0ELb0ELNS_15WgradSyncMethodE2ENS_16CompileConditionILi900EEEEEvPT_S6_S6_PKS5_S8_S8_S8_PKfflPfPj:
.text._ZN13group_norm_v218gn_bwd_cuda_kernelI6__halfLi320ELi3ELi16ELi160ELi64ELb1ELb1ELi2ELi320ELi320ELi2ELb1ELi10ELb0ELb0ELNS_15WgradSyncMethodE2ENS_16CompileConditionILi900EEEEEvPT_S6_S6_PKS5_S8_S8_S8_PKfflPfPj:
        /* <DEDUP_REMOVED lines=30> */
.L_x_1304:
[----:B------:R-:W2:Y:S04]  /*01e0*/  LD.E.STRONG.GPU R0, desc[UR10][R2.64] ;  /* 0x0000000a02007980 */ /* 0x000ea8000c10f900 */
[----:B--2---:R-:W-:Y:S01]  /*01f0*/  CCTL.IVALL ;  /* 0x00000000ff00798f */ /* 0x004fe20002000000 */
[----:B------:R-:W-:Y:S05]  /*0200*/  YIELD ;  /* 0x0000000000007946 */ /* 0x000fea0003800000 */
[----:B-----5:R-:W-:-:S04]  /*0210*/  LOP3.LUT R0, R0, R5, RZ, 0x3c, !PT ;  /* 0x0000000500007212 */ /* 0x020fc800078e3cff */
[----:B------:R-:W-:-:S13]  /*0220*/  ISETP.GT.AND P0, PT, R0, -0x1, PT ;  /* 0xffffffff0000780c */ /* 0x000fda0003f04270 */
[----:B------:R-:W-:Y:S05]  /*0230*/  @P0 BRA `(.L_x_1304) ;  /* 0xfffffffc00e80947 */ /* 0x000fea000383ffff */
.L_x_1303:
[----:B------:R-:W-:Y:S05]  /*0240*/  WARPSYNC.ALL ;  /* 0x0000000000007948 */ /* 0x000fea0003800000 */
[----:B------:R-:W-:Y:S06]  /*0250*/  BAR.SYNC.DEFER_BLOCKING 0x0 ;  /* 0x0000000000007b1d */ /* 0x000fec0000010000 */
[----:B------:R-:W-:Y:S05]  /*0260*/  BRA `(.L_x_1305) ;  /* 0x00000018001c7947 */ /* 0x000fea0003800000 */
.L_x_1302:
        /* <DEDUP_REMOVED lines=29> */
.L_x_1317:
        /* <DEDUP_REMOVED lines=10> */
[----:B------:R-:W-:-:S02]  /*04e0*/  IMAD R12, R9, 0x28000, RZ ;  /* 0x00028000090c7824 */ /* 0x000fc400078e02ff */
[----:B------:R-:W-:Y:S01]  /*04f0*/  IMAD.WIDE.U32 R2, R13, -0x33333333, RZ ;  /* 0xcccccccd0d027825 */ /* 0x000fe200078e00ff */
[----:B------:R-:W-:-:S04]  /*0500*/  SHF.R.S32.HI R15, RZ, 0x1f, R13 ;  /* 0x0000001fff0f7819 */ /* 0x000fc8000001140d */
[----:B------:R-:W-:Y:S02]  /*0510*/  SHF.R.U32.HI R11, RZ, 0x7, R3 ;  /* 0x00000007ff0b7819 */ /* 0x000fe40000011603 */
[----:B------:R-:W1:Y:S02]  /*0520*/  LDC.64 R2, c[0x0][0x240] ;  /* 0x00009000ff027b82 */ /* 0x000e640000000a00 */
[C---:B------:R-:W-:Y:S01]  /*0530*/  LEA R0, P0, R8.reuse, R11, 0x4 ;  /* 0x0000000b08007211 */ /* 0x040fe200078020ff */
[----:B------:R-:W-:-:S03]  /*0540*/  IMAD.WIDE.U32 R10, R8, 0x28000, R4 ;  /* 0x00028000080a7825 */ /* 0x000fc600078e0004 */
        /* <DEDUP_REMOVED lines=9> */
[----:B------:R-:W-:-:S04]  /*05e0*/  IADD3 R10, P0, R31, UR8, RZ ;  /* 0x000000081f0a7c10 */ /* 0x000fc8000ff1e0ff */
[----:B------:R-:W-:Y:S01]  /*05f0*/  IADD3.X R11, R30, UR9, RZ, P0, !PT ;  /* 0x000000091e0b7c10 */ /* 0x000fe200087fe4ff */
[----:B0-----:R-:W-:Y:S01]  /*0600*/  IMAD.WIDE R6, R13, 0x2, R6 ;  /* 0x000000020d067825 */ /* 0x001fe200078e0206 */
[----:B------:R-:W-:-:S03]  /*0610*/  ULDC.64 UR8, c[0x0][0x228] ;  /* 0x00008a0000087ab9 */ /* 0x000fc60000000a00 */
[----:B------:R-:W3:Y:S01]  /*0620*/  LDG.E.CONSTANT R29, desc[UR10][R10.64] ;  /* 0x0000000a0a1d7981 */ /* 0x000ee2000c1e9900 */
[----:B-1----:R-:W-:-:S03]  /*0630*/  IMAD.WIDE R2, R13, 0x2, R2 ;  /* 0x000000020d027825 */ /* 0x002fc600078e0202 */
[----:B------:R-:W4:Y:S04]  /*0640*/  LDG.E.CONSTANT R28, desc[UR10][R6.64] ;  /* 0x0000000a061c7981 */ /* 0x000f28000c1e9900 */
[----:B------:R4:W5:Y:S01]  /*0650*/  LDG.E.CONSTANT R27, desc[UR10][R2.64] ;  /* 0x0000000a021b7981 */ /* 0x000962000c1e9900 */
[----:B------:R-:W-:-:S04]  /*0660*/  IADD3 R12, P0, R31, UR8, RZ ;  /* 0x000000081f0c7c10 */ /* 0x000fc8000ff1e0ff */
[----:B------:R-:W-:-:S05]  /*0670*/  IADD3.X R13, R30, UR9, RZ, P0, !PT ;  /* 0x000000091e0d7c10 */ /* 0x000fca00087fe4ff */
[----:B------:R0:W5:Y:S01]  /*0680*/  LDG.E.CONSTANT R26, desc[UR10][R12.64] ;  /* 0x0000000a0c1a7981 */ /* 0x000162000c1e9900 */
[----:B------:R-:W1:Y:S01]  /*0690*/  S2UR UR7, SR_CgaCtaId ;  /* 0x00000000000779c3 */ /* 0x000e620000008800 */
[----:B------:R-:W-:Y:S01]  /*06a0*/  BSSY B0, `(.L_x_1306) ;  /* 0x0000096000007945 */ /* 0x000fe20003800000 */
[----:B------:R-:W-:Y:S01]  /*06b0*/  HFMA2.MMA R45, -RZ, RZ, 0, 0 ;  /* 0x00000000ff2d7435 */ /* 0x000fe200000001ff */
[----:B--2---:R-:W-:Y:S01]  /*06c0*/  FADD.FTZ R5, R5, UR5 ;  /* 0x0000000505057e21 */ /* 0x004fe20008010000 */
[----:B------:R-:W-:Y:S02]  /*06d0*/  UMOV UR5, 0x400 ;  /* 0x0000040000057882 */ /* 0x000fe40000000000 */
[----:B-1----:R-:W-:-:S03]  /*06e0*/  ULEA UR8, UR7, UR5, 0x18 ;  /* 0x0000000507087291 */ /* 0x002fc6000f8ec03f */
[----:B------:R-:W1:Y:S01]  /*06f0*/  MUFU.RSQ R5, R5 ;  /* 0x0000000500057308 */ /* 0x000e620000001400 */
[--C-:B---3--:R-:W-:Y:S02]  /*0700*/  HADD2.F32 R11, -RZ, R29.reuse.H0_H0 ;  /* 0x2000001dff0b7230 */ /* 0x108fe40000004100 */
[----:B------:R-:W-:Y:S02]  /*0710*/  HADD2.F32 R15, -RZ, R29.H1_H1 ;  /* 0x3000001dff0f7230 */ /* 0x000fe40000004100 */
[--C-:B----4-:R-:W-:Y:S02]  /*0720*/  HADD2.F32 R3, -RZ, R28.reuse.H0_H0 ;  /* 0x2000001cff037230 */ /* 0x110fe40000004100 */
[C---:B------:R-:W-:Y:S01]  /*0730*/  FADD.FTZ R0, -R4.reuse, R11 ;  /* 0x0000000b04007221 */ /* 0x040fe20000010100 */
[----:B0-----:R-:W-:Y:S02]  /*0740*/  HADD2.F32 R13, -RZ, R28.H1_H1 ;  /* 0x3000001cff0d7230 */ /* 0x001fe40000004100 */
[----:B------:R-:W-:Y:S01]  /*0750*/  FADD.FTZ R2, -R4, R15 ;  /* 0x0000000f04027221 */ /* 0x000fe20000010100 */
[----:B-----5:R-:W-:-:S02]  /*0760*/  HADD2.F32 R7, -RZ, R27.H0_H0 ;  /* 0x2000001bff077230 */ /* 0x020fc40000004100 */
[----:B------:R-:W-:Y:S02]  /*0770*/  HADD2.F32 R11, -RZ, R27.H1_H1 ;  /* 0x3000001bff0b7230 */ /* 0x000fe40000004100 */
[C---:B-1----:R-:W-:Y:S01]  /*0780*/  FMUL.FTZ R0, R5.reuse, R0 ;  /* 0x0000000005007220 */ /* 0x042fe20000410000 */
[----:B------:R-:W-:-:S03]  /*0790*/  FMUL.FTZ R2, R5, R2 ;  /* 0x0000000205027220 */ /* 0x000fc60000410000 */
[----:B------:R-:W-:Y:S01]  /*07a0*/  FFMA.FTZ R7, R0, R3, R7 ;  /* 0x0000000300077223 */ /* 0x000fe20000010007 */
[----:B------:R-:W-:-:S03]  /*07b0*/  FFMA.FTZ R11, R2, R13, R11 ;  /* 0x0000000d020b7223 */ /* 0x000fc6000001000b */
[----:B------:R-:W-:Y:S01]  /*07c0*/  FMUL.FTZ R6, R7, -1.4426950216293334961 ;  /* 0xbfb8aa3b07067820 */ /* 0x000fe20000410000 */
[----:B------:R-:W-:-:S05]  /*07d0*/  FMUL.FTZ R14, R11, -1.4426950216293334961 ;  /* 0xbfb8aa3b0b0e7820 */ /* 0x000fca0000410000 */
[----:B------:R-:W0:Y:S08]  /*07e0*/  MUFU.EX2 R6, R6 ;  /* 0x0000000600067308 */ /* 0x000e300000000800 */
[----:B------:R-:W1:Y:S01]  /*07f0*/  MUFU.EX2 R14, R14 ;  /* 0x0000000e000e7308 */ /* 0x000e620000000800 */
[----:B0-----:R-:W-:Y:S01]  /*0800*/  FADD.FTZ R10, R6, 1 ;  /* 0x3f800000060a7421 */ /* 0x001fe20000010000 */
[----:B------:R-:W-:-:S06]  /*0810*/  HADD2.F32 R6, -RZ, R26.H0_H0 ;  /* 0x2000001aff067230 */ /* 0x000fcc0000004100 */
[----:B------:R-:W0:Y:S01]  /*0820*/  MUFU.RCP R10, R10 ;  /* 0x0000000a000a7308 */ /* 0x000e220000001000 */
[----:B-1----:R-:W-:Y:S01]  /*0830*/  FADD.FTZ R15, R14, 1 ;  /* 0x3f8000000e0f7421 */ /* 0x002fe20000010000 */
[----:B------:R-:W-:-:S06]  /*0840*/  LOP3.LUT R14, R41, 0x8, RZ, 0xc, !PT ;  /* 0x00000008290e7812 */ /* 0x000fcc00078e0cff */
[----:B------:R-:W1:Y:S01]  /*0850*/  MUFU.RCP R15, R15 ;  /* 0x0000000f000f7308 */ /* 0x000e620000001000 */
[----:B0-----:R-:W-:-:S04]  /*0860*/  FADD.FTZ R12, -R10, 1 ;  /* 0x3f8000000a0c7421 */ /* 0x001fc80000010100 */
[----:B------:R-:W-:Y:S01]  /*0870*/  FFMA.FTZ R7, R7, R12, 1 ;  /* 0x3f80000007077423 */ /* 0x000fe2000001000c */
[----:B-1----:R-:W-:-:S03]  /*0880*/  FADD.FTZ R16, -R15, 1 ;  /* 0x3f8000000f107421 */ /* 0x002fc60000010100 */
[----:B------:R-:W-:Y:S01]  /*0890*/  FMUL.FTZ R7, R10, R7 ;  /* 0x000000070a077220 */ /* 0x000fe20000410000 */
[----:B------:R-:W-:Y:S01]  /*08a0*/  LOP3.LUT R10, R41, 0x8, RZ, 0xc0, !PT ;  /* 0x00000008290a7812 */ /* 0x000fe200078ec0ff */
[----:B------:R-:W-:Y:S01]  /*08b0*/  FFMA.FTZ R16, R11, R16, 1 ;  /* 0x3f8000000b107423 */ /* 0x000fe20000010010 */
[----:B------:R-:W-:Y:S02]  /*08c0*/  HADD2.F32 R11, -RZ, R26.H1_H1 ;  /* 0x3000001aff0b7230 */ /* 0x000fe40000004100 */
[----:B------:R-:W-:Y:S01]  /*08d0*/  FMUL.FTZ R12, R6, R7 ;  /* 0x00000007060c7220 */ /* 0x000fe20000410000 */
[----:B------:R-:W-:-:S03]  /*08e0*/  FMUL.FTZ R16, R15, R16 ;  /* 0x000000100f107220 */ /* 0x000fc60000410000 */
[CC--:B------:R-:W-:Y:S01]  /*08f0*/  FMUL.FTZ R7, R3.reuse, R12.reuse ;  /* 0x0000000c03077220 */ /* 0x0c0fe20000410000 */
[----:B------:R-:W-:Y:S01]  /*0900*/  FFMA.FTZ R6, R3, R12, RZ ;  /* 0x0000000c03067223 */ /* 0x000fe200000100ff */
[----:B------:R-:W-:Y:S01]  /*0910*/  FMUL.FTZ R16, R11, R16 ;  /* 0x000000100b107220 */ /* 0x000fe20000410000 */
[----:B------:R-:W-:Y:S01]  /*0920*/  FADD.FTZ R11, RZ, R12 ;  /* 0x0000000cff0b7221 */ /* 0x000fe20000010000 */
[----:B------:R-:W-:Y:S02]  /*0930*/  FFMA.FTZ R7, R0, R7, RZ ;  /* 0x0000000700077223 */ /* 0x000fe400000100ff */
[CC--:B------:R-:W-:Y:S01]  /*0940*/  FMUL.FTZ R3, R13.reuse, R16.reuse ;  /* 0x000000100d037220 */ /* 0x0c0fe20000410000 */
[----:B------:R-:W-:Y:S01]  /*0950*/  FFMA.FTZ R6, R13, R16, R6 ;  /* 0x000000100d067223 */ /* 0x000fe20000010006 */
[----:B------:R-:W-:Y:S02]  /*0960*/  FADD.FTZ R13, RZ, R16 ;  /* 0x00000010ff0d7221 */ /* 0x000fe40000010000 */
[----:B------:R-:W-:Y:S01]  /*0970*/  FFMA.FTZ R7, R2, R3, R7 ;  /* 0x0000000302077223 */ /* 0x000fe20000010007 */
[----:B------:R-:W-:-:S04]  /*0980*/  LEA R3, R41, UR8, 0x4 ;  /* 0x0000000829037c11 */ /* 0x000fc8000f8e20ff */
[----:B------:R-:W-:Y:S01]  /*0990*/  STS.64 [R36], R6 ;  /* 0x0000000624007388 */ /* 0x000fe20000000a00 */
[C---:B------:R-:W-:Y:S02]  /*09a0*/  IMAD.IADD R17, R3.reuse, 0x1, R10 ;  /* 0x0000000103117824 */ /* 0x040fe400078e020a */
[----:B------:R-:W-:Y:S01]  /*09b0*/  FFMA.FTZ R10, R0, R12, RZ ;  /* 0x0000000c000a7223 */ /* 0x000fe200000100ff */
[----:B------:R-:W-:Y:S01]  /*09c0*/  IADD3 R18, R3, R14, RZ ;  /* 0x0000000e03127210 */ /* 0x000fe20007ffe0ff */
[----:B------:R-:W-:Y:S01]  /*09d0*/  BAR.SYNC.DEFER_BLOCKING 0x0 ;  /* 0x0000000000007b1d */ /* 0x000fe20000010000 */
[----:B------:R-:W-:Y:S01]  /*09e0*/  FFMA.FTZ R12, R2, R16, RZ ;  /* 0x00000010020c7223 */ /* 0x000fe200000100ff */
[----:B------:R-:W-:Y:S01]  /*09f0*/  LEA R14, R48, UR8, 0x4 ;  /* 0x00000008300e7c11 */ /* 0x000fe2000f8e20ff */
[C---:B------:R-:W-:Y:S01]  /*0a00*/  IMAD.SHL.U32 R16, R8.reuse, 0x20, RZ ;  /* 0x0000002008107824 */ /* 0x040fe200078e00ff */
[----:B------:R-:W-:Y:S02]  /*0a10*/  SHF.L.U64.HI R8, R8, 0x5, R9 ;  /* 0x0000000508087819 */ /* 0x000fe40000010209 */
[----:B------:R-:W-:Y:S01]  /*0a20*/  LEA R0, R33, R14, 0x3 ;  /* 0x0000000e21007211 */ /* 0x000fe200078e18ff */
[----:B------:R-:W-:Y:S01]  /*0a30*/  IMAD R2, R35, 0x8, R14 ;  /* 0x0000000823027824 */ /* 0x000fe200078e020e */
[----:B------:R-:W-:Y:S01]  /*0a40*/  IADD3 R14, P0, R32, R41, RZ ;  /* 0x00000029200e7210 */ /* 0x000fe20007f1e0ff */
[----:B------:R-:W-:Y:S01]  /*0a50*/  IMAD R9, R8, 0xa00, RZ ;  /* 0x00000a0008097824 */ /* 0x000fe200078e02ff */
[----:B------:R-:W-:Y:S01]  /*0a60*/  LOP3.LUT R19, R16, 0x1f, R39, 0xf8, !PT ;  /* 0x0000001f10137812 */ /* 0x000fe200078ef827 */
[----:B------:R-:W-:Y:S01]  /*0a70*/  ULDC.64 UR8, c[0x0][0x260] ;  /* 0x0000980000087ab9 */ /* 0x000fe20000000a00 */
[----:B------:R-:W-:-:S02]  /*0a80*/  LEA.HI.X.SX32 R15, R41, RZ, 0x1, P0 ;  /* 0x000000ff290f7211 */ /* 0x000fc400000f0eff */
[----:B------:R-:W-:Y:S01]  /*0a90*/  ISETP.GT.U32.AND P0, PT, R41, 0x3, PT ;  /* 0x000000032900780c */ /* 0x000fe20003f04070 */
[----:B------:R-:W-:-:S05]  /*0aa0*/  IMAD.WIDE.U32 R14, R19, 0xa00, R14 ;  /* 0x00000a00130e7825 */ /* 0x000fca00078e000e */
[----:B------:R-:W-:Y:S01]  /*0ab0*/  IADD3 R9, R15, R9, RZ ;  /* 0x000000090f097210 */ /* 0x000fe20007ffe0ff */
[----:B------:R-:W-:Y:S01]  /*0ac0*/  STS.64 [R17], R10 ;  /* 0x0000000a11007388 */ /* 0x000fe20000000a00 */
[----:B------:R-:W-:-:S03]  /*0ad0*/  LEA R8, P1, R14, UR8, 0x3 ;  /* 0x000000080e087c11 */ /* 0x000fc6000f8218ff */
[----:B------:R-:W-:Y:S01]  /*0ae0*/  STS.64 [R18], R12 ;  /* 0x0000000c12007388 */ /* 0x000fe20000000a00 */
[----:B------:R-:W-:Y:S01]  /*0af0*/  LEA.HI.X R9, R14, UR9, R9, 0x3, P1 ;  /* 0x000000090e097c11 */ /* 0x000fe200088f1c09 */
[----:B------:R-:W-:Y:S06]  /*0b00*/  BAR.SYNC.DEFER_BLOCKING 0x0 ;  /* 0x0000000000007b1d */ /* 0x000fec0000010000 */
[----:B------:R-:W0:Y:S04]  /*0b10*/  LDS.64 R2, [R2] ;  /* 0x0000000002027984 */ /* 0x000e280000000a00 */
[----:B------:R1:W2:Y:S02]  /*0b20*/  LDS.64 R6, [R0+0xa00] ;  /* 0x000a000000067984 */ /* 0x0002a40000000a00 */
[----:B-1----:R-:W-:Y:S01]  /*0b30*/  IMAD.MOV.U32 R0, RZ, RZ, RZ ;  /* 0x000000ffff007224 */ /* 0x002fe200078e00ff */
[----:B------:R-:W-:Y:S06]  /*0b40*/  @P0 BRA `(.L_x_1307) ;  /* 0x00000004002c0947 */ /* 0x000fec0003800000 */
[----:B------:R-:W-:Y:S01]  /*0b50*/  IMAD.SHL.U32 R0, R40, 0x2, RZ ;  /* 0x0000000228007824 */ /* 0x000fe200078e00ff */
[----:B------:R-:W-:Y:S01]  /*0b60*/  LOP3.LUT R44, R41, 0x1, RZ, 0xc0, !PT ;  /* 0x00000001292c7812 */ /* 0x000fe200078ec0ff */
[----:B------:R-:W-:Y:S01]  /*0b70*/  IMAD.MOV.U32 R46, RZ, RZ, RZ ;  /* 0x000000ffff2e7224 */ /* 0x000fe200078e00ff */
[----:B------:R-:W-:Y:S02]  /*0b80*/  MOV R45, RZ ;  /* 0x000000ff002d7202 */ /* 0x000fe40000000f00 */
[----:B------:R-:W-:-:S04]  /*0b90*/  LOP3.LUT R0, R0, 0xe, RZ, 0xc0, !PT ;  /* 0x0000000e00007812 */ /* 0x000fc800078ec0ff */
[----:B------:R-:W-:Y:S02]  /*0ba0*/  LEA.HI R47, R41, R0, RZ, 0x1f ;  /* 0x00000000292f7211 */ /* 0x000fe400078ff8ff */
[----:B------:R-:W-:-:S03]  /*0bb0*/  MOV R0, RZ ;  /* 0x000000ff00007202 */ /* 0x000fc60000000f00 */
[----:B------:R-:W-:-:S07]  /*0bc0*/  IMAD R47, R47, 0xa0, -R32 ;  /* 0x000000a02f2f7824 */ /* 0x000fce00078e0a20 */
.L_x_1308:
        /* <DEDUP_REMOVED lines=21> */
[----:B------:R-:W1:Y:S01]  /*0d20*/  LDS.64 R10, [R11] ;  /* 0x000000000b0a7984 */ /* 0x000e620000000a00 */
        /* <DEDUP_REMOVED lines=15> */
[----:B------:R-:W-:-:S02]  /*0e20*/  LEA R19, R44, R19, 0x3 ;  /* 0x000000132c137211 */ /* 0x000fc400078e18ff */
[----:B------:R-:W5:Y:S01]  /*0e30*/  LDS.64 R16, [R17] ;  /* 0x0000000011107984 */ /* 0x000f620000000a00 */
[----:B------:R-:W-:Y:S01]  /*0e40*/  SHF.R.S32.HI R25, RZ, 0x1, R22 ;  /* 0x00000001ff197819 */ /* 0x000fe20000011416 */
[--C-:B------:R-:W-:Y:S01]  /*0e50*/  IMAD R23, R23, 0x18, R38.reuse ;  /* 0x0000001817177824 */ /* 0x100fe200078e0226 */
[----:B------:R-:W-:Y:S01]  /*0e60*/  ISETP.GE.U32.AND P0, PT, R46, 0xa0, PT ;  /* 0x000000a02e00780c */ /* 0x000fe20003f06070 */
[C---:B------:R-:W-:Y:S01]  /*0e70*/  IMAD R21, R44.reuse, 0x8, R21 ;  /* 0x000000082c157824 */ /* 0x040fe200078e0215 */
[----:B------:R-:W0:Y:S01]  /*0e80*/  LDS.64 R18, [R19] ;  /* 0x0000000013127984 */ /* 0x000e220000000a00 */
[----:B------:R-:W-:Y:S01]  /*0e90*/  IMAD R25, R25, 0x18, R38 ;  /* 0x0000001819197824 */ /* 0x000fe200078e0226 */
[----:B------:R-:W-:-:S03]  /*0ea0*/  LEA R23, R44, R23, 0x3 ;  /* 0x000000172c177211 */ /* 0x000fc600078e18ff */
        /* <DEDUP_REMOVED lines=21> */
.L_x_1307:
[----:B------:R-:W-:Y:S05]  /*1000*/  BSYNC B0 ;  /* 0x0000000000007941 */ /* 0x000fea0003800000 */
.L_x_1306:
[----:B0-----:R-:W-:Y:S01]  /*1010*/  FADD.FTZ R10, RZ, R3 ;  /* 0x00000003ff0a7221 */ /* 0x001fe20000010000 */
[----:B------:R-:W-:Y:S01]  /*1020*/  FADD.FTZ R3, RZ, R2 ;  /* 0x00000002ff037221 */ /* 0x000fe20000010000 */
[----:B------:R-:W0:Y:S01]  /*1030*/  SHFL.BFLY PT, R12, R45, 0x1, 0x1f ;  /* 0x0c201f002d0c7f89 */ /* 0x000e2200000e0000 */
[----:B------:R-:W-:Y:S01]  /*1040*/  LOP3.LUT P1, RZ, R41, 0xfffffffd, RZ, 0xc0, !PT ;  /* 0xfffffffd29ff7812 */ /* 0x000fe2000782c0ff */
[----:B--2---:R-:W-:Y:S01]  /*1050*/  FADD.FTZ R11, R10, R7 ;  /* 0x000000070a0b7221 */ /* 0x004fe20000010000 */
[----:B------:R-:W-:Y:S01]  /*1060*/  FADD.FTZ R10, R3, R6 ;  /* 0x00000006030a7221 */ /* 0x000fe20000010000 */
[----:B------:R-:W1:Y:S01]  /*1070*/  SHFL.BFLY PT, R13, R0, 0x1, 0x1f ;  /* 0x0c201f00000d7f89 */ /* 0x000e6200000e0000 */
[----:B------:R-:W-:Y:S01]  /*1080*/  IADD3 R2, P0, R40, 0xa, RZ ;  /* 0x0000000a28027810 */ /* 0x000fe20007f1e0ff */
[----:B------:R-:W-:Y:S02]  /*1090*/  BSSY B0, `(.L_x_1309) ;  /* 0x0000012000007945 */ /* 0x000fe40003800000 */
        /* <DEDUP_REMOVED lines=8> */
[----:B------:R-:W-:-:S04]  /*1120*/  SHF.R.U32.HI R0, RZ, 0x1, R41 ;  /* 0x00000001ff007819 */ /* 0x000fc80000011629 */
[----:B------:R-:W-:-:S03]  /*1130*/  SHF.L.U32 R10, R0, 0x5, RZ ;  /* 0x00000005000a7819 */ /* 0x000fc600000006ff */
[----:B------:R-:W1:Y:S01]  /*1140*/  LDC.64 R8, c[0x0][0x260] ;  /* 0x00009800ff087b82 */ /* 0x000e620000000a00 */
[----:B0-----:R-:W-:Y:S01]  /*1150*/  IMAD R0, R3, UR4, R42 ;  /* 0x0000000403007c24 */ /* 0x001fe2000f8e022a */
[----:B------:R-:W-:-:S05]  /*1160*/  LOP3.LUT R3, R10, 0xffffffe0, R39, 0xe2, !PT ;  /* 0xffffffe00a037812 */ /* 0x000fca00078ee227 */
[----:B------:R-:W-:-:S05]  /*1170*/  IMAD R0, R0, 0x40, R3 ;  /* 0x0000004000007824 */ /* 0x000fca00078e0203 */
[----:B------:R-:W-:-:S05]  /*1180*/  SHF.L.U32 R3, R0, 0x1, RZ ;  /* 0x0000000100037819 */ /* 0x000fca00000006ff */
[----:B-1----:R-:W-:-:S05]  /*1190*/  IMAD.WIDE.U32 R8, R3, 0x4, R8 ;  /* 0x0000000403087825 */ /* 0x002fca00078e0008 */
[----:B------:R0:W-:Y:S02]  /*11a0*/  STG.E.64 desc[UR10][R8.64], R6 ;  /* 0x0000000608007986 */ /* 0x0001e4000c101b0a */
.L_x_1310:
[----:B------:R-:W-:Y:S05]  /*11b0*/  BSYNC B0 ;  /* 0x0000000000007941 */ /* 0x000fea0003800000 */
.L_x_1309:
[----:B------:R-:W-:Y:S05]  /*11c0*/  @P0 BRA `(.L_x_1311) ;  /* 0x0000000000540947 */ /* 0x000fea0003800000 */
[----:B------:R-:W-:Y:S01]  /*11d0*/  BAR.SYNC.DEFER_BLOCKING 0x0 ;  /* 0x0000000000007b1d */ /* 0x000fe20000010000 */
[----:B------:R-:W-:-:S13]  /*11e0*/  ISETP.NE.AND P0, PT, R41, RZ, PT ;  /* 0x000000ff2900720c */ /* 0x000fda0003f05270 */
[----:B------:R-:W-:Y:S05]  /*11f0*/  @P0 BRA `(.L_x_1312) ;  /* 0x00000000003c0947 */ /* 0x000fea0003800000 */
[----:B0-----:R-:W0:Y:S01]  /*1200*/  LDC.64 R6, c[0x0][0x268] ;  /* 0x00009a00ff067b82 */ /* 0x001e220000000a00 */
        /* <DEDUP_REMOVED lines=8> */
.L_x_1313:
[----:B------:R-:W2:Y:S04]  /*1290*/  LD.E.STRONG.GPU R0, desc[UR10][R6.64] ;  /* 0x0000000a06007980 */ /* 0x000ea8000c10f900 */
[----:B--2---:R-:W-:Y:S01]  /*12a0*/  CCTL.IVALL ;  /* 0x00000000ff00798f */ /* 0x004fe20002000000 */
[----:B------:R-:W-:Y:S05]  /*12b0*/  YIELD ;  /* 0x0000000000007946 */ /* 0x000fea0003800000 */
[----:B-----5:R-:W-:-:S04]  /*12c0*/  LOP3.LUT R0, R0, R3, RZ, 0x3c, !PT ;  /* 0x0000000300007212 */ /* 0x020fc800078e3cff */
[----:B------:R-:W-:-:S13]  /*12d0*/  ISETP.GT.AND P0, PT, R0, -0x1, PT ;  /* 0xffffffff0000780c */ /* 0x000fda0003f04270 */
[----:B------:R-:W-:Y:S05]  /*12e0*/  @P0 BRA `(.L_x_1313) ;  /* 0xfffffffc00e80947 */ /* 0x000fea000383ffff */
.L_x_1312:
[----:B------:R-:W-:Y:S05]  /*12f0*/  WARPSYNC.ALL ;  /* 0x0000000000007948 */ /* 0x000fea0003800000 */
[----:B------:R-:W-:Y:S06]  /*1300*/  BAR.SYNC.DEFER_BLOCKING 0x0 ;  /* 0x0000000000007b1d */ /* 0x000fec0000010000 */
[----:B------:R-:W-:Y:S05]  /*1310*/  BRA `(.L_x_1314) ;  /* 0x0000000000607947 */ /* 0x000fea0003800000 */
.L_x_1311:
        /* <DEDUP_REMOVED lines=8> */
[----:B------:R-:W-:Y:S02]  /*13a0*/  ISETP.NE.AND P0, PT, R39, R0, PT ;  /* 0x000000002700720c */ /* 0x000fe40003f05270 */
[----:B0-----:R-:W-:Y:S02]  /*13b0*/  MOV R6, UR8 ;  /* 0x0000000800067c02 */ /* 0x001fe40008000f00 */
[----:B------:R-:W-:Y:S01]  /*13c0*/  SEL R3, R3, 0x1, !P0 ;  /* 0x0000000103037807 */ /* 0x000fe20004000000 */
[----:B------:R-:W-:Y:S01]  /*13d0*/  IMAD.U32 R7, RZ, RZ, UR9 ;  /* 0x00000009ff077e24 */ /* 0x000fe2000f8e00ff */
[----:B------:R-:W-:Y:S06]  /*13e0*/  MEMBAR.ALL.GPU ;  /* 0x0000000000007992 */ /* 0x000fec000000a000 */
[----:B------:R-:W-:-:S00]  /*13f0*/  ERRBAR ;  /* 0x00000000000079ab */ /* 0x000fc00000000000 */
[----:B------:R-:W-:Y:S06]  /*1400*/  CGAERRBAR ;  /* 0x00000000000075ab */ /* 0x000fec0000000000 */
[----:B------:R0:W5:Y:S02]  /*1410*/  ATOM.E.ADD.STRONG.GPU PT, R3, desc[UR10][R6.64], R3 ;  /* 0x000000030603798a */ /* 0x00016400081ee1ca */
.L_x_1316:
[----:B------:R-:W2:Y:S04]  /*1420*/  LD.E.STRONG.GPU R0, desc[UR10][R6.64] ;  /* 0x0000000a06007980 */ /* 0x000ea8000c10f900 */
[----:B--2---:R-:W-:Y:S01]  /*1430*/  CCTL.IVALL ;  /* 0x00000000ff00798f */ /* 0x004fe20002000000 */
[----:B------:R-:W-:Y:S05]  /*1440*/  YIELD ;  /* 0x0000000000007946 */ /* 0x000fea0003800000 */
[----:B-----5:R-:W-:-:S04]  /*1450*/  LOP3.LUT R0, R0, R3, RZ, 0x3c, !PT ;  /* 0x0000000300007212 */ /* 0x020fc800078e3cff */
[----:B------:R-:W-:-:S13]  /*1460*/  ISETP.GT.AND P0, PT, R0, -0x1, PT ;  /* 0xffffffff0000780c */ /* 0x000fda0003f04270 */
[----:B------:R-:W-:Y:S05]  /*1470*/  @P0 BRA `(.L_x_1316) ;  /* 0xfffffffc00e80947 */ /* 0x000fea000383ffff */
.L_x_1315:
[----:B------:R-:W-:Y:S05]  /*1480*/  WARPSYNC.ALL ;  /* 0x0000000000007948 */ /* 0x000fea0003800000 */
[----:B------:R-:W-:Y:S06]  /*1490*/  BAR.SYNC.DEFER_BLOCKING 0x0 ;  /* 0x0000000000007b1d */ /* 0x000fec0000010000 */
.L_x_1314:
[----:B------:R-:W-:Y:S01]  /*14a0*/  ISETP.GT.U32.AND P0, PT, R41, 0x3f, PT ;  /* 0x0000003f2900780c */ /* 0x000fe20003f04070 */
[----:B------:R-:W-:Y:S01]  /*14b0*/  UIADD3 UR5, UR5, 0x2300, URZ ;  /* 0x0000230005057890 */ /* 0x000fe2000fffe03f */
[----:B------:R-:W-:-:S11]  /*14c0*/  ULDC.64 UR8, c[0x0][0x210] ;  /* 0x0000840000087ab9 */ /* 0x000fd60000000a00 */
[----:B------:R-:W1:Y:S01]  /*14d0*/  @!P0 LDC R3, c[0x0][0x10] ;  /* 0x00000400ff038b82 */ /* 0x000e620000000800 */
[----:B0-----:R-:W-:-:S07]  /*14e0*/  @!P0 LOP3.LUT R9, R41, 0x1f, RZ, 0xc0, !PT ;  /* 0x0000001f29098812 */ /* 0x001fce00078ec0ff */
[----:B------:R-:W0:Y:S01]  /*14f0*/  @!P0 LDC.64 R6, c[0x0][0x260] ;  /* 0x00009800ff068b82 */ /* 0x000e220000000a00 */
[----:B-1----:R-:W-:Y:S01]  /*1500*/  @!P0 IMAD R0, R3, UR4, R42 ;  /* 0x0000000403008c24 */ /* 0x002fe2000f8e022a */
[----:B------:R-:W-:-:S04]  /*1510*/  @!P0 LOP3.LUT R3, R41, 0x7fffffe0, RZ, 0xc0, !PT ;  /* 0x7fffffe029038812 */ /* 0x000fc800078ec0ff */
[----:B------:R-:W-:-:S04]  /*1520*/  @!P0 LEA R0, R0, R3, 0x6 ;  /* 0x0000000300008211 */ /* 0x000fc800078e30ff */
[----:B------:R-:W-:-:S05]  /*1530*/  @!P0 IADD3 R0, R0, R9, RZ ;  /* 0x0000000900008210 */ /* 0x000fca0007ffe0ff */
[----:B------:R-:W-:-:S04]  /*1540*/  @!P0 IMAD.SHL.U32 R3, R0, 0x2, RZ ;  /* 0x0000000200038824 */ /* 0x000fc800078e00ff */
[----:B0-----:R-:W-:-:S06]  /*1550*/  @!P0 IMAD.WIDE.U32 R6, R3, 0x4, R6 ;  /* 0x0000000403068825 */ /* 0x001fcc00078e0006 */
[----:B------:R-:W2:Y:S01]  /*1560*/  @!P0 LDG.E.64 R6, desc[UR10][R6.64] ;  /* 0x0000000a06068981 */ /* 0x000ea2000c1e1b00 */
[----:B------:R-:W-:Y:S01]  /*1570*/  HFMA2.MMA R3, -RZ, RZ, 0, 0 ;  /* 0x00000000ff037435 */ /* 0x000fe200000001ff */
[----:B------:R-:W-:Y:S01]  /*1580*/  MOV R0, RZ ;  /* 0x000000ff00007202 */ /* 0x000fe20000000f00 */
[----:B------:R-:W-:Y:S02]  /*1590*/  ULEA UR5, UR7, UR5, 0x18 ;  /* 0x0000000507057291 */ /* 0x000fe4000f8ec03f */
[----:B------:R-:W-:Y:S02]  /*15a0*/  ULOP3.LUT UR4, UR4, 0x1, URZ, 0x3c, !UPT ;  /* 0x0000000104047892 */ /* 0x000fe4000f8e3c3f */
        /* <DEDUP_REMOVED lines=11> */
[----:B------:R-:W0:Y:S01]  /*1660*/  SHFL.BFLY PT, R6, R11, 0x4, 0x1f ;  /* 0x0c801f000b067f89 */ /* 0x000e2200000e0000 */
[--C-:B------:R-:W-:Y:S02]  /*1670*/  HADD2.F32 R9, -RZ, R27.reuse.H0_H0 ;  /* 0x2000001bff097230 */ /* 0x100fe40000004100 */
[----:B------:R-:W-:Y:S01]  /*1680*/  HADD2.F32 R27, -RZ, R27.H1_H1 ;  /* 0x3000001bff1b7230 */ /* 0x000fe20000004100 */
        /* <DEDUP_REMOVED lines=8> */
[----:B------:R-:W-:Y:S02]  /*1710*/  IMAD.SHL.U32 R6, R40, 0x2, RZ ;  /* 0x0000000228067824 */ /* 0x000fe400078e00ff */
[----:B------:R-:W-:Y:S02]  /*1720*/  IMAD.MOV.U32 R40, RZ, RZ, R2 ;  /* 0x000000ffff287224 */ /* 0x000fe400078e0002 */
[----:B-1----:R-:W-:Y:S01]  /*1730*/  FADD.FTZ R8, R7, R0 ;  /* 0x0000000007087221 */ /* 0x002fe20000010000 */
[----:B------:R-:W0:Y:S01]  /*1740*/  SHFL.BFLY PT, R12, R13, 0x1, 0x1f ;  /* 0x0c201f000d0c7f89 */ /* 0x000e2200000e0000 */
[----:B------:R-:W-:Y:S01]  /*1750*/  LOP3.LUT R7, R6, 0xe, RZ, 0xc0, !PT ;  /* 0x0000000e06077812 */ /* 0x000fe200078ec0ff */
[----:B------:R-:W-:Y:S01]  /*1760*/  FADD.FTZ R0, -R4, R3 ;  /* 0x0000000304007221 */ /* 0x000fe20000010100 */
[----:B------:R-:W-:Y:S01]  /*1770*/  LEA R6, R37, R32, 0x1 ;  /* 0x0000002025067211 */ /* 0x000fe200078e08ff */
[----:B------:R-:W1:Y:S01]  /*1780*/  SHFL.BFLY PT, R11, R8, 0x1, 0x1f ;  /* 0x0c201f00080b7f89 */ /* 0x000e6200000e0000 */
[----:B------:R-:W-:Y:S01]  /*1790*/  HADD2.F32 R3, -RZ, R28.H0_H0 ;  /* 0x2000001cff037230 */ /* 0x000fe20000004100 */
[----:B------:R-:W-:Y:S01]  /*17a0*/  IADD3 R15, RZ, -R7, RZ ;  /* 0x80000007ff0f7210 */ /* 0x000fe20007ffe0ff */
[----:B------:R-:W-:Y:S01]  /*17b0*/  FMUL.FTZ R0, R5, R0 ;  /* 0x0000000005007220 */ /* 0x000fe20000410000 */
[----:B------:R-:W-:Y:S01]  /*17c0*/  IMAD.WIDE.U32 R6, R6, -0x33333333, RZ ;  /* 0xcccccccd06067825 */ /* 0x000fe200078e00ff */
[----:B------:R-:W-:-:S03]  /*17d0*/  @!P0 SHF.R.U32.HI R6, RZ, 0x2, R41 ;  /* 0x00000002ff068819 */ /* 0x000fc60000011629 */
[----:B------:R-:W-:Y:S01]  /*17e0*/  FADD.FTZ R4, -R4, R29 ;  /* 0x0000001d04047221 */ /* 0x000fe20000010100 */
[----:B------:R-:W-:-:S03]  /*17f0*/  LEA.HI R7, R7, R15, RZ, 0x19 ;  /* 0x0000000f07077211 */ /* 0x000fc600078fc8ff */
[----:B------:R-:W-:Y:S01]  /*1800*/  FMUL.FTZ R4, R5, R4 ;  /* 0x0000000405047220 */ /* 0x000fe20000410000 */
[----:B------:R-:W-:Y:S01]  /*1810*/  LEA R7, R7, UR5, 0x3 ;  /* 0x0000000507077c11 */ /* 0x000fe2000f8e18ff */
[----:B0-----:R-:W-:Y:S01]  /*1820*/  FADD.FTZ R10, R13, R12 ;  /* 0x0000000c0d0a7221 */ /* 0x001fe20000010000 */
[----:B------:R-:W-:Y:S01]  /*1830*/  FFMA.FTZ R12, R0, R3, R9 ;  /* 0x00000003000c7223 */ /* 0x000fe20000010009 */
[----:B------:R-:W-:Y:S02]  /*1840*/  HADD2.F32 R9, -RZ, R28.H1_H1 ;  /* 0x3000001cff097230 */ /* 0x000fe40000004100 */
[----:B-1----:R-:W-:Y:S01]  /*1850*/  FADD.FTZ R11, R8, R11 ;  /* 0x0000000b080b7221 */ /* 0x002fe20000010000 */
[----:B------:R-:W-:Y:S01]  /*1860*/  @!P0 LOP3.LUT R8, R6, 0x3ffffff8, RZ, 0xc0, !PT ;  /* 0x3ffffff806088812 */ /* 0x000fe200078ec0ff */
[----:B------:R-:W-:Y:S01]  /*1870*/  @!P0 FMUL.FTZ R10, R10, 9.7656251455191522837e-05 ;  /* 0x38cccccd0a0a8820 */ /* 0x000fe20000410000 */
[----:B------:R-:W-:Y:S01]  /*1880*/  FFMA.FTZ R27, R4, R9, R27 ;  /* 0x00000009041b7223 */ /* 0x000fe2000001001b */
[----:B------:R-:W-:Y:S01]  /*1890*/  @!P0 FMUL.FTZ R11, R11, 9.7656251455191522837e-05 ;  /* 0x38cccccd0b0b8820 */ /* 0x000fe20000410000 */
[----:B------:R-:W-:-:S02]  /*18a0*/  FMUL.FTZ R13, R12, -1.4426950216293334961 ;  /* 0xbfb8aa3b0c0d7820 */ /* 0x000fc40000410000 */
[----:B------:R-:W-:Y:S02]  /*18b0*/  FMUL.FTZ R14, R27, -1.4426950216293334961 ;  /* 0xbfb8aa3b1b0e7820 */ /* 0x000fe40000410000 */
[----:B------:R0:W-:Y:S02]  /*18c0*/  @!P0 STS.64 [R8+UR5], R10 ;  /* 0x0000000a08008988 */ /* 0x0001e40008000a05 */
[----:B------:R-:W1:Y:S01]  /*18d0*/  MUFU.EX2 R13, R13 ;  /* 0x0000000d000d7308 */ /* 0x000e620000000800 */
[----:B------:R-:W-:Y:S07]  /*18e0*/  BAR.SYNC.DEFER_BLOCKING 0x0 ;  /* 0x0000000000007b1d */ /* 0x000fee0000010000 */
[----:B------:R-:W2:Y:S01]  /*18f0*/  MUFU.EX2 R14, R14 ;  /* 0x0000000e000e7308 */ /* 0x000ea20000000800 */
[----:B0-----:R-:W-:-:S02]  /*1900*/  HADD2.F32 R8, -RZ, R26.H0_H0 ;  /* 0x2000001aff087230 */ /* 0x001fc40000004100 */
[----:B------:R-:W-:Y:S02]  /*1910*/  HADD2.F32 R26, -RZ, R26.H1_H1 ;  /* 0x3000001aff1a7230 */ /* 0x000fe40000004100 */
[----:B-1----:R-:W-:-:S06]  /*1920*/  FADD.FTZ R13, R13, 1 ;  /* 0x3f8000000d0d7421 */ /* 0x002fcc0000010000 */
[----:B------:R-:W0:Y:S01]  /*1930*/  MUFU.RCP R13, R13 ;  /* 0x0000000d000d7308 */ /* 0x000e220000001000 */
[----:B--2---:R-:W-:Y:S01]  /*1940*/  FADD.FTZ R14, R14, 1 ;  /* 0x3f8000000e0e7421 */ /* 0x004fe20000010000 */
[----:B------:R-:W1:Y:S06]  /*1950*/  LDS.64 R6, [R7] ;  /* 0x0000000007067984 */ /* 0x000e6c0000000a00 */
[----:B------:R-:W2:Y:S01]  /*1960*/  MUFU.RCP R14, R14 ;  /* 0x0000000e000e7308 */ /* 0x000ea20000001000 */
[----:B0-----:R-:W-:-:S04]  /*1970*/  FADD.FTZ R15, -R13, 1 ;  /* 0x3f8000000d0f7421 */ /* 0x001fc80000010100 */
[----:B------:R-:W-:Y:S01]  /*1980*/  FFMA.FTZ R12, R12, R15, 1 ;  /* 0x3f8000000c0c7423 */ /* 0x000fe2000001000f */
[----:B--2---:R-:W-:-:S03]  /*1990*/  FADD.FTZ R16, -R14, 1 ;  /* 0x3f8000000e107421 */ /* 0x004fc60000010100 */
[----:B------:R-:W-:Y:S01]  /*19a0*/  FMUL.FTZ R15, R13, R12 ;  /* 0x0000000c0d0f7220 */ /* 0x000fe20000410000 */
[----:B------:R-:W-:-:S03]  /*19b0*/  FFMA.FTZ R27, R27, R16, 1 ;  /* 0x3f8000001b1b7423 */ /* 0x000fc60000010010 */
[----:B------:R-:W-:Y:S01]  /*19c0*/  FMUL.FTZ R8, R8, R15 ;  /* 0x0000000f08087220 */ /* 0x000fe20000410000 */
[----:B------:R-:W-:-:S04]  /*19d0*/  FMUL.FTZ R27, R14, R27 ;  /* 0x0000001b0e1b7220 */ /* 0x000fc80000410000 */
[----:B------:R-:W-:Y:S01]  /*19e0*/  FMUL.FTZ R26, R26, R27 ;  /* 0x0000001b1a1a7220 */ /* 0x000fe20000410000 */
[----:B-1----:R-:W-:-:S03]  /*19f0*/  FFMA.FTZ R3, R3, R8, -R6 ;  /* 0x0000000803037223 */ /* 0x002fc60000010806 */
[----:B------:R-:W-:Y:S01]  /*1a00*/  FFMA.FTZ R9, R9, R26, -R6 ;  /* 0x0000001a09097223 */ /* 0x000fe20000010806 */
[----:B------:R-:W-:-:S03]  /*1a10*/  FFMA.FTZ R0, R0, -R7, R3 ;  /* 0x8000000700007223 */ /* 0x000fc60000010003 */
[----:B------:R-:W-:Y:S01]  /*1a20*/  FFMA.FTZ R4, R4, -R7, R9 ;  /* 0x8000000704047223 */ /* 0x000fe20000010009 */
[----:B------:R-:W-:-:S03]  /*1a30*/  FMUL.FTZ R0, R5, R0 ;  /* 0x0000000005007220 */ /* 0x000fc60000410000 */
[----:B------:R-:W-:Y:S01]  /*1a40*/  FMUL.FTZ R5, R5, R4 ;  /* 0x0000000405057220 */ /* 0x000fe20000410000 */
[----:B------:R-:W-:-:S04]  /*1a50*/  IADD3 R4, P0, R31, UR8, RZ ;  /* 0x000000081f047c10 */ /* 0x000fc8000ff1e0ff */
[----:B------:R-:W-:Y:S02]  /*1a60*/  F2FP.F16.F32.PACK_AB R0, R5, R0 ;  /* 0x000000000500723e */ /* 0x000fe400000000ff */
[----:B------:R-:W-:Y:S02]  /*1a70*/  IADD3.X R5, R30, UR9, RZ, P0, !PT ;  /* 0x000000091e057c10 */ /* 0x000fe400087fe4ff */
[----:B------:R-:W-:Y:S02]  /*1a80*/  PRMT R3, R0, 0x7632, R3 ;  /* 0x0000763200037816 */ /* 0x000fe40000000003 */
[----:B------:R-:W-:Y:S01]  /*1a90*/  ISETP.GE.U32.AND P0, PT, R2, UR12, PT ;  /* 0x0000000c02007c0c */ /* 0x000fe2000bf06070 */
[----:B------:R1:W-:Y:S03]  /*1aa0*/  STG.E.U16 desc[UR10][R4.64], R0 ;  /* 0x0000000004007986 */ /* 0x0003e6000c10150a */
[----:B------:R-:W-:Y:S01]  /*1ab0*/  ISETP.GE.AND.EX P0, PT, R43, UR6, PT, P0 ;  /* 0x000000062b007c0c */ /* 0x000fe2000bf06300 */
[----:B------:R1:W-:-:S12]  /*1ac0*/  STG.E.U16 desc[UR10][R4.64+0x2], R3 ;  /* 0x0000020304007986 */ /* 0x0003d8000c10150a */
[----:B-1----:R-:W-:Y:S05]  /*1ad0*/  @!P0 BRA `(.L_x_1317) ;  /* 0xffffffe800588947 */ /* 0x002fea000383ffff */
.L_x_1305:
[----:B0-----:R-:W0:Y:S02]  /*1ae0*/  S2R R3, SR_CTAID.X ;  /* 0x0000000000037919 */ /* 0x001e240000002500 */
[----:B0-----:R-:W-:-:S04]  /*1af0*/  LEA R42, R42, R3, 0x5 ;  /* 0x000000032a2a7211 */ /* 0x001fc800078e28ff */
[----:B------:R-:W-:-:S04]  /*1b00*/  SHF.L.U32 R41, R42, 0x5, RZ ;  /* 0x000000052a297819 */ /* 0x000fc800000006ff */
[----:B------:R-:W-:-:S13]  /*1b10*/  ISETP.GT.AND P0, PT, R41, 0x9ff, PT ;  /* 0x000009ff2900780c */ /* 0x000fda0003f04270 */
[----:B------:R-:W-:Y:S05]  /*1b20*/  @P0 EXIT ;  /* 0x000000000000094d */ /* 0x000fea0003800000 */
[----:B------:R-:W0:Y:S01]  /*1b30*/  S2R R0, SR_TID.X ;  /* 0x0000000000007919 */ /* 0x000e220000002100 */
[----:B------:R-:W1:Y:S01]  /*1b40*/  LDC.64 R36, c[0x0][0x258] ;  /* 0x00009600ff247b82 */ /* 0x000e620000000a00 */
[----:B------:R-:W-:Y:S01]  /*1b50*/  HFMA2.MMA R40, -RZ, RZ, 0, 1.1920928955078125e-06 ;  /* 0x00000014ff287435 */ /* 0x000fe200000001ff */
[C---:B-1----:R-:W-:Y:S01]  /*1b60*/  IMAD.SHL.U32 R35, R36.reuse, 0x20, RZ ;  /* 0x0000002024237824 */ /* 0x042fe200078e00ff */
        /* <DEDUP_REMOVED lines=12> */
[----:B------:R-:W-:Y:S02]  /*1c30*/  LOP3.LUT R43, R0, 0xf, RZ, 0xc0, !PT ;  /* 0x0000000f002b7812 */ /* 0x000fe400078ec0ff */
[----:B------:R-:W-:Y:S01]  /*1c40*/  IADD3.X R47, RZ, RZ, RZ, P1, !PT ;  /* 0x000000ffff2f7210 */ /* 0x000fe20000ffe4ff */
[----:B------:R-:W-:Y:S01]  /*1c50*/  IMAD.WIDE.U32 R4, P0, R37, -0x33333334, R2 ;  /* 0xcccccccc25047825 */ /* 0x000fe20007800002 */
[----:B------:R-:W-:-:S03]  /*1c60*/  IADD3.X R48, RZ, RZ, RZ, P2, !PT ;  /* 0x000000ffff307210 */ /* 0x000fc600017fe4ff */
[----:B------:R-:W-:Y:S01]  /*1c70*/  IMAD.WIDE.U32 R2, R37, -0x33333333, RZ ;  /* 0xcccccccd25027825 */ /* 0x000fe200078e00ff */
[----:B------:R-:W-:-:S03]  /*1c80*/  MOV R6, R5 ;  /* 0x0000000500067202 */ /* 0x000fc60000000f00 */
[----:B------:R-:W-:Y:S01]  /*1c90*/  IMAD.X R7, RZ, RZ, RZ, P0 ;  /* 0x000000ffff077224 */ /* 0x000fe200000e06ff */
[----:B------:R-:W-:Y:S01]  /*1ca0*/  IADD3 RZ, P0, R3, R4, RZ ;  /* 0x0000000403ff7210 */ /* 0x000fe20007f1e0ff */
[----:B------:R-:W-:-:S04]  /*1cb0*/  IMAD.WIDE.U32 R2, R40, -0x33333333, RZ ;  /* 0xcccccccd28027825 */ /* 0x000fc800078e00ff */
[----:B------:R-:W-:Y:S01]  /*1cc0*/  IMAD.WIDE.U32.X R4, R38, -0x33333334, R6, P0 ;  /* 0xcccccccc26047825 */ /* 0x000fe200000e0406 */
[----:B------:R-:W-:Y:S02]  /*1cd0*/  LEA.HI R2, R3, 0x1, RZ, 0x1c ;  /* 0x0000000103027811 */ /* 0x000fe400078fe0ff */
[----:B------:R-:W-:Y:S02]  /*1ce0*/  IADD3 R42, P0, R34, 0xa, RZ ;  /* 0x0000000a222a7810 */ /* 0x000fe40007f1e0ff */
[----:B------:R-:W-:Y:S02]  /*1cf0*/  SHF.R.U64 R50, R4, 0x3, R5 ;  /* 0x0000000304327819 */ /* 0x000fe40000001205 */
[----:B------:R-:W-:Y:S02]  /*1d00*/  IADD3.X R46, RZ, RZ, RZ, P0, !PT ;  /* 0x000000ffff2e7210 */ /* 0x000fe400007fe4ff */
[----:B------:R-:W-:Y:S01]  /*1d10*/  LOP3.LUT R49, R2, 0x3, RZ, 0xc0, !PT ;  /* 0x0000000302317812 */ /* 0x000fe200078ec0ff */
[----:B------:R-:W-:-:S05]  /*1d20*/  VIADD R50, R50, 0x1 ;  /* 0x0000000132327836 */ /* 0x000fca0000000000 */
[----:B------:R-:W-:-:S07]  /*1d30*/  LOP3.LUT R50, R50, 0x3, RZ, 0xc0, !PT ;  /* 0x0000000332327812 */ /* 0x000fce00078ec0ff */
.L_x_1334:
        /* <DEDUP_REMOVED lines=8> */
[----:B------:R-:W-:Y:S01]  /*1dc0*/  LOP3.LUT R2, R0, 0x1f, RZ, 0xc0, !PT ;  /* 0x0000001f00027812 */ /* 0x000fe200078ec0ff */
[----:B------:R-:W-:Y:S01]  /*1dd0*/  HFMA2.MMA R54, -RZ, RZ, 0, 0 ;  /* 0x00000000ff367435 */ /* 0x000fe200000001ff */
[----:B------:R-:W-:Y:S01]  /*1de0*/  ISETP.NE.AND.EX P1, PT, RZ, RZ, PT, P1 ;  /* 0x000000ffff00720c */ /* 0x000fe20003f25310 */
[----:B------:R-:W-:Y:S01]  /*1df0*/  HFMA2.MMA R51, -RZ, RZ, 0, 0 ;  /* 0x00000000ff337435 */ /* 0x000fe200000001ff */
[----:B------:R-:W-:Y:S01]  /*1e00*/  ISETP.GE.U32.AND P0, PT, R37, 0x1e, PT ;  /* 0x0000001e2500780c */ /* 0x000fe20003f06070 */
[----:B------:R-:W-:Y:S01]  /*1e10*/  IMAD.MOV.U32 R52, RZ, RZ, R34 ;  /* 0x000000ffff347224 */ /* 0x000fe200078e0022 */
[----:B------:R-:W-:Y:S02]  /*1e20*/  IADD3 R2, P2, R2, R41, RZ ;  /* 0x0000002902027210 */ /* 0x000fe40007f5e0ff */
[----:B------:R-:W-:-:S02]  /*1e30*/  ISETP.GE.U32.AND.EX P0, PT, R38, RZ, PT, P0 ;  /* 0x000000ff2600720c */ /* 0x000fc40003f06100 */
[----:B------:R-:W-:Y:S02]  /*1e40*/  MOV R53, RZ ;  /* 0x000000ff00357202 */ /* 0x000fe40000000f00 */
[----:B------:R-:W-:-:S03]  /*1e50*/  LEA.HI.X.SX32 R3, R41, RZ, 0x1, P2 ;  /* 0x000000ff29037211 */ /* 0x000fc600010f0eff */
        /* <DEDUP_REMOVED lines=18> */
[----:B------:R-:W-:Y:S01]  /*1f80*/  IMAD.MOV.U32 R53, RZ, RZ, R47 ;  /* 0x000000ffff357224 */ /* 0x000fe200078e002f */
[----:B------:R-:W-:Y:S02]  /*1f90*/  @P1 MOV R52, R45 ;  /* 0x0000002d00341202 */ /* 0x000fe40000000f00 */
[----:B------:R-:W-:Y:S01]  /*1fa0*/  @P1 MOV R53, R48 ;  /* 0x0000003000351202 */ /* 0x000fe20000000f00 */
[----:B--2---:R-:W-:Y:S01]  /*1fb0*/  FADD.FTZ R51, R51, R6 ;  /* 0x0000000633337221 */ /* 0x004fe20000010000 */
[----:B------:R-:W-:-:S03]  /*1fc0*/  FADD.FTZ R54, R54, R7 ;  /* 0x0000000736367221 */ /* 0x000fc60000010000 */
[----:B---3--:R-:W-:Y:S01]  /*1fd0*/  @P1 FADD.FTZ R51, R51, R8 ;  /* 0x0000000833331221 */ /* 0x008fe20000010000 */
[----:B------:R-:W-:-:S07]  /*1fe0*/  @P1 FADD.FTZ R54, R54, R9 ;  /* 0x0000000936361221 */ /* 0x000fce0000010000 */
.L_x_1321:
[----:B------:R-:W-:Y:S05]  /*1ff0*/  BSYNC B1 ;  /* 0x0000000000017941 */ /* 0x000fea0003800000 */
.L_x_1320:
[----:B------:R-:W-:Y:S05]  /*2000*/  @!P0 BRA `(.L_x_1319) ;  /* 0x0000000400fc8947 */ /* 0x000fea0003800000 */
[C---:B------:R-:W-:Y:S01]  /*2010*/  SHF.L.U64.HI R3, R2.reuse, 0x1, R3 ;  /* 0x0000000102037819 */ /* 0x040fe20000010203 */
[----:B------:R-:W-:Y:S01]  /*2020*/  IMAD.SHL.U32 R2, R2, 0x2, RZ ;  /* 0x0000000202027824 */ /* 0x000fe200078e00ff */
[C---:B------:R-:W-:Y:S01]  /*2030*/  IADD3 R4, P2, -R52.reuse, R35, RZ ;  /* 0x0000002334047210 */ /* 0x040fe20007f5e1ff */
[C---:B------:R-:W-:Y:S01]  /*2040*/  IMAD R5, R53.reuse, 0x1400, RZ ;  /* 0x0000140035057824 */ /* 0x040fe200078e02ff */
[----:B------:R-:W-:Y:S01]  /*2050*/  ULDC.64 UR4, c[0x0][0x260] ;  /* 0x0000980000047ab9 */ /* 0x000fe20000000a00 */
[----:B------:R-:W-:Y:S01]  /*2060*/  IMAD.WIDE.U32 R2, R52, 0x1400, R2 ;  /* 0x0000140034027825 */ /* 0x000fe200078e0002 */
[----:B------:R-:W-:Y:S01]  /*2070*/  ISETP.GT.U32.AND P0, PT, R4, 0x78, PT ;  /* 0x000000780400780c */ /* 0x000fe20003f04070 */
[----:B------:R-:W-:Y:S01]  /*2080*/  BSSY B1, `(.L_x_1322) ;  /* 0x0000044000017945 */ /* 0x000fe20003800000 */
[----:B------:R-:W-:Y:S02]  /*2090*/  IADD3.X R4, ~R53, R36, RZ, P2, !PT ;  /* 0x0000002435047210 */ /* 0x000fe400017fe5ff */
[----:B------:R-:W-:-:S02]  /*20a0*/  IADD3 R3, R3, R5, RZ ;  /* 0x0000000503037210 */ /* 0x000fc40007ffe0ff */
[----:B------:R-:W-:-:S04]  /*20b0*/  LEA R56, P1, R2, UR4, 0x2 ;  /* 0x0000000402387c11 */ /* 0x000fc8000f8210ff */
[----:B------:R-:W-:Y:S02]  /*20c0*/  LEA.HI.X R2, R2, UR5, R3, 0x2, P1 ;  /* 0x0000000502027c11 */ /* 0x000fe400088f1403 */
[----:B------:R-:W-:Y:S02]  /*20d0*/  ISETP.GT.AND.EX P1, PT, R4, RZ, PT, P0 ;  /* 0x000000ff0400720c */ /* 0x000fe40003f24300 */
[----:B------:R-:W-:Y:S02]  /*20e0*/  IADD3 R56, P2, R56, 0x66800, RZ ;  /* 0x0006680038387810 */ /* 0x000fe40007f5e0ff */
[----:B------:R-:W-:-:S03]  /*20f0*/  PLOP3.LUT P0, PT, PT, PT, PT, 0x80, 0x0 ;  /* 0x000000000000781c */ /* 0x000fc60003f0f070 */
[----:B------:R-:W-:-:S06]  /*2100*/  IMAD.X R57, RZ, RZ, R2, P2 ;  /* 0x000000ffff397224 */ /* 0x000fcc00010e0602 */
[----:B------:R-:W-:Y:S05]  /*2110*/  @!P1 BRA `(.L_x_1323) ;  /* 0x0000000000e89947 */ /* 0x000fea0003800000 */
[----:B------:R-:W-:Y:S02]  /*2120*/  IADD3 R55, P1, R35, -0x78, RZ ;  /* 0xffffff8823377810 */ /* 0x000fe40007f3e0ff */
[----:B------:R-:W-:Y:S02]  /*2130*/  PLOP3.LUT P0, PT, PT, PT, PT, 0x8, 0x0 ;  /* 0x000000000000781c */ /* 0x000fe40003f0e170 */
[----:B------:R-:W-:-:S11]  /*2140*/  IADD3.X R58, R36, -0x1, RZ, P1, !PT ;  /* 0xffffffff243a7810 */ /* 0x000fd60000ffe4ff */
.L_x_1324:
        /* <DEDUP_REMOVED lines=55> */
.L_x_1323:
[----:B------:R-:W-:Y:S05]  /*24c0*/  BSYNC B1 ;  /* 0x0000000000017941 */ /* 0x000fea0003800000 */
.L_x_1322:
        /* <DEDUP_REMOVED lines=35> */
.L_x_1326:
[----:B------:R-:W-:Y:S05]  /*2700*/  BSYNC B1 ;  /* 0x0000000000017941 */ /* 0x000fea0003800000 */
.L_x_1325:
        /* <DEDUP_REMOVED lines=15> */
.L_x_1319:
[----:B------:R-:W-:Y:S05]  /*2800*/  BSYNC B0 ;  /* 0x0000000000007941 */ /* 0x000fea0003800000 */
.L_x_1318:
[----:B------:R-:W0:Y:S01]  /*2810*/  S2UR UR5, SR_CgaCtaId ;  /* 0x00000000000579c3 */ /* 0x000e220000008800 */
[----:B------:R-:W-:Y:S01]  /*2820*/  UMOV UR4, 0x400 ;  /* 0x0000040000047882 */ /* 0x000fe20000000000 */
[----:B------:R-:W-:Y:S01]  /*2830*/  IMAD.SHL.U32 R3, R34, 0x2, RZ ;  /* 0x0000000222037824 */ /* 0x000fe200078e00ff */
[----:B------:R-:W-:-:S04]  /*2840*/  ISETP.GT.U32.AND P0, PT, R0, 0x1ff, PT ;  /* 0x000001ff0000780c */ /* 0x000fc80003f04070 */
        /* <DEDUP_REMOVED lines=46> */
.L_x_1343:
[----:B------:R-:W0:Y:S01]  /*2b30*/  LDC.64 R4, c[0x0][0x218] ;  /* 0x00008600ff047b82 */ /* 0x000e220000000a00 */
[----:B------:R-:W-:Y:S01]  /*2b40*/  ISETP.NE.AND P1, PT, R43, RZ, PT ;  /* 0x000000ff2b00720c */ /* 0x000fe20003f25270 */
[----:B--2---:R-:W-:Y:S01]  /*2b50*/  FADD.FTZ R18, R2, R18 ;  /* 0x0000001202127221 */ /* 0x004fe20000010000 */
[----:B------:R-:W-:Y:S02]  /*2b60*/  LEA.HI R3, R0, R41, RZ, 0x1c ;  /* 0x0000002900037211 */ /* 0x000fe400078fe0ff */
[----:B------:R-:W-:-:S03]  /*2b70*/  ISETP.NE.AND P2, PT, R49, 0x1, PT ;  /* 0x000000013100780c */ /* 0x000fc60003f45270 */
[----:B------:R-:W1:Y:S06]  /*2b80*/  LDC.64 R6, c[0x0][0x220] ;  /* 0x00008800ff067b82 */ /* 0x000e6c0000000a00 */
[----:B------:R-:W-:Y:S02]  /*2b90*/  @!P1 F2FP.F16.F32.PACK_AB R2, RZ, R8 ;  /* 0x00000008ff02923e */ /* 0x000fe400000000ff */
[----:B------:R-:W-:Y:S01]  /*2ba0*/  @!P1 F2FP.F16.F32.PACK_AB R8, RZ, R18 ;  /* 0x00000012ff08923e */ /* 0x000fe200000000ff */
        /* <DEDUP_REMOVED lines=39> */
.L_x_1353:
[----:B--2---:R-:W-:Y:S01]  /*2e20*/  FADD.FTZ R3, R2, R18 ;  /* 0x0000001202037221 */ /* 0x004fe20000010000 */
[----:B------:R-:W-:Y:S02]  /*2e30*/  @!P1 F2FP.F16.F32.PACK_AB R2, RZ, R12 ;  /* 0x0000000cff02923e */ /* 0x000fe400000000ff */
[----:B------:R-:W-:Y:S02]  /*2e40*/  ISETP.NE.AND P2, PT, R49, 0x2, PT ;  /* 0x000000023100780c */ /* 0x000fe40003f45270 */
[----:B------:R-:W-:Y:S02]  /*2e50*/  PRMT R8, R2, 0x7610, R8 ;  /* 0x0000761002087816 */ /* 0x000fe40000000008 */
[----:B------:R-:W-:Y:S02]  /*2e60*/  @!P1 F2FP.F16.F32.PACK_AB R3, RZ, R3 ;  /* 0x00000003ff03923e */ /* 0x000fe400000000ff */
[----:B------:R-:W-:Y:S01]  /*2e70*/  LEA.HI R2, R0, 0x28, RZ, 0x1c ;  /* 0x0000002800027811 */ /* 0x000fe200078fe0ff */
[----:B------:R1:W-:Y:S04]  /*2e80*/  @!P1 STG.E.U16 desc[UR10][R4.64+0x28], R8 ;  /* 0x0000280804009986 */ /* 0x0003e8000c10150a */
        /* <DEDUP_REMOVED lines=34> */
.L_x_1363:
[----:B--2---:R-:W-:Y:S01]  /*30b0*/  FADD.FTZ R3, R2, R18 ;  /* 0x0000001202037221 */ /* 0x004fe20000010000 */
[----:B------:R-:W-:-:S04]  /*30c0*/  @!P1 F2FP.F16.F32.PACK_AB R2, RZ, R12 ;  /* 0x0000000cff02923e */ /* 0x000fc800000000ff */
[----:B------:R-:W-:Y:S01]  /*30d0*/  @!P1 F2FP.F16.F32.PACK_AB R3, RZ, R3 ;  /* 0x00000003ff03923e */ /* 0x000fe200000000ff */
[----:B------:R0:W-:Y:S04]  /*30e0*/  @!P1 STG.E.U16 desc[UR10][R4.64+0x50], R2 ;  /* 0x0000500204009986 */ /* 0x0001e8000c10150a */
[----:B------:R2:W-:Y:S01]  /*30f0*/  @!P1 STG.E.U16 desc[UR10][R6.64+0x50], R3 ;  /* 0x0000500306009986 */ /* 0x0005e2000c10150a */
[----:B0-----:R-:W-:-:S07]  /*3100*/  LEA.HI R2, R0, 0x3c, RZ, 0x1c ;  /* 0x0000003c00027811 */ /* 0x001fce00078fe0ff */
.L_x_1329:
[----:B------:R-:W-:Y:S05]  /*3110*/  BSYNC B0 ;  /* 0x0000000000007941 */ /* 0x000fea0003800000 */
.L_x_1328:
[----:B------:R-:W-:-:S13]  /*3120*/  ISETP.GE.U32.AND P0, PT, R40, 0x3c, PT ;  /* 0x0000003c2800780c */ /* 0x000fda0003f06070 */
[----:B------:R-:W-:Y:S05]  /*3130*/  @!P0 BRA `(.L_x_1327) ;  /* 0x0000000800988947 */ /* 0x000fea0003800000 */
[----:B------:R-:W-:Y:S01]  /*3140*/  ISETP.GT.U32.AND P0, PT, R43, 0x9, PT ;  /* 0x000000092b00780c */ /* 0x000fe20003f04070 */
[----:B01----:R-:W-:Y:S01]  /*3150*/  HFMA2.MMA R4, -RZ, RZ, 0, 0 ;  /* 0x00000000ff047435 */ /* 0x003fe200000001ff */
[----:B------:R-:W-:-:S11]  /*3160*/  UMOV UR5, 0xffff ;  /* 0x0000ffff00057882 */ /* 0x000fd60000000000 */
[C---:B--2---:R-:W-:Y:S01]  /*3170*/  @!P0 IMAD.SHL.U32 R3, R43.reuse, 0x2, RZ ;  /* 0x000000022b038824 */ /* 0x044fe200078e00ff */
[----:B------:R-:W-:-:S04]  /*3180*/  @!P0 LEA R6, R43, UR4, 0x7 ;  /* 0x000000042b068c11 */ /* 0x000fc8000f8e38ff */
[----:B------:R-:W-:-:S04]  /*3190*/  @!P0 LOP3.LUT R3, R2, R3, RZ, 0x3c, !PT ;  /* 0x0000000302038212 */ /* 0x000fc800078e3cff */
[----:B------:R-:W-:Y:S01]  /*31a0*/  @!P0 LEA R5, R3, R6, 0x2 ;  /* 0x0000000603058211 */ /* 0x000fe200078e10ff */
[----:B------:R-:W-:-:S04]  /*31b0*/  IMAD.MOV.U32 R3, RZ, RZ, RZ ;  /* 0x000000ffff037224 */ /* 0x000fc800078e00ff */
[----:B------:R0:W1:Y:S04]  /*31c0*/  @!P0 LDS R4, [R5] ;  /* 0x0000000005048984 */ /* 0x0000680000000800 */
[----:B------:R0:W2:Y:S01]  /*31d0*/  @!P0 LDS R3, [R5+0x500] ;  /* 0x0005000005038984 */ /* 0x0000a20000000800 */
        /* <DEDUP_REMOVED lines=10> */
[----:B------:R-:W-:Y:S01]  /*3280*/  @!P0 LEA R10, R43, UR4, 0x7 ;  /* 0x000000042b0a8c11 */ /* 0x000fe2000f8e38ff */
[----:B------:R-:W-:Y:S01]  /*3290*/  IMAD.IADD R29, R2, 0x1, R41 ;  /* 0x00000001021d7824 */ /* 0x000fe200078e0229 */
[----:B------:R-:W-:-:S02]  /*32a0*/  @!P0 LOP3.LUT R9, R9, R12, RZ, 0x3c, !PT ;  /* 0x0000000c09098212 */ /* 0x000fc400078e3cff */
[----:B------:R-:W-:Y:S02]  /*32b0*/  @!P0 LEA R18, R43, UR4, 0x7 ;  /* 0x000000042b128c11 */ /* 0x000fe4000f8e38ff */
[----:B------:R-:W-:Y:S02]  /*32c0*/  @!P0 LEA R7, R7, R10, 0x2 ;  /* 0x0000000a07078211 */ /* 0x000fe400078e10ff */
[----:B------:R-:W-:Y:S01]  /*32d0*/  @!P0 IADD3 R11, R2, 0x3c, RZ ;  /* 0x0000003c020b8810 */ /* 0x000fe20007ffe0ff */
[--C-:B------:R-:W-:Y:S01]  /*32e0*/  @!P0 IMAD R10, R9, 0x4, R18.reuse ;  /* 0x00000004090a8824 */ /* 0x100fe200078e0212 */
[----:B------:R-:W-:Y:S01]  /*32f0*/  MOV R15, 0xffff ;  /* 0x0000ffff000f7802 */ /* 0x000fe20000000f00 */
[----:B------:R-:W3:Y:S01]  /*3300*/  @!P0 LDS R8, [R7] ;  /* 0x0000000007088984 */ /* 0x000ee20000000800 */
        /* <DEDUP_REMOVED lines=13> */
[----:B01----:R-:W0:Y:S04]  /*33e0*/  SHFL.BFLY PT, R5, R4, 0x8, 0x101f ;  /* 0x0d101f0004057f89 */ /* 0x003e2800000e0000 */
[----:B--2---:R-:W1:Y:S01]  /*33f0*/  SHFL.BFLY PT, R18, R3, 0x8, 0x101f ;  /* 0x0d101f0003127f89 */ /* 0x004e6200000e0000 */
[----:B----4-:R-:W-:-:S03]  /*3400*/  IMAD.MOV.U32 R7, RZ, RZ, RZ ;  /* 0x000000ffff077224 */ /* 0x010fc600078e00ff */
[----:B------:R-:W2:Y:S01]  /*3410*/  @!P0 LDS R10, [R27] ;  /* 0x000000001b0a8984 */ /* 0x000ea20000000800 */
[----:B---3--:R-:W-:Y:S01]  /*3420*/  @!P0 MOV R20, R8 ;  /* 0x0000000800148202 */ /* 0x008fe20000000f00 */
[----:B0-----:R-:W-:Y:S02]  /*3430*/  FADD.FTZ R5, R5, R4 ;  /* 0x0000000405057221 */ /* 0x001fe40000010000 */
[----:B------:R0:W-:Y:S01]  /*3440*/  @!P0 LDS R8, [R27+0x500] ;  /* 0x000500001b088984 */ /* 0x0001e20000000800 */
[----:B------:R-:W-:Y:S01]  /*3450*/  @!P0 MOV R11, R25 ;  /* 0x00000019000b8202 */ /* 0x000fe20000000f00 */
[----:B-1----:R-:W-:Y:S02]  /*3460*/  FADD.FTZ R4, R18, R3 ;  /* 0x0000000312047221 */ /* 0x002fe40000010000 */
[----:B------:R-:W1:Y:S01]  /*3470*/  SHFL.BFLY PT, R19, R20, 0x8, 0x101f ;  /* 0x0d101f0014137f89 */ /* 0x000e6200000e0000 */
[----:B------:R-:W-:-:S03]  /*3480*/  @!P0 MOV R12, R13 ;  /* 0x0000000d000c8202 */ /* 0x000fc60000000f00 */
[----:B------:R-:W3:Y:S01]  /*3490*/  SHFL.BFLY PT, R26, R11, 0x8, 0x101f ;  /* 0x0d101f000b1a7f89 */ /* 0x000ee200000e0000 */
[----:B0-----:R-:W-:Y:S01]  /*34a0*/  MOV R27, 0xffff ;  /* 0x0000ffff001b7802 */ /* 0x001fe20000000f00 */
[----:B------:R-:W-:Y:S01]  /*34b0*/  @!P0 IMAD.MOV.U32 R22, RZ, RZ, R9 ;  /* 0x000000ffff168224 */ /* 0x000fe200078e0009 */
[----:B------:R-:W-:Y:S01]  /*34c0*/  MOV R9, RZ ;  /* 0x000000ff00097202 */ /* 0x000fe20000000f00 */
[----:B------:R-:W0:Y:S04]  /*34d0*/  SHFL.BFLY PT, R13, R12, 0x8, 0x101f ;  /* 0x0d101f000c0d7f89 */ /* 0x000e2800000e0000 */
[----:B------:R-:W4:Y:S04]  /*34e0*/  SHFL.BFLY PT, R21, R22, 0x8, 0x101f ;  /* 0x0d101f0016157f89 */ /* 0x000f2800000e0000 */
[----:B------:R-:W5:Y:S01]  /*34f0*/  SHFL.BFLY PT, R6, R5, 0x4, 0x101f ;  /* 0x0c901f0005067f89 */ /* 0x000f6200000e0000 */
[----:B--2---:R-:W-:-:S02]  /*3500*/  @!P0 MOV R9, R10 ;  /* 0x0000000a00098202 */ /* 0x004fc40000000f00 */
[----:B------:R-:W-:-:S03]  /*3510*/  MOV R10, 0xffff ;  /* 0x0000ffff000a7802 */ /* 0x000fc60000000f00 */
[----:B------:R-:W2:Y:S01]  /*3520*/  SHFL.BFLY PT, R30, R9, 0x8, 0x101f ;  /* 0x0d101f00091e7f89 */ /* 0x000ea200000e0000 */
[----:B-1----:R-:W-:Y:S01]  /*3530*/  FADD.FTZ R19, R19, R20 ;  /* 0x0000001413137221 */ /* 0x002fe20000010000 */
[----:B---3--:R-:W-:Y:S01]  /*3540*/  FADD.FTZ R20, R26, R11 ;  /* 0x0000000b1a147221 */ /* 0x008fe20000010000 */
        /* <DEDUP_REMOVED lines=12> */
[----:B------:R-:W3:Y:S01]  /*3610*/  SHFL.BFLY PT, R8, R19, 0x4, 0x101f ;  /* 0x0c901f0013087f89 */ /* 0x000ee200000e0000 */
[----:B--2---:R-:W-:Y:S01]  /*3620*/  FADD.FTZ R30, R30, R9 ;  /* 0x000000091e1e7221 */ /* 0x004fe20000010000 */
[----:B------:R-:W-:-:S02]  /*3630*/  IMAD.MOV.U32 R9, RZ, RZ, 0xffff ;  /* 0x0000ffffff097424 */ /* 0x000fc400078e00ff */
[----:B------:R-:W2:Y:S04]  /*3640*/  SHFL.BFLY PT, R24, R21, 0x4, 0x101f ;  /* 0x0c901f0015187f89 */ /* 0x000ea800000e0000 */
[----:B------:R-:W4:Y:S01]  /*3650*/  SHFL.BFLY PT, R25, R20, 0x4, 0x101f ;  /* 0x0c901f0014197f89 */ /* 0x000f2200000e0000 */
[----:B0-----:R-:W-:Y:S01]  /*3660*/  FADD.FTZ R3, R4, R18 ;  /* 0x0000001204037221 */ /* 0x001fe20000010000 */
[----:B------:R-:W-:Y:S02]  /*3670*/  MOV R18, 0xffff ;  /* 0x0000ffff00127802 */ /* 0x000fe40000000f00 */
[----:B------:R-:W0:Y:S01]  /*3680*/  SHFL.BFLY PT, R5, R6, 0x2, 0x101f ;  /* 0x0c501f0006057f89 */ /* 0x000e2200000e0000 */
[----:B-1----:R-:W-:-:S03]  /*3690*/  FADD.FTZ R26, R13, R26 ;  /* 0x0000001a0d1a7221 */ /* 0x002fc60000010000 */
[----:B------:R-:W1:Y:S04]  /*36a0*/  SHFL.BFLY PT, R9, R30, 0x4, 0x101f ;  /* 0x0c901f001e097f89 */ /* 0x000e6800000e0000 */
[----:B------:R-:W5:Y:S01]  /*36b0*/  SHFL.BFLY PT, R18, R3, 0x2, 0x101f ;  /* 0x0c501f0003127f89 */ /* 0x000f6200000e0000 */
[----:B---3--:R-:W-:Y:S01]  /*36c0*/  FADD.FTZ R23, R19, R8 ;  /* 0x0000000813177221 */ /* 0x008fe20000010000 */
[----:B------:R-:W-:Y:S01]  /*36d0*/  FADD.FTZ R19, R10, R7 ;  /* 0x000000070a137221 */ /* 0x000fe20000010000 */
[----:B------:R-:W-:Y:S01]  /*36e0*/  MOV R8, 0xffff ;  /* 0x0000ffff00087802 */ /* 0x000fe20000000f00 */
[----:B------:R-:W3:Y:S01]  /*36f0*/  SHFL.BFLY PT, R11, R26, 0x2, 0x101f ;  /* 0x0c501f001a0b7f89 */ /* 0x000ee200000e0000 */
[----:B------:R-:W-:Y:S01]  /*3700*/  MOV R7, 0xffff ;  /* 0x0000ffff00077802 */ /* 0x000fe20000000f00 */
[----:B--2---:R-:W-:Y:S01]  /*3710*/  FADD.FTZ R24, R21, R24 ;  /* 0x0000001815187221 */ /* 0x004fe20000010000 */
[----:B------:R-:W-:Y:S01]  /*3720*/  MOV R21, 0xffff ;  /* 0x0000ffff00157802 */ /* 0x000fe20000000f00 */
[----:B----4-:R-:W-:Y:S01]  /*3730*/  FADD.FTZ R25, R20, R25 ;  /* 0x0000001914197221 */ /* 0x010fe20000010000 */
[----:B------:R-:W-:Y:S01]  /*3740*/  MOV R20, 0xffff ;  /* 0x0000ffff00147802 */ /* 0x000fe20000000f00 */
[----:B------:R-:W2:Y:S01]  /*3750*/  SHFL.BFLY PT, R8, R23, 0x2, 0x101f ;  /* 0x0c501f0017087f89 */ /* 0x000ea200000e0000 */
        /* <DEDUP_REMOVED lines=9> */
[----:B---3--:R-:W-:Y:S02]  /*37f0*/  FADD.FTZ R26, R26, R11 ;  /* 0x0000000b1a1a7221 */ /* 0x008fe40000010000 */
[----:B------:R-:W3:Y:S01]  /*3800*/  @!P0 LDC.64 R10, c[0x0][0x220] ;  /* 0x00008800ff0a8b82 */ /* 0x000ee20000000a00 */
[----:B------:R-:W5:Y:S01]  /*3810*/  SHFL.BFLY PT, R3, R4, 0x1, 0x101f ;  /* 0x0c301f0004037f89 */ /* 0x000f6200000e0000 */
[----:B--2---:R-:W-:-:S03]  /*3820*/  FADD.FTZ R23, R23, R8 ;  /* 0x0000000817177221 */ /* 0x004fc60000010000 */
[----:B------:R-:W2:Y:S03]  /*3830*/  SHFL.BFLY PT, R27, R26, 0x1, 0x101f ;  /* 0x0c301f001a1b7f89 */ /* 0x000ea600000e0000 */
[----:B------:R-:W2:Y:S01]  /*3840*/  @!P0 LDC.64 R8, c[0x0][0x218] ;  /* 0x00008600ff088b82 */ /* 0x000ea20000000a00 */
        /* <DEDUP_REMOVED lines=10> */
[----:B------:R-:W-:Y:S01]  /*38f0*/  @!P0 F2FP.F16.F32.PACK_AB R18, RZ, R5 ;  /* 0x00000005ff12823e */ /* 0x000fe200000000ff */
[----:B------:R-:W-:Y:S01]  /*3900*/  FADD.FTZ R32, R4, R3 ;  /* 0x0000000304207221 */ /* 0x000fe20000010000 */
[----:B------:R-:W5:Y:S01]  /*3910*/  @!P0 LDC.64 R6, c[0x0][0x220] ;  /* 0x00008800ff068b82 */ /* 0x000f620000000a00 */
[C---:B---3--:R-:W-:Y:S01]  /*3920*/  @!P0 IMAD.WIDE R10, R29.reuse, 0x2, R10 ;  /* 0x000000021d0a8825 */ /* 0x048fe200078e020a */
[----:B------:R-:W3:Y:S03]  /*3930*/  SHFL.BFLY PT, R20, R19, 0x2, 0x101f ;  /* 0x0c501f0013147f89 */ /* 0x000ee600000e0000 */
[----:B--2---:R-:W-:Y:S01]  /*3940*/  FADD.FTZ R26, R26, R27 ;  /* 0x0000001b1a1a7221 */ /* 0x004fe20000010000 */
[----:B------:R-:W-:Y:S01]  /*3950*/  @!P0 F2FP.F16.F32.PACK_AB R32, RZ, R32 ;  /* 0x00000020ff20823e */ /* 0x000fe200000000ff */
[----:B------:R-:W-:Y:S01]  /*3960*/  @!P0 IMAD.WIDE R8, R29, 0x2, R8 ;  /* 0x000000021d088825 */ /* 0x000fe200078e0208 */
[----:B------:R-:W2:Y:S03]  /*3970*/  @!P0 LDC.64 R4, c[0x0][0x218] ;  /* 0x00008600ff048b82 */ /* 0x000ea60000000a00 */
[----:B0-----:R-:W-:Y:S01]  /*3980*/  FADD.FTZ R22, R23, R22 ;  /* 0x0000001617167221 */ /* 0x001fe20000010000 */
[----:B------:R-:W-:Y:S01]  /*3990*/  MOV R23, 0xffff ;  /* 0x0000ffff00177802 */ /* 0x000fe20000000f00 */
[----:B-1----:R-:W-:Y:S01]  /*39a0*/  FADD.FTZ R21, R24, R21 ;  /* 0x0000001518157221 */ /* 0x002fe20000010000 */
[----:B------:R-:W-:Y:S01]  /*39b0*/  @!P0 F2FP.F16.F32.PACK_AB R14, RZ, R26 ;  /* 0x0000001aff0e823e */ /* 0x000fe200000000ff */
[----:B------:R-:W-:Y:S01]  /*39c0*/  @!P0 IMAD.WIDE R12, R29, 0x2, R12 ;  /* 0x000000021d0c8825 */ /* 0x000fe200078e020c */
[----:B------:R-:W0:Y:S03]  /*39d0*/  @!P0 LDC.64 R2, c[0x0][0x220] ;  /* 0x00008800ff028b82 */ /* 0x000e260000000a00 */
[----:B----4-:R-:W-:Y:S01]  /*39e0*/  FADD.FTZ R25, R25, R28 ;  /* 0x0000001c19197221 */ /* 0x010fe20000010000 */
[----:B------:R1:W-:Y:S01]  /*39f0*/  @!P0 STG.E.U16 desc[UR10][R12.64], R18 ;  /* 0x000000120c008986 */ /* 0x0003e2000c10150a */
[----:B-----5:R-:W-:-:S03]  /*3a00*/  FADD.FTZ R30, R30, R31 ;  /* 0x0000001f1e1e7221 */ /* 0x020fc60000010000 */
[----:B------:R4:W-:Y:S01]  /*3a10*/  @!P0 STG.E.U16 desc[UR10][R10.64], R32 ;  /* 0x000000200a008986 */ /* 0x0009e2000c10150a */
[----:B------:R-:W-:-:S04]  /*3a20*/  @!P0 IMAD.WIDE R6, R29, 0x2, R6 ;  /* 0x000000021d068825 */ /* 0x000fc800078e0206 */
[----:B---3--:R-:W-:Y:S01]  /*3a30*/  FADD.FTZ R19, R19, R20 ;  /* 0x0000001413137221 */ /* 0x008fe20000010000 */
[----:B------:R-:W3:Y:S01]  /*3a40*/  SHFL.BFLY PT, R23, R30, 0x1, 0x101f ;  /* 0x0c301f001e177f89 */ /* 0x000ee200000e0000 */
[----:B-1----:R-:W-:Y:S01]  /*3a50*/  @!P0 F2FP.F16.F32.PACK_AB R13, RZ, R21 ;  /* 0x00000015ff0d823e */ /* 0x002fe200000000ff */
[C---:B--2---:R-:W-:Y:S01]  /*3a60*/  @!P0 IMAD.WIDE R4, R29.reuse, 0x2, R4 ;  /* 0x000000021d048825 */ /* 0x044fe200078e0204 */
[----:B------:R-:W-:Y:S02]  /*3a70*/  MOV R18, 0xffff ;  /* 0x0000ffff00127802 */ /* 0x000fe40000000f00 */
[----:B----4-:R-:W-:Y:S02]  /*3a80*/  @!P0 F2FP.F16.F32.PACK_AB R11, RZ, R22 ;  /* 0x00000016ff0b823e */ /* 0x010fe400000000ff */
[----:B------:R-:W-:Y:S02]  /*3a90*/  @!P0 F2FP.F16.F32.PACK_AB R21, RZ, R25 ;  /* 0x00000019ff15823e */ /* 0x000fe400000000ff */
[----:B------:R1:W2:Y:S01]  /*3aa0*/  SHFL.BFLY PT, R18, R19, 0x1, 0x101f ;  /* 0x0c301f0013127f89 */ /* 0x0002a200000e0000 */
[----:B0-----:R-:W-:-:S03]  /*3ab0*/  @!P0 IMAD.WIDE R2, R29, 0x2, R2 ;  /* 0x000000021d028825 */ /* 0x001fc600078e0202 */
[----:B------:R1:W-:Y:S04]  /*3ac0*/  @!P0 STG.E.U16 desc[UR10][R8.64+0x28], R11 ;  /* 0x0000280b08008986 */ /* 0x0003e8000c10150a */
[----:B------:R1:W-:Y:S04]  /*3ad0*/  @!P0 STG.E.U16 desc[UR10][R6.64+0x28], R13 ;  /* 0x0000280d06008986 */ /* 0x0003e8000c10150a */
[----:B------:R1:W-:Y:S01]  /*3ae0*/  @!P0 STG.E.U16 desc[UR10][R4.64+0x50], R14 ;  /* 0x0000500e04008986 */ /* 0x0003e2000c10150a */
[----:B---3--:R-:W-:-:S03]  /*3af0*/  FADD.FTZ R23, R30, R23 ;  /* 0x000000171e177221 */ /* 0x008fc60000010000 */
[----:B------:R1:W-:Y:S04]  /*3b00*/  @!P0 STG.E.U16 desc[UR10][R2.64+0x50], R21 ;  /* 0x0000501502008986 */ /* 0x0003e8000c10150a */
.L_x_1397:
[----:B-1----:R-:W0:Y:S01]  /*3b10*/  @!P0 LDC.64 R2, c[0x0][0x218] ;  /* 0x00008600ff028b82 */ /* 0x002e220000000a00 */
[----:B--2---:R-:W-:Y:S01]  /*3b20*/  FADD.FTZ R7, R19, R18 ;  /* 0x0000001213077221 */ /* 0x004fe20000010000 */
[----:B------:R-:W-:-:S04]  /*3b30*/  @!P0 F2FP.F16.F32.PACK_AB R6, RZ, R23 ;  /* 0x00000017ff06823e */ /* 0x000fc800000000ff */
[----:B------:R-:W-:Y:S02]  /*3b40*/  @!P0 F2FP.F16.F32.PACK_AB R7, RZ, R7 ;  /* 0x00000007ff07823e */ /* 0x000fe400000000ff */
[----:B------:R-:W1:Y:S01]  /*3b50*/  @!P0 LDC.64 R4, c[0x0][0x220] ;  /* 0x00008800ff048b82 */ /* 0x000e620000000a00 */
[----:B0-----:R-:W-:-:S05]  /*3b60*/  @!P0 IMAD.WIDE R2, R29, 0x2, R2 ;  /* 0x000000021d028825 */ /* 0x001fca00078e0202 */
[----:B------:R3:W-:Y:S01]  /*3b70*/  @!P0 STG.E.U16 desc[UR10][R2.64+0x78], R6 ;  /* 0x0000780602008986 */ /* 0x0007e2000c10150a */
[----:B-1----:R-:W-:-:S05]  /*3b80*/  @!P0 IMAD.WIDE R4, R29, 0x2, R4 ;  /* 0x000000021d048825 */ /* 0x002fca00078e0204 */
[----:B------:R3:W-:Y:S02]  /*3b90*/  @!P0 STG.E.U16 desc[UR10][R4.64+0x78], R7 ;  /* 0x0000780704008986 */ /* 0x0007e4000c10150a */
.L_x_1327:
[----:B------:R-:W-:Y:S05]  /*3ba0*/  WARPSYNC.ALL ;  /* 0x0000000000007948 */ /* 0x000fea0003800000 */
[----:B------:R-:W-:Y:S01]  /*3bb0*/  BAR.SYNC.DEFER_BLOCKING 0x0 ;  /* 0x0000000000007b1d */ /* 0x000fe20000010000 */
[C---:B------:R-:W-:Y:S01]  /*3bc0*/  ISETP.GE.AND P0, PT, R41.reuse, -0x1e00, PT ;  /* 0xffffe2002900780c */ /* 0x040fe20003f06270 */
[----:B------:R-:W-:-:S12]  /*3bd0*/  VIADD R41, R41, 0x2800 ;  /* 0x0000280029297836 */ /* 0x000fd80000000000 */
[----:B------:R-:W-:Y:S05]  /*3be0*/  @!P0 BRA `(.L_x_1334) ;  /* 0xffffffe000548947 */ /* 0x000fea000383ffff */
[----:B------:R-:W-:Y:S05]  /*3bf0*/  EXIT ;  /* 0x000000000000794d */ /* 0x000fea0003800000 */
.L_x_1330:
[----:B------:R-:W-:Y:S01]  /*3c00*/  HFMA2.MMA R16, -RZ, RZ, 0, 4.76837158203125e-07 ;  /* 0x00000008ff107435 */ /* 0x000fe200000001ff */
[----:B-1----:R-:W-:Y:S01]  /*3c10*/  MOV R17, R2 ;  /* 0x0000000200117202 */ /* 0x002fe20000000f00 */
[----:B------:R-:W-:Y:S01]  /*3c20*/  IMAD.MOV.U32 R15, RZ, RZ, 0x101f ;  /* 0x0000101fff0f7424 */ /* 0x000fe200078e00ff */
[----:B------:R-:W-:-:S08]  /*3c30*/  MOV R14, 0xffff ;  /* 0x0000ffff000e7802 */ /* 0x000fd00000000f00 */
[----:B0-2---:R-:W-:Y:S05]  /*3c40*/  WARPSYNC.COLLECTIVE R14, `(.L_x_1335) ;  /* 0x000000000e087348 */ /* 0x005fea0003c00000 */
[----:B------:R1:W3:Y:S02]  /*3c50*/  SHFL.BFLY P2, R18, R17, R16, R15 ;  /* 0x0c00001011127389 */ /* 0x0002e4000004000f */
[----:B0123--:R-:W-:Y:S01]  /*3c60*/  ENDCOLLECTIVE ;  /* 0x000000000000791b */ /* 0x00ffe20003800000 */
.L_x_1335:
[----:B------:R-:W-:Y:S01]  /*3c70*/  IMAD.MOV.U32 R17, RZ, RZ, R3 ;  /* 0x000000ffff117224 */ /* 0x000fe200078e0003 */
[----:B------:R-:W-:-:S07]  /*3c80*/  MOV R5, R18 ;  /* 0x0000001200057202 */ /* 0x000fce0000000f00 */
[----:B------:R-:W-:Y:S05]  /*3c90*/  WARPSYNC.COLLECTIVE R14, `(.L_x_1336) ;  /* 0x000000000e087348 */ /* 0x000fea0003c00000 */
[----:B------:R0:W1:Y:S02]  /*3ca0*/  SHFL.BFLY P2, R18, R17, R16, R15 ;  /* 0x0c00001011127389 */ /* 0x000064000004000f */
[----:B01----:R-:W-:Y:S01]  /*3cb0*/  ENDCOLLECTIVE ;  /* 0x000000000000791b */ /* 0x003fe20003800000 */
.L_x_1336:
[----:B------:R-:W-:-:S05]  /*3cc0*/  FADD.FTZ R5, R5, R2 ;  /* 0x0000000205057221 */ /* 0x000fca0000010000 */
[----:B------:R-:W-:Y:S01]  /*3cd0*/  MOV R17, R5 ;  /* 0x0000000500117202 */ /* 0x000fe20000000f00 */
[----:B------:R-:W-:Y:S01]  /*3ce0*/  IMAD.MOV.U32 R16, RZ, RZ, 0x4 ;  /* 0x00000004ff107424 */ /* 0x000fe200078e00ff */
[----:B------:R-:W-:-:S07]  /*3cf0*/  MOV R4, R18 ;  /* 0x0000001200047202 */ /* 0x000fce0000000f00 */
[----:B------:R-:W-:Y:S05]  /*3d00*/  WARPSYNC.COLLECTIVE R14, `(.L_x_1337) ;  /* 0x000000000e087348 */ /* 0x000fea0003c00000 */
[----:B------:R0:W1:Y:S02]  /*3d10*/  SHFL.BFLY P2, R18, R17, R16, R15 ;  /* 0x0c00001011127389 */ /* 0x000064000004000f */
[----:B01----:R-:W-:Y:S01]  /*3d20*/  ENDCOLLECTIVE ;  /* 0x000000000000791b */ /* 0x003fe20003800000 */
.L_x_1337:
[----:B------:R-:W-:-:S05]  /*3d30*/  FADD.FTZ R4, R4, R3 ;  /* 0x0000000304047221 */ /* 0x000fca0000010000 */
[----:B------:R-:W-:Y:S02]  /*3d40*/  MOV R17, R4 ;  /* 0x0000000400117202 */ /* 0x000fe40000000f00 */
[----:B------:R-:W-:-:S07]  /*3d50*/  MOV R6, R18 ;  /* 0x0000001200067202 */ /* 0x000fce0000000f00 */
[----:B------:R-:W-:Y:S05]  /*3d60*/  WARPSYNC.COLLECTIVE R14, `(.L_x_1338) ;  /* 0x000000000e087348 */ /* 0x000fea0003c00000 */
[----:B------:R0:W1:Y:S02]  /*3d70*/  SHFL.BFLY P2, R18, R17, R16, R15 ;  /* 0x0c00001011127389 */ /* 0x000064000004000f */
[----:B01----:R-:W-:Y:S01]  /*3d80*/  ENDCOLLECTIVE ;  /* 0x000000000000791b */ /* 0x003fe20003800000 */
.L_x_1338:
[----:B------:R-:W-:Y:S01]  /*3d90*/  FADD.FTZ R6, R5, R6 ;  /* 0x0000000605067221 */ /* 0x000fe20000010000 */
[----:B------:R-:W-:-:S04]  /*3da0*/  HFMA2.MMA R16, -RZ, RZ, 0, 1.1920928955078125e-07 ;  /* 0x00000002ff107435 */ /* 0x000fc800000001ff */
[----:B------:R-:W-:Y:S01]  /*3db0*/  MOV R17, R6 ;  /* 0x0000000600117202 */ /* 0x000fe20000000f00 */
[----:B------:R-:W-:-:S07]  /*3dc0*/  IMAD.MOV.U32 R7, RZ, RZ, R18 ;  /* 0x000000ffff077224 */ /* 0x000fce00078e0012 */
[----:B------:R-:W-:Y:S05]  /*3dd0*/  WARPSYNC.COLLECTIVE R14, `(.L_x_1339) ;  /* 0x000000000e087348 */ /* 0x000fea0003c00000 */
[----:B------:R0:W1:Y:S02]  /*3de0*/  SHFL.BFLY P2, R18, R17, R16, R15 ;  /* 0x0c00001011127389 */ /* 0x000064000004000f */
[----:B01----:R-:W-:Y:S01]  /*3df0*/  ENDCOLLECTIVE ;  /* 0x000000000000791b */ /* 0x003fe20003800000 */
.L_x_1339:
[----:B------:R-:W-:-:S05]  /*3e00*/  FADD.FTZ R7, R4, R7 ;  /* 0x0000000704077221 */ /* 0x000fca0000010000 */
[----:B------:R-:W-:Y:S01]  /*3e10*/  MOV R17, R7 ;  /* 0x0000000700117202 */ /* 0x000fe20000000f00 */
[----:B------:R-:W-:-:S07]  /*3e20*/  IMAD.MOV.U32 R9, RZ, RZ, R18 ;  /* 0x000000ffff097224 */ /* 0x000fce00078e0012 */
[----:B------:R-:W-:Y:S05]  /*3e30*/  WARPSYNC.COLLECTIVE R14, `(.L_x_1340) ;  /* 0x000000000e087348 */ /* 0x000fea0003c00000 */
[----:B------:R0:W1:Y:S02]  /*3e40*/  SHFL.BFLY P2, R18, R17, R16, R15 ;  /* 0x0c00001011127389 */ /* 0x000064000004000f */
[----:B01----:R-:W-:Y:S01]  /*3e50*/  ENDCOLLECTIVE ;  /* 0x000000000000791b */ /* 0x003fe20003800000 */
.L_x_1340:
[----:B------:R-:W-:Y:S01]  /*3e60*/  FADD.FTZ R9, R6, R9 ;  /* 0x0000000906097221 */ /* 0x000fe20000010000 */
[----:B------:R-:W-:-:S03]  /*3e70*/  HFMA2.MMA R16, -RZ, RZ, 0, 5.9604644775390625e-08 ;  /* 0x00000001ff107435 */ /* 0x000fc600000001ff */
[----:B------:R-:W-:Y:S01]  /*3e80*/  IMAD.MOV.U32 R17, RZ, RZ, R9 ;  /* 0x000000ffff117224 */ /* 0x000fe200078e0009 */
[----:B------:R-:W-:-:S07]  /*3e90*/  MOV R2, R18 ;  /* 0x0000001200027202 */ /* 0x000fce0000000f00 */
[----:B------:R-:W-:Y:S05]  /*3ea0*/  WARPSYNC.COLLECTIVE R14, `(.L_x_1341) ;  /* 0x000000000e087348 */ /* 0x000fea0003c00000 */
[----:B------:R0:W1:Y:S02]  /*3eb0*/  SHFL.BFLY P2, R18, R17, R16, R15 ;  /* 0x0c00001011127389 */ /* 0x000064000004000f */
[----:B01----:R-:W-:Y:S01]  /*3ec0*/  ENDCOLLECTIVE ;  /* 0x000000000000791b */ /* 0x003fe20003800000 */
.L_x_1341:
[----:B------:R-:W-:-:S04]  /*3ed0*/  FADD.FTZ R2, R7, R2 ;  /* 0x0000000207027221 */ /* 0x000fc80000010000 */
[----:B------:R-:W-:Y:S01]  /*3ee0*/  IMAD.MOV.U32 R17, RZ, RZ, R2 ;  /* 0x000000ffff117224 */ /* 0x000fe200078e0002 */
[----:B------:R-:W-:-:S07]  /*3ef0*/  MOV R8, R18 ;  /* 0x0000001200087202 */ /* 0x000fce0000000f00 */
[----:B------:R-:W-:Y:S05]  /*3f00*/  WARPSYNC.COLLECTIVE R14, `(.L_x_1342) ;  /* 0x000000000e087348 */ /* 0x000fea0003c00000 */
[----:B------:R0:W1:Y:S02]  /*3f10*/  SHFL.BFLY P2, R18, R17, R16, R15 ;  /* 0x0c00001011127389 */ /* 0x000064000004000f */
[----:B01----:R-:W-:Y:S01]  /*3f20*/  ENDCOLLECTIVE ;  /* 0x000000000000791b */ /* 0x003fe20003800000 */
.L_x_1342:
[----:B------:R-:W-:Y:S01]  /*3f30*/  FADD.FTZ R8, R9, R8 ;  /* 0x0000000809087221 */ /* 0x000fe20000010000 */
[----:B------:R-:W-:Y:S06]  /*3f40*/  BRA `(.L_x_1343) ;  /* 0xffffffe800f87947 */ /* 0x000fec000383ffff */
.L_x_1331:
        /* <DEDUP_REMOVED lines=8> */
.L_x_1345:
[----:B------:R-:W-:Y:S05]  /*3fd0*/  BSYNC B1 ;  /* 0x0000000000017941 */ /* 0x000fea0003800000 */
.L_x_1344:
        /* <DEDUP_REMOVED lines=8> */
.L_x_1346:
[----:B------:R-:W-:-:S05]  /*4060*/  FADD.FTZ R9, R9, R2 ;  /* 0x0000000209097221 */ /* 0x000fca0000010000 */
[----:B------:R-:W-:Y:S01]  /*4070*/  MOV R17, R9 ;  /* 0x0000000900117202 */ /* 0x000fe20000000f00 */
[----:B------:R-:W-:Y:S01]  /*4080*/  IMAD.MOV.U32 R16, RZ, RZ, 0x4 ;  /* 0x00000004ff107424 */ /* 0x000fe200078e00ff */
[----:B------:R-:W-:-:S07]  /*4090*/  MOV R8, R18 ;  /* 0x0000001200087202 */ /* 0x000fce0000000f00 */
[----:B------:R-:W-:Y:S05]  /*40a0*/  WARPSYNC.COLLECTIVE R14, `(.L_x_1347) ;  /* 0x000000000e087348 */ /* 0x000fea0003c00000 */
[----:B------:R0:W1:Y:S02]  /*40b0*/  SHFL.BFLY P2, R18, R17, R16, R15 ;  /* 0x0c00001011127389 */ /* 0x000064000004000f */
[----:B01----:R-:W-:Y:S01]  /*40c0*/  ENDCOLLECTIVE ;  /* 0x000000000000791b */ /* 0x003fe20003800000 */
.L_x_1347:
[----:B------:R-:W-:-:S05]  /*40d0*/  FADD.FTZ R8, R8, R3 ;  /* 0x0000000308087221 */ /* 0x000fca0000010000 */
[----:B------:R-:W-:Y:S02]  /*40e0*/  MOV R17, R8 ;  /* 0x0000000800117202 */ /* 0x000fe40000000f00 */
[----:B------:R-:W-:-:S07]  /*40f0*/  MOV R10, R18 ;  /* 0x00000012000a7202 */ /* 0x000fce0000000f00 */
[----:B------:R-:W-:Y:S05]  /*4100*/  WARPSYNC.COLLECTIVE R14, `(.L_x_1348) ;  /* 0x000000000e087348 */ /* 0x000fea0003c00000 */
[----:B------:R0:W1:Y:S02]  /*4110*/  SHFL.BFLY P2, R18, R17, R16, R15 ;  /* 0x0c00001011127389 */ /* 0x000064000004000f */
[----:B01----:R-:W-:Y:S01]  /*4120*/  ENDCOLLECTIVE ;  /* 0x000000000000791b */ /* 0x003fe20003800000 */
.L_x_1348:
[----:B------:R-:W-:Y:S01]  /*4130*/  FADD.FTZ R10, R9, R10 ;  /* 0x0000000a090a7221 */ /* 0x000fe20000010000 */
[----:B------:R-:W-:-:S04]  /*4140*/  HFMA2.MMA R16, -RZ, RZ, 0, 1.1920928955078125e-07 ;  /* 0x00000002ff107435 */ /* 0x000fc800000001ff */
[----:B------:R-:W-:Y:S01]  /*4150*/  MOV R17, R10 ;  /* 0x0000000a00117202 */ /* 0x000fe20000000f00 */
[----:B------:R-:W-:-:S07]  /*4160*/  IMAD.MOV.U32 R11, RZ, RZ, R18 ;  /* 0x000000ffff0b7224 */ /* 0x000fce00078e0012 */
[----:B------:R-:W-:Y:S05]  /*4170*/  WARPSYNC.COLLECTIVE R14, `(.L_x_1349) ;  /* 0x000000000e087348 */ /* 0x000fea0003c00000 */
[----:B------:R0:W1:Y:S02]  /*4180*/  SHFL.BFLY P2, R18, R17, R16, R15 ;  /* 0x0c00001011127389 */ /* 0x000064000004000f */
[----:B01----:R-:W-:Y:S01]  /*4190*/  ENDCOLLECTIVE ;  /* 0x000000000000791b */ /* 0x003fe20003800000 */
.L_x_1349:
[----:B------:R-:W-:-:S05]  /*41a0*/  FADD.FTZ R11, R8, R11 ;  /* 0x0000000b080b7221 */ /* 0x000fca0000010000 */
[----:B------:R-:W-:Y:S01]  /*41b0*/  MOV R17, R11 ;  /* 0x0000000b00117202 */ /* 0x000fe20000000f00 */
[----:B------:R-:W-:-:S07]  /*41c0*/  IMAD.MOV.U32 R13, RZ, RZ, R18 ;  /* 0x000000ffff0d7224 */ /* 0x000fce00078e0012 */
[----:B------:R-:W-:Y:S05]  /*41d0*/  WARPSYNC.COLLECTIVE R14, `(.L_x_1350) ;  /* 0x000000000e087348 */ /* 0x000fea0003c00000 */
[----:B------:R0:W1:Y:S02]  /*41e0*/  SHFL.BFLY P2, R18, R17, R16, R15 ;  /* 0x0c00001011127389 */ /* 0x000064000004000f */
[----:B01----:R-:W-:Y:S01]  /*41f0*/  ENDCOLLECTIVE ;  /* 0x000000000000791b */ /* 0x003fe20003800000 */
.L_x_1350:
[----:B------:R-:W-:Y:S01]  /*4200*/  FADD.FTZ R13, R10, R13 ;  /* 0x0000000d0a0d7221 */ /* 0x000fe20000010000 */
[----:B------:R-:W-:-:S03]  /*4210*/  HFMA2.MMA R16, -RZ, RZ, 0, 5.9604644775390625e-08 ;  /* 0x00000001ff107435 */ /* 0x000fc600000001ff */
[----:B------:R-:W-:Y:S01]  /*4220*/  IMAD.MOV.U32 R17, RZ, RZ, R13 ;  /* 0x000000ffff117224 */ /* 0x000fe200078e000d */
[----:B------:R-:W-:-:S07]  /*4230*/  MOV R2, R18 ;  /* 0x0000001200027202 */ /* 0x000fce0000000f00 */
[----:B------:R-:W-:Y:S05]  /*4240*/  WARPSYNC.COLLECTIVE R14, `(.L_x_1351) ;  /* 0x000000000e087348 */ /* 0x000fea0003c00000 */
[----:B------:R0:W1:Y:S02]  /*4250*/  SHFL.BFLY P2, R18, R17, R16, R15 ;  /* 0x0c00001011127389 */ /* 0x000064000004000f */
[----:B01----:R-:W-:Y:S01]  /*4260*/  ENDCOLLECTIVE ;  /* 0x000000000000791b */ /* 0x003fe20003800000 */
.L_x_1351:
[----:B------:R-:W-:-:S04]  /*4270*/  FADD.FTZ R2, R11, R2 ;  /* 0x000000020b027221 */ /* 0x000fc80000010000 */
[----:B------:R-:W-:Y:S01]  /*4280*/  IMAD.MOV.U32 R17, RZ, RZ, R2 ;  /* 0x000000ffff117224 */ /* 0x000fe200078e0002 */
[----:B------:R-:W-:-:S07]  /*4290*/  MOV R12, R18 ;  /* 0x00000012000c7202 */ /* 0x000fce0000000f00 */
[----:B------:R-:W-:Y:S05]  /*42a0*/  WARPSYNC.COLLECTIVE R14, `(.L_x_1352) ;  /* 0x000000000e087348 */ /* 0x000fea0003c00000 */
[----:B------:R0:W1:Y:S02]  /*42b0*/  SHFL.BFLY P2, R18, R17, R16, R15 ;  /* 0x0c00001011127389 */ /* 0x000064000004000f */
[----:B01----:R-:W-:Y:S01]  /*42c0*/  ENDCOLLECTIVE ;  /* 0x000000000000791b */ /* 0x003fe20003800000 */
.L_x_1352:
[----:B------:R-:W-:Y:S01]  /*42d0*/  FADD.FTZ R12, R13, R12 ;  /* 0x0000000c0d0c7221 */ /* 0x000fe20000010000 */
[----:B------:R-:W-:Y:S06]  /*42e0*/  BRA `(.L_x_1353) ;  /* 0xffffffe800cc7947 */ /* 0x000fec000383ffff */
.L_x_1332:
        /* <DEDUP_REMOVED lines=8> */
.L_x_1355:
[----:B------:R-:W-:Y:S05]  /*4370*/  BSYNC B1 ;  /* 0x0000000000017941 */ /* 0x000fea0003800000 */
.L_x_1354:
        /* <DEDUP_REMOVED lines=8> */
.L_x_1356:
[----:B------:R-:W-:-:S05]  /*4400*/  FADD.FTZ R9, R9, R2 ;  /* 0x0000000209097221 */ /* 0x000fca0000010000 */
[----:B------:R-:W-:Y:S01]  /*4410*/  MOV R17, R9 ;  /* 0x0000000900117202 */ /* 0x000fe20000000f00 */
[----:B------:R-:W-:Y:S01]  /*4420*/  IMAD.MOV.U32 R16, RZ, RZ, 0x4 ;  /* 0x00000004ff107424 */ /* 0x000fe200078e00ff */
[----:B------:R-:W-:-:S07]  /*4430*/  MOV R8, R18 ;  /* 0x0000001200087202 */ /* 0x000fce0000000f00 */
[----:B------:R-:W-:Y:S05]  /*4440*/  WARPSYNC.COLLECTIVE R14, `(.L_x_1357) ;  /* 0x000000000e087348 */ /* 0x000fea0003c00000 */
[----:B------:R0:W1:Y:S02]  /*4450*/  SHFL.BFLY P2, R18, R17, R16, R15 ;  /* 0x0c00001011127389 */ /* 0x000064000004000f */
[----:B01----:R-:W-:Y:S01]  /*4460*/  ENDCOLLECTIVE ;  /* 0x000000000000791b */ /* 0x003fe20003800000 */
.L_x_1357:
[----:B------:R-:W-:-:S05]  /*4470*/  FADD.FTZ R8, R8, R3 ;  /* 0x0000000308087221 */ /* 0x000fca0000010000 */
[----:B------:R-:W-:Y:S02]  /*4480*/  MOV R17, R8 ;  /* 0x0000000800117202 */ /* 0x000fe40000000f00 */
[----:B------:R-:W-:-:S07]  /*4490*/  MOV R10, R18 ;  /* 0x00000012000a7202 */ /* 0x000fce0000000f00 */
[----:B------:R-:W-:Y:S05]  /*44a0*/  WARPSYNC.COLLECTIVE R14, `(.L_x_1358) ;  /* 0x000000000e087348 */ /* 0x000fea0003c00000 */
[----:B------:R0:W1:Y:S02]  /*44b0*/  SHFL.BFLY P2, R18, R17, R16, R15 ;  /* 0x0c00001011127389 */ /* 0x000064000004000f */
[----:B01----:R-:W-:Y:S01]  /*44c0*/  ENDCOLLECTIVE ;  /* 0x000000000000791b */ /* 0x003fe20003800000 */
.L_x_1358:
[----:B------:R-:W-:Y:S01]  /*44d0*/  FADD.FTZ R10, R9, R10 ;  /* 0x0000000a090a7221 */ /* 0x000fe20000010000 */
[----:B------:R-:W-:-:S04]  /*44e0*/  HFMA2.MMA R16, -RZ, RZ, 0, 1.1920928955078125e-07 ;  /* 0x00000002ff107435 */ /* 0x000fc800000001ff */
[----:B------:R-:W-:Y:S01]  /*44f0*/  MOV R17, R10 ;  /* 0x0000000a00117202 */ /* 0x000fe20000000f00 */
[----:B------:R-:W-:-:S07]  /*4500*/  IMAD.MOV.U32 R11, RZ, RZ, R18 ;  /* 0x000000ffff0b7224 */ /* 0x000fce00078e0012 */
[----:B------:R-:W-:Y:S05]  /*4510*/  WARPSYNC.COLLECTIVE R14, `(.L_x_1359) ;  /* 0x000000000e087348 */ /* 0x000fea0003c00000 */
[----:B------:R0:W1:Y:S02]  /*4520*/  SHFL.BFLY P2, R18, R17, R16, R15 ;  /* 0x0c00001011127389 */ /* 0x000064000004000f */
[----:B01----:R-:W-:Y:S01]  /*4530*/  ENDCOLLECTIVE ;  /* 0x000000000000791b */ /* 0x003fe20003800000 */
.L_x_1359:
[----:B------:R-:W-:-:S05]  /*4540*/  FADD.FTZ R11, R8, R11 ;  /* 0x0000000b080b7221 */ /* 0x000fca0000010000 */
[----:B------:R-:W-:Y:S01]  /*4550*/  MOV R17, R11 ;  /* 0x0000000b00117202 */ /* 0x000fe20000000f00 */
[----:B------:R-:W-:-:S07]  /*4560*/  IMAD.MOV.U32 R13, RZ, RZ, R18 ;  /* 0x000000ffff0d7224 */ /* 0x000fce00078e0012 */
[----:B------:R-:W-:Y:S05]  /*4570*/  WARPSYNC.COLLECTIVE R14, `(.L_x_1360) ;  /* 0x000000000e087348 */ /* 0x000fea0003c00000 */
[----:B------:R0:W1:Y:S02]  /*4580*/  SHFL.BFLY P2, R18, R17, R16, R15 ;  /* 0x0c00001011127389 */ /* 0x000064000004000f */
[----:B01----:R-:W-:Y:S01]  /*4590*/  ENDCOLLECTIVE ;  /* 0x000000000000791b */ /* 0x003fe20003800000 */
.L_x_1360:
[----:B------:R-:W-:Y:S01]  /*45a0*/  FADD.FTZ R13, R10, R13 ;  /* 0x0000000d0a0d7221 */ /* 0x000fe20000010000 */
[----:B------:R-:W-:-:S03]  /*45b0*/  HFMA2.MMA R16, -RZ, RZ, 0, 5.9604644775390625e-08 ;  /* 0x00000001ff107435 */ /* 0x000fc600000001ff */
[----:B------:R-:W-:Y:S01]  /*45c0*/  IMAD.MOV.U32 R17, RZ, RZ, R13 ;  /* 0x000000ffff117224 */ /* 0x000fe200078e000d */
[----:B------:R-:W-:-:S07]  /*45d0*/  MOV R2, R18 ;  /* 0x0000001200027202 */ /* 0x000fce0000000f00 */
[----:B------:R-:W-:Y:S05]  /*45e0*/  WARPSYNC.COLLECTIVE R14, `(.L_x_1361) ;  /* 0x000000000e087348 */ /* 0x000fea0003c00000 */
[----:B------:R0:W1:Y:S02]  /*45f0*/  SHFL.BFLY P2, R18, R17, R16, R15 ;  /* 0x0c00001011127389 */ /* 0x000064000004000f */
[----:B01----:R-:W-:Y:S01]  /*4600*/  ENDCOLLECTIVE ;  /* 0x000000000000791b */ /* 0x003fe20003800000 */
.L_x_1361:
[----:B------:R-:W-:-:S04]  /*4610*/  FADD.FTZ R2, R11, R2 ;  /* 0x000000020b027221 */ /* 0x000fc80000010000 */
[----:B------:R-:W-:Y:S01]  /*4620*/  IMAD.MOV.U32 R17, RZ, RZ, R2 ;  /* 0x000000ffff117224 */ /* 0x000fe200078e0002 */
[----:B------:R-:W-:-:S07]  /*4630*/  MOV R12, R18 ;  /* 0x00000012000c7202 */ /* 0x000fce0000000f00 */
[----:B------:R-:W-:Y:S05]  /*4640*/  WARPSYNC.COLLECTIVE R14, `(.L_x_1362) ;  /* 0x000000000e087348 */ /* 0x000fea0003c00000 */
[----:B------:R0:W1:Y:S02]  /*4650*/  SHFL.BFLY P2, R18, R17, R16, R15 ;  /* 0x0c00001011127389 */ /* 0x000064000004000f */
[----:B01----:R-:W-:Y:S01]  /*4660*/  ENDCOLLECTIVE ;  /* 0x000000000000791b */ /* 0x003fe20003800000 */
.L_x_1362:
[----:B------:R-:W-:Y:S01]  /*4670*/  FADD.FTZ R12, R13, R12 ;  /* 0x0000000c0d0c7221 */ /* 0x000fe20000010000 */
[----:B------:R-:W-:Y:S06]  /*4680*/  BRA `(.L_x_1363) ;  /* 0xffffffe800887947 */ /* 0x000fec000383ffff */
.L_x_1333:
        /* <DEDUP_REMOVED lines=8> */
.L_x_1365:
[----:B------:R-:W-:Y:S05]  /*4710*/  BSYNC B0 ;  /* 0x0000000000007941 */ /* 0x000fea0003800000 */
.L_x_1364:
        /* <DEDUP_REMOVED lines=11> */
.L_x_1366:
        /* <DEDUP_REMOVED lines=16> */
.L_x_1367:
[----:B------:R-:W-:Y:S02]  /*48d0*/  MOV R17, R4 ;  /* 0x0000000400117202 */ /* 0x000fe40000000f00 */
[----:B------:R-:W-:-:S07]  /*48e0*/  MOV R6, R18 ;  /* 0x0000001200067202 */ /* 0x000fce0000000f00 */
[----:B------:R-:W-:Y:S05]  /*48f0*/  WARPSYNC.COLLECTIVE R14, `(.L_x_1368) ;  /* 0x000000000e087348 */ /* 0x000fea0003c00000 */
[----:B------:R0:W1:Y:S02]  /*4900*/  SHFL.BFLY P2, R18, R17, R16, R15 ;  /* 0x0c00001011127389 */ /* 0x000064000004000f */
[----:B01----:R-:W-:Y:S01]  /*4910*/  ENDCOLLECTIVE ;  /* 0x000000000000791b */ /* 0x003fe20003800000 */
.L_x_1368:
        /* <DEDUP_REMOVED lines=12> */
.L_x_1369:
[----:B------:R-:W-:Y:S02]  /*49e0*/  MOV R17, R3 ;  /* 0x0000000300117202 */ /* 0x000fe40000000f00 */
[----:B------:R-:W-:-:S07]  /*49f0*/  MOV R5, R18 ;  /* 0x0000001200057202 */ /* 0x000fce0000000f00 */
[----:B------:R-:W-:Y:S05]  /*4a00*/  WARPSYNC.COLLECTIVE R14, `(.L_x_1370) ;  /* 0x000000000e087348 */ /* 0x000fea0003c00000 */
[----:B------:R0:W1:Y:S02]  /*4a10*/  SHFL.BFLY P2, R18, R17, R16, R15 ;  /* 0x0c00001011127389 */ /* 0x000064000004000f */
[----:B01----:R-:W-:Y:S01]  /*4a20*/  ENDCOLLECTIVE ;  /* 0x000000000000791b */ /* 0x003fe20003800000 */
.L_x_1370:
[----:B------:R-:W-:Y:S01]  /*4a30*/  FADD.FTZ R5, R6, R5 ;  /* 0x0000000506057221 */ /* 0x000fe20000010000 */
[----:B------:R-:W-:-:S04]  /*4a40*/  HFMA2.MMA R16, -RZ, RZ, 0, 5.9604644775390625e-08 ;  /* 0x00000001ff107435 */ /* 0x000fc800000001ff */
[----:B------:R-:W-:Y:S01]  /*4a50*/  MOV R17, R5 ;  /* 0x0000000500117202 */ /* 0x000fe20000000f00 */
[----:B------:R-:W-:-:S07]  /*4a60*/  FADD.FTZ R4, R3, R18 ;  /* 0x0000001203047221 */ /* 0x000fce0000010000 */
[----:B------:R-:W-:Y:S05]  /*4a70*/  WARPSYNC.COLLECTIVE R14, `(.L_x_1371) ;  /* 0x000000000e087348 */ /* 0x000fea0003c00000 */
[----:B------:R0:W1:Y:S02]  /*4a80*/  SHFL.BFLY P2, R18, R17, R16, R15 ;  /* 0x0c00001011127389 */ /* 0x000064000004000f */
[----:B01----:R-:W-:Y:S01]  /*4a90*/  ENDCOLLECTIVE ;  /* 0x000000000000791b */ /* 0x003fe20003800000 */
.L_x_1371:
[----:B------:R-:W-:Y:S01]  /*4aa0*/  MOV R17, R4 ;  /* 0x0000000400117202 */ /* 0x000fe20000000f00 */
[----:B------:R-:W-:-:S07]  /*4ab0*/  IMAD.MOV.U32 R6, RZ, RZ, R18 ;  /* 0x000000ffff067224 */ /* 0x000fce00078e0012 */
[----:B------:R-:W-:Y:S05]  /*4ac0*/  WARPSYNC.COLLECTIVE R14, `(.L_x_1372) ;  /* 0x000000000e087348 */ /* 0x000fea0003c00000 */
[----:B------:R0:W1:Y:S02]  /*4ad0*/  SHFL.BFLY P2, R18, R17, R16, R15 ;  /* 0x0c00001011127389 */ /* 0x000064000004000f */
[----:B01----:R-:W-:Y:S01]  /*4ae0*/  ENDCOLLECTIVE ;  /* 0x000000000000791b */ /* 0x003fe20003800000 */
.L_x_1372:
[----:B------:R-:W-:Y:S01]  /*4af0*/  FADD.FTZ R5, R5, R6 ;  /* 0x0000000605057221 */ /* 0x000fe20000010000 */
[----:B------:R-:W-:Y:S01]  /*4b00*/  HFMA2.MMA R16, -RZ, RZ, 0, 4.76837158203125e-07 ;  /* 0x00000008ff107435 */ /* 0x000fe200000001ff */
[----:B------:R-:W-:Y:S01]  /*4b10*/  IMAD.MOV.U32 R17, RZ, RZ, R20 ;  /* 0x000000ffff117224 */ /* 0x000fe200078e0014 */
[----:B------:R-:W-:-:S09]  /*4b20*/  MOV R3, R18 ;  /* 0x0000001200037202 */ /* 0x000fd20000000f00 */
[----:B------:R-:W-:Y:S05]  /*4b30*/  WARPSYNC.COLLECTIVE R14, `(.L_x_1373) ;  /* 0x000000000e087348 */ /* 0x000fea0003c00000 */
[----:B------:R0:W1:Y:S02]  /*4b40*/  SHFL.BFLY P2, R18, R17, R16, R15 ;  /* 0x0c00001011127389 */ /* 0x000064000004000f */
[----:B01----:R-:W-:Y:S01]  /*4b50*/  ENDCOLLECTIVE ;  /* 0x000000000000791b */ /* 0x003fe20003800000 */
.L_x_1373:
[----:B------:R-:W-:Y:S01]  /*4b60*/  FADD.FTZ R32, R4, R3 ;  /* 0x0000000304207221 */ /* 0x000fe20000010000 */
[----:B------:R-:W-:Y:S01]  /*4b70*/  IMAD.MOV.U32 R17, RZ, RZ, R22 ;  /* 0x000000ffff117224 */ /* 0x000fe200078e0016 */
[----:B------:R-:W-:-:S07]  /*4b80*/  MOV R19, R18 ;  /* 0x0000001200137202 */ /* 0x000fce0000000f00 */
[----:B------:R-:W-:Y:S05]  /*4b90*/  WARPSYNC.COLLECTIVE R14, `(.L_x_1374) ;  /* 0x000000000e087348 */ /* 0x000fea0003c00000 */
[----:B------:R0:W1:Y:S02]  /*4ba0*/  SHFL.BFLY P2, R18, R17, R16, R15 ;  /* 0x0c00001011127389 */ /* 0x000064000004000f */
[----:B01----:R-:W-:Y:S01]  /*4bb0*/  ENDCOLLECTIVE ;  /* 0x000000000000791b */ /* 0x003fe20003800000 */
.L_x_1374:
[----:B------:R-:W-:Y:S01]  /*4bc0*/  FADD.FTZ R19, R19, R20 ;  /* 0x0000001413137221 */ /* 0x000fe20000010000 */
[----:B------:R-:W-:-:S03]  /*4bd0*/  HFMA2.MMA R16, -RZ, RZ, 0, 2.384185791015625e-07 ;  /* 0x00000004ff107435 */ /* 0x000fc600000001ff */
[----:B------:R-:W-:Y:S01]  /*4be0*/  IMAD.MOV.U32 R17, RZ, RZ, R19 ;  /* 0x000000ffff117224 */ /* 0x000fe200078e0013 */
[----:B------:R-:W-:-:S07]  /*4bf0*/  MOV R21, R18 ;  /* 0x0000001200157202 */ /* 0x000fce0000000f00 */
[----:B------:R-:W-:Y:S05]  /*4c00*/  WARPSYNC.COLLECTIVE R14, `(.L_x_1375) ;  /* 0x000000000e087348 */ /* 0x000fea0003c00000 */
[----:B------:R0:W1:Y:S02]  /*4c10*/  SHFL.BFLY P2, R18, R17, R16, R15 ;  /* 0x0c00001011127389 */ /* 0x000064000004000f */
[----:B01----:R-:W-:Y:S01]  /*4c20*/  ENDCOLLECTIVE ;  /* 0x000000000000791b */ /* 0x003fe20003800000 */
.L_x_1375:
[----:B------:R-:W-:-:S04]  /*4c30*/  FADD.FTZ R21, R21, R22 ;  /* 0x0000001615157221 */ /* 0x000fc80000010000 */
[----:B------:R-:W-:Y:S01]  /*4c40*/  IMAD.MOV.U32 R17, RZ, RZ, R21 ;  /* 0x000000ffff117224 */ /* 0x000fe200078e0015 */
[----:B------:R-:W-:-:S07]  /*4c50*/  MOV R8, R18 ;  /* 0x0000001200087202 */ /* 0x000fce0000000f00 */
[----:B------:R-:W-:Y:S05]  /*4c60*/  WARPSYNC.COLLECTIVE R14, `(.L_x_1376) ;  /* 0x000000000e087348 */ /* 0x000fea0003c00000 */
[----:B------:R0:W1:Y:S02]  /*4c70*/  SHFL.BFLY P2, R18, R17, R16, R15 ;  /* 0x0c00001011127389 */ /* 0x000064000004000f */
[----:B01----:R-:W-:Y:S01]  /*4c80*/  ENDCOLLECTIVE ;  /* 0x000000000000791b */ /* 0x003fe20003800000 */
.L_x_1376:
        /* <DEDUP_REMOVED lines=10> */
.L_x_1377:
        /* <DEDUP_REMOVED lines=8> */
.L_x_1378:
        /* <DEDUP_REMOVED lines=9> */
.L_x_1379:
[----:B------:R-:W-:Y:S01]  /*4e40*/  FADD.FTZ R24, R24, R7 ;  /* 0x0000000718187221 */ /* 0x000fe20000010000 */
[----:B------:R-:W-:-:S04]  /*4e50*/  HFMA2.MMA R7, -RZ, RZ, 0, 0 ;  /* 0x00000000ff077435 */ /* 0x000fc800000001ff */
[----:B------:R-:W-:Y:S01]  /*4e60*/  MOV R17, R24 ;  /* 0x0000001800117202 */ /* 0x000fe20000000f00 */
[----:B------:R-:W-:-:S07]  /*4e70*/  IMAD.MOV.U32 R22, RZ, RZ, R18 ;  /* 0x000000ffff167224 */ /* 0x000fce00078e0012 */
[----:B------:R-:W-:Y:S05]  /*4e80*/  WARPSYNC.COLLECTIVE R14, `(.L_x_1380) ;  /* 0x000000000e087348 */ /* 0x000fea0003c00000 */
[----:B------:R0:W1:Y:S02]  /*4e90*/  SHFL.BFLY P2, R18, R17, R16, R15 ;  /* 0x0c00001011127389 */ /* 0x000064000004000f */
[----:B01----:R-:W-:Y:S01]  /*4ea0*/  ENDCOLLECTIVE ;  /* 0x000000000000791b */ /* 0x003fe20003800000 */
.L_x_1380:
[----:B------:R-:W-:Y:S01]  /*4eb0*/  FADD.FTZ R22, R23, R22 ;  /* 0x0000001617167221 */ /* 0x000fe20000010000 */
[----:B------:R-:W-:Y:S01]  /*4ec0*/  HFMA2.MMA R16, -RZ, RZ, 0, 4.76837158203125e-07 ;  /* 0x00000008ff107435 */ /* 0x000fe200000001ff */
[----:B------:R-:W-:Y:S01]  /*4ed0*/  IMAD.MOV.U32 R17, RZ, RZ, R12 ;  /* 0x000000ffff117224 */ /* 0x000fe200078e000c */
[----:B------:R-:W-:-:S09]  /*4ee0*/  MOV R21, R18 ;  /* 0x0000001200157202 */ /* 0x000fd20000000f00 */
[----:B------:R-:W-:Y:S05]  /*4ef0*/  WARPSYNC.COLLECTIVE R14, `(.L_x_1381) ;  /* 0x000000000e087348 */ /* 0x000fea0003c00000 */
[----:B------:R0:W1:Y:S02]  /*4f00*/  SHFL.BFLY P2, R18, R17, R16, R15 ;  /* 0x0c00001011127389 */ /* 0x000064000004000f */
[----:B01----:R-:W-:Y:S01]  /*4f10*/  ENDCOLLECTIVE ;  /* 0x000000000000791b */ /* 0x003fe20003800000 */
.L_x_1381:
[----:B------:R-:W-:Y:S01]  /*4f20*/  FADD.FTZ R21, R24, R21 ;  /* 0x0000001518157221 */ /* 0x000fe20000010000 */
[----:B------:R-:W-:Y:S01]  /*4f30*/  IMAD.MOV.U32 R17, RZ, RZ, R11 ;  /* 0x000000ffff117224 */ /* 0x000fe200078e000b */
[----:B------:R-:W-:-:S07]  /*4f40*/  MOV R13, R18 ;  /* 0x00000012000d7202 */ /* 0x000fce0000000f00 */
[----:B------:R-:W-:Y:S05]  /*4f50*/  WARPSYNC.COLLECTIVE R14, `(.L_x_1382) ;  /* 0x000000000e087348 */ /* 0x000fea0003c00000 */
[----:B------:R0:W1:Y:S02]  /*4f60*/  SHFL.BFLY P2, R18, R17, R16, R15 ;  /* 0x0c00001011127389 */ /* 0x000064000004000f */
[----:B01----:R-:W-:Y:S01]  /*4f70*/  ENDCOLLECTIVE ;  /* 0x000000000000791b */ /* 0x003fe20003800000 */
.L_x_1382:
        /* <DEDUP_REMOVED lines=8> */
.L_x_1383:
        /* <DEDUP_REMOVED lines=8> */
.L_x_1384:
        /* <DEDUP_REMOVED lines=10> */
.L_x_1385:
[----:B------:R0:W1:Y:S04]  /*5120*/  @!P0 LDS R10, [R27] ;  /* 0x000000001b0a8984 */ /* 0x0000680000000800 */
[----:B------:R0:W2:Y:S01]  /*5130*/  @!P0 LDS R8, [R27+0x500] ;  /* 0x000500001b088984 */ /* 0x0000a20000000800 */
[----:B------:R-:W-:Y:S01]  /*5140*/  MOV R17, R25 ;  /* 0x0000001900117202 */ /* 0x000fe20000000f00 */
[----:B------:R-:W-:-:S07]  /*5150*/  IMAD.MOV.U32 R11, RZ, RZ, R18 ;  /* 0x000000ffff0b7224 */ /* 0x000fce00078e0012 */
[----:B012---:R-:W-:Y:S05]  /*5160*/  WARPSYNC.COLLECTIVE R14, `(.L_x_1386) ;  /* 0x000000000e087348 */ /* 0x007fea0003c00000 */
[----:B------:R3:W4:Y:S02]  /*5170*/  SHFL.BFLY P2, R18, R17, R16, R15 ;  /* 0x0c00001011127389 */ /* 0x000724000004000f */
[----:B01234-:R-:W-:Y:S01]  /*5180*/  ENDCOLLECTIVE ;  /* 0x000000000000791b */ /* 0x01ffe20003800000 */
.L_x_1386:
        /* <DEDUP_REMOVED lines=9> */
.L_x_1387:
[----:B------:R-:W-:Y:S01]  /*5220*/  ISETP.NE.AND P0, PT, R43, RZ, PT ;  /* 0x000000ff2b00720c */ /* 0x000fe20003f05270 */
[----:B------:R-:W-:-:S04]  /*5230*/  FADD.FTZ R25, R25, R12 ;  /* 0x0000000c19197221 */ /* 0x000fc80000010000 */
[----:B------:R-:W-:-:S08]  /*5240*/  IMAD.MOV.U32 R17, RZ, RZ, R25 ;  /* 0x000000ffff117224 */ /* 0x000fd000078e0019 */
[----:B------:R-:W0:Y:S01]  /*5250*/  @!P0 LDC.64 R12, c[0x0][0x218] ;  /* 0x00008600ff0c8b82 */ /* 0x000e220000000a00 */
[----:B------:R-:W-:-:S07]  /*5260*/  @!P0 F2FP.F16.F32.PACK_AB R32, RZ, R32 ;  /* 0x00000020ff20823e */ /* 0x000fce00000000ff */
[----:B------:R-:W1:Y:S01]  /*5270*/  @!P0 LDC.64 R2, c[0x0][0x220] ;  /* 0x00008800ff028b82 */ /* 0x000e620000000a00 */
[----:B------:R-:W-:-:S07]  /*5280*/  MOV R27, R18 ;  /* 0x00000012001b7202 */ /* 0x000fce0000000f00 */
[----:B01----:R-:W-:Y:S05]  /*5290*/  WARPSYNC.COLLECTIVE R14, `(.L_x_1388) ;  /* 0x000000000e087348 */ /* 0x003fea0003c00000 */
[----:B------:R2:W3:Y:S02]  /*52a0*/  SHFL.BFLY P2, R18, R17, R16, R15 ;  /* 0x0c00001011127389 */ /* 0x0004e4000004000f */
[----:B0123--:R-:W-:Y:S01]  /*52b0*/  ENDCOLLECTIVE ;  /* 0x000000000000791b */ /* 0x00ffe20003800000 */
.L_x_1388:
        /* <DEDUP_REMOVED lines=9> */
.L_x_1389:
[----:B------:R-:W-:Y:S01]  /*5350*/  FADD.FTZ R25, R25, R28 ;  /* 0x0000001c19197221 */ /* 0x000fe20000010000 */
[----:B------:R-:W-:Y:S01]  /*5360*/  IMAD.MOV.U32 R17, RZ, RZ, R7 ;  /* 0x000000ffff117224 */ /* 0x000fe200078e0007 */
[----:B------:R-:W-:-:S07]  /*5370*/  MOV R30, R18 ;  /* 0x00000012001e7202 */ /* 0x000fce0000000f00 */
[----:B------:R-:W-:Y:S05]  /*5380*/  WARPSYNC.COLLECTIVE R14, `(.L_x_1390) ;  /* 0x000000000e087348 */ /* 0x000fea0003c00000 */
[----:B------:R0:W1:Y:S02]  /*5390*/  SHFL.BFLY P2, R18, R17, R16, R15 ;  /* 0x0c00001011127389 */ /* 0x000064000004000f */
[----:B01----:R-:W-:Y:S01]  /*53a0*/  ENDCOLLECTIVE ;  /* 0x000000000000791b */ /* 0x003fe20003800000 */
.L_x_1390:
[----:B------:R-:W-:-:S05]  /*53b0*/  FADD.FTZ R30, R30, R9 ;  /* 0x000000091e1e7221 */ /* 0x000fca0000010000 */
[----:B------:R-:W-:Y:S01]  /*53c0*/  MOV R17, R30 ;  /* 0x0000001e00117202 */ /* 0x000fe20000000f00 */
[----:B------:R-:W-:Y:S01]  /*53d0*/  IMAD.MOV.U32 R16, RZ, RZ, 0x4 ;  /* 0x00000004ff107424 */ /* 0x000fe200078e00ff */
[----:B------:R-:W-:-:S07]  /*53e0*/  MOV R10, R18 ;  /* 0x00000012000a7202 */ /* 0x000fce0000000f00 */
[----:B------:R-:W-:Y:S05]  /*53f0*/  WARPSYNC.COLLECTIVE R14, `(.L_x_1391) ;  /* 0x000000000e087348 */ /* 0x000fea0003c00000 */
[----:B------:R0:W1:Y:S02]  /*5400*/  SHFL.BFLY P2, R18, R17, R16, R15 ;  /* 0x0c00001011127389 */ /* 0x000064000004000f */
[----:B01----:R-:W-:Y:S01]  /*5410*/  ENDCOLLECTIVE ;  /* 0x000000000000791b */ /* 0x003fe20003800000 */
.L_x_1391:
        /* <DEDUP_REMOVED lines=8> */
.L_x_1392:
        /* <DEDUP_REMOVED lines=10> */
.L_x_1393:
[----:B------:R-:W-:Y:S01]  /*5540*/  FADD.FTZ R19, R19, R20 ;  /* 0x0000001413137221 */ /* 0x000fe20000010000 */
[----:B------:R-:W-:-:S04]  /*5550*/  @!P0 IMAD.WIDE R8, R29, 0x2, R8 ;  /* 0x000000021d088825 */ /* 0x000fc800078e0208 */
[----:B------:R-:W-:Y:S01]  /*5560*/  MOV R17, R19 ;  /* 0x0000001300117202 */ /* 0x000fe20000000f00 */
[----:B------:R-:W-:Y:S01]  /*5570*/  IMAD.MOV.U32 R31, RZ, RZ, R18 ;  /* 0x000000ffff1f7224 */ /* 0x000fe200078e0012 */
[----:B------:R-:W-:Y:S02]  /*5580*/  @!P0 F2FP.F16.F32.PACK_AB R18, RZ, R5 ;  /* 0x00000005ff12823e */ /* 0x000fe400000000ff */
[----:B------:R-:W0:Y:S01]  /*5590*/  @!P0 LDC.64 R4, c[0x0][0x218] ;  /* 0x00008600ff048b82 */ /* 0x000e220000000a00 */
[----:B------:R-:W-:Y:S01]  /*55a0*/  FADD.FTZ R30, R30, R31 ;  /* 0x0000001f1e1e7221 */ /* 0x000fe20000010000 */
[----:B------:R-:W-:-:S07]  /*55b0*/  PRMT R33, R18, 0x7610, R33 ;  /* 0x0000761012217816 */ /* 0x000fce0000000021 */
[----:B0-----:R-:W-:Y:S05]  /*55c0*/  WARPSYNC.COLLECTIVE R14, `(.L_x_1394) ;  /* 0x000000000e087348 */ /* 0x001fea0003c00000 */
[----:B------:R1:W2:Y:S02]  /*55d0*/  SHFL.BFLY P2, R18, R17, R16, R15 ;  /* 0x0c00001011127389 */ /* 0x0002a4000004000f */
[----:B012---:R-:W-:Y:S01]  /*55e0*/  ENDCOLLECTIVE ;  /* 0x000000000000791b */ /* 0x007fe20003800000 */
.L_x_1394:
[----:B------:R0:W-:Y:S04]  /*55f0*/  @!P0 STG.E.U16 desc[UR10][R12.64], R33 ;  /* 0x000000210c008986 */ /* 0x0001e8000c10150a */
[----:B------:R1:W-:Y:S01]  /*5600*/  @!P0 STG.E.U16 desc[UR10][R10.64], R32 ;  /* 0x000000200a008986 */ /* 0x0003e2000c10150a */
[----:B------:R-:W-:Y:S01]  /*5610*/  @!P0 F2FP.F16.F32.PACK_AB R14, RZ, R26 ;  /* 0x0000001aff0e823e */ /* 0x000fe200000000ff */
[----:B------:R-:W-:Y:S01]  /*5620*/  HFMA2.MMA R16, -RZ, RZ, 0, 5.9604644775390625e-08 ;  /* 0x00000001ff107435 */ /* 0x000fe200000001ff */
[----:B------:R-:W-:Y:S02]  /*5630*/  MOV R17, R30 ;  /* 0x0000001e00117202 */ /* 0x000fe40000000f00 */
[----:B0-----:R-:W-:Y:S02]  /*5640*/  @!P0 F2FP.F16.F32.PACK_AB R13, RZ, R21 ;  /* 0x00000015ff0d823e */ /* 0x001fe400000000ff */
[----:B-1----:R-:W-:Y:S01]  /*5650*/  PRMT R10, R14, 0x7610, R10 ;  /* 0x000076100e0a7816 */ /* 0x002fe2000000000a */
[----:B------:R-:W-:Y:S01]  /*5660*/  IMAD.MOV.U32 R14, RZ, RZ, 0xffff ;  /* 0x0000ffffff0e7424 */ /* 0x000fe200078e00ff */
[----:B------:R-:W-:Y:S01]  /*5670*/  @!P0 F2FP.F16.F32.PACK_AB R11, RZ, R22 ;  /* 0x00000016ff0b823e */ /* 0x000fe200000000ff */
[----:B------:R-:W-:Y:S01]  /*5680*/  @!P0 IMAD.WIDE R4, R29, 0x2, R4 ;  /* 0x000000021d048825 */ /* 0x000fe200078e0204 */
[----:B------:R-:W-:-:S03]  /*5690*/  @!P0 F2FP.F16.F32.PACK_AB R21, RZ, R25 ;  /* 0x00000019ff15823e */ /* 0x000fc600000000ff */
[----:B------:R-:W-:Y:S01]  /*56a0*/  IMAD.MOV.U32 R20, RZ, RZ, R18 ;  /* 0x000000ffff147224 */ /* 0x000fe200078e0012 */
[----:B------:R0:W-:Y:S03]  /*56b0*/  @!P0 STG.E.U16 desc[UR10][R8.64+0x28], R11 ;  /* 0x0000280b08008986 */ /* 0x0001e6000c10150a */
[----:B------:R-:W-:-:S07]  /*56c0*/  FADD.FTZ R19, R19, R20 ;  /* 0x0000001413137221 */ /* 0x000fce0000010000 */
[----:B0-----:R-:W-:Y:S05]  /*56d0*/  WARPSYNC.COLLECTIVE R14, `(.L_x_1395) ;  /* 0x000000000e087348 */ /* 0x001fea0003c00000 */
[----:B------:R1:W2:Y:S02]  /*56e0*/  SHFL.BFLY P2, R18, R17, R16, R15 ;  /* 0x0c00001011127389 */ /* 0x0002a4000004000f */
[----:B012---:R-:W-:Y:S01]  /*56f0*/  ENDCOLLECTIVE ;  /* 0x000000000000791b */ /* 0x007fe20003800000 */
.L_x_1395:
        /* <DEDUP_REMOVED lines=8> */
.L_x_1396:
[----:B------:R-:W-:Y:S01]  /*5780*/  FADD.FTZ R23, R30, R23 ;  /* 0x000000171e177221 */ /* 0x000fe20000010000 */
[----:B------:R-:W-:Y:S06]  /*5790*/  BRA `(.L_x_1397) ;  /* 0xffffffe000dc7947 */ /* 0x000fec000383ffff */
.L_x_1398:
        /* <DEDUP_REMOVED lines=14> */
.L_x_2459:


//--------------------- .text._ZN13group_norm_v218gn_bwd_cuda_kernelI6__halfLi320ELi1ELi16ELi160ELi64ELb1ELb1ELi4ELi320ELi320ELi4ELb1ELi9ELb0ELb0ELNS_15WgradSyncMethodE2ENS_16CompileConditionILi900EEEEEvPT_S6_S6_PKS5_S8_S8_S8_PKfflPfPj --------------------------
	.section	.text._ZN13group_norm_v218gn_bwd_cuda_kernelI6__halfLi320ELi1ELi16ELi160ELi64ELb1ELb1ELi4ELi320ELi320ELi4ELb1ELi9ELb0ELb0ELNS_15WgradSyncMethodE2ENS_16CompileConditionILi900EEEEEvPT_S6_S6_PKS5_S8_S8_S8_PKfflPfPj,"ax",@progbits
	.align	128
        .global         _ZN13group_norm_v218gn_bwd_cuda_kernelI6__halfLi320ELi1ELi16ELi160ELi64ELb1ELb1ELi4ELi320ELi320ELi4ELb1ELi9ELb0ELb0ELNS_15WgradSyncMethodE2ENS_16CompileConditionILi900EEEEEvPT_S6_S6_PKS5_S8_S8_S8_PKfflPfPj
        .type           _ZN13group_norm_v218gn_bwd_cuda_kernelI6__halfLi320ELi1ELi16ELi160ELi64ELb1ELb1ELi4ELi320ELi320ELi4ELb1ELi9ELb0ELb0ELNS_15WgradSyncMethodE2ENS_16CompileConditionILi900EEEEEvPT_S6_S6_PKS5_S8_S8_S8_PKfflPfPj,@function
        .size           _ZN13group_norm_v218gn_bwd_cuda_kernelI6__halfLi320ELi1ELi16ELi160ELi64ELb1ELb1ELi4ELi320ELi320ELi4ELb1ELi9ELb0ELb0ELNS_15WgradSyncMethodE2ENS_16CompileConditionILi900EEEEEvPT_S6_S6_PKS5_S8_S8_S8_PKfflPfPj,(.L_x_2460 - _ZN13group_norm_v218gn_bwd_cuda_kernelI6__halfLi320ELi1ELi16ELi160ELi64ELb1ELb1ELi4ELi320ELi320ELi4ELb1ELi9ELb0ELb0ELNS_15WgradSyncMethodE2ENS_16CompileConditionILi900EEEEEvPT_S6_S6_PKS5_S8_S8_S8_PKfflPfPj)
        .other          _ZN13group_norm_v218gn_bwd_cuda_kernelI6__halfLi320ELi1ELi16ELi160ELi64ELb1ELb1ELi4ELi320ELi320ELi4ELb1ELi9ELb0ELb0ELNS_15WgradSyncMethodE2ENS_16CompileConditionILi900EEEEEvPT_S6_S6_PKS5_S8_S8_S8_PKfflPfPj,@"STO_CUDA_ENTRY STV_DEFAULT"
_ZN13group_norm_v218gn_bwd_cuda_kernelI6__halfLi320ELi1ELi16ELi160ELi64ELb1ELb1ELi4ELi320ELi320ELi4ELb1ELi9ELb0ELb0ELNS_15WgradSyncMethodE2ENS_16CompileConditionILi900EEEEEvPT_S6_S6_PKS5_S8_S8_S8_PKfflPfPj:
.text._ZN13group_norm_v218gn_bwd_cuda_kernelI6__halfLi320ELi1ELi16ELi160ELi64ELb1ELb1ELi4ELi320ELi320ELi4ELb1ELi9ELb0ELb0ELNS_15WgradSyncMethodE2ENS_16CompileConditionILi900EEEEEvPT_S6_S6_PKS5_S8_S8_S8_PKfflPfPj:
        /* <DEDUP_REMOVED lines=8> */
[----:B------:R-:W-:-:S05]  /*0080*/  IMAD.MOV.U32 R44, RZ, RZ, RZ ;  /* 0x000000ffff2c7224 */ /* 0x000fca00078e00ff */
[----:B------:R-:W-:Y:S02]  /*0090*/  MOV R0, UR6 ;  /* 0x0000000600007c02 */ /* 0x000fe40008000f00 */
[----:B-1----:R-:W-:-:S04]  /*00a0*/  IADD3 R2, P1, R4, 0x24, RZ ;  /* 0x0000002404027810 */ /* 0x002fc80007f3e0ff */
[----:B------:R-:W-:Y:S02]  /*00b0*/  IADD3.X R3, RZ, R5, RZ, P1, !PT ;  /* 0x00000005ff037210 */ /* 0x000fe40000ffe4ff */
[----:B0-----:R-:W-:Y:S02]  /*00c0*/  ISETP.LT.U32.AND P0, PT, R42, UR10, PT ;  /* 0x0000000a2a007c0c */ /* 0x001fe4000bf01070 */
[----:B------:R-:W-:Y:S02]  /*00d0*/  MOV R45, R42 ;  /* 0x0000002a002d7202 */ /* 0x000fe40000000f00 */
        /* <DEDUP_REMOVED lines=14> */
.L_x_1401:
[----:B------:R-:W2:Y:S04]  /*01c0*/  LD.E.STRONG.GPU R0, desc[UR8][R2.64] ;  /* 0x0000000802007980 */ /* 0x000ea8000c10f900 */
[----:B--2---:R-:W-:Y:S01]  /*01d0*/  CCTL.IVALL ;  /* 0x00000000ff00798f */ /* 0x004fe20002000000 */
[----:B------:R-:W-:Y:S05]  /*01e0*/  YIELD ;  /* 0x0000000000007946 */ /* 0x000fea0003800000 */
[----:B-----5:R-:W-:-:S04]  /*01f0*/  LOP3.LUT R0, R0, R5, RZ, 0x3c, !PT ;  /* 0x0000000500007212 */ /* 0x020fc800078e3cff */
[----:B------:R-:W-:-:S13]  /*0200*/  ISETP.GT.AND P0, PT, R0, -0x1, PT ;  /* 0xffffffff0000780c */ /* 0x000fda0003f04270 */
[----:B------:R-:W-:Y:S05]  /*0210*/  @P0 BRA `(.L_x_1401) ;  /* 0xfffffffc00e80947 */ /* 0x000fea000383ffff */
.L_x_1400:
[----:B------:R-:W-:Y:S05]  /*0220*/  WARPSYNC.ALL ;  /* 0x0000000000007948 */ /* 0x000fea0003800000 */
[----:B------:R-:W-:Y:S06]  /*0230*/  BAR.SYNC.DEFER_BLOCKING 0x0 ;  /* 0x0000000000007b1d */ /* 0x000fec0000010000 */
[----:B------:R-:W-:Y:S05]  /*0240*/  BRA `(.L_x_1402) ;  /* 0x0000002000107947 */ /* 0x000fea0003800000 */
.L_x_1399:
        /* <DEDUP_REMOVED lines=8> */
[C---:B------:R-:W-:Y:S02]  /*02d0*/  SHF.L.U32 R0, R46.reuse, 0x1, RZ ;  /* 0x000000012e007819 */ /* 0x040fe400000006ff */
[----:B------:R-:W-:-:S02]  /*02e0*/  LOP3.LUT R60, R46, 0x3, RZ, 0xc0, !PT ;  /* 0x000000032e3c7812 */ /* 0x000fc400078ec0ff */
[----:B-1----:R-:W-:Y:S02]  /*02f0*/  LEA R47, R8, R47, 0x18 ;  /* 0x0000002f082f7211 */ /* 0x002fe400078ec0ff */
[----:B------:R-:W-:Y:S02]  /*0300*/  SHF.R.U32.HI R13, RZ, 0x6, R7 ;  /* 0x00000006ff0d7819 */ /* 0x000fe40000011607 */
[--C-:B------:R-:W-:Y:S01]  /*0310*/  SHF.R.S32.HI R7, RZ, 0x1f, R46.reuse ;  /* 0x0000001fff077819 */ /* 0x100fe2000001142e */
[----:B------:R-:W-:Y:S01]  /*0320*/  IMAD R53, R46, 0x20, R47 ;  /* 0x000000202e357824 */ /* 0x000fe200078e022f */
[----:B------:R-:W-:Y:S01]  /*0330*/  LEA R48, R8, R48, 0x18 ;  /* 0x0000003008307211 */ /* 0x000fe200078ec0ff */
[----:B------:R-:W-:Y:S01]  /*0340*/  IMAD R55, R13, -0x50, R46 ;  /* 0xffffffb00d377824 */ /* 0x000fe200078e022e */
[C---:B------:R-:W-:Y:S02]  /*0350*/  LOP3.LUT R8, R0.reuse, 0x18, RZ, 0xc, !PT ;  /* 0x0000001800087812 */ /* 0x040fe400078e0cff */
[----:B------:R-:W-:Y:S01]  /*0360*/  LOP3.LUT R50, R0, 0x18, RZ, 0xc0, !PT ;  /* 0x0000001800327812 */ /* 0x000fe200078ec0ff */
[----:B------:R-:W-:Y:S01]  /*0370*/  IMAD R54, R55, 0x28, R48 ;  /* 0x0000002837367824 */ /* 0x000fe200078e0230 */
[----:B------:R-:W-:-:S02]  /*0380*/  LEA.HI R6, R7, R46, RZ, 0x2 ;  /* 0x0000002e07067211 */ /* 0x000fc400078f10ff */
[----:B------:R-:W-:Y:S02]  /*0390*/  IADD3 R49, R53, R8, RZ ;  /* 0x0000000835317210 */ /* 0x000fe40007ffe0ff */
[C---:B------:R-:W-:Y:S02]  /*03a0*/  LOP3.LUT R8, R50.reuse, 0x8, RZ, 0x3c, !PT ;  /* 0x0000000832087812 */ /* 0x040fe400078e3cff */
[----:B------:R-:W-:Y:S02]  /*03b0*/  SHF.R.S32.HI R52, RZ, 0x2, R6 ;  /* 0x00000002ff347819 */ /* 0x000fe40000011406 */
[----:B------:R-:W-:Y:S02]  /*03c0*/  SHF.L.U32 R0, R43, 0x2, RZ ;  /* 0x000000022b007819 */ /* 0x000fe400000006ff */
[----:B------:R-:W-:Y:S01]  /*03d0*/  LOP3.LUT R10, R50, 0x10, RZ, 0x3c, !PT ;  /* 0x00000010320a7812 */ /* 0x000fe200078e3cff */
[C---:B------:R-:W-:Y:S01]  /*03e0*/  IMAD.IADD R50, R53.reuse, 0x1, R50 ;  /* 0x0000000135327824 */ /* 0x040fe200078e0232 */
[C---:B------:R-:W-:Y:S01]  /*03f0*/  IADD3 R51, R53.reuse, R8, RZ ;  /* 0x0000000835337210 */ /* 0x040fe20007ffe0ff */
[C---:B------:R-:W-:Y:S01]  /*0400*/  VIADD R8, R52.reuse, 0x50 ;  /* 0x0000005034087836 */ /* 0x040fe20000000000 */
[----:B------:R-:W-:Y:S01]  /*0410*/  IADD3 R53, R53, R10, RZ ;  /* 0x0000000a35357210 */ /* 0x000fe20007ffe0ff */
[----:B------:R-:W-:Y:S01]  /*0420*/  VIADD R12, R52, 0xf0 ;  /* 0x000000f0340c7836 */ /* 0x000fe20000000000 */
[----:B------:R-:W-:-:S02]  /*0430*/  LOP3.LUT R0, R0, 0x3c, RZ, 0xc0, !PT ;  /* 0x0000003c00007812 */ /* 0x000fc400078ec0ff */
[----:B------:R-:W-:Y:S02]  /*0440*/  IADD3 R10, R52, 0xa0, RZ ;  /* 0x000000a0340a7810 */ /* 0x000fe40007ffe0ff */
[----:B------:R-:W-:Y:S02]  /*0450*/  SHF.R.S32.HI R9, RZ, 0x1f, R8 ;  /* 0x0000001fff097819 */ /* 0x000fe40000011408 */
[----:B------:R-:W-:Y:S02]  /*0460*/  IADD3 R0, R0, R13, RZ ;  /* 0x0000000d00007210 */ /* 0x000fe40007ffe0ff */
[----:B------:R-:W-:Y:S02]  /*0470*/  LEA R54, R13, R54, 0x3 ;  /* 0x000000360d367211 */ /* 0x000fe400078e18ff */
[----:B------:R-:W-:Y:S01]  /*0480*/  SHF.R.S32.HI R11, RZ, 0x1f, R10 ;  /* 0x0000001fff0b7819 */ /* 0x000fe2000001140a */
[----:B------:R-:W-:Y:S01]  /*0490*/  IMAD R62, R0, 0xa00, RZ ;  /* 0x00000a00003e7824 */ /* 0x000fe200078e02ff */
[----:B------:R-:W-:-:S02]  /*04a0*/  SHF.R.S32.HI R13, RZ, 0x1f, R12 ;  /* 0x0000001fff0d7819 */ /* 0x000fc4000001140c */
[----:B------:R-:W-:Y:S02]  /*04b0*/  LEA.HI R9, R9, R8, RZ, 0x2 ;  /* 0x0000000809097211 */ /* 0x000fe400078f10ff */
[----:B------:R-:W-:Y:S02]  /*04c0*/  LEA.HI R8, R7, R46, RZ, 0x4 ;  /* 0x0000002e07087211 */ /* 0x000fe400078f20ff */
[----:B------:R-:W-:Y:S02]  /*04d0*/  LEA.HI R11, R11, R10, RZ, 0x2 ;  /* 0x0000000a0b0b7211 */ /* 0x000fe400078f10ff */
[----:B------:R-:W-:Y:S02]  /*04e0*/  LOP3.LUT R7, R6, 0xfffffffc, RZ, 0xc0, !PT ;  /* 0xfffffffc06077812 */ /* 0x000fe400078ec0ff */
[----:B------:R-:W-:Y:S02]  /*04f0*/  LEA.HI R13, R13, R12, RZ, 0x2 ;  /* 0x0000000c0d0d7211 */ /* 0x000fe400078f10ff */
[----:B------:R-:W-:-:S02]  /*0500*/  SHF.R.U32.HI R8, RZ, 0x4, R8 ;  /* 0x00000004ff087819 */ /* 0x000fc40000011608 */
[----:B------:R-:W-:Y:S02]  /*0510*/  IADD3 R7, -R7, R46, RZ ;  /* 0x0000002e07077210 */ /* 0x000fe40007ffe1ff */
[----:B------:R-:W-:Y:S02]  /*0520*/  SHF.R.U32.HI R6, RZ, 0x2, R9 ;  /* 0x00000002ff067819 */ /* 0x000fe40000011609 */
[----:B------:R-:W-:Y:S02]  /*0530*/  SHF.R.U32.HI R58, RZ, 0x2, R11 ;  /* 0x00000002ff3a7819 */ /* 0x000fe4000001160b */
[----:B------:R-:W-:Y:S02]  /*0540*/  SHF.R.U32.HI R10, RZ, 0x2, R13 ;  /* 0x00000002ff0a7819 */ /* 0x000fe4000001160d */
[C---:B------:R-:W-:Y:S02]  /*0550*/  LOP3.LUT R56, R7.reuse, 0x3, R8, 0x78, !PT ;  /* 0x0000000307387812 */ /* 0x040fe400078e7808 */
[----:B------:R-:W-:-:S02]  /*0560*/  LOP3.LUT R57, R7, 0x3, R6, 0x78, !PT ;  /* 0x0000000307397812 */ /* 0x000fc400078e7806 */
[C---:B------:R-:W-:Y:S02]  /*0570*/  LOP3.LUT R58, R7.reuse, 0x3, R58, 0x78, !PT ;  /* 0x00000003073a7812 */ /* 0x040fe400078e783a */
[----:B------:R-:W-:-:S07]  /*0580*/  LOP3.LUT R59, R7, 0x3, R10, 0x78, !PT ;  /* 0x00000003073b7812 */ /* 0x000fce00078e780a */
.L_x_1414:
[C---:B------:R-:W-:Y:S01]  /*0590*/  LOP3.LUT R64, R45.reuse, 0x7, RZ, 0xc0, !PT ;  /* 0x000000072d407812 */ /* 0x040fe200078ec0ff */
[----:B------:R-:W-:Y:S01]  /*05a0*/  HFMA2.MMA R63, -RZ, RZ, 0, 0 ;  /* 0x00000000ff3f7435 */ /* 0x000fe200000001ff */
[--C-:B------:R-:W-:Y:S01]  /*05b0*/  SHF.R.U64 R11, R45, 0x3, R44.reuse ;  /* 0x000000032d0b7819 */ /* 0x100fe2000000122c */
[----:B------:R-:W-:Y:S01]  /*05c0*/  ULDC.64 UR12, c[0x0][0x248] ;  /* 0x00009200000c7ab9 */ /* 0x000fe20000000a00 */
[----:B------:R-:W-:Y:S01]  /*05d0*/  SHF.R.U32.HI R0, RZ, 0x3, R44 ;  /* 0x00000003ff007819 */ /* 0x000fe2000001162c */
[----:B------:R-:W-:Y:S01]  /*05e0*/  IMAD R64, R64, 0x140, RZ ;  /* 0x0000014040407824 */ /* 0x000fe200078e02ff */
[----:B-1----:R-:W0:Y:S01]  /*05f0*/  LDC.64 R8, c[0x0][0x238] ;  /* 0x00008e00ff087b82 */ /* 0x002e220000000a00 */
[----:B------:R-:W-:Y:S01]  /*0600*/  ULDC UR5, c[0x0][0x250] ;  /* 0x0000940000057ab9 */ /* 0x000fe20000000800 */
[----:B------:R-:W-:Y:S01]  /*0610*/  SHF.L.U64.HI R30, R11, 0x4, R0 ;  /* 0x000000040b1e7819 */ /* 0x000fe20000010200 */
[----:B------:R-:W-:Y:S02]  /*0620*/  IMAD R13, R55, 0x4, R64 ;  /* 0x00000004370d7824 */ /* 0x000fe400078e0240 */
[----:B------:R-:W-:-:S02]  /*0630*/  IMAD R12, R0, 0x28000, RZ ;  /* 0x00028000000c7824 */ /* 0x000fc400078e02ff */
[----:B------:R-:W-:Y:S01]  /*0640*/  IMAD.WIDE.U32 R32, R13, -0x33333333, RZ ;  /* 0xcccccccd0d207825 */ /* 0x000fe200078e00ff */
[C---:B------:R-:W-:Y:S02]  /*0650*/  SHF.L.U32 R32, R11.reuse, 0x4, RZ ;  /* 0x000000040b207819 */ /* 0x040fe400000006ff */
[----:B------:R-:W-:Y:S01]  /*0660*/  SHF.R.S32.HI R17, RZ, 0x1f, R13 ;  /* 0x0000001fff117819 */ /* 0x000fe2000001140d */
[----:B------:R-:W-:Y:S01]  /*0670*/  IMAD.WIDE.U32 R6, R11, 0x28000, R62 ;  /* 0x000280000b067825 */ /* 0x000fe200078e003e */
[----:B------:R-:W-:Y:S01]  /*0680*/  LEA.HI R33, P0, R33, R32, RZ, 0x19 ;  /* 0x0000002021217211 */ /* 0x000fe2000781c8ff */
[----:B------:R-:W1:Y:S01]  /*0690*/  LDC.64 R10, c[0x0][0x240] ;  /* 0x00009000ff0a7b82 */ /* 0x000e620000000a00 */
        /* <DEDUP_REMOVED lines=8> */
[----:B------:R-:W-:Y:S02]  /*0720*/  SHF.L.U64.HI R63, R63, 0x1, R6 ;  /* 0x000000013f3f7819 */ /* 0x000fe40000010206 */
[----:B------:R-:W-:-:S04]  /*0730*/  IADD3 R6, P0, R61, UR12, RZ ;  /* 0x0000000c3d067c10 */ /* 0x000fc8000ff1e0ff */
[----:B------:R-:W-:Y:S01]  /*0740*/  IADD3.X R7, R63, UR13, RZ, P0, !PT ;  /* 0x0000000d3f077c10 */ /* 0x000fe200087fe4ff */
[----:B0-----:R-:W-:Y:S01]  /*0750*/  IMAD.WIDE R8, R13, 0x2, R8 ;  /* 0x000000020d087825 */ /* 0x001fe200078e0208 */
[----:B------:R-:W-:-:S04]  /*0760*/  ULDC.64 UR12, c[0x0][0x228] ;  /* 0x00008a00000c7ab9 */ /* 0x000fc80000000a00 */
[----:B------:R-:W3:Y:S01]  /*0770*/  LDG.E.64.CONSTANT R6, desc[UR8][R6.64] ;  /* 0x0000000806067981 */ /* 0x000ee2000c1e9b00 */
[----:B-1----:R-:W-:-:S03]  /*0780*/  IMAD.WIDE R10, R13, 0x2, R10 ;  /* 0x000000020d0a7825 */ /* 0x002fc600078e020a */
[----:B------:R-:W4:Y:S04]  /*0790*/  LDG.E.64.CONSTANT R8, desc[UR8][R8.64] ;  /* 0x0000000808087981 */ /* 0x000f28000c1e9b00 */
[----:B------:R-:W5:Y:S01]  /*07a0*/  LDG.E.64.CONSTANT R10, desc[UR8][R10.64] ;  /* 0x000000080a0a7981 */ /* 0x000f62000c1e9b00 */
[----:B------:R-:W-:-:S04]  /*07b0*/  IADD3 R12, P0, R61, UR12, RZ ;  /* 0x0000000c3d0c7c10 */ /* 0x000fc8000ff1e0ff */
[----:B------:R-:W-:Y:S01]  /*07c0*/  IADD3.X R13, R63, UR13, RZ, P0, !PT ;  /* 0x0000000d3f0d7c10 */ /* 0x000fe200087fe4ff */
[----:B------:R-:W-:-:S05]  /*07d0*/  ULDC.64 UR12, c[0x0][0x260] ;  /* 0x00009800000c7ab9 */ /* 0x000fca0000000a00 */
[----:B------:R-:W5:Y:S01]  /*07e0*/  LDG.E.64.CONSTANT R12, desc[UR8][R12.64] ;  /* 0x000000080c0c7981 */ /* 0x000f62000c1e9b00 */
[----:B------:R-:W-:Y:S01]  /*07f0*/  BSSY B0, `(.L_x_1403) ;  /* 0x00000c0000007945 */ /* 0x000fe20003800000 */
[----:B------:R-:W-:Y:S01]  /*0800*/  MOV R66, RZ ;  /* 0x000000ff00427202 */ /* 0x000fe20000000f00 */
[----:B------:R-:W-:Y:S02]  /*0810*/  IMAD.MOV.U32 R65, RZ, RZ, RZ ;  /* 0x000000ffff417224 */ /* 0x000fe400078e00ff */
[----:B--2---:R-:W-:-:S06]  /*0820*/  FADD.FTZ R15, R15, UR5 ;  /* 0x000000050f0f7e21 */ /* 0x004fcc0008010000 */
[----:B------:R-:W0:Y:S01]  /*0830*/  MUFU.RSQ R15, R15 ;  /* 0x0000000f000f7308 */ /* 0x000e220000001400 */
[--C-:B---3--:R-:W-:Y:S02]  /*0840*/  HADD2.F32 R17, -RZ, R6.reuse.H0_H0 ;  /* 0x20000006ff117230 */ /* 0x108fe40000004100 */
[----:B------:R-:W-:Y:S02]  /*0850*/  HADD2.F32 R25, -RZ, R6.H1_H1 ;  /* 0x30000006ff197230 */ /* 0x000fe40000004100 */
[----:B------:R-:W-:Y:S02]  /*0860*/  HADD2.F32 R31, -RZ, R7.H1_H1 ;  /* 0x30000007ff1f7230 */ /* 0x000fe40000004100 */
[C---:B------:R-:W-:Y:S01]  /*0870*/  FADD.FTZ R16, -R14.reuse, R17 ;  /* 0x000000110e107221 */ /* 0x040fe20000010100 */
[----:B----4-:R-:W-:Y:S02]  /*0880*/  HADD2.F32 R17, -RZ, R8.H0_H0 ;  /* 0x20000008ff117230 */ /* 0x010fe40000004100 */
[----:B------:R-:W-:Y:S01]  /*0890*/  FADD.FTZ R22, -R14, R25 ;  /* 0x000000190e167221 */ /* 0x000fe20000010100 */
[----:B-----5:R-:W-:-:S02]  /*08a0*/  HADD2.F32 R23, -RZ, R10.H0_H0 ;  /* 0x2000000aff177230 */ /* 0x020fc40000004100 */
[----:B------:R-:W-:Y:S01]  /*08b0*/  FADD.FTZ R0, -R14, R31 ;  /* 0x0000001f0e007221 */ /* 0x000fe20000010100 */
[C---:B0-----:R-:W-:Y:S01]  /*08c0*/  FMUL.FTZ R16, R15.reuse, R16 ;  /* 0x000000100f107220 */ /* 0x041fe20000410000 */
[----:B------:R-:W-:Y:S02]  /*08d0*/  HADD2.F32 R21, -RZ, R8.H1_H1 ;  /* 0x30000008ff157230 */ /* 0x000fe40000004100 */
[C---:B------:R-:W-:Y:S01]  /*08e0*/  FMUL.FTZ R22, R15.reuse, R22 ;  /* 0x000000160f167220 */ /* 0x040fe20000410000 */
[----:B------:R-:W-:Y:S02]  /*08f0*/  HADD2.F32 R25, -RZ, R7.H0_H0 ;  /* 0x20000007ff197230 */ /* 0x000fe40000004100 */
[----:B------:R-:W-:Y:S01]  /*0900*/  FFMA.FTZ R18, R16, R17, R23 ;  /* 0x0000001110127223 */ /* 0x000fe20000010017 */
[----:B------:R-:W-:Y:S02]  /*0910*/  HADD2.F32 R23, -RZ, R10.H1_H1 ;  /* 0x3000000aff177230 */ /* 0x000fe40000004100 */
[----:B------:R-:W-:Y:S01]  /*0920*/  FMUL.FTZ R0, R15, R0 ;  /* 0x000000000f007220 */ /* 0x000fe20000410000 */
[----:B------:R-:W-:-:S02]  /*0930*/  HADD2.F32 R33, -RZ, R11.H1_H1 ;  /* 0x3000000bff217230 */ /* 0x000fc40000004100 */
[----:B------:R-:W-:Y:S01]  /*0940*/  FMUL.FTZ R26, R18, -1.4426950216293334961 ;  /* 0xbfb8aa3b121a7820 */ /* 0x000fe20000410000 */
[----:B------:R-:W-:Y:S01]  /*0950*/  FADD.FTZ R20, -R14, R25 ;  /* 0x000000190e147221 */ /* 0x000fe20000010100 */
[----:B------:R-:W-:Y:S01]  /*0960*/  FFMA.FTZ R24, R22, R21, R23 ;  /* 0x0000001516187223 */ /* 0x000fe20000010017 */
[--C-:B------:R-:W-:Y:S01]  /*0970*/  HADD2.F32 R23, -RZ, R9.reuse.H1_H1 ;  /* 0x30000009ff177230 */ /* 0x100fe20000004100 */
[----:B------:R0:W1:Y:S01]  /*0980*/  MUFU.EX2 R27, R26 ;  /* 0x0000001a001b7308 */ /* 0x0000620000000800 */
[----:B------:R-:W-:Y:S02]  /*0990*/  HADD2.F32 R19, -RZ, R9.H0_H0 ;  /* 0x20000009ff137230 */ /* 0x000fe40000004100 */
[----:B------:R-:W-:Y:S01]  /*09a0*/  FMUL.FTZ R20, R15, R20 ;  /* 0x000000140f147220 */ /* 0x000fe20000410000 */
[----:B------:R-:W-:Y:S02]  /*09b0*/  HADD2.F32 R25, -RZ, R11.H0_H0 ;  /* 0x2000000bff197230 */ /* 0x000fe40000004100 */
[----:B------:R-:W-:-:S03]  /*09c0*/  FMUL.FTZ R29, R24, -1.4426950216293334961 ;  /* 0xbfb8aa3b181d7820 */ /* 0x000fc60000410000 */
[----:B------:R-:W-:Y:S01]  /*09d0*/  FFMA.FTZ R25, R20, R19, R25 ;  /* 0x0000001314197223 */ /* 0x000fe20000010019 */
[----:B0-----:R-:W-:Y:S02]  /*09e0*/  FFMA.FTZ R26, R0, R23, R33 ;  /* 0x00000017001a7223 */ /* 0x001fe40000010021 */
[----:B------:R-:W0:Y:S01]  /*09f0*/  MUFU.EX2 R29, R29 ;  /* 0x0000001d001d7308 */ /* 0x000e220000000800 */
[----:B------:R-:W-:Y:S01]  /*0a00*/  FMUL.FTZ R31, R25, -1.4426950216293334961 ;  /* 0xbfb8aa3b191f7820 */ /* 0x000fe20000410000 */
[----:B------:R-:W-:Y:S01]  /*0a10*/  FMUL.FTZ R34, R26, -1.4426950216293334961 ;  /* 0xbfb8aa3b1a227820 */ /* 0x000fe20000410000 */
[----:B-1----:R-:W-:-:S05]  /*0a20*/  FADD.FTZ R28, R27, 1 ;  /* 0x3f8000001b1c7421 */ /* 0x002fca0000010000 */
[----:B------:R-:W1:Y:S08]  /*0a30*/  MUFU.EX2 R31, R31 ;  /* 0x0000001f001f7308 */ /* 0x000e700000000800 */
[----:B------:R-:W2:Y:S01]  /*0a40*/  MUFU.EX2 R34, R34 ;  /* 0x0000002200227308 */ /* 0x000ea20000000800 */
[----:B0-----:R-:W-:-:S07]  /*0a50*/  FADD.FTZ R27, R29, 1 ;  /* 0x3f8000001d1b7421 */ /* 0x001fce0000010000 */
[----:B------:R-:W0:Y:S01]  /*0a60*/  MUFU.RCP R28, R28 ;  /* 0x0000001c001c7308 */ /* 0x000e220000001000 */
[----:B-1----:R-:W-:-:S07]  /*0a70*/  FADD.FTZ R33, R31, 1 ;  /* 0x3f8000001f217421 */ /* 0x002fce0000010000 */
[----:B------:R-:W1:Y:S01]  /*0a80*/  MUFU.RCP R27, R27 ;  /* 0x0000001b001b7308 */ /* 0x000e620000001000 */
[----:B--2---:R-:W-:-:S07]  /*0a90*/  FADD.FTZ R35, R34, 1 ;  /* 0x3f80000022237421 */ /* 0x004fce0000010000 */
[----:B------:R-:W2:Y:S01]  /*0aa0*/  MUFU.RCP R35, R35 ;  /* 0x0000002300237308 */ /* 0x000ea20000001000 */
[----:B0-----:R-:W-:-:S04]  /*0ab0*/  FADD.FTZ R29, -R28, 1 ;  /* 0x3f8000001c1d7421 */ /* 0x001fc80000010100 */
[----:B------:R-:W-:-:S03]  /*0ac0*/  FFMA.FTZ R29, R18, R29, 1 ;  /* 0x3f800000121d7423 */ /* 0x000fc6000001001d */
[----:B------:R-:W0:Y:S01]  /*0ad0*/  MUFU.RCP R33, R33 ;  /* 0x0000002100217308 */ /* 0x000e220000001000 */
[----:B-1----:R-:W-:Y:S01]  /*0ae0*/  FADD.FTZ R31, -R27, 1 ;  /* 0x3f8000001b1f7421 */ /* 0x002fe20000010100 */
[----:B------:R-:W-:Y:S01]  /*0af0*/  FMUL.FTZ R29, R28, R29 ;  /* 0x0000001d1c1d7220 */ /* 0x000fe20000410000 */
[----:B------:R-:W-:Y:S02]  /*0b00*/  HADD2.F32 R28, -RZ, R13.H1_H1 ;  /* 0x3000000dff1c7230 */ /* 0x000fe40000004100 */
[----:B------:R-:W-:Y:S01]  /*0b10*/  FFMA.FTZ R18, R24, R31, 1 ;  /* 0x3f80000018127423 */ /* 0x000fe2000001001f */
[--C-:B------:R-:W-:Y:S02]  /*0b20*/  HADD2.F32 R24, -RZ, R12.reuse.H0_H0 ;  /* 0x2000000cff187230 */ /* 0x100fe40000004100 */
[----:B--2---:R-:W-:Y:S01]  /*0b30*/  FADD.FTZ R37, -R35, 1 ;  /* 0x3f80000023257421 */ /* 0x004fe20000010100 */
[----:B------:R-:W-:Y:S02]  /*0b40*/  FMUL.FTZ R27, R27, R18 ;  /* 0x000000121b1b7220 */ /* 0x000fe40000410000 */
[----:B------:R-:W-:Y:S01]  /*0b50*/  FMUL.FTZ R24, R24, R29 ;  /* 0x0000001d18187220 */ /* 0x000fe20000410000 */
[----:B------:R-:W-:Y:S01]  /*0b60*/  FFMA.FTZ R36, R26, R37, 1 ;  /* 0x3f8000001a247423 */ /* 0x000fe20000010025 */
[----:B------:R-:W-:-:S02]  /*0b70*/  HADD2.F32 R26, -RZ, R12.H1_H1 ;  /* 0x3000000cff1a7230 */ /* 0x000fc40000004100 */
[----:B------:R-:W-:Y:S01]  /*0b80*/  FFMA.FTZ R18, R17, R24, RZ ;  /* 0x0000001811127223 */ /* 0x000fe200000100ff */
[----:B0-----:R-:W-:Y:S01]  /*0b90*/  FADD.FTZ R34, -R33, 1 ;  /* 0x3f80000021227421 */ /* 0x001fe20000010100 */
[----:B------:R-:W-:Y:S01]  /*0ba0*/  FMUL.FTZ R35, R35, R36 ;  /* 0x0000002423237220 */ /* 0x000fe20000410000 */
[----:B------:R-:W-:Y:S01]  /*0bb0*/  FMUL.FTZ R26, R26, R27 ;  /* 0x0000001b1a1a7220 */ /* 0x000fe20000410000 */
[----:B------:R-:W-:Y:S02]  /*0bc0*/  HADD2.F32 R27, -RZ, R13.H0_H0 ;  /* 0x2000000dff1b7230 */ /* 0x000fe40000004100 */
[----:B------:R-:W-:Y:S01]  /*0bd0*/  FFMA.FTZ R34, R25, R34, 1 ;  /* 0x3f80000019227423 */ /* 0x000fe20000010022 */
[----:B------:R-:W-:Y:S01]  /*0be0*/  FMUL.FTZ R25, R17, R24 ;  /* 0x0000001811197220 */ /* 0x000fe20000410000 */
[CC--:B------:R-:W-:Y:S01]  /*0bf0*/  FMUL.FTZ R17, R21.reuse, R26.reuse ;  /* 0x0000001a15117220 */ /* 0x0c0fe20000410000 */
[----:B------:R-:W-:Y:S01]  /*0c00*/  FFMA.FTZ R18, R21, R26, R18 ;  /* 0x0000001a15127223 */ /* 0x000fe20000010012 */
[----:B------:R-:W-:Y:S01]  /*0c10*/  FMUL.FTZ R34, R33, R34 ;  /* 0x0000002221227220 */ /* 0x000fe20000410000 */
[----:B------:R-:W-:Y:S01]  /*0c20*/  FFMA.FTZ R25, R16, R25, RZ ;  /* 0x0000001910197223 */ /* 0x000fe200000100ff */
[----:B------:R-:W-:Y:S01]  /*0c30*/  FMUL.FTZ R35, R28, R35 ;  /* 0x000000231c237220 */ /* 0x000fe20000410000 */
[----:B------:R-:W-:Y:S01]  /*0c40*/  FFMA.FTZ R16, R16, R24, RZ ;  /* 0x0000001810107223 */ /* 0x000fe200000100ff */
[----:B------:R-:W-:Y:S01]  /*0c50*/  FMUL.FTZ R27, R27, R34 ;  /* 0x000000221b1b7220 */ /* 0x000fe20000410000 */
[C---:B------:R-:W-:Y:S01]  /*0c60*/  FFMA.FTZ R17, R22.reuse, R17, R25 ;  /* 0x0000001116117223 */ /* 0x040fe20000010019 */
[----:B------:R-:W-:Y:S01]  /*0c70*/  FFMA.FTZ R22, R22, R26, RZ ;  /* 0x0000001a16167223 */ /* 0x000fe200000100ff */
[----:B------:R-:W-:Y:S01]  /*0c80*/  FFMA.FTZ R28, R0, R35, RZ ;  /* 0x00000023001c7223 */ /* 0x000fe200000100ff */
[CC--:B------:R-:W-:Y:S01]  /*0c90*/  FMUL.FTZ R21, R19.reuse, R27.reuse ;  /* 0x0000001b13157220 */ /* 0x0c0fe20000410000 */
[----:B------:R-:W-:Y:S01]  /*0ca0*/  FFMA.FTZ R18, R19, R27, R18 ;  /* 0x0000001b13127223 */ /* 0x000fe20000010012 */
[C---:B------:R-:W-:Y:S01]  /*0cb0*/  FMUL.FTZ R19, R23.reuse, R35 ;  /* 0x0000002317137220 */ /* 0x040fe20000410000 */
[----:B------:R-:W-:Y:S01]  /*0cc0*/  FADD.FTZ R25, RZ, R27 ;  /* 0x0000001bff197221 */ /* 0x000fe20000010000 */
[----:B------:R-:W-:Y:S01]  /*0cd0*/  FFMA.FTZ R17, R20, R21, R17 ;  /* 0x0000001514117223 */ /* 0x000fe20000010011 */
[----:B------:R-:W-:Y:S01]  /*0ce0*/  FFMA.FTZ R18, R23, R35, R18 ;  /* 0x0000002317127223 */ /* 0x000fe20000010012 */
[----:B------:R-:W-:Y:S01]  /*0cf0*/  FADD.FTZ R23, RZ, R26 ;  /* 0x0000001aff177221 */ /* 0x000fe20000010000 */
[----:B------:R-:W-:Y:S01]  /*0d00*/  FADD.FTZ R29, RZ, R35 ;  /* 0x00000023ff1d7221 */ /* 0x000fe20000010000 */
[----:B------:R-:W-:Y:S01]  /*0d10*/  FFMA.FTZ R19, R0, R19, R17 ;  /* 0x0000001300137223 */ /* 0x000fe20000010011 */
[----:B------:R-:W-:Y:S01]  /*0d20*/  FADD.FTZ R17, RZ, R24 ;  /* 0x00000018ff117221 */ /* 0x000fe20000010000 */
[----:B------:R-:W-:Y:S01]  /*0d30*/  FFMA.FTZ R24, R20, R27, RZ ;  /* 0x0000001b14187223 */ /* 0x000fe200000100ff */
[----:B------:R-:W-:-:S02]  /*0d40*/  LEA R20, R52, R47, 0x5 ;  /* 0x0000002f34147211 */ /* 0x000fc400078e28ff */
[----:B------:R0:W-:Y:S01]  /*0d50*/  STS.64 [R54], R18 ;  /* 0x0000001236007388 */ /* 0x0001e20000000a00 */
[----:B------:R-:W-:Y:S01]  /*0d60*/  BAR.SYNC.DEFER_BLOCKING 0x0 ;  /* 0x0000000000007b1d */ /* 0x000fe20000010000 */
[----:B------:R-:W-:Y:S01]  /*0d70*/  LEA R21, R58, R20, 0x3 ;  /* 0x000000143a157211 */ /* 0x000fe200078e18ff */
[--C-:B------:R-:W-:Y:S01]  /*0d80*/  IMAD R0, R56, 0x8, R20.reuse ;  /* 0x0000000838007824 */ /* 0x100fe200078e0214 */
[----:B------:R-:W-:Y:S01]  /*0d90*/  IADD3 R26, P0, R64, R46, RZ ;  /* 0x0000002e401a7210 */ /* 0x000fe20007f1e0ff */
[----:B------:R-:W-:-:S03]  /*0da0*/  IMAD R31, R59, 0x8, R20 ;  /* 0x000000083b1f7824 */ /* 0x000fc600078e0214 */
[C---:B------:R-:W-:Y:S02]  /*0db0*/  LEA.HI.X.SX32 R27, R46.reuse, RZ, 0x1, P0 ;  /* 0x000000ff2e1b7211 */ /* 0x040fe400000f0eff */
[----:B0-----:R-:W-:Y:S02]  /*0dc0*/  LEA R18, R57, R20, 0x3 ;  /* 0x0000001439127211 */ /* 0x001fe400078e18ff */
[----:B------:R-:W-:Y:S01]  /*0dd0*/  ISETP.GT.U32.AND P0, PT, R46, 0x7, PT ;  /* 0x000000072e00780c */ /* 0x000fe20003f04070 */
[----:B------:R-:W-:Y:S04]  /*0de0*/  STS.64 [R50], R16 ;  /* 0x0000001032007388 */ /* 0x000fe80000000a00 */
[----:B------:R-:W-:Y:S04]  /*0df0*/  STS.64 [R51], R22 ;  /* 0x0000001633007388 */ /* 0x000fe80000000a00 */
[----:B------:R0:W-:Y:S04]  /*0e00*/  STS.64 [R53], R24 ;  /* 0x0000001835007388 */ /* 0x0001e80000000a00 */
[----:B------:R1:W-:Y:S01]  /*0e10*/  STS.64 [R49], R28 ;  /* 0x0000001c31007388 */ /* 0x0003e20000000a00 */
[----:B------:R-:W-:Y:S01]  /*0e20*/  BAR.SYNC.DEFER_BLOCKING 0x0 ;  /* 0x0000000000007b1d */ /* 0x000fe20000010000 */
[----:B0-----:R-:W-:-:S05]  /*0e30*/  LOP3.LUT R25, R32, 0xf, R43, 0xf8, !PT ;  /* 0x0000000f20197812 */ /* 0x001fca00078ef82b */
[----:B------:R-:W-:-:S04]  /*0e40*/  IMAD.WIDE.U32 R26, R25, 0xa00, R26 ;  /* 0x00000a00191a7825 */ /* 0x000fc800078e001a */
[----:B------:R-:W-:Y:S01]  /*0e50*/  IMAD R25, R30, 0xa00, RZ ;  /* 0x00000a001e197824 */ /* 0x000fe200078e02ff */
[----:B------:R-:W-:-:S04]  /*0e60*/  LEA R24, P1, R26, UR12, 0x3 ;  /* 0x0000000c1a187c11 */ /* 0x000fc8000f8218ff */
[----:B------:R-:W-:-:S04]  /*0e70*/  IADD3 R25, R27, R25, RZ ;  /* 0x000000191b197210 */ /* 0x000fc80007ffe0ff */
[----:B------:R-:W-:Y:S01]  /*0e80*/  LEA.HI.X R25, R26, UR13, R25, 0x3, P1 ;  /* 0x0000000d1a197c11 */ /* 0x000fe200088f1c19 */
[----:B------:R1:W0:Y:S04]  /*0e90*/  LDS.64 R16, [R0] ;  /* 0x0000000000107984 */ /* 0x0002280000000a00 */
[----:B------:R-:W2:Y:S04]  /*0ea0*/  LDS.64 R18, [R18+0xa00] ;  /* 0x000a000012127984 */ /* 0x000ea80000000a00 */
[----:B------:R-:W3:Y:S04]  /*0eb0*/  LDS.64 R20, [R21+0x1400] ;  /* 0x0014000015147984 */ /* 0x000ee80000000a00 */
[----:B------:R1:W4:Y:S01]  /*0ec0*/  LDS.64 R22, [R31+0x1e00] ;  /* 0x001e00001f167984 */ /* 0x0003220000000a00 */
[----:B------:R-:W-:Y:S05]  /*0ed0*/  @P0 BRA `(.L_x_1404) ;  /* 0x0000000400440947 */ /* 0x000fea0003800000 */
[----:B-1----:R-:W-:Y:S02]  /*0ee0*/  SHF.L.U32 R0, R45, 0x1, RZ ;  /* 0x000000012d007819 */ /* 0x002fe400000006ff */
[----:B------:R-:W-:Y:S02]  /*0ef0*/  CS2R R66, SRZ ;  /* 0x0000000000427805 */ /* 0x000fe4000001ff00 */
[----:B------:R-:W-:Y:S02]  /*0f00*/  MOV R65, RZ ;  /* 0x000000ff00417202 */ /* 0x000fe40000000f00 */
[----:B------:R-:W-:-:S04]  /*0f10*/  LOP3.LUT R27, R0, 0xe, RZ, 0xc0, !PT ;  /* 0x0000000e001b7812 */ /* 0x000fc800078ec0ff */
[----:B------:R-:W-:-:S05]  /*0f20*/  LEA.HI R27, R46, R27, RZ, 0x1e ;  /* 0x0000001b2e1b7211 */ /* 0x000fca00078ff0ff */
[----:B------:R-:W-:-:S07]  /*0f30*/  IMAD R0, R27, 0xa0, -R64 ;  /* 0x000000a01b007824 */ /* 0x000fce00078e0a40 */
.L_x_1405:
[----:B------:R-:W-:Y:S01]  /*0f40*/  IMAD.IADD R27, R0, 0x1, R67 ;  /* 0x00000001001b7824 */ /* 0x000fe200078e0243 */
[----:B------:R-:W-:-:S03]  /*0f50*/  IADD3 R67, R67, 0x20, RZ ;  /* 0x0000002043437810 */ /* 0x000fc60007ffe0ff */
[C---:B------:R-:W-:Y:S01]  /*0f60*/  VIADD R30, R27.reuse, 0xc ;  /* 0x0000000c1b1e7836 */ /* 0x040fe20000000000 */
[C---:B------:R-:W-:Y:S01]  /*0f70*/  IADD3 R29, R27.reuse, 0x8, RZ ;  /* 0x000000081b1d7810 */ /* 0x040fe20007ffe0ff */
[C---:B------:R-:W-:Y:S01]  /*0f80*/  VIADD R36, R27.reuse, 0x18 ;  /* 0x000000181b247836 */ /* 0x040fe20000000000 */
[----:B------:R-:W-:Y:S02]  /*0f90*/  IADD3 R31, R27, 0x4, RZ ;  /* 0x000000041b1f7810 */ /* 0x000fe40007ffe0ff */
[----:B------:R-:W-:Y:S02]  /*0fa0*/  SHF.R.S32.HI R28, RZ, 0x1f, R29 ;  /* 0x0000001fff1c7819 */ /* 0x000fe4000001141d */
[----:B------:R-:W-:Y:S02]  /*0fb0*/  SHF.R.S32.HI R26, RZ, 0x1f, R31 ;  /* 0x0000001fff1a7819 */ /* 0x000fe4000001141f */
[----:B------:R-:W-:Y:S02]  /*0fc0*/  SHF.R.S32.HI R33, RZ, 0x1f, R30 ;  /* 0x0000001fff217819 */ /* 0x000fe4000001141e */
[----:B------:R-:W-:-:S02]  /*0fd0*/  LEA.HI R29, R28, R29, RZ, 0x2 ;  /* 0x0000001d1c1d7211 */ /* 0x000fc400078f10ff */
[C---:B------:R-:W-:Y:S02]  /*0fe0*/  IADD3 R32, R27.reuse, 0x10, RZ ;  /* 0x000000101b207810 */ /* 0x040fe40007ffe0ff */
[----:B------:R-:W-:Y:S02]  /*0ff0*/  SHF.R.S32.HI R28, RZ, 0x1f, R27 ;  /* 0x0000001fff1c7819 */ /* 0x000fe4000001141b */
[----:B------:R-:W-:Y:S02]  /*1000*/  LEA.HI R31, R26, R31, RZ, 0x2 ;  /* 0x0000001f1a1f7211 */ /* 0x000fe400078f10ff */
[----:B------:R-:W-:Y:S02]  /*1010*/  IADD3 R34, R27, 0x14, RZ ;  /* 0x000000141b227810 */ /* 0x000fe40007ffe0ff */
[----:B------:R-:W-:Y:S02]  /*1020*/  LEA.HI R26, R33, R30, RZ, 0x2 ;  /* 0x0000001e211a7211 */ /* 0x000fe400078f10ff */
        /* <DEDUP_REMOVED lines=12> */
[--C-:B------:R-:W-:Y:S01]  /*10f0*/  IMAD R31, R31, 0x28, R48.reuse ;  /* 0x000000281f1f7824 */ /* 0x100fe200078e0230 */
[----:B------:R-:W-:Y:S02]  /*1100*/  SHF.R.S32.HI R29, RZ, 0x2, R29 ;  /* 0x00000002ff1d7819 */ /* 0x000fe4000001141d */
[C---:B------:R-:W-:Y:S02]  /*1110*/  LEA R27, R60.reuse, R33, 0x3 ;  /* 0x000000213c1b7211 */ /* 0x040fe400078e18ff */
[----:B------:R-:W-:Y:S01]  /*1120*/  LEA.HI R34, R35, R34, RZ, 0x2 ;  /* 0x0000002223227211 */ /* 0x000fe200078f10ff */
[----:B------:R-:W-:Y:S01]  /*1130*/  IMAD R33, R29, 0x28, R48 ;  /* 0x000000281d217824 */ /* 0x000fe200078e0230 */
[----:B------:R-:W-:Y:S01]  /*1140*/  SHF.R.S32.HI R35, RZ, 0x2, R26 ;  /* 0x00000002ff237819 */ /* 0x000fe2000001141a */
[----:B------:R-:W-:Y:S01]  /*1150*/  IMAD R29, R60, 0x8, R31 ;  /* 0x000000083c1d7824 */ /* 0x000fe200078e021f */
[----:B------:R-:W1:Y:S01]  /*1160*/  LDS.64 R26, [R27] ;  /* 0x000000001b1a7984 */ /* 0x000e620000000a00 */
[----:B------:R-:W-:-:S02]  /*1170*/  SHF.R.S32.HI R37, RZ, 0x2, R28 ;  /* 0x00000002ff257819 */ /* 0x000fc4000001141c */
[----:B------:R-:W-:Y:S01]  /*1180*/  IMAD R35, R35, 0x28, R48 ;  /* 0x0000002823237824 */ /* 0x000fe200078e0230 */
[C---:B------:R-:W-:Y:S01]  /*1190*/  LEA R31, R60.reuse, R33, 0x3 ;  /* 0x000000213c1f7211 */ /* 0x040fe200078e18ff */
[----:B------:R-:W5:Y:S01]  /*11a0*/  LDS.64 R28, [R29] ;  /* 0x000000001d1c7984 */ /* 0x000f620000000a00 */
[----:B------:R-:W-:Y:S01]  /*11b0*/  SHF.R.S32.HI R39, RZ, 0x2, R30 ;  /* 0x00000002ff277819 */ /* 0x000fe2000001141e */
[----:B------:R-:W-:Y:S01]  /*11c0*/  IMAD R37, R37, 0x28, R48 ;  /* 0x0000002825257824 */ /* 0x000fe200078e0230 */
[C---:B------:R-:W-:Y:S02]  /*11d0*/  LEA R33, R60.reuse, R35, 0x3 ;  /* 0x000000233c217211 */ /* 0x040fe400078e18ff */
[----:B------:R-:W0:Y:S01]  /*11e0*/  LDS.64 R30, [R31] ;  /* 0x000000001f1e7984 */ /* 0x000e220000000a00 */
[----:B------:R-:W-:Y:S01]  /*11f0*/  SHF.R.S32.HI R41, RZ, 0x2, R32 ;  /* 0x00000002ff297819 */ /* 0x000fe20000011420 */
[----:B------:R-:W-:Y:S01]  /*1200*/  IMAD R39, R39, 0x28, R48 ;  /* 0x0000002827277824 */ /* 0x000fe200078e0230 */
[----:B------:R-:W-:Y:S01]  /*1210*/  ISETP.GE.U32.AND P0, PT, R67, 0xa0, PT ;  /* 0x000000a04300780c */ /* 0x000fe20003f06070 */
[C---:B------:R-:W-:Y:S01]  /*1220*/  IMAD R35, R60.reuse, 0x8, R37 ;  /* 0x000000083c237824 */ /* 0x040fe200078e0225 */
[----:B------:R-:W2:Y:S01]  /*1230*/  LDS.64 R32, [R33] ;  /* 0x0000000021207984 */ /* 0x000ea20000000a00 */
[----:B------:R-:W-:Y:S01]  /*1240*/  SHF.R.S32.HI R37, RZ, 0x2, R34 ;  /* 0x00000002ff257819 */ /* 0x000fe20000011422 */
[----:B------:R-:W-:Y:S01]  /*1250*/  IMAD R41, R41, 0x28, R48 ;  /* 0x0000002829297824 */ /* 0x000fe200078e0230 */
[----:B------:R-:W-:-:S02]  /*1260*/  LEA R36, R60, R39, 0x3 ;  /* 0x000000273c247211 */ /* 0x000fc400078e18ff */
[----:B------:R-:W3:Y:S01]  /*1270*/  LDS.64 R34, [R35] ;  /* 0x0000000023227984 */ /* 0x000ee20000000a00 */
[----:B------:R-:W-:Y:S01]  /*1280*/  IMAD R39, R37, 0x28, R48 ;  /* 0x0000002825277824 */ /* 0x000fe200078e0230 */
[C---:B------:R-:W-:Y:S02]  /*1290*/  LEA R38, R60.reuse, R41, 0x3 ;  /* 0x000000293c267211 */ /* 0x040fe400078e18ff */
[----:B------:R-:W4:Y:S01]  /*12a0*/  LDS.64 R36, [R36] ;  /* 0x0000000024247984 */ /* 0x000f220000000a00 */
[----:B------:R-:W-:-:S03]  /*12b0*/  IMAD R40, R60, 0x8, R39 ;  /* 0x000000083c287824 */ /* 0x000fc600078e0227 */
[----:B------:R-:W4:Y:S04]  /*12c0*/  LDS.64 R38, [R38] ;  /* 0x0000000026267984 */ /* 0x000f280000000a00 */
[----:B------:R-:W4:Y:S01]  /*12d0*/  LDS.64 R40, [R40] ;  /* 0x0000000028287984 */ /* 0x000f220000000a00 */
[----:B-1----:R-:W-:Y:S01]  /*12e0*/  FADD.FTZ R65, R26, R65 ;  /* 0x000000411a417221 */ /* 0x002fe20000010000 */
[----:B------:R-:W-:-:S03]  /*12f0*/  FADD.FTZ R66, R27, R66 ;  /* 0x000000421b427221 */ /* 0x000fc60000010000 */
[----:B-----5:R-:W-:Y:S01]  /*1300*/  FADD.FTZ R65, R65, R28 ;  /* 0x0000001c41417221 */ /* 0x020fe20000010000 */
[----:B------:R-:W-:-:S03]  /*1310*/  FADD.FTZ R66, R66, R29 ;  /* 0x0000001d42427221 */ /* 0x000fc60000010000 */
[----:B0-----:R-:W-:Y:S01]  /*1320*/  FADD.FTZ R65, R65, R30 ;  /* 0x0000001e41417221 */ /* 0x001fe20000010000 */
        /* <DEDUP_REMOVED lines=10> */
[----:B------:R-:W-:Y:S01]  /*13d0*/  FADD.FTZ R66, R66, R41 ;  /* 0x0000002942427221 */ /* 0x000fe20000010000 */
[----:B------:R-:W-:Y:S06]  /*13e0*/  @!P0 BRA `(.L_x_1405) ;  /* 0xfffffff800d48947 */ /* 0x000fec000383ffff */
.L_x_1404:
[----:B------:R-:W-:Y:S05]  /*13f0*/  BSYNC B0 ;  /* 0x0000000000007941 */ /* 0x000fea0003800000 */
.L_x_1403:
[----:B-1----:R-:W1:Y:S01]  /*1400*/  SHFL.BFLY PT, R0, R65, 0x2, 0x1f ;  /* 0x0c401f0041007f89 */ /* 0x002e6200000e0000 */
[----:B------:R-:W-:Y:S01]  /*1410*/  LOP3.LUT P1, RZ, R46, 0xfffffffb, RZ, 0xc0, !PT ;  /* 0xfffffffb2eff7812 */ /* 0x000fe2000782c0ff */
[----:B------:R-:W-:Y:S02]  /*1420*/  BSSY B0, `(.L_x_1406) ;  /* 0x0000020000007945 */ /* 0x000fe40003800000 */
[----:B------:R-:W5:Y:S01]  /*1430*/  SHFL.BFLY PT, R27, R66, 0x2, 0x1f ;  /* 0x0c401f00421b7f89 */ /* 0x000f6200000e0000 */
[----:B-1----:R-:W-:Y:S01]  /*1440*/  FADD.FTZ R26, R0, R65 ;  /* 0x00000041001a7221 */ /* 0x002fe20000010000 */
[----:B0-----:R-:W-:Y:S01]  /*1450*/  FADD.FTZ R0, RZ, R17 ;  /* 0x00000011ff007221 */ /* 0x001fe20000010000 */
[----:B------:R-:W-:Y:S01]  /*1460*/  FADD.FTZ R17, RZ, R16 ;  /* 0x00000010ff117221 */ /* 0x000fe20000010000 */
[----:B-----5:R-:W-:Y:S02]  /*1470*/  FADD.FTZ R27, R27, R66 ;  /* 0x000000421b1b7221 */ /* 0x020fe40000010000 */
[----:B--2---:R-:W-:Y:S01]  /*1480*/  FADD.FTZ R0, R0, R19 ;  /* 0x0000001300007221 */ /* 0x004fe20000010000 */
[----:B------:R-:W-:Y:S01]  /*1490*/  FADD.FTZ R17, R17, R18 ;  /* 0x0000001211117221 */ /* 0x000fe20000010000 */
[----:B------:R-:W0:Y:S02]  /*14a0*/  SHFL.BFLY PT, R29, R26, 0x1, 0x1f ;  /* 0x0c201f001a1d7f89 */ /* 0x000e2400000e0000 */
[----:B---3--:R-:W-:Y:S01]  /*14b0*/  FADD.FTZ R16, R0, R21 ;  /* 0x0000001500107221 */ /* 0x008fe20000010000 */
[----:B------:R-:W-:Y:S01]  /*14c0*/  FADD.FTZ R17, R17, R20 ;  /* 0x0000001411117221 */ /* 0x000fe20000010000 */
[----:B------:R-:W1:Y:S01]  /*14d0*/  SHFL.BFLY PT, R28, R27, 0x1, 0x1f ;  /* 0x0c201f001b1c7f89 */ /* 0x000e6200000e0000 */
[----:B------:R-:W-:Y:S01]  /*14e0*/  IADD3 R0, P0, R45, 0x9, RZ ;  /* 0x000000092d007810 */ /* 0x000fe20007f1e0ff */
[----:B----4-:R-:W-:Y:S01]  /*14f0*/  FADD.FTZ R23, R16, R23 ;  /* 0x0000001710177221 */ /* 0x010fe20000010000 */
[----:B------:R-:W-:-:S02]  /*1500*/  FADD.FTZ R22, R17, R22 ;  /* 0x0000001611167221 */ /* 0x000fc40000010000 */
[----:B------:R-:W-:Y:S02]  /*1510*/  IADD3.X R44, RZ, R44, RZ, P0, !PT ;  /* 0x0000002cff2c7210 */ /* 0x000fe400007fe4ff */
[----:B------:R-:W-:Y:S01]  /*1520*/  ISETP.GE.U32.AND P0, PT, R0, UR10, PT ;  /* 0x0000000a00007c0c */ /* 0x000fe2000bf06070 */
[----:B------:R2:W-:Y:S03]  /*1530*/  STG.E.64 desc[UR8][R24.64+0x1200], R22 ;  /* 0x0012001618007986 */ /* 0x0005e6000c101b08 */
        /* <DEDUP_REMOVED lines=10> */
[----:B------:R-:W-:-:S04]  /*15e0*/  LEA R20, R20, R21, 0x5 ;  /* 0x0000001514147211 */ /* 0x000fc800078e28ff */
[----:B------:R-:W-:-:S05]  /*15f0*/  SHF.L.U32 R21, R20, 0x1, RZ ;  /* 0x0000000114157819 */ /* 0x000fca00000006ff */
[----:B-1----:R-:W-:-:S05]  /*1600*/  IMAD.WIDE.U32 R18, R21, 0x4, R18 ;  /* 0x0000000415127825 */ /* 0x002fca00078e0012 */
[----:B------:R0:W-:Y:S02]  /*1610*/  STG.E.64 desc[UR8][R18.64], R16 ;  /* 0x0000001012007986 */ /* 0x0001e4000c101b08 */
.L_x_1407:
[----:B------:R-:W-:Y:S05]  /*1620*/  BSYNC B0 ;  /* 0x0000000000007941 */ /* 0x000fea0003800000 */
.L_x_1406:
[----:B------:R-:W-:Y:S05]  /*1630*/  @P0 BRA `(.L_x_1408) ;  /* 0x0000000000780947 */ /* 0x000fea0003800000 */
[----:B------:R-:W-:Y:S01]  /*1640*/  BAR.SYNC.DEFER_BLOCKING 0x0 ;  /* 0x0000000000007b1d */ /* 0x000fe20000010000 */
[----:B------:R-:W-:-:S13]  /*1650*/  ISETP.NE.AND P0, PT, R46, RZ, PT ;  /* 0x000000ff2e00720c */ /* 0x000fda0003f05270 */
[----:B------:R-:W-:Y:S05]  /*1660*/  @P0 BRA `(.L_x_1409) ;  /* 0x0000000000600947 */ /* 0x000fea0003800000 */
[----:B0-----:R-:W0:Y:S01]  /*1670*/  S2R R17, SR_LANEID ;  /* 0x0000000000117919 */ /* 0x001e220000000000 */
[----:B------:R-:W-:Y:S01]  /*1680*/  VOTEU.ANY UR5, UPT, PT ;  /* 0x0000000000057886 */ /* 0x000fe200038e0100 */
[----:B------:R-:W-:Y:S01]  /*1690*/  IMAD.MOV.U32 R16, RZ, RZ, 0x7ffffff1 ;  /* 0x7ffffff1ff107424 */ /* 0x000fe200078e00ff */
[----:B------:R-:W0:Y:S01]  /*16a0*/  FLO.U32 R18, UR5 ;  /* 0x0000000500127d00 */ /* 0x000e2200080e0000 */
[----:B------:R-:W-:Y:S01]  /*16b0*/  ISETP.NE.AND P0, PT, R43, RZ, PT ;  /* 0x000000ff2b00720c */ /* 0x000fe20003f05270 */
[----:B------:R-:W-:-:S03]  /*16c0*/  UPOPC UR7, UR5 ;  /* 0x00000005000772bf */ /* 0x000fc60008000000 */
[----:B------:R-:W-:Y:S02]  /*16d0*/  SEL R16, R16, 0x1, !P0 ;  /* 0x0000000110107807 */ /* 0x000fe40004000000 */
[----:B0-----:R-:W-:-:S03]  /*16e0*/  ISETP.EQ.U32.AND P1, PT, R18, R17, PT ;  /* 0x000000111200720c */ /* 0x001fc60003f22070 */
[----:B------:R-:W-:-:S10]  /*16f0*/  IMAD R17, R16, UR7, RZ ;  /* 0x0000000710117c24 */ /* 0x000fd4000f8e02ff */
        /* <DEDUP_REMOVED lines=9> */
.L_x_1410:
[----:B------:R-:W2:Y:S04]  /*1790*/  LD.E.STRONG.GPU R16, desc[UR8][R4.64] ;  /* 0x0000000804107980 */ /* 0x000ea8000c10f900 */
[----:B--2---:R-:W-:Y:S01]  /*17a0*/  CCTL.IVALL ;  /* 0x00000000ff00798f */ /* 0x004fe20002000000 */
[----:B------:R-:W-:Y:S05]  /*17b0*/  YIELD ;  /* 0x0000000000007946 */ /* 0x000fea0003800000 */
[----:B------:R-:W-:-:S04]  /*17c0*/  LOP3.LUT R16, R16, R19, RZ, 0x3c, !PT ;  /* 0x0000001310107212 */ /* 0x000fc800078e3cff */
[----:B------:R-:W-:-:S13]  /*17d0*/  ISETP.GT.AND P0, PT, R16, -0x1, PT ;  /* 0xffffffff1000780c */ /* 0x000fda0003f04270 */
[----:B------:R-:W-:Y:S05]  /*17e0*/  @P0 BRA `(.L_x_1410) ;  /* 0xfffffffc00e80947 */ /* 0x000fea000383ffff */
.L_x_1409:
[----:B------:R-:W-:Y:S05]  /*17f0*/  WARPSYNC.ALL ;  /* 0x0000000000007948 */ /* 0x000fea0003800000 */
[----:B------:R-:W-:Y:S06]  /*1800*/  BAR.SYNC.DEFER_BLOCKING 0x0 ;  /* 0x0000000000007b1d */ /* 0x000fec0000010000 */
[----:B------:R-:W-:Y:S05]  /*1810*/  BRA `(.L_x_1411) ;  /* 0x0000000000787947 */ /* 0x000fea0003800000 */
.L_x_1408:
[----:B------:R-:W-:Y:S01]  /*1820*/  BAR.SYNC.DEFER_BLOCKING 0x0 ;  /* 0x0000000000007b1d */ /* 0x000fe20000010000 */
[----:B------:R-:W-:-:S13]  /*1830*/  ISETP.NE.AND P0, PT, R46, RZ, PT ;  /* 0x000000ff2e00720c */ /* 0x000fda0003f05270 */
[----:B------:R-:W-:Y:S05]  /*1840*/  @P0 BRA `(.L_x_1412) ;  /* 0x0000000000640947 */ /* 0x000fea0003800000 */
[----:B0-----:R-:W0:Y:S01]  /*1850*/  S2R R17, SR_LANEID ;  /* 0x0000000000117919 */ /* 0x001e220000000000 */
[----:B------:R-:W-:Y:S01]  /*1860*/  VOTEU.ANY UR5, UPT, PT ;  /* 0x0000000000057886 */ /* 0x000fe200038e0100 */
[----:B------:R-:W-:Y:S01]  /*1870*/  IADD3 R16, -R42, RZ, RZ ;  /* 0x000000ff2a107210 */ /* 0x000fe20007ffe1ff */
[----:B------:R-:W0:Y:S01]  /*1880*/  FLO.U32 R18, UR5 ;  /* 0x0000000500127d00 */ /* 0x000e2200080e0000 */
[----:B------:R-:W-:Y:S02]  /*1890*/  UPOPC UR7, UR5 ;  /* 0x00000005000772bf */ /* 0x000fe40008000000 */
[----:B------:R-:W-:Y:S02]  /*18a0*/  ISETP.NE.AND P0, PT, R43, R16, PT ;  /* 0x000000102b00720c */ /* 0x000fe40003f05270 */
[----:B------:R-:W-:-:S04]  /*18b0*/  MOV R16, 0x7fffff71 ;  /* 0x7fffff7100107802 */ /* 0x000fc80000000f00 */
        /* <DEDUP_REMOVED lines=12> */
.L_x_1413:
[----:B------:R-:W2:Y:S04]  /*1980*/  LD.E.STRONG.GPU R17, desc[UR8][R2.64] ;  /* 0x0000000802117980 */ /* 0x000ea8000c10f900 */
[----:B--2---:R-:W-:Y:S01]  /*1990*/  CCTL.IVALL ;  /* 0x00000000ff00798f */ /* 0x004fe20002000000 */
[----:B------:R-:W-:Y:S05]  /*19a0*/  YIELD ;  /* 0x0000000000007946 */ /* 0x000fea0003800000 */
[----:B------:R-:W-:-:S04]  /*19b0*/  LOP3.LUT R17, R17, R16, RZ, 0x3c, !PT ;  /* 0x0000001011117212 */ /* 0x000fc800078e3cff */
[----:B------:R-:W-:-:S13]  /*19c0*/  ISETP.GT.AND P0, PT, R17, -0x1, PT ;  /* 0xffffffff1100780c */ /* 0x000fda0003f04270 */
[----:B------:R-:W-:Y:S05]  /*19d0*/  @P0 BRA `(.L_x_1413) ;  /* 0xfffffffc00e80947 */ /* 0x000fea000383ffff */
.L_x_1412:
[----:B------:R-:W-:Y:S05]  /*19e0*/  WARPSYNC.ALL ;  /* 0x0000000000007948 */ /* 0x000fea0003800000 */
[----:B------:R-:W-:Y:S06]  /*19f0*/  BAR.SYNC.DEFER_BLOCKING 0x0 ;  /* 0x0000000000007b1d */ /* 0x000fec0000010000 */
.L_x_1411:
[----:B------:R-:W-:Y:S01]  /*1a00*/  ISETP.GT.U32.AND P0, PT, R46, 0x1f, PT ;  /* 0x0000001f2e00780c */ /* 0x000fe20003f04070 */
[--C-:B------:R-:W-:Y:S02]  /*1a10*/  HADD2.F32 R25, -RZ, R7.reuse.H0_H0 ;  /* 0x20000007ff197230 */ /* 0x100fe40000004100 */
[----:B------:R-:W-:Y:S01]  /*1a20*/  HADD2.F32 R29, -RZ, R7.H1_H1 ;  /* 0x30000007ff1d7230 */ /* 0x000fe20000004100 */
[----:B------:R-:W1:Y:S01]  /*1a30*/  S2UR UR7, SR_CgaCtaId ;  /* 0x00000000000779c3 */ /* 0x000e620000008800 */
[----:B------:R-:W-:Y:S01]  /*1a40*/  UMOV UR5, 0x400 ;  /* 0x0000040000057882 */ /* 0x000fe20000000000 */
[----:B------:R-:W-:-:S07]  /*1a50*/  ULDC.64 UR12, c[0x0][0x210] ;  /* 0x00008400000c7ab9 */ /* 0x000fce0000000a00 */
[----:B0-----:R-:W0:Y:S01]  /*1a60*/  @!P0 LDC R19, c[0x0][0x10] ;  /* 0x00000400ff138b82 */ /* 0x001e220000000800 */
[----:B------:R-:W-:-:S07]  /*1a70*/  @!P0 LOP3.LUT R21, R46, 0xf, RZ, 0xc0, !PT ;  /* 0x0000000f2e158812 */ /* 0x000fce00078ec0ff */
[----:B------:R-:W2:Y:S01]  /*1a80*/  @!P0 LDC.64 R16, c[0x0][0x260] ;  /* 0x00009800ff108b82 */ /* 0x000ea20000000a00 */
[----:B0-----:R-:W-:Y:S01]  /*1a90*/  @!P0 IMAD R18, R19, UR4, R42 ;  /* 0x0000000413128c24 */ /* 0x001fe2000f8e022a */
[----:B------:R-:W-:-:S05]  /*1aa0*/  @!P0 LOP3.LUT R19, R46, 0x7ffffff0, RZ, 0xc0, !PT ;  /* 0x7ffffff02e138812 */ /* 0x000fca00078ec0ff */
[----:B------:R-:W-:-:S05]  /*1ab0*/  @!P0 IMAD R18, R18, 0x20, R19 ;  /* 0x0000002012128824 */ /* 0x000fca00078e0213 */
[----:B------:R-:W-:-:S04]  /*1ac0*/  @!P0 IADD3 R18, R18, R21, RZ ;  /* 0x0000001512128210 */ /* 0x000fc80007ffe0ff */
[----:B------:R-:W-:-:S05]  /*1ad0*/  @!P0 SHF.L.U32 R19, R18, 0x1, RZ ;  /* 0x0000000112138819 */ /* 0x000fca00000006ff */
[----:B--2---:R-:W-:-:S06]  /*1ae0*/  @!P0 IMAD.WIDE.U32 R16, R19, 0x4, R16 ;  /* 0x0000000413108825 */ /* 0x004fcc00078e0010 */
[----:B------:R-:W2:Y:S01]  /*1af0*/  @!P0 LDG.E.64 R16, desc[UR8][R16.64] ;  /* 0x0000000810108981 */ /* 0x000ea2000c1e1b00 */
[----:B------:R-:W-:Y:S01]  /*1b00*/  CS2R R18, SRZ ;  /* 0x0000000000127805 */ /* 0x000fe2000001ff00 */
[----:B------:R-:W-:Y:S01]  /*1b10*/  HADD2.F32 R7, -RZ, R10.H0_H0 ;  /* 0x2000000aff077230 */ /* 0x000fe20000004100 */
[----:B------:R-:W-:Y:S02]  /*1b20*/  UIADD3 UR5, UR5, 0x3480, URZ ;  /* 0x0000348005057890 */ /* 0x000fe4000fffe03f */
[----:B------:R-:W-:Y:S02]  /*1b30*/  ULOP3.LUT UR4, UR4, 0x1, URZ, 0x3c, !UPT ;  /* 0x0000000104047892 */ /* 0x000fe4000f8e3c3f */
[----:B-1----:R-:W-:Y:S01]  /*1b40*/  ULEA UR5, UR7, UR5, 0x18 ;  /* 0x0000000507057291 */ /* 0x002fe2000f8ec03f */
[----:B--2---:R-:W-:Y:S01]  /*1b50*/  @!P0 FADD.FTZ R19, RZ, R16 ;  /* 0x00000010ff138221 */ /* 0x004fe20000010000 */
[----:B------:R-:W-:Y:S01]  /*1b60*/  @!P0 FADD.FTZ R18, RZ, R17 ;  /* 0x00000011ff128221 */ /* 0x000fe20000010000 */
[----:B------:R-:W-:Y:S01]  /*1b70*/  HADD2.F32 R17, -RZ, R6.H0_H0 ;  /* 0x20000006ff117230 */ /* 0x000fe20000004100 */
[----:B------:R-:W-:-:S02]  /*1b80*/  LOP3.LUT P0, RZ, R46, 0xffffffef, RZ, 0xc0, !PT ;  /* 0xffffffef2eff7812 */ /* 0x000fc4000780c0ff */
[----:B------:R-:W0:Y:S02]  /*1b90*/  SHFL.BFLY PT, R20, R19, 0x8, 0x1f ;  /* 0x0d001f0013147f89 */ /* 0x000e2400000e0000 */
[----:B------:R-:W-:Y:S01]  /*1ba0*/  FADD.FTZ R16, -R14, R17 ;  /* 0x000000110e107221 */ /* 0x000fe20000010100 */
[----:B------:R-:W-:Y:S01]  /*1bb0*/  HADD2.F32 R17, -RZ, R8.H0_H0 ;  /* 0x20000008ff117230 */ /* 0x000fe20000004100 */
[----:B------:R-:W1:Y:S02]  /*1bc0*/  SHFL.BFLY PT, R21, R18, 0x8, 0x1f ;  /* 0x0d001f0012157f89 */ /* 0x000e6400000e0000 */
[----:B------:R-:W-:Y:S01]  /*1bd0*/  FMUL.FTZ R16, R15, R16 ;  /* 0x000000100f107220 */ /* 0x000fe20000410000 */
[----:B0-----:R-:W-:Y:S01]  /*1be0*/  FADD.FTZ R20, R20, R19 ;  /* 0x0000001314147221 */ /* 0x001fe20000010000 */
[----:B------:R-:W-:Y:S02]  /*1bf0*/  HADD2.F32 R19, -RZ, R6.H1_H1 ;  /* 0x30000006ff137230 */ /* 0x000fe40000004100 */
[----:B-1----:R-:W-:-:S02]  /*1c00*/  FADD.FTZ R21, R21, R18 ;  /* 0x0000001215157221 */ /* 0x002fc40000010000 */
[----:B------:R-:W0:Y:S01]  /*1c10*/  SHFL.BFLY PT, R23, R20, 0x4, 0x1f ;  /* 0x0c801f0014177f89 */ /* 0x000e2200000e0000 */
[C---:B------:R-:W-:Y:S01]  /*1c20*/  FADD.FTZ R6, -R14.reuse, R19 ;  /* 0x000000130e067221 */ /* 0x040fe20000010100 */
[----:B------:R-:W-:Y:S01]  /*1c30*/  FADD.FTZ R18, -R14, R25 ;  /* 0x000000190e127221 */ /* 0x000fe20000010100 */
[----:B------:R-:W-:Y:S01]  /*1c40*/  HADD2.F32 R19, -RZ, R8.H1_H1 ;  /* 0x30000008ff137230 */ /* 0x000fe20000004100 */
[----:B------:R-:W1:Y:S02]  /*1c50*/  SHFL.BFLY PT, R22, R21, 0x4, 0x1f ;  /* 0x0c801f0015167f89 */ /* 0x000e6400000e0000 */
[----:B------:R-:W-:Y:S01]  /*1c60*/  FMUL.FTZ R18, R15, R18 ;  /* 0x000000120f127220 */ /* 0x000fe20000410000 */
[----:B0-----:R-:W-:Y:S01]  /*1c70*/  FADD.FTZ R23, R20, R23 ;  /* 0x0000001714177221 */ /* 0x001fe20000010000 */
[----:B------:R-:W-:Y:S01]  /*1c80*/  FADD.FTZ R20, -R14, R29 ;  /* 0x0000001d0e147221 */ /* 0x000fe20000010100 */
[----:B------:R-:W-:Y:S01]  /*1c90*/  FFMA.FTZ R14, R16, R17, R7 ;  /* 0x00000011100e7223 */ /* 0x000fe20000010007 */
[----:B------:R-:W-:-:S02]  /*1ca0*/  HADD2.F32 R7, -RZ, R10.H1_H1 ;  /* 0x3000000aff077230 */ /* 0x000fc40000004100 */
[----:B-1----:R-:W-:Y:S01]  /*1cb0*/  FADD.FTZ R22, R21, R22 ;  /* 0x0000001615167221 */ /* 0x002fe20000010000 */
[----:B------:R-:W0:Y:S01]  /*1cc0*/  SHFL.BFLY PT, R24, R23, 0x2, 0x1f ;  /* 0x0c401f0017187f89 */ /* 0x000e2200000e0000 */
[----:B------:R-:W-:Y:S02]  /*1cd0*/  HADD2.F32 R21, -RZ, R9.H0_H0 ;  /* 0x20000009ff157230 */ /* 0x000fe40000004100 */
[C---:B------:R-:W-:Y:S01]  /*1ce0*/  FMUL.FTZ R10, R15.reuse, R6 ;  /* 0x000000060f0a7220 */ /* 0x040fe20000410000 */
[----:B------:R-:W-:Y:S01]  /*1cf0*/  FMUL.FTZ R6, R14, -1.4426950216293334961 ;  /* 0xbfb8aa3b0e067820 */ /* 0x000fe20000410000 */
[----:B------:R-:W1:Y:S01]  /*1d00*/  SHFL.BFLY PT, R27, R22, 0x2, 0x1f ;  /* 0x0c401f00161b7f89 */ /* 0x000e6200000e0000 */
[----:B------:R-:W-:Y:S02]  /*1d10*/  HADD2.F32 R29, -RZ, R11.H1_H1 ;  /* 0x3000000bff1d7230 */ /* 0x000fe40000004100 */
[----:B------:R-:W-:Y:S01]  /*1d20*/  FMUL.FTZ R20, R15, R20 ;  /* 0x000000140f147220 */ /* 0x000fe20000410000 */
[----:B------:R2:W3:Y:S02]  /*1d30*/  MUFU.EX2 R26, R6 ;  /* 0x00000006001a7308 */ /* 0x0004e40000000800 */
[----:B--2---:R-:W-:-:S02]  /*1d40*/  IMAD.SHL.U32 R6, R45, 0x2, RZ ;  /* 0x000000022d067824 */ /* 0x004fc400078e00ff */
[----:B------:R-:W-:-:S03]  /*1d50*/  IMAD.MOV.U32 R45, RZ, RZ, R0 ;  /* 0x000000ffff2d7224 */ /* 0x000fc600078e0000 */
[----:B------:R-:W-:Y:S01]  /*1d60*/  LOP3.LUT R6, R6, 0xe, RZ, 0xc0, !PT ;  /* 0x0000000e06067812 */ /* 0x000fe200078ec0ff */
[----:B0-----:R-:W-:Y:S01]  /*1d70*/  FADD.FTZ R25, R23, R24 ;  /* 0x0000001817197221 */ /* 0x001fe20000010000 */
[----:B------:R-:W-:Y:S02]  /*1d80*/  HADD2.F32 R23, -RZ, R9.H1_H1 ;  /* 0x30000009ff177230 */ /* 0x000fe40000004100 */
[----:B---3--:R-:W-:Y:S01]  /*1d90*/  FADD.FTZ R26, R26, 1 ;  /* 0x3f8000001a1a7421 */ /* 0x008fe20000010000 */
[----:B-1----:R-:W-:Y:S01]  /*1da0*/  FADD.FTZ R8, R22, R27 ;  /* 0x0000001b16087221 */ /* 0x002fe20000010000 */
[----:B------:R-:W0:Y:S01]  /*1db0*/  SHFL.BFLY PT, R28, R25, 0x1, 0x1f ;  /* 0x0c201f00191c7f89 */ /* 0x000e2200000e0000 */
[----:B------:R-:W-:Y:S01]  /*1dc0*/  FFMA.FTZ R22, R10, R19, R7 ;  /* 0x000000130a167223 */ /* 0x000fe20000010007 */
[----:B------:R-:W-:Y:S02]  /*1dd0*/  HADD2.F32 R7, -RZ, R11.H0_H0 ;  /* 0x2000000bff077230 */ /* 0x000fe40000004100 */
[----:B------:R-:W-:Y:S01]  /*1de0*/  FFMA.FTZ R24, R20, R23, R29 ;  /* 0x0000001714187223 */ /* 0x000fe2000001001d */
[----:B------:R-:W1:Y:S01]  /*1df0*/  SHFL.BFLY PT, R9, R8, 0x1, 0x1f ;  /* 0x0c201f0008097f89 */ /* 0x000e6200000e0000 */
[----:B------:R-:W-:Y:S01]  /*1e00*/  IADD3 R29, RZ, -R6, RZ ;  /* 0x80000006ff1d7210 */ /* 0x000fe20007ffe0ff */
[----:B------:R-:W-:Y:S01]  /*1e10*/  FMUL.FTZ R27, R22, -1.4426950216293334961 ;  /* 0xbfb8aa3b161b7820 */ /* 0x000fe20000410000 */
[----:B------:R-:W-:Y:S01]  /*1e20*/  FFMA.FTZ R11, R18, R21, R7 ;  /* 0x00000015120b7223 */ /* 0x000fe20000010007 */
[----:B------:R-:W-:Y:S01]  /*1e30*/  LEA R7, R55, R64, 0x2 ;  /* 0x0000004037077211 */ /* 0x000fe200078e10ff */
[----:B------:R-:W-:Y:S02]  /*1e40*/  MUFU.RCP R26, R26 ;  /* 0x0000001a001a7308 */ /* 0x000fe40000001000 */
[----:B------:R-:W-:-:S02]  /*1e50*/  FMUL.FTZ R31, R11, -1.4426950216293334961 ;  /* 0xbfb8aa3b0b1f7820 */ /* 0x000fc40000410000 */
[----:B------:R-:W-:Y:S01]  /*1e60*/  IMAD.WIDE.U32 R6, R7, -0x33333333, RZ ;  /* 0xcccccccd07067825 */ /* 0x000fe200078e00ff */
[----:B------:R-:W-:-:S03]  /*1e70*/  @!P0 SHF.R.U32.HI R6, RZ, 0x1, R46 ;  /* 0x00000001ff068819 */ /* 0x000fc6000001162e */
[----:B------:R2:W3:Y:S01]  /*1e80*/  MUFU.EX2 R30, R27 ;  /* 0x0000001b001e7308 */ /* 0x0004e20000000800 */
[----:B------:R-:W-:Y:S01]  /*1e90*/  LEA.HI R29, R7, R29, RZ, 0x19 ;  /* 0x0000001d071d7211 */ /* 0x000fe200078fc8ff */
[----:B0-----:R-:W-:Y:S01]  /*1ea0*/  FADD.FTZ R28, R25, R28 ;  /* 0x0000001c191c7221 */ /* 0x001fe20000010000 */
[----:B------:R-:W-:Y:S01]  /*1eb0*/  @!P0 LOP3.LUT R25, R6, 0x7ffffff8, RZ, 0xc0, !PT ;  /* 0x7ffffff806198812 */ /* 0x000fe200078ec0ff */
[----:B--2---:R-:W-:-:S04]  /*1ec0*/  FMUL.FTZ R27, R24, -1.4426950216293334961 ;  /* 0xbfb8aa3b181b7820 */ /* 0x004fc80000410000 */
[----:B------:R-:W0:Y:S01]  /*1ed0*/  MUFU.EX2 R31, R31 ;  /* 0x0000001f001f7308 */ /* 0x000e220000000800 */
[----:B-1----:R-:W-:Y:S01]  /*1ee0*/  FADD.FTZ R7, R8, R9 ;  /* 0x0000000908077221 */ /* 0x002fe20000010000 */
[----:B------:R-:W-:Y:S01]  /*1ef0*/  @!P0 FMUL.FTZ R6, R28, 9.7656251455191522837e-05 ;  /* 0x38cccccd1c068820 */ /* 0x000fe20000410000 */
[----:B------:R-:W-:Y:S02]  /*1f00*/  LEA R8, R29, UR5, 0x3 ;  /* 0x000000051d087c11 */ /* 0x000fe4000f8e18ff */
[----:B------:R-:W-:Y:S01]  /*1f10*/  @!P0 FMUL.FTZ R7, R7, 9.7656251455191522837e-05 ;  /* 0x38cccccd07078820 */ /* 0x000fe20000410000 */
[----:B---3--:R-:W-:Y:S02]  /*1f20*/  FADD.FTZ R30, R30, 1 ;  /* 0x3f8000001e1e7421 */ /* 0x008fe40000010000 */
[----:B------:R-:W1:Y:S02]  /*1f30*/  MUFU.EX2 R27, R27 ;  /* 0x0000001b001b7308 */ /* 0x000e640000000800 */
[----:B------:R2:W-:Y:S01]  /*1f40*/  @!P0 STS.64 [R25+UR5], R6 ;  /* 0x0000000619008988 */ /* 0x0005e20008000a05 */
[----:B------:R-:W-:Y:S01]  /*1f50*/  BAR.SYNC.DEFER_BLOCKING 0x0 ;  /* 0x0000000000007b1d */ /* 0x000fe20000010000 */
[----:B0-----:R-:W-:-:S05]  /*1f60*/  FADD.FTZ R31, R31, 1 ;  /* 0x3f8000001f1f7421 */ /* 0x001fca0000010000 */
[----:B------:R-:W0:Y:S01]  /*1f70*/  MUFU.RCP R30, R30 ;  /* 0x0000001e001e7308 */ /* 0x000e220000001000 */
[--C-:B--2---:R-:W-:Y:S02]  /*1f80*/  HADD2.F32 R6, -RZ, R12.reuse.H0_H0 ;  /* 0x2000000cff067230 */ /* 0x104fe40000004100 */
[----:B------:R-:W-:Y:S02]  /*1f90*/  HADD2.F32 R12, -RZ, R12.H1_H1 ;  /* 0x3000000cff0c7230 */ /* 0x000fe40000004100 */
[----:B-1----:R-:W-:Y:S01]  /*1fa0*/  FADD.FTZ R32, R27, 1 ;  /* 0x3f8000001b207421 */ /* 0x002fe20000010000 */
[----:B------:R-:W-:Y:S01]  /*1fb0*/  FADD.FTZ R27, -R26, 1 ;  /* 0x3f8000001a1b7421 */ /* 0x000fe20000010100 */
[--C-:B------:R-:W-:Y:S01]  /*1fc0*/  HADD2.F32 R7, -RZ, R13.reuse.H0_H0 ;  /* 0x2000000dff077230 */ /* 0x100fe20000004100 */
[----:B------:R-:W1:Y:S01]  /*1fd0*/  MUFU.RCP R31, R31 ;  /* 0x0000001f001f7308 */ /* 0x000e620000001000 */
[----:B------:R-:W-:Y:S02]  /*1fe0*/  HADD2.F32 R13, -RZ, R13.H1_H1 ;  /* 0x3000000dff0d7230 */ /* 0x000fe40000004100 */
[----:B------:R-:W-:-:S04]  /*1ff0*/  FFMA.FTZ R27, R14, R27, 1 ;  /* 0x3f8000000e1b7423 */ /* 0x000fc8000001001b */
[----:B------:R-:W-:Y:S01]  /*2000*/  FMUL.FTZ R27, R26, R27 ;  /* 0x0000001b1a1b7220 */ /* 0x000fe20000410000 */
[----:B------:R-:W2:Y:S01]  /*2010*/  MUFU.RCP R32, R32 ;  /* 0x0000002000207308 */ /* 0x000ea20000001000 */
[----:B0-----:R-:W-:Y:S01]  /*2020*/  FADD.FTZ R29, -R30, 1 ;  /* 0x3f8000001e1d7421 */ /* 0x001fe20000010100 */
[----:B------:R-:W0:Y:S01]  /*2030*/  LDS.64 R8, [R8] ;  /* 0x0000000008087984 */ /* 0x000e220000000a00 */
[----:B------:R-:W-:Y:S02]  /*2040*/  FMUL.FTZ R6, R6, R27 ;  /* 0x0000001b06067220 */ /* 0x000fe40000410000 */
[----:B------:R-:W-:Y:S01]  /*2050*/  FFMA.FTZ R29, R22, R29, 1 ;  /* 0x3f800000161d7423 */ /* 0x000fe2000001001d */
[----:B-1----:R-:W-:-:S03]  /*2060*/  FADD.FTZ R28, -R31, 1 ;  /* 0x3f8000001f1c7421 */ /* 0x002fc60000010100 */
[----:B------:R-:W-:Y:S01]  /*2070*/  FMUL.FTZ R29, R30, R29 ;  /* 0x0000001d1e1d7220 */ /* 0x000fe20000410000 */
[----:B------:R-:W-:-:S03]  /*2080*/  FFMA.FTZ R28, R11, R28, 1 ;  /* 0x3f8000000b1c7423 */ /* 0x000fc6000001001c */
[----:B------:R-:W-:Y:S01]  /*2090*/  FMUL.FTZ R12, R12, R29 ;  /* 0x0000001d0c0c7220 */ /* 0x000fe20000410000 */
[----:B--2---:R-:W-:Y:S01]  /*20a0*/  FADD.FTZ R33, -R32, 1 ;  /* 0x3f80000020217421 */ /* 0x004fe20000010100 */
[----:B------:R-:W-:-:S03]  /*20b0*/  FMUL.FTZ R28, R31, R28 ;  /* 0x0000001c1f1c7220 */ /* 0x000fc60000410000 */
[----:B------:R-:W-:Y:S01]  /*20c0*/  FFMA.FTZ R33, R24, R33, 1 ;  /* 0x3f80000018217423 */ /* 0x000fe20000010021 */
[----:B------:R-:W-:-:S03]  /*20d0*/  FMUL.FTZ R7, R7, R28 ;  /* 0x0000001c07077220 */ /* 0x000fc60000410000 */
[----:B------:R-:W-:-:S04]  /*20e0*/  FMUL.FTZ R32, R32, R33 ;  /* 0x0000002120207220 */ /* 0x000fc80000410000 */
[----:B------:R-:W-:Y:S01]  /*20f0*/  FMUL.FTZ R13, R13, R32 ;  /* 0x000000200d0d7220 */ /* 0x000fe20000410000 */
[--C-:B0-----:R-:W-:Y:S01]  /*2100*/  FFMA.FTZ R17, R17, R6, -R8.reuse ;  /* 0x0000000611117223 */ /* 0x101fe20000010808 */
[--C-:B------:R-:W-:Y:S01]  /*2110*/  FFMA.FTZ R19, R19, R12, -R8.reuse ;  /* 0x0000000c13137223 */ /* 0x100fe20000010808 */
[--C-:B------:R-:W-:Y:S01]  /*2120*/  FFMA.FTZ R21, R21, R7, -R8.reuse ;  /* 0x0000000715157223 */ /* 0x100fe20000010808 */
[----:B------:R-:W-:Y:S01]  /*2130*/  FFMA.FTZ R23, R23, R13, -R8 ;  /* 0x0000000d17177223 */ /* 0x000fe20000010808 */
[-C--:B------:R-:W-:Y:S01]  /*2140*/  FFMA.FTZ R16, R16, -R9.reuse, R17 ;  /* 0x8000000910107223 */ /* 0x080fe20000010011 */
[-C--:B------:R-:W-:Y:S01]  /*2150*/  FFMA.FTZ R10, R10, -R9.reuse, R19 ;  /* 0x800000090a0a7223 */ /* 0x080fe20000010013 */
[-C--:B------:R-:W-:Y:S01]  /*2160*/  FFMA.FTZ R18, R18, -R9.reuse, R21 ;  /* 0x8000000912127223 */ /* 0x080fe20000010015 */
[----:B------:R-:W-:Y:S01]  /*2170*/  FFMA.FTZ R20, R20, -R9, R23 ;  /* 0x8000000914147223 */ /* 0x000fe20000010017 */
[C---:B------:R-:W-:Y:S01]  /*2180*/  FMUL.FTZ R16, R15.reuse, R16 ;  /* 0x000000100f107220 */ /* 0x040fe20000410000 */
[C---:B------:R-:W-:Y:S01]  /*2190*/  FMUL.FTZ R7, R15.reuse, R10 ;  /* 0x0000000a0f077220 */ /* 0x040fe20000410000 */
[C---:B------:R-:W-:Y:S01]  /*21a0*/  FMUL.FTZ R18, R15.reuse, R18 ;  /* 0x000000120f127220 */ /* 0x040fe20000410000 */
[----:B------:R-:W-:Y:S01]  /*21b0*/  FMUL.FTZ R15, R15, R20 ;  /* 0x000000140f0f7220 */ /* 0x000fe20000410000 */
[----:B------:R-:W-:-:S02]  /*21c0*/  IADD3 R6, P0, R61, UR12, RZ ;  /* 0x0000000c3d067c10 */ /* 0x000fc4000ff1e0ff */
[----:B------:R-:W-:Y:S02]  /*21d0*/  F2FP.F16.F32.PACK_AB R16, R7, R16 ;  /* 0x000000100710723e */ /* 0x000fe400000000ff */
[----:B------:R-:W-:Y:S02]  /*21e0*/  F2FP.F16.F32.PACK_AB R18, R15, R18 ;  /* 0x000000120f12723e */ /* 0x000fe400000000ff */
        /* <DEDUP_REMOVED lines=10> */
.L_x_1402:
[----:B------:R-:W-:-:S04]  /*2290*/  LEA R42, R42, R43, 0x4 ;  /* 0x0000002b2a2a7211 */ /* 0x000fc800078e20ff */
[----:B------:R-:W-:-:S04]  /*22a0*/  SHF.L.U32 R62, R42, 0x5, RZ ;  /* 0x000000052a3e7819 */ /* 0x000fc800000006ff */
[----:B------:R-:W-:-:S13]  /*22b0*/  ISETP.GT.AND P0, PT, R62, 0x9ff, PT ;  /* 0x000009ff3e00780c */ /* 0x000fda0003f04270 */
[----:B------:R-:W-:Y:S05]  /*22c0*/  @P0 EXIT ;  /* 0x000000000000094d */ /* 0x000fea0003800000 */
[----:B------:R-:W2:Y:S01]  /*22d0*/  S2R R0, SR_TID.X ;  /* 0x0000000000007919 */ /* 0x000ea20000002100 */
[----:B-1----:R-:W0:Y:S01]  /*22e0*/  LDC.64 R6, c[0x0][0x258] ;  /* 0x00009600ff067b82 */ /* 0x002e220000000a00 */
[----:B------:R-:W-:-:S07]  /*22f0*/  UMOV UR4, 0x400 ;  /* 0x0000040000047882 */ /* 0x000fce0000000000 */
[----:B------:R-:W1:Y:S01]  /*2300*/  S2UR UR5, SR_CgaCtaId ;  /* 0x00000000000579c3 */ /* 0x000e620000008800 */
[C---:B0-----:R-:W-:Y:S01]  /*2310*/  IMAD.SHL.U32 R2, R6.reuse, 0x10, RZ ;  /* 0x0000001006027824 */ /* 0x041fe200078e00ff */
[----:B------:R-:W-:Y:S02]  /*2320*/  SHF.L.U64.HI R3, R6, 0x4, R7 ;  /* 0x0000000406037819 */ /* 0x000fe40000010207 */
[--C-:B--2---:R-:W-:Y:S01]  /*2330*/  SHF.R.U32.HI R63, RZ, 0x5, R0.reuse ;  /* 0x00000005ff3f7819 */ /* 0x104fe20000011600 */
[----:B-1----:R-:W-:Y:S01]  /*2340*/  ULEA UR6, UR5, UR4, 0x18 ;  /* 0x0000000405067291 */ /* 0x002fe2000f8ec03f */
[----:B------:R-:W-:Y:S02]  /*2350*/  SHF.R.U32.HI R60, RZ, 0x4, R0 ;  /* 0x00000004ff3c7819 */ /* 0x000fe40000011600 */
[----:B------:R-:W-:Y:S01]  /*2360*/  LOP3.LUT R5, RZ, R63, RZ, 0x33, !PT ;  /* 0x0000003fff057212 */ /* 0x000fe200078e33ff */
[----:B------:R-:W-:Y:S01]  /*2370*/  ULDC.64 UR4, c[0x0][0x260] ;  /* 0x0000980000047ab9 */ /* 0x000fe20000000a00 */
[----:B------:R-:W-:Y:S01]  /*2380*/  SHF.L.U32 R7, R63, 0x1, RZ ;  /* 0x000000013f077819 */ /* 0x000fe200000006ff */
[----:B------:R-:W-:Y:S01]  /*2390*/  UIADD3 UR4, UP0, UR4, 0x65200, URZ ;  /* 0x0006520004047890 */ /* 0x000fe2000ff1e03f */
[----:B------:R-:W-:-:S02]  /*23a0*/  IADD3 R4, P0, R5, R2, RZ ;  /* 0x0000000205047210 */ /* 0x000fc40007f1e0ff */
[----:B------:R-:W-:Y:S01]  /*23b0*/  IADD3 R6, R60, 0x14, RZ ;  /* 0x000000143c067810 */ /* 0x000fe20007ffe0ff */
[----:B------:R-:W-:Y:S01]  /*23c0*/  UIADD3.X UR5, URZ, UR5, URZ, UP0, !UPT ;  /* 0x000000053f057290 */ /* 0x000fe200087fe43f */
[----:B------:R-:W-:Y:S02]  /*23d0*/  IADD3.X R5, R3, -0x1, RZ, P0, !PT ;  /* 0xffffffff03057810 */ /* 0x000fe400007fe4ff */
[----:B------:R-:W-:Y:S02]  /*23e0*/  LEA R12, R63, UR6, 0x7 ;  /* 0x000000063f0c7c11 */ /* 0x000fe4000f8e38ff */
[----:B------:R-:W-:Y:S01]  /*23f0*/  LOP3.LUT R7, R7, 0x1f, R0, 0x78, !PT ;  /* 0x0000001f07077812 */ /* 0x000fe200078e7800 */
[----:B------:R-:W-:Y:S01]  /*2400*/  IMAD.WIDE.U32 R8, R5, -0x33333333, RZ ;  /* 0xcccccccd05087825 */ /* 0x000fe200078e00ff */
[----:B------:R-:W-:Y:S02]  /*2410*/  LOP3.LUT R14, RZ, R60, RZ, 0x33, !PT ;  /* 0x0000003cff0e7212 */ /* 0x000fe400078e33ff */
[----:B------:R-:W-:Y:S01]  /*2420*/  VIMNMX.U32 R13, R6, 0x20, !PT ;  /* 0x00000020060d7848 */ /* 0x000fe20007fe0000 */
[----:B------:R-:W-:Y:S01]  /*2430*/  IMAD R59, R7, 0x4, R12 ;  /* 0x00000004073b7824 */ /* 0x000fe200078e020c */
[----:B------:R-:W-:Y:S01]  /*2440*/  LOP3.LUT R61, R0, 0x1f, RZ, 0xc0, !PT ;  /* 0x0000001f003d7812 */ /* 0x000fe200078ec0ff */
[----:B------:R-:W-:Y:S01]  /*2450*/  IMAD.WIDE.U32 R10, P0, R4, -0x33333334, R8 ;  /* 0xcccccccc040a7825 */ /* 0x000fe20007800008 */
[----:B------:R-:W-:-:S03]  /*2460*/  IADD3 R7, R13, R14, RZ ;  /* 0x0000000e0d077210 */ /* 0x000fc60007ffe0ff */
[----:B------:R-:W-:Y:S01]  /*2470*/  IMAD.WIDE.U32 R8, R4, -0x33333333, RZ ;  /* 0xcccccccd04087825 */ /* 0x000fe200078e00ff */
[----:B------:R-:W-:Y:S02]  /*2480*/  IADD3.X R15, RZ, RZ, RZ, P0, !PT ;  /* 0x000000ffff0f7210 */ /* 0x000fe400007fe4ff */
[----:B------:R-:W-:Y:S01]  /*2490*/  MOV R14, R11 ;  /* 0x0000000b000e7202 */ /* 0x000fe20000000f00 */
[C---:B------:R-:W-:Y:S01]  /*24a0*/  IMAD.SHL.U32 R8, R0.reuse, 0x80, RZ ;  /* 0x0000008000087824 */ /* 0x040fe200078e00ff */
[----:B------:R-:W-:Y:S01]  /*24b0*/  IADD3 RZ, P0, R9, R10, RZ ;  /* 0x0000000a09ff7210 */ /* 0x000fe20007f1e0ff */
[----:B------:R-:W-:Y:S01]  /*24c0*/  IMAD.WIDE.U32 R12, R7, -0x33333333, RZ ;  /* 0xcccccccd070c7825 */ /* 0x000fe200078e00ff */
[----:B------:R-:W-:Y:S02]  /*24d0*/  SHF.L.U32 R9, R0, 0x1, RZ ;  /* 0x0000000100097819 */ /* 0x000fe400000006ff */
[----:B------:R-:W-:Y:S01]  /*24e0*/  LOP3.LUT R10, R8, 0x780, RZ, 0xc0, !PT ;  /* 0x00000780080a7812 */ /* 0x000fe200078ec0ff */
[----:B------:R-:W-:Y:S01]  /*24f0*/  IMAD.WIDE.U32.X R14, R5, -0x33333334, R14, P0 ;  /* 0xcccccccc050e7825 */ /* 0x000fe200000e040e */
[----:B------:R-:W-:-:S02]  /*2500*/  LOP3.LUT R9, R9, 0x1e, RZ, 0xc0, !PT ;  /* 0x0000001e09097812 */ /* 0x000fc400078ec0ff */
[----:B------:R-:W-:Y:S01]  /*2510*/  IADD3 R17, R10, UR6, RZ ;  /* 0x000000060a117c10 */ /* 0x000fe2000fffe0ff */
[----:B------:R-:W-:Y:S01]  /*2520*/  VIADD R8, R60, 0x28 ;  /* 0x000000283c087836 */ /* 0x000fe20000000000 */
[-C--:B------:R-:W-:Y:S02]  /*2530*/  LOP3.LUT R16, R6, R9.reuse, RZ, 0x3c, !PT ;  /* 0x0000000906107212 */ /* 0x080fe400078e3cff */
[----:B------:R-:W-:Y:S02]  /*2540*/  SHF.R.U64 R54, R14, 0x3, R15 ;  /* 0x000000030e367819 */ /* 0x000fe4000000120f */
[-C--:B------:R-:W-:Y:S01]  /*2550*/  LOP3.LUT R10, R60, R9.reuse, RZ, 0x3c, !PT ;  /* 0x000000093c0a7212 */ /* 0x080fe200078e3cff */
[----:B------:R-:W-:Y:S01]  /*2560*/  IMAD R11, R16, 0x4, R17 ;  /* 0x00000004100b7824 */ /* 0x000fe200078e0211 */
[----:B------:R-:W-:Y:S02]  /*2570*/  LOP3.LUT R18, R8, R9, RZ, 0x3c, !PT ;  /* 0x0000000908127212 */ /* 0x000fe400078e3cff */
[----:B------:R-:W-:-:S02]  /*2580*/  IADD3 R14, P0, R63, 0xa, RZ ;  /* 0x0000000a3f0e7810 */ /* 0x000fc40007f1e0ff */
[----:B------:R-:W-:Y:S02]  /*2590*/  IADD3 R16, P2, R63, 0x1e, RZ ;  /* 0x0000001e3f107810 */ /* 0x000fe40007f5e0ff */
[----:B------:R-:W-:Y:S02]  /*25a0*/  LEA.HI R53, R13, 0x1, RZ, 0x1c ;  /* 0x000000010d357811 */ /* 0x000fe400078fe0ff */
[----:B------:R-:W-:Y:S01]  /*25b0*/  IADD3 R15, P1, R63, 0x14, RZ ;  /* 0x000000143f0f7810 */ /* 0x000fe20007f3e0ff */
[----:B------:R-:W-:Y:S01]  /*25c0*/  IMAD.X R52, RZ, RZ, RZ, P2 ;  /* 0x000000ffff347224 */ /* 0x000fe200010e06ff */
[----:B------:R-:W-:Y:S02]  /*25d0*/  IADD3 R54, R54, 0x1, RZ ;  /* 0x0000000136367810 */ /* 0x000fe40007ffe0ff */
[-C--:B------:R-:W-:Y:S02]  /*25e0*/  LEA R10, R10, R17.reuse, 0x2 ;  /* 0x000000110a0a7211 */ /* 0x080fe400078e10ff */
[----:B------:R-:W-:Y:S01]  /*25f0*/  LEA R12, R18, R17, 0x2 ;  /* 0x00000011120c7211 */ /* 0x000fe200078e10ff */
[----:B------:R-:W-:Y:S01]  /*2600*/  IMAD.X R18, RZ, RZ, RZ, P0 ;  /* 0x000000ffff127224 */ /* 0x000fe200000e06ff */
[----:B------:R-:W-:-:S02]  /*2610*/  LOP3.LUT R13, R0, 0xf, RZ, 0xc0, !PT ;  /* 0x0000000f000d7812 */ /* 0x000fc400078ec0ff */
[----:B------:R-:W-:Y:S02]  /*2620*/  IADD3 R17, R60, 0x3c, RZ ;  /* 0x0000003c3c117810 */ /* 0x000fe40007ffe0ff */
[----:B------:R-:W-:Y:S02]  /*2630*/  IADD3.X R19, RZ, RZ, RZ, P1, !PT ;  /* 0x000000ffff137210 */ /* 0x000fe40000ffe4ff */
[----:B------:R-:W-:Y:S02]  /*2640*/  LOP3.LUT R53, R53, 0x3, RZ, 0xc0, !PT ;  /* 0x0000000335357812 */ /* 0x000fe400078ec0ff */
[----:B------:R-:W-:-:S07]  /*2650*/  LOP3.LUT R54, R54, 0x3, RZ, 0xc0, !PT ;  /* 0x0000000336367812 */ /* 0x000fce00078ec0ff */
.L_x_1431:
[----:B------:R-:W-:Y:S01]  /*2660*/  ISETP.GT.U32.AND P0, PT, R2, R63, PT ;  /* 0x0000003f0200720c */ /* 0x000fe20003f04070 */
[----:B------:R-:W-:Y:S01]  /*2670*/  BSSY B0, `(.L_x_1415) ;  /* 0x00000a7000007945 */ /* 0x000fe20003800000 */
[----:B0-----:R-:W-:Y:S01]  /*2680*/  HFMA2.MMA R55, -RZ, RZ, 0, 0 ;  /* 0x00000000ff377435 */ /* 0x001fe200000001ff */
[----:B------:R-:W-:Y:S02]  /*2690*/  MOV R58, RZ ;  /* 0x000000ff003a7202 */ /* 0x000fe40000000f00 */
[----:B------:R-:W-:-:S13]  /*26a0*/  ISETP.GT.AND.EX P0, PT, R3, RZ, PT, P0 ;  /* 0x000000ff0300720c */ /* 0x000fda0003f04300 */
[----:B-1234-:R-:W-:Y:S05]  /*26b0*/  @!P0 BRA `(.L_x_1416) ;  /* 0x0000000800888947 */ /* 0x01efea0003800000 */
[----:B------:R-:W-:Y:S01]  /*26c0*/  ISETP.NE.U32.AND P1, PT, R54, RZ, PT ;  /* 0x000000ff3600720c */ /* 0x000fe20003f25070 */
[----:B------:R-:W-:Y:S01]  /*26d0*/  BSSY B1, `(.L_x_1417) ;  /* 0x0000023000017945 */ /* 0x000fe20003800000 */
[----:B------:R-:W-:Y:S01]  /*26e0*/  ISETP.GE.U32.AND P0, PT, R4, 0x1e, PT ;  /* 0x0000001e0400780c */ /* 0x000fe20003f06070 */
[----:B------:R-:W-:Y:S01]  /*26f0*/  IMAD.MOV.U32 R58, RZ, RZ, RZ ;  /* 0x000000ffff3a7224 */ /* 0x000fe200078e00ff */
[----:B------:R-:W-:Y:S01]  /*2700*/  ISETP.NE.AND.EX P1, PT, RZ, RZ, PT, P1 ;  /* 0x000000ffff00720c */ /* 0x000fe20003f25310 */
[----:B------:R-:W-:Y:S01]  /*2710*/  IMAD.MOV.U32 R55, RZ, RZ, RZ ;  /* 0x000000ffff377224 */ /* 0x000fe200078e00ff */
[----:B------:R-:W-:Y:S02]  /*2720*/  IADD3 R20, P2, R61, R62, RZ ;  /* 0x0000003e3d147210 */ /* 0x000fe40007f5e0ff */
[----:B------:R-:W-:Y:S02]  /*2730*/  ISETP.GE.U32.AND.EX P0, PT, R5, RZ, PT, P0 ;  /* 0x000000ff0500720c */ /* 0x000fe40003f06100 */
[----:B------:R-:W-:-:S02]  /*2740*/  MOV R57, R63 ;  /* 0x0000003f00397202 */ /* 0x000fc40000000f00 */
[----:B------:R-:W-:Y:S02]  /*2750*/  MOV R56, RZ ;  /* 0x000000ff00387202 */ /* 0x000fe40000000f00 */
[----:B------:R-:W-:-:S03]  /*2760*/  LEA.HI.X.SX32 R21, R62, RZ, 0x1, P2 ;  /* 0x000000ff3e157211 */ /* 0x000fc600010f0eff */
[----:B------:R-:W-:Y:S05]  /*2770*/  @!P1 BRA `(.L_x_1418) ;  /* 0x0000000000609947 */ /* 0x000fea0003800000 */
        /* <DEDUP_REMOVED lines=24> */
.L_x_1418:
[----:B------:R-:W-:Y:S05]  /*2900*/  BSYNC B1 ;  /* 0x0000000000017941 */ /* 0x000fea0003800000 */
.L_x_1417:
[----:B------:R-:W-:Y:S05]  /*2910*/  @!P0 BRA `(.L_x_1416) ;  /* 0x0000000400f08947 */ /* 0x000fea0003800000 */
[----:B------:R-:W-:Y:S01]  /*2920*/  IADD3 R22, P0, -R57, R2, RZ ;  /* 0x0000000239167210 */ /* 0x000fe20007f1e1ff */
[----:B------:R-:W-:Y:S01]  /*2930*/  IMAD R23, R56, 0x1400, RZ ;  /* 0x0000140038177824 */ /* 0x000fe200078e02ff */
[----:B------:R-:W-:Y:S01]  /*2940*/  SHF.L.U64.HI R21, R20, 0x1, R21 ;  /* 0x0000000114157819 */ /* 0x000fe20000010215 */
[----:B------:R-:W-:Y:S01]  /*2950*/  BSSY B1, `(.L_x_1419) ;  /* 0x0000045000017945 */ /* 0x000fe20003800000 */
[----:B------:R-:W-:Y:S02]  /*2960*/  ISETP.GT.U32.AND P1, PT, R22, 0x78, PT ;  /* 0x000000781600780c */ /* 0x000fe40003f24070 */
[----:B------:R-:W-:Y:S02]  /*2970*/  IADD3.X R22, ~R56, R3, RZ, P0, !PT ;  /* 0x0000000338167210 */ /* 0x000fe400007fe5ff */
[----:B------:R-:W-:Y:S02]  /*2980*/  SHF.L.U32 R20, R20, 0x1, RZ ;  /* 0x0000000114147819 */ /* 0x000fe400000006ff */
[----:B------:R-:W-:-:S03]  /*2990*/  ISETP.GT.AND.EX P1, PT, R22, RZ, PT, P1 ;  /* 0x000000ff1600720c */ /* 0x000fc60003f24310 */
[----:B------:R-:W-:-:S04]  /*29a0*/  IMAD.WIDE.U32 R20, R57, 0x1400, R20 ;  /* 0x0000140039147825 */ /* 0x000fc800078e0014 */
[----:B------:R-:W-:Y:S01]  /*29b0*/  IMAD.IADD R21, R21, 0x1, R23 ;  /* 0x0000000115157824 */ /* 0x000fe200078e0217 */
[----:B------:R-:W-:-:S04]  /*29c0*/  LEA R64, P0, R20, UR4, 0x2 ;  /* 0x0000000414407c11 */ /* 0x000fc8000f8010ff */
[----:B------:R-:W-:Y:S02]  /*29d0*/  LEA.HI.X R65, R20, UR5, R21, 0x2, P0 ;  /* 0x0000000514417c11 */ /* 0x000fe400080f1415 */
[----:B------:R-:W-:Y:S01]  /*29e0*/  PLOP3.LUT P0, PT, PT, PT, PT, 0x80, 0x0 ;  /* 0x000000000000781c */ /* 0x000fe20003f0f070 */
[----:B------:R-:W-:-:S12]  /*29f0*/  @!P1 BRA `(.L_x_1420) ;  /* 0x0000000000e89947 */ /* 0x000fd80003800000 */
[----:B------:R-:W-:Y:S02]  /*2a00*/  IADD3 R66, P1, R2, -0x78, RZ ;  /* 0xffffff8802427810 */ /* 0x000fe40007f3e0ff */
[----:B------:R-:W-:Y:S02]  /*2a10*/  PLOP3.LUT P0, PT, PT, PT, PT, 0x8, 0x0 ;  /* 0x000000000000781c */ /* 0x000fe40003f0e170 */
[----:B------:R-:W-:-:S11]  /*2a20*/  IADD3.X R67, R3, -0x1, RZ, P1, !PT ;  /* 0xffffffff03437810 */ /* 0x000fd60000ffe4ff */
.L_x_1421:
        /* <DEDUP_REMOVED lines=55> */
.L_x_1420:
[----:B------:R-:W-:Y:S05]  /*2da0*/  BSYNC B1 ;  /* 0x0000000000017941 */ /* 0x000fea0003800000 */
.L_x_1419:
        /* <DEDUP_REMOVED lines=35> */
.L_x_1423:
[----:B------:R-:W-:Y:S05]  /*2fe0*/  BSYNC B1 ;  /* 0x0000000000017941 */ /* 0x000fea0003800000 */
.L_x_1422:
        /* <DEDUP_REMOVED lines=15> */
.L_x_1416:
[----:B------:R-:W-:Y:S05]  /*30e0*/  BSYNC B0 ;  /* 0x0000000000007941 */ /* 0x000fea0003800000 */
.L_x_1415:
[----:B------:R-:W-:Y:S01]  /*30f0*/  ISETP.GT.U32.AND P0, PT, R0, 0x1ff, PT ;  /* 0x000001ff0000780c */ /* 0x000fe20003f04070 */
[----:B------:R0:W-:Y:S04]  /*3100*/  STS [R59], R55 ;  /* 0x000000373b007388 */ /* 0x0001e80000000800 */
[----:B------:R0:W-:Y:S01]  /*3110*/  STS [R59+0x500], R58 ;  /* 0x0005003a3b007388 */ /* 0x0001e20000000800 */
[----:B------:R-:W-:Y:S07]  /*3120*/  BAR.SYNC.DEFER_BLOCKING 0x0 ;  /* 0x0000000000007b1d */ /* 0x000fee0000010000 */
[----:B------:R-:W-:Y:S05]  /*3130*/  @P0 BRA `(.L_x_1424) ;  /* 0x00000010003c0947 */ /* 0x000fea0003800000 */
[----:B------:R-:W-:Y:S01]  /*3140*/  ISETP.NE.AND P0, PT, R53, RZ, PT ;  /* 0x000000ff3500720c */ /* 0x000fe20003f05270 */
[----:B------:R-:W-:Y:S01]  /*3150*/  BSSY B0, `(.L_x_1425) ;  /* 0x0000075000007945 */ /* 0x000fe20003800000 */
[----:B------:R-:W-:-:S11]  /*3160*/  IMAD.MOV.U32 R25, RZ, RZ, R60 ;  /* 0x000000ffff197224 */ /* 0x000fd600078e003c */
        /* <DEDUP_REMOVED lines=9> */
[----:B------:R-:W-:Y:S02]  /*3200*/  MOV R24, 0xffff ;  /* 0x0000ffff00187802 */ /* 0x000fe40000000f00 */
[----:B------:R-:W-:Y:S01]  /*3210*/  MOV R29, 0xffff ;  /* 0x0000ffff001d7802 */ /* 0x000fe20000000f00 */
[----:B--2---:R-:W2:Y:S01]  /*3220*/  SHFL.BFLY PT, R23, R20, 0x8, 0x101f ;  /* 0x0d101f0014177f89 */ /* 0x004ea200000e0000 */
[----:B------:R-:W-:-:S03]  /*3230*/  MOV R33, 0xffff ;  /* 0x0000ffff00217802 */ /* 0x000fc60000000f00 */
[----:B---3--:R-:W3:Y:S01]  /*3240*/  SHFL.BFLY PT, R22, R21, 0x8, 0x101f ;  /* 0x0d101f0015167f89 */ /* 0x008ee200000e0000 */
[----:B--2---:R-:W-:Y:S01]  /*3250*/  FADD.FTZ R23, R23, R20 ;  /* 0x0000001417177221 */ /* 0x004fe20000010000 */
[----:B------:R-:W-:Y:S02]  /*3260*/  IMAD.MOV.U32 R20, RZ, RZ, 0xffff ;  /* 0x0000ffffff147424 */ /* 0x000fe400078e00ff */
[----:B---3--:R-:W-:Y:S02]  /*3270*/  FADD.FTZ R22, R22, R21 ;  /* 0x0000001516167221 */ /* 0x008fe40000010000 */
        /* <DEDUP_REMOVED lines=12> */
.L_x_1440:
[----:B------:R-:W2:Y:S01]  /*3340*/  LDC.64 R20, c[0x0][0x218] ;  /* 0x00008600ff147b82 */ /* 0x000ea20000000a00 */
[----:B------:R-:W-:Y:S01]  /*3350*/  ISETP.NE.AND P1, PT, R13, RZ, PT ;  /* 0x000000ff0d00720c */ /* 0x000fe20003f25270 */
[----:B----4-:R-:W-:Y:S01]  /*3360*/  FADD.FTZ R26, R30, R36 ;  /* 0x000000241e1a7221 */ /* 0x010fe20000010000 */
[----:B------:R-:W-:Y:S02]  /*3370*/  IADD3 R25, R60, R62, RZ ;  /* 0x0000003e3c197210 */ /* 0x000fe40007ffe0ff */
[----:B------:R-:W-:-:S03]  /*3380*/  ISETP.NE.AND P2, PT, R53, 0x1, PT ;  /* 0x000000013500780c */ /* 0x000fc60003f45270 */
[----:B------:R-:W3:Y:S06]  /*3390*/  LDC.64 R22, c[0x0][0x220] ;  /* 0x00008800ff167b82 */ /* 0x000eec0000000a00 */
[----:B------:R-:W-:Y:S02]  /*33a0*/  @!P1 F2FP.F16.F32.PACK_AB R24, RZ, R32 ;  /* 0x00000020ff18923e */ /* 0x000fe400000000ff */
[----:B------:R-:W-:Y:S01]  /*33b0*/  @!P1 F2FP.F16.F32.PACK_AB R26, RZ, R26 ;  /* 0x0000001aff1a923e */ /* 0x000fe200000000ff */
[----:B--2---:R-:W-:-:S05]  /*33c0*/  IMAD.WIDE R20, R25, 0x2, R20 ;  /* 0x0000000219147825 */ /* 0x004fca00078e0214 */
[----:B------:R2:W-:Y:S01]  /*33d0*/  @!P1 STG.E.U16 desc[UR8][R20.64], R24 ;  /* 0x0000001814009986 */ /* 0x0005e2000c101508 */
[----:B---3--:R-:W-:-:S04]  /*33e0*/  IMAD.WIDE R22, R25, 0x2, R22 ;  /* 0x0000000219167825 */ /* 0x008fc800078e0216 */
[----:B------:R-:W-:Y:S01]  /*33f0*/  IMAD.MOV.U32 R25, RZ, RZ, R6 ;  /* 0x000000ffff197224 */ /* 0x000fe200078e0006 */
[----:B------:R2:W-:Y:S01]  /*3400*/  @!P1 STG.E.U16 desc[UR8][R22.64], R26 ;  /* 0x0000001a16009986 */ /* 0x0005e2000c101508 */
[----:B------:R-:W-:Y:S05]  /*3410*/  @!P2 BRA `(.L_x_1426) ;  /* 0x000000040020a947 */ /* 0x000fea0003800000 */
[----:B------:R-:W-:Y:S01]  /*3420*/  HFMA2.MMA R25, -RZ, RZ, 0, 0 ;  /* 0x00000000ff197435 */ /* 0x000fe200000001ff */
[----:B------:R-:W-:Y:S01]  /*3430*/  MOV R28, RZ ;  /* 0x000000ff001c7202 */ /* 0x000fe20000000f00 */
[----:B------:R-:W-:-:S05]  /*3440*/  UMOV UR7, 0xffff ;  /* 0x0000ffff00077882 */ /* 0x000fca0000000000 */
[----:B------:R3:W4:Y:S04]  /*3450*/  @!P0 LDS R28, [R11+0x500] ;  /* 0x000500000b1c8984 */ /* 0x0007280000000800 */
[----:B------:R3:W0:Y:S01]  /*3460*/  @!P0 LDS R25, [R11] ;  /* 0x000000000b198984 */ /* 0x0006220000000800 */
[----:B------:R-:W-:Y:S05]  /*3470*/  BRA.DIV UR7, `(.L_x_1428) ;  /* 0x0000001207587947 */ /* 0x000fea000b800000 */
[----:B--2---:R-:W-:Y:S01]  /*3480*/  IMAD.MOV.U32 R24, RZ, RZ, 0xffff ;  /* 0x0000ffffff187424 */ /* 0x004fe200078e00ff */
[----:B------:R-:W-:Y:S01]  /*3490*/  MOV R27, 0xffff ;  /* 0x0000ffff001b7802 */ /* 0x000fe20000000f00 */
[----:B------:R-:W-:Y:S01]  /*34a0*/  IMAD.MOV.U32 R26, RZ, RZ, 0xffff ;  /* 0x0000ffffff1a7424 */ /* 0x000fe200078e00ff */
[----:B------:R-:W-:Y:S01]  /*34b0*/  MOV R29, 0xffff ;  /* 0x0000ffff001d7802 */ /* 0x000fe20000000f00 */
[----:B------:R-:W-:Y:S01]  /*34c0*/  IMAD.MOV.U32 R36, RZ, RZ, 0xffff ;  /* 0x0000ffffff247424 */ /* 0x000fe200078e00ff */
        /* <DEDUP_REMOVED lines=17> */
.L_x_1450:
[----:B----4-:R-:W-:Y:S01]  /*35e0*/  FADD.FTZ R25, R25, R36 ;  /* 0x0000002419197221 */ /* 0x010fe20000010000 */
[----:B------:R-:W-:Y:S02]  /*35f0*/  @!P1 F2FP.F16.F32.PACK_AB R24, RZ, R35 ;  /* 0x00000023ff18923e */ /* 0x000fe400000000ff */
[----:B------:R-:W-:Y:S02]  /*3600*/  ISETP.NE.AND P2, PT, R53, 0x2, PT ;  /* 0x000000023500780c */ /* 0x000fe40003f45270 */
[----:B------:R-:W-:Y:S01]  /*3610*/  @!P1 F2FP.F16.F32.PACK_AB R25, RZ, R25 ;  /* 0x00000019ff19923e */ /* 0x000fe200000000ff */
        /* <DEDUP_REMOVED lines=8> */
[----:B------:R0:W2:Y:S04]  /*36a0*/  @!P0 LDS R28, [R12+0x500] ;  /* 0x000500000c1c8984 */ /* 0x0000a80000000800 */
[----:B------:R0:W0:Y:S01]  /*36b0*/  @!P0 LDS R25, [R12] ;  /* 0x000000000c198984 */ /* 0x0000220000000800 */
[----:B------:R-:W-:Y:S05]  /*36c0*/  BRA.DIV UR7, `(.L_x_1429) ;  /* 0x0000001207ac7947 */ /* 0x000fea000b800000 */
[----:B----4-:R-:W-:Y:S01]  /*36d0*/  MOV R24, 0xffff ;  /* 0x0000ffff00187802 */ /* 0x010fe20000000f00 */
[----:B------:R-:W-:Y:S01]  /*36e0*/  IMAD.MOV.U32 R29, RZ, RZ, 0xffff ;  /* 0x0000ffffff1d7424 */ /* 0x000fe200078e00ff */
[----:B------:R-:W-:Y:S01]  /*36f0*/  MOV R27, 0xffff ;  /* 0x0000ffff001b7802 */ /* 0x000fe20000000f00 */
[----:B------:R-:W-:Y:S01]  /*3700*/  IMAD.MOV.U32 R37, RZ, RZ, 0xffff ;  /* 0x0000ffffff257424 */ /* 0x000fe200078e00ff */
[----:B------:R-:W-:Y:S01]  /*3710*/  MOV R26, 0xffff ;  /* 0x0000ffff001a7802 */ /* 0x000fe20000000f00 */
[----:B0-----:R-:W0:Y:S01]  /*3720*/  SHFL.BFLY PT, R30, R25, 0x8, 0x101f ;  /* 0x0d101f00191e7f89 */ /* 0x001e2200000e0000 */
[----:B------:R-:W-:Y:S02]  /*3730*/  MOV R38, 0xffff ;  /* 0x0000ffff00267802 */ /* 0x000fe40000000f00 */
[----:B------:R-:W-:Y:S01]  /*3740*/  MOV R36, 0xffff ;  /* 0x0000ffff00247802 */ /* 0x000fe20000000f00 */
[----:B--2---:R-:W2:Y:S01]  /*3750*/  SHFL.BFLY PT, R31, R28, 0x8, 0x101f ;  /* 0x0d101f001c1f7f89 */ /* 0x004ea200000e0000 */
        /* <DEDUP_REMOVED lines=13> */
.L_x_1460:
[----:B----4-:R-:W-:Y:S01]  /*3830*/  FADD.FTZ R25, R25, R36 ;  /* 0x0000002419197221 */ /* 0x010fe20000010000 */
[----:B------:R-:W-:-:S04]  /*3840*/  @!P1 F2FP.F16.F32.PACK_AB R24, RZ, R35 ;  /* 0x00000023ff18923e */ /* 0x000fc800000000ff */
[----:B------:R-:W-:Y:S01]  /*3850*/  @!P1 F2FP.F16.F32.PACK_AB R25, RZ, R25 ;  /* 0x00000019ff19923e */ /* 0x000fe200000000ff */
[----:B------:R0:W-:Y:S03]  /*3860*/  @!P1 STG.E.U16 desc[UR8][R20.64+0x50], R24 ;  /* 0x0000501814009986 */ /* 0x0001e6000c101508 */
[----:B------:R-:W-:Y:S02]  /*3870*/  PRMT R26, R25, 0x7610, R26 ;  /* 0x00007610191a7816 */ /* 0x000fe4000000001a */
[----:B------:R-:W-:-:S03]  /*3880*/  MOV R25, R17 ;  /* 0x0000001100197202 */ /* 0x000fc60000000f00 */
[----:B------:R0:W-:Y:S04]  /*3890*/  @!P1 STG.E.U16 desc[UR8][R22.64+0x50], R26 ;  /* 0x0000501a16009986 */ /* 0x0001e8000c101508 */
.L_x_1426:
[----:B------:R-:W-:Y:S05]  /*38a0*/  BSYNC B0 ;  /* 0x0000000000007941 */ /* 0x000fea0003800000 */
.L_x_1425:
[----:B------:R-:W-:-:S13]  /*38b0*/  ISETP.GE.U32.AND P0, PT, R7, 0x3c, PT ;  /* 0x0000003c0700780c */ /* 0x000fda0003f06070 */
[----:B------:R-:W-:Y:S05]  /*38c0*/  @!P0 BRA `(.L_x_1424) ;  /* 0x0000000800588947 */ /* 0x000fea0003800000 */
[----:B------:R-:W-:Y:S01]  /*38d0*/  ISETP.GT.U32.AND P0, PT, R13, 0x9, PT ;  /* 0x000000090d00780c */ /* 0x000fe20003f04070 */
[----:B------:R-:W-:Y:S01]  /*38e0*/  HFMA2.MMA R33, -RZ, RZ, 0, 0 ;  /* 0x00000000ff217435 */ /* 0x000fe200000001ff */
[----:B0-2-4-:R-:W-:Y:S01]  /*38f0*/  IMAD.MOV.U32 R20, RZ, RZ, RZ ;  /* 0x000000ffff147224 */ /* 0x015fe200078e00ff */
[----:B------:R-:W-:-:S10]  /*3900*/  UMOV UR7, 0xffff ;  /* 0x0000ffff00077882 */ /* 0x000fd40000000000 */
[----:B------:R-:W-:Y:S02]  /*3910*/  @!P0 LOP3.LUT R21, R25, R9, RZ, 0x3c, !PT ;  /* 0x0000000919158212 */ /* 0x000fe400078e3cff */
[----:B------:R-:W-:-:S04]  /*3920*/  @!P0 LEA R22, R13, UR6, 0x7 ;  /* 0x000000060d168c11 */ /* 0x000fc8000f8e38ff */
[----:B------:R-:W-:-:S05]  /*3930*/  @!P0 LEA R21, R21, R22, 0x2 ;  /* 0x0000001615158211 */ /* 0x000fca00078e10ff */
[----:B------:R0:W2:Y:S04]  /*3940*/  @!P0 LDS R20, [R21] ;  /* 0x0000000015148984 */ /* 0x0000a80000000800 */
[----:B------:R0:W4:Y:S01]  /*3950*/  @!P0 LDS R33, [R21+0x500] ;  /* 0x0005000015218984 */ /* 0x0001220000000800 */
[----:B------:R-:W-:Y:S05]  /*3960*/  BRA.DIV UR7, `(.L_x_1430) ;  /* 0x0000001207ec7947 */ /* 0x000fea000b800000 */
[----:B------:R-:W-:Y:S01]  /*3970*/  @!P0 VIADD R22, R25, 0x14 ;  /* 0x0000001419168836 */ /* 0x000fe20000000000 */
[----:B0-----:R-:W-:Y:S01]  /*3980*/  @!P0 LEA R21, R13, UR6, 0x7 ;  /* 0x000000060d158c11 */ /* 0x001fe2000f8e38ff */
[----:B------:R-:W-:Y:S01]  /*3990*/  IMAD.MOV.U32 R41, RZ, RZ, RZ ;  /* 0x000000ffff297224 */ /* 0x000fe200078e00ff */
[----:B------:R-:W-:Y:S01]  /*39a0*/  @!P0 IADD3 R36, R25, 0x28, RZ ;  /* 0x0000002819248810 */ /* 0x000fe20007ffe0ff */
[----:B------:R-:W-:Y:S01]  /*39b0*/  IMAD.MOV.U32 R24, RZ, RZ, 0xffff ;  /* 0x0000ffffff187424 */ /* 0x000fe200078e00ff */
[----:B------:R-:W-:Y:S01]  /*39c0*/  @!P0 LOP3.LUT R22, R22, R9, RZ, 0x3c, !PT ;  /* 0x0000000916168212 */ /* 0x000fe200078e3cff */
[----:B------:R-:W-:Y:S01]  /*39d0*/  IMAD.MOV.U32 R35, RZ, RZ, 0xffff ;  /* 0x0000ffffff237424 */ /* 0x000fe200078e00ff */
[----:B------:R-:W-:Y:S02]  /*39e0*/  @!P0 LEA R31, R13, UR6, 0x7 ;  /* 0x000000060d1f8c11 */ /* 0x000fe4000f8e38ff */
[----:B------:R-:W-:Y:S02]  /*39f0*/  @!P0 LEA R22, R22, R21, 0x2 ;  /* 0x0000001516168211 */ /* 0x000fe400078e10ff */
[----:B------:R-:W-:-:S02]  /*3a00*/  @!P0 LOP3.LUT R36, R36, R9, RZ, 0x3c, !PT ;  /* 0x0000000924248212 */ /* 0x000fc400078e3cff */
[----:B------:R-:W-:Y:S01]  /*3a10*/  MOV R27, 0xffff ;  /* 0x0000ffff001b7802 */ /* 0x000fe20000000f00 */
[----:B------:R-:W0:Y:S01]  /*3a20*/  @!P0 LDS R23, [R22] ;  /* 0x0000000016178984 */ /* 0x000e220000000800 */
[----:B------:R-:W-:Y:S01]  /*3a30*/  MOV R42, RZ ;  /* 0x000000ff002a7202 */ /* 0x000fe20000000f00 */
[----:B------:R-:W-:Y:S01]  /*3a40*/  @!P0 IMAD R31, R36, 0x4, R31 ;  /* 0x00000004241f8824 */ /* 0x000fe200078e021f */
[C---:B------:R-:W-:Y:S01]  /*3a50*/  @!P0 IADD3 R36, R25.reuse, 0x3c, RZ ;  /* 0x0000003c19248810 */ /* 0x040fe20007ffe0ff */
[----:B------:R5:W1:Y:S01]  /*3a60*/  @!P0 LDS R28, [R22+0x500] ;  /* 0x00050000161c8984 */ /* 0x000a620000000800 */
[----:B------:R-:W-:Y:S01]  /*3a70*/  MOV R38, RZ ;  /* 0x000000ff00267202 */ /* 0x000fe20000000f00 */
[----:B------:R-:W-:Y:S01]  /*3a80*/  IMAD.IADD R25, R25, 0x1, R62 ;  /* 0x0000000119197824 */ /* 0x000fe200078e023e */
[----:B------:R-:W-:Y:S01]  /*3a90*/  @!P0 LOP3.LUT R36, R36, R9, RZ, 0x3c, !PT ;  /* 0x0000000924248212 */ /* 0x000fe200078e3cff */
[----:B------:R-:W-:Y:S01]  /*3aa0*/  @!P0 LDS R43, [R31+0x500] ;  /* 0x000500001f2b8984 */ /* 0x000fe20000000800 */
[----:B------:R-:W-:-:S02]  /*3ab0*/  MOV R29, 0xffff ;  /* 0x0000ffff001d7802 */ /* 0x000fc40000000f00 */
[----:B------:R-:W-:Y:S01]  /*3ac0*/  @!P0 LEA R44, R36, R21, 0x2 ;  /* 0x00000015242c8211 */ /* 0x000fe200078e10ff */
[----:B------:R-:W-:Y:S01]  /*3ad0*/  @!P0 LDS R39, [R31] ;  /* 0x000000001f278984 */ /* 0x000fe20000000800 */
[----:B------:R-:W-:Y:S01]  /*3ae0*/  IMAD.MOV.U32 R21, RZ, RZ, RZ ;  /* 0x000000ffff157224 */ /* 0x000fe200078e00ff */
[----:B------:R-:W-:Y:S01]  /*3af0*/  MOV R36, 0xffff ;  /* 0x0000ffff00247802 */ /* 0x000fe20000000f00 */
[----:B-----5:R-:W-:Y:S01]  /*3b00*/  IMAD.MOV.U32 R22, RZ, RZ, RZ ;  /* 0x000000ffff167224 */ /* 0x020fe200078e00ff */
[----:B------:R-:W-:Y:S01]  /*3b10*/  @!P0 LDS R40, [R44] ;  /* 0x000000002c288984 */ /* 0x000fe20000000800 */
[----:B------:R-:W-:Y:S02]  /*3b20*/  MOV R26, 0xffff ;  /* 0x0000ffff001a7802 */ /* 0x000fe40000000f00 */
[----:B------:R-:W-:Y:S01]  /*3b30*/  MOV R37, 0xffff ;  /* 0x0000ffff00257802 */ /* 0x000fe20000000f00 */
[----:B--2---:R-:W2:Y:S01]  /*3b40*/  SHFL.BFLY PT, R31, R20, 0x8, 0x101f ;  /* 0x0d101f00141f7f89 */ /* 0x004ea200000e0000 */
[----:B------:R-:W-:-:S02]  /*3b50*/  MOV R47, 0xffff ;  /* 0x0000ffff002f7802 */ /* 0x000fc40000000f00 */
[----:B------:R-:W-:Y:S01]  /*3b60*/  MOV R46, 0xffff ;  /* 0x0000ffff002e7802 */ /* 0x000fe20000000f00 */
[----:B----4-:R-:W4:Y:S01]  /*3b70*/  SHFL.BFLY PT, R36, R33, 0x8, 0x101f ;  /* 0x0d101f0021247f89 */ /* 0x010f2200000e0000 */
[----:B0-----:R-:W-:-:S03]  /*3b80*/  @!P0 MOV R41, R23 ;  /* 0x0000001700298202 */ /* 0x001fc60000000f00 */
[----:B------:R-:W-:Y:S01]  /*3b90*/  @!P0 LDS R23, [R44+0x500] ;  /* 0x000500002c178984 */ /* 0x000fe20000000800 */
[----:B-1----:R-:W-:Y:S01]  /*3ba0*/  @!P0 MOV R42, R28 ;  /* 0x0000001c002a8202 */ /* 0x002fe20000000f00 */
[----:B--2---:R-:W-:Y:S02]  /*3bb0*/  FADD.FTZ R31, R31, R20 ;  /* 0x000000141f1f7221 */ /* 0x004fe40000010000 */
[----:B------:R-:W0:Y:S01]  /*3bc0*/  SHFL.BFLY PT, R28, R41, 0x8, 0x101f ;  /* 0x0d101f00291c7f89 */ /* 0x000e2200000e0000 */
[----:B------:R-:W-:Y:S01]  /*3bd0*/  MOV R20, RZ ;  /* 0x000000ff00147202 */ /* 0x000fe20000000f00 */
[----:B----4-:R-:W-:Y:S01]  /*3be0*/  FADD.FTZ R32, R36, R33 ;  /* 0x0000002124207221 */ /* 0x010fe20000010000 */
[----:B------:R-:W-:Y:S01]  /*3bf0*/  @!P0 MOV R21, R43 ;  /* 0x0000002b00158202 */ /* 0x000fe20000000f00 */
[----:B------:R-:W1:Y:S01]  /*3c00*/  SHFL.BFLY PT, R34, R31, 0x4, 0x101f ;  /* 0x0c901f001f227f89 */ /* 0x000e6200000e0000 */
[----:B------:R-:W-:Y:S01]  /*3c10*/  MOV R43, 0xffff ;  /* 0x0000ffff002b7802 */ /* 0x000fe20000000f00 */
[----:B------:R-:W-:-:S02]  /*3c20*/  @!P0 IMAD.MOV.U32 R38, RZ, RZ, R39 ;  /* 0x000000ffff268224 */ /* 0x000fc400078e0027 */
[----:B------:R-:W2:Y:S01]  /*3c30*/  SHFL.BFLY PT, R39, R42, 0x8, 0x101f ;  /* 0x0d101f002a277f89 */ /* 0x000ea200000e0000 */
[----:B------:R-:W-:-:S03]  /*3c40*/  @!P0 MOV R22, R40 ;  /* 0x0000002800168202 */ /* 0x000fc60000000f00 */
[----:B------:R-:W4:Y:S04]  /*3c50*/  SHFL.BFLY PT, R43, R38, 0x8, 0x101f ;  /* 0x0d101f00262b7f89 */ /* 0x000f2800000e0000 */
[----:B------:R-:W5:Y:S04]  /*3c60*/  SHFL.BFLY PT, R44, R21, 0x8, 0x101f ;  /* 0x0d101f00152c7f89 */ /* 0x000f6800000e0000 */
[----:B------:R-:W3:Y:S01]  /*3c70*/  SHFL.BFLY PT, R36, R32, 0x4, 0x101f ;  /* 0x0c901f0020247f89 */ /* 0x000ee200000e0000 */
[----:B0-----:R-:W-:-:S03]  /*3c80*/  FADD.FTZ R28, R28, R41 ;  /* 0x000000291c1c7221 */ /* 0x001fc60000010000 */
[----:B------:R-:W0:Y:S01]  /*3c90*/  SHFL.BFLY PT, R45, R22, 0x8, 0x101f ;  /* 0x0d101f00162d7f89 */ /* 0x000e2200000e0000 */
[----:B-1----:R-:W-:Y:S01]  /*3ca0*/  FADD.FTZ R33, R31, R34 ;  /* 0x000000221f217221 */ /* 0x002fe20000010000 */
[----:B--2---:R-:W-:Y:S01]  /*3cb0*/  FADD.FTZ R30, R39, R42 ;  /* 0x0000002a271e7221 */ /* 0x004fe20000010000 */
[----:B----4-:R-:W-:Y:S01]  /*3cc0*/  FADD.FTZ R39, R43, R38 ;  /* 0x000000262b277221 */ /* 0x010fe20000010000 */
[----:B------:R-:W-:Y:S02]  /*3cd0*/  MOV R38, 0xffff ;  /* 0x0000ffff00267802 */ /* 0x000fe40000000f00 */
[----:B------:R-:W-:Y:S01]  /*3ce0*/  @!P0 MOV R20, R23 ;  /* 0x0000001700148202 */ /* 0x000fe20000000f00 */
[----:B-----5:R-:W-:Y:S01]  /*3cf0*/  FADD.FTZ R41, R44, R21 ;  /* 0x000000152c297221 */ /* 0x020fe20000010000 */
[----:B------:R-:W1:Y:S01]  /*3d00*/  SHFL.BFLY PT, R23, R28, 0x4, 0x101f ;  /* 0x0c901f001c177f89 */ /* 0x000e6200000e0000 */
[----:B------:R-:W-:Y:S01]  /*3d10*/  MOV R44, 0xffff ;  /* 0x0000ffff002c7802 */ /* 0x000fe20000000f00 */
[----:B---3--:R-:W-:-:S02]  /*3d20*/  FADD.FTZ R34, R32, R36 ;  /* 0x0000002420227221 */ /* 0x008fc40000010000 */
[----:B------:R-:W2:Y:S01]  /*3d30*/  SHFL.BFLY PT, R21, R30, 0x4, 0x101f ;  /* 0x0c901f001e157f89 */ /* 0x000ea200000e0000 */
[----:B------:R-:W-:Y:S02]  /*3d40*/  MOV R32, 0xffff ;  /* 0x0000ffff00207802 */ /* 0x000fe40000000f00 */
[----:B------:R-:W-:Y:S01]  /*3d50*/  ISETP.NE.AND P0, PT, R13, RZ, PT ;  /* 0x000000ff0d00720c */ /* 0x000fe20003f05270 */
[----:B------:R-:W3:Y:S01]  /*3d60*/  SHFL.BFLY PT, R38, R39, 0x4, 0x101f ;  /* 0x0c901f0027267f89 */ /* 0x000ee200000e0000 */
[----:B0-----:R-:W-:Y:S01]  /*3d70*/  FADD.FTZ R45, R45, R22 ;  /* 0x000000162d2d7221 */ /* 0x001fe20000010000 */
[----:B------:R-:W-:Y:S02]  /*3d80*/  IMAD.MOV.U32 R22, RZ, RZ, 0xffff ;  /* 0x0000ffffff167424 */ /* 0x000fe400078e00ff */
[----:B------:R-:W0:Y:S04]  /*3d90*/  SHFL.BFLY PT, R43, R20, 0x8, 0x101f ;  /* 0x0d101f00142b7f89 */ /* 0x000e2800000e0000 */
[----:B------:R-:W4:Y:S04]  /*3da0*/  SHFL.BFLY PT, R42, R41, 0x4, 0x101f ;  /* 0x0c901f00292a7f89 */ /* 0x000f2800000e0000 */
[----:B------:R-:W5:Y:S01]  /*3db0*/  SHFL.BFLY PT, R36, R34, 0x2, 0x101f ;  /* 0x0c501f0022247f89 */ /* 0x000f6200000e0000 */
[----:B-1----:R-:W-:-:S03]  /*3dc0*/  FADD.FTZ R23, R28, R23 ;  /* 0x000000171c177221 */ /* 0x002fc60000010000 */
[----:B------:R-:W1:Y:S01]  /*3dd0*/  SHFL.BFLY PT, R44, R45, 0x4, 0x101f ;  /* 0x0c901f002d2c7f89 */ /* 0x000e6200000e0000 */
[----:B------:R-:W-:Y:S01]  /*3de0*/  MOV R28, 0xffff ;  /* 0x0000ffff001c7802 */ /* 0x000fe20000000f00 */
[----:B--2---:R-:W-:Y:S02]  /*3df0*/  FADD.FTZ R40, R30, R21 ;  /* 0x000000151e287221 */ /* 0x004fe40000010000 */
[----:B------:R-:W-:Y:S01]  /*3e00*/  SHFL.BFLY PT, R22, R23, 0x2, 0x101f ;  /* 0x0c501f0017167f89 */ /* 0x000fe200000e0000 */
[----:B------:R-:W-:Y:S01]  /*3e10*/  MOV R30, 0xffff ;  /* 0x0000ffff001e7802 */ /* 0x000fe20000000f00 */
[----:B---3--:R-:W-:Y:S01]  /*3e20*/  FADD.FTZ R21, R39, R38 ;  /* 0x0000002627157221 */ /* 0x008fe20000010000 */
[----:B------:R-:W-:Y:S01]  /*3e30*/  MOV R39, 0xffff ;  /* 0x0000ffff00277802 */ /* 0x000fe20000000f00 */
[----:B------:R-:W2:Y:S01]  /*3e40*/  SHFL.BFLY PT, R31, R40, 0x2, 0x101f ;  /* 0x0c501f00281f7f89 */ /* 0x000ea200000e0000 */
[----:B0-----:R-:W-:-:S03]  /*3e50*/  FADD.FTZ R43, R43, R20 ;  /* 0x000000142b2b7221 */ /* 0x001fc60000010000 */
[----:B------:R-:W0:Y:S01]  /*3e60*/  SHFL.BFLY PT, R20, R33, 0x2, 0x101f ;  /* 0x0c501f0021147f89 */ /* 0x000e2200000e0000 */
[----:B----4-:R-:W-:Y:S01]  /*3e70*/  FADD.FTZ R42, R41, R42 ;  /* 0x0000002a292a7221 */ /* 0x010fe20000010000 */
[----:B------:R-:W-:Y:S02]  /*3e80*/  IMAD.MOV.U32 R41, RZ, RZ, 0xffff ;  /* 0x0000ffffff297424 */ /* 0x000fe400078e00ff */
[----:B------:R-:W3:Y:S01]  /*3e90*/  SHFL.BFLY PT, R38, R21, 0x2, 0x101f ;  /* 0x0c501f0015267f89 */ /* 0x000ee200000e0000 */
[----:B-----5:R-:W-:Y:S01]  /*3ea0*/  FADD.FTZ R35, R34, R36 ;  /* 0x0000002422237221 */ /* 0x020fe20000010000 */
[----:B------:R-:W-:Y:S02]  /*3eb0*/  IMAD.MOV.U32 R34, RZ, RZ, 0xffff ;  /* 0x0000ffffff227424 */ /* 0x000fe400078e00ff */
[----:B------:R-:W4:Y:S01]  /*3ec0*/  SHFL.BFLY PT, R39, R42, 0x2, 0x101f ;  /* 0x0c501f002a277f89 */ /* 0x000f2200000e0000 */
[----:B-1----:R-:W-:-:S03]  /*3ed0*/  FADD.FTZ R45, R45, R44 ;  /* 0x0000002c2d2d7221 */ /* 0x002fc60000010000 */
[----:B------:R-:W1:Y:S01]  /*3ee0*/  SHFL.BFLY PT, R46, R43, 0x4, 0x101f ;  /* 0x0c901f002b2e7f89 */ /* 0x000e6200000e0000 */
[----:B------:R-:W-:-:S03]  /*3ef0*/  MOV R44, 0xffff ;  /* 0x0000ffff002c7802 */ /* 0x000fc60000000f00 */
[----:B------:R-:W5:Y:S01]  /*3f00*/  SHFL.BFLY PT, R32, R35, 0x1, 0x101f ;  /* 0x0c301f0023207f89 */ /* 0x000f6200000e0000 */
[----:B--2---:R-:W-:Y:S01]  /*3f10*/  FADD.FTZ R31, R40, R31 ;  /* 0x0000001f281f7221 */ /* 0x004fe20000010000 */
[----:B------:R-:W-:Y:S02]  /*3f20*/  MOV R40, 0xffff ;  /* 0x0000ffff00287802 */ /* 0x000fe40000000f00 */
[----:B------:R-:W2:Y:S01]  /*3f30*/  SHFL.BFLY PT, R44, R45, 0x2, 0x101f ;  /* 0x0c501f002d2c7f89 */ /* 0x000ea200000e0000 */
        /* <DEDUP_REMOVED lines=10> */
[----:B-1----:R-:W-:Y:S02]  /*3fe0*/  FADD.FTZ R43, R43, R46 ;  /* 0x0000002e2b2b7221 */ /* 0x002fe40000010000 */
[----:B------:R-:W1:Y:S01]  /*3ff0*/  SHFL.BFLY PT, R41, R38, 0x1, 0x101f ;  /* 0x0c301f0026297f89 */ /* 0x000e6200000e0000 */
[----:B-----5:R-:W-:-:S03]  /*4000*/  FADD.FTZ R35, R35, R32 ;  /* 0x0000002023237221 */ /* 0x020fc60000010000 */
[----:B------:R-:W5:Y:S04]  /*4010*/  SHFL.BFLY PT, R40, R39, 0x1, 0x101f ;  /* 0x0c301f0027287f89 */ /* 0x000f6800000e0000 */
[----:B------:R-:W5:Y:S01]  /*4020*/  SHFL.BFLY PT, R42, R43, 0x2, 0x101f ;  /* 0x0c501f002b2a7f89 */ /* 0x000f6200000e0000 */
[----:B--2---:R-:W-:Y:S01]  /*4030*/  FADD.FTZ R44, R45, R44 ;  /* 0x0000002c2d2c7221 */ /* 0x004fe20000010000 */
[----:B0-----:R-:W-:-:S04]  /*4040*/  IMAD.WIDE R22, R25, 0x2, R22 ;  /* 0x0000000219167825 */ /* 0x001fc800078e0216 */
[----:B---3--:R-:W-:Y:S01]  /*4050*/  FADD.FTZ R34, R37, R34 ;  /* 0x0000002225227221 */ /* 0x008fe20000010000 */
[----:B----4-:R-:W-:Y:S01]  /*4060*/  FADD.FTZ R30, R33, R30 ;  /* 0x0000001e211e7221 */ /* 0x010fe20000010000 */
[----:B------:R-:W-:-:S04]  /*4070*/  IMAD.WIDE R20, R25, 0x2, R20 ;  /* 0x0000000219147825 */ /* 0x000fc800078e0214 */
[----:B------:R-:W-:Y:S01]  /*4080*/  FADD.FTZ R25, R31, R28 ;  /* 0x0000001c1f197221 */ /* 0x000fe20000010000 */
[----:B------:R-:W-:Y:S01]  /*4090*/  @!P0 F2FP.F16.F32.PACK_AB R32, RZ, R34 ;  /* 0x00000022ff20823e */ /* 0x000fe200000000ff */
[----:B-1----:R-:W-:Y:S01]  /*40a0*/  FADD.FTZ R26, R38, R41 ;  /* 0x00000029261a7221 */ /* 0x002fe20000010000 */
[----:B------:R-:W-:Y:S02]  /*40b0*/  MOV R31, 0xffff ;  /* 0x0000ffff001f7802 */ /* 0x000fe40000000f00 */
[----:B------:R-:W-:Y:S01]  /*40c0*/  @!P0 F2FP.F16.F32.PACK_AB R25, RZ, R25 ;  /* 0x00000019ff19823e */ /* 0x000fe200000000ff */
[----:B-----5:R-:W-:Y:S01]  /*40d0*/  FADD.FTZ R28, R39, R40 ;  /* 0x00000028271c7221 */ /* 0x020fe20000010000 */
[----:B------:R-:W-:Y:S01]  /*40e0*/  @!P0 F2FP.F16.F32.PACK_AB R34, RZ, R35 ;  /* 0x00000023ff22823e */ /* 0x000fe200000000ff */
[----:B------:R-:W-:Y:S01]  /*40f0*/  @!P0 STG.E.U16 desc[UR8][R20.64], R32 ;  /* 0x0000002014008986 */ /* 0x000fe2000c101508 */
[----:B------:R-:W-:Y:S01]  /*4100*/  @!P0 F2FP.F16.F32.PACK_AB R24, RZ, R30 ;  /* 0x0000001eff18823e */ /* 0x000fe200000000ff */
[----:B------:R-:W-:Y:S01]  /*4110*/  FADD.FTZ R42, R43, R42 ;  /* 0x0000002a2b2a7221 */ /* 0x000fe20000010000 */
[----:B------:R-:W-:Y:S01]  /*4120*/  PRMT R27, R25, 0x7610, R27 ;  /* 0x00007610191b7816 */ /* 0x000fe2000000001b */
[----:B------:R-:W-:Y:S01]  /*4130*/  @!P0 STG.E.U16 desc[UR8][R22.64], R34 ;  /* 0x0000002216008986 */ /* 0x000fe2000c101508 */
[----:B------:R-:W-:-:S02]  /*4140*/  @!P0 F2FP.F16.F32.PACK_AB R26, RZ, R26 ;  /* 0x0000001aff1a823e */ /* 0x000fc400000000ff */
[----:B------:R-:W-:Y:S01]  /*4150*/  @!P0 F2FP.F16.F32.PACK_AB R28, RZ, R28 ;  /* 0x0000001cff1c823e */ /* 0x000fe200000000ff */
[----:B------:R-:W0:Y:S01]  /*4160*/  SHFL.BFLY PT, R31, R44, 0x1, 0x101f ;  /* 0x0c301f002c1f7f89 */ /* 0x000e2200000e0000 */
[----:B------:R-:W-:-:S03]  /*4170*/  MOV R25, 0xffff ;  /* 0x0000ffff00197802 */ /* 0x000fc60000000f00 */
[----:B------:R1:W-:Y:S04]  /*4180*/  @!P0 STG.E.U16 desc[UR8][R20.64+0x28], R24 ;  /* 0x0000281814008986 */ /* 0x0003e8000c101508 */
[----:B------:R1:W-:Y:S04]  /*4190*/  @!P0 STG.E.U16 desc[UR8][R22.64+0x28], R27 ;  /* 0x0000281b16008986 */ /* 0x0003e8000c101508 */
[----:B------:R1:W-:Y:S04]  /*41a0*/  @!P0 STG.E.U16 desc[UR8][R20.64+0x50], R26 ;  /* 0x0000501a14008986 */ /* 0x0003e8000c101508 */
[----:B------:R1:W2:Y:S04]  /*41b0*/  SHFL.BFLY PT, R36, R42, 0x1, 0x101f ;  /* 0x0c301f002a247f89 */ /* 0x0002a800000e0000 */
[----:B------:R1:W-:Y:S01]  /*41c0*/  @!P0 STG.E.U16 desc[UR8][R22.64+0x50], R28 ;  /* 0x0000501c16008986 */ /* 0x0003e2000c101508 */
[----:B0-----:R-:W-:-:S07]  /*41d0*/  FADD.FTZ R31, R44, R31 ;  /* 0x0000001f2c1f7221 */ /* 0x001fce0000010000 */
.L_x_1494:
[----:B--2---:R-:W-:Y:S01]  /*41e0*/  FADD.FTZ R25, R42, R36 ;  /* 0x000000242a197221 */ /* 0x004fe20000010000 */
[----:B-1----:R-:W-:-:S04]  /*41f0*/  @!P0 F2FP.F16.F32.PACK_AB R24, RZ, R31 ;  /* 0x0000001fff18823e */ /* 0x002fc800000000ff */
[----:B------:R-:W-:Y:S01]  /*4200*/  @!P0 F2FP.F16.F32.PACK_AB R25, RZ, R25 ;  /* 0x00000019ff19823e */ /* 0x000fe200000000ff */
[----:B------:R0:W-:Y:S04]  /*4210*/  @!P0 STG.E.U16 desc[UR8][R20.64+0x78], R24 ;  /* 0x0000781814008986 */ /* 0x0001e8000c101508 */
[----:B------:R0:W-:Y:S02]  /*4220*/  @!P0 STG.E.U16 desc[UR8][R22.64+0x78], R25 ;  /* 0x0000781916008986 */ /* 0x0001e4000c101508 */
.L_x_1424:
[----:B------:R-:W-:Y:S05]  /*4230*/  WARPSYNC.ALL ;  /* 0x0000000000007948 */ /* 0x000fea0003800000 */
[----:B------:R-:W-:Y:S01]  /*4240*/  BAR.SYNC.DEFER_BLOCKING 0x0 ;  /* 0x0000000000007b1d */ /* 0x000fe20000010000 */
[C---:B------:R-:W-:Y:S02]  /*4250*/  ISETP.GE.AND P0, PT, R62.reuse, -0x800, PT ;  /* 0xfffff8003e00780c */ /* 0x040fe40003f06270 */
[----:B------:R-:W-:-:S11]  /*4260*/  IADD3 R62, R62, 0x1200, RZ ;  /* 0x000012003e3e7810 */ /* 0x000fd60007ffe0ff */
[----:B------:R-:W-:Y:S05]  /*4270*/  @!P0 BRA `(.L_x_1431) ;  /* 0xffffffe000f88947 */ /* 0x000fea000383ffff */
[----:B------:R-:W-:Y:S05]  /*4280*/  EXIT ;  /* 0x000000000000794d */ /* 0x000fea0003800000 */
.L_x_1427:
[----:B------:R-:W-:Y:S01]  /*4290*/  HFMA2.MMA R26, -RZ, RZ, 0, 4.76837158203125e-07 ;  /* 0x00000008ff1a7435 */ /* 0x000fe200000001ff */
[----:B--2---:R-:W-:Y:S01]  /*42a0*/  IMAD.MOV.U32 R29, RZ, RZ, R20 ;  /* 0x000000ffff1d7224 */ /* 0x004fe200078e0014 */
[----:B------:R-:W-:Y:S02]  /*42b0*/  MOV R27, 0x101f ;  /* 0x0000101f001b7802 */ /* 0x000fe40000000f00 */
[----:B------:R-:W-:-:S07]  /*42c0*/  MOV R24, 0xffff ;  /* 0x0000ffff00187802 */ /* 0x000fce0000000f00 */
[----:B01-3--:R-:W-:Y:S05]  /*42d0*/  WARPSYNC.COLLECTIVE R24, `(.L_x_1432) ;  /* 0x0000000018087348 */ /* 0x00bfea0003c00000 */
[----:B------:R2:W4:Y:S02]  /*42e0*/  SHFL.BFLY P2, R36, R29, R26, R27 ;  /* 0x0c00001a1d247389 */ /* 0x000524000004001b */
[----:B01234-:R-:W-:Y:S01]  /*42f0*/  ENDCOLLECTIVE ;  /* 0x000000000000791b */ /* 0x01ffe20003800000 */
.L_x_1432:
[----:B------:R-:W-:Y:S01]  /*4300*/  MOV R29, R21 ;  /* 0x00000015001d7202 */ /* 0x000fe20000000f00 */
[----:B------:R-:W-:-:S07]  /*4310*/  IMAD.MOV.U32 R23, RZ, RZ, R36 ;  /* 0x000000ffff177224 */ /* 0x000fce00078e0024 */
[----:B------:R-:W-:Y:S05]  /*4320*/  WARPSYNC.COLLECTIVE R24, `(.L_x_1433) ;  /* 0x0000000018087348 */ /* 0x000fea0003c00000 */
[----:B------:R0:W1:Y:S02]  /*4330*/  SHFL.BFLY P2, R36, R29, R26, R27 ;  /* 0x0c00001a1d247389 */ /* 0x000064000004001b */
[----:B01----:R-:W-:Y:S01]  /*4340*/  ENDCOLLECTIVE ;  /* 0x000000000000791b */ /* 0x003fe20003800000 */
.L_x_1433:
[----:B------:R-:W-:-:S05]  /*4350*/  FADD.FTZ R23, R23, R20 ;  /* 0x0000001417177221 */ /* 0x000fca0000010000 */
[----:B------:R-:W-:Y:S01]  /*4360*/  MOV R29, R23 ;  /* 0x00000017001d7202 */ /* 0x000fe20000000f00 */
[----:B------:R-:W-:Y:S01]  /*4370*/  IMAD.MOV.U32 R26, RZ, RZ, 0x4 ;  /* 0x00000004ff1a7424 */ /* 0x000fe200078e00ff */
[----:B------:R-:W-:-:S07]  /*4380*/  MOV R22, R36 ;  /* 0x0000002400167202 */ /* 0x000fce0000000f00 */
[----:B------:R-:W-:Y:S05]  /*4390*/  WARPSYNC.COLLECTIVE R24, `(.L_x_1434) ;  /* 0x0000000018087348 */ /* 0x000fea0003c00000 */
[----:B------:R0:W1:Y:S02]  /*43a0*/  SHFL.BFLY P2, R36, R29, R26, R27 ;  /* 0x0c00001a1d247389 */ /* 0x000064000004001b */
[----:B01----:R-:W-:Y:S01]  /*43b0*/  ENDCOLLECTIVE ;  /* 0x000000000000791b */ /* 0x003fe20003800000 */
.L_x_1434:
[----:B------:R-:W-:-:S05]  /*43c0*/  FADD.FTZ R22, R22, R21 ;  /* 0x0000001516167221 */ /* 0x000fca0000010000 */
[----:B------:R-:W-:Y:S02]  /*43d0*/  MOV R29, R22 ;  /* 0x00000016001d7202 */ /* 0x000fe40000000f00 */
[----:B------:R-:W-:-:S07]  /*43e0*/  MOV R28, R36 ;  /* 0x00000024001c7202 */ /* 0x000fce0000000f00 */
[----:B------:R-:W-:Y:S05]  /*43f0*/  WARPSYNC.COLLECTIVE R24, `(.L_x_1435) ;  /* 0x0000000018087348 */ /* 0x000fea0003c00000 */
[----:B------:R0:W1:Y:S02]  /*4400*/  SHFL.BFLY P2, R36, R29, R26, R27 ;  /* 0x0c00001a1d247389 */ /* 0x000064000004001b */
[----:B01----:R-:W-:Y:S01]  /*4410*/  ENDCOLLECTIVE ;  /* 0x000000000000791b */ /* 0x003fe20003800000 */
.L_x_1435:
[----:B------:R-:W-:Y:S01]  /*4420*/  FADD.FTZ R28, R23, R28 ;  /* 0x0000001c171c7221 */ /* 0x000fe20000010000 */
[----:B------:R-:W-:-:S03]  /*4430*/  HFMA2.MMA R26, -RZ, RZ, 0, 1.1920928955078125e-07 ;  /* 0x00000002ff1a7435 */ /* 0x000fc600000001ff */
[----:B------:R-:W-:Y:S01]  /*4440*/  IMAD.MOV.U32 R29, RZ, RZ, R28 ;  /* 0x000000ffff1d7224 */ /* 0x000fe200078e001c */
[----:B------:R-:W-:-:S07]  /*4450*/  MOV R25, R36 ;  /* 0x0000002400197202 */ /* 0x000fce0000000f00 */
[----:B------:R-:W-:Y:S05]  /*4460*/  WARPSYNC.COLLECTIVE R24, `(.L_x_1436) ;  /* 0x0000000018087348 */ /* 0x000fea0003c00000 */
[----:B------:R0:W1:Y:S02]  /*4470*/  SHFL.BFLY P2, R36, R29, R26, R27 ;  /* 0x0c00001a1d247389 */ /* 0x000064000004001b */
[----:B01----:R-:W-:Y:S01]  /*4480*/  ENDCOLLECTIVE ;  /* 0x000000000000791b */ /* 0x003fe20003800000 */
.L_x_1436:
[----:B------:R-:W-:-:S05]  /*4490*/  FADD.FTZ R25, R22, R25 ;  /* 0x0000001916197221 */ /* 0x000fca0000010000 */
[----:B------:R-:W-:Y:S02]  /*44a0*/  MOV R29, R25 ;  /* 0x00000019001d7202 */ /* 0x000fe40000000f00 */
[----:B------:R-:W-:-:S07]  /*44b0*/  MOV R31, R36 ;  /* 0x00000024001f7202 */ /* 0x000fce0000000f00 */
[----:B------:R-:W-:Y:S05]  /*44c0*/  WARPSYNC.COLLECTIVE R24, `(.L_x_1437) ;  /* 0x0000000018087348 */ /* 0x000fea0003c00000 */
[----:B------:R0:W1:Y:S02]  /*44d0*/  SHFL.BFLY P2, R36, R29, R26, R27 ;  /* 0x0c00001a1d247389 */ /* 0x000064000004001b */
[----:B01----:R-:W-:Y:S01]  /*44e0*/  ENDCOLLECTIVE ;  /* 0x000000000000791b */ /* 0x003fe20003800000 */
.L_x_1437:
[----:B------:R-:W-:Y:S01]  /*44f0*/  FADD.FTZ R31, R28, R31 ;  /* 0x0000001f1c1f7221 */ /* 0x000fe20000010000 */
[----:B------:R-:W-:-:S04]  /*4500*/  HFMA2.MMA R26, -RZ, RZ, 0, 5.9604644775390625e-08 ;  /* 0x00000001ff1a7435 */ /* 0x000fc800000001ff */
[----:B------:R-:W-:Y:S01]  /*4510*/  MOV R29, R31 ;  /* 0x0000001f001d7202 */ /* 0x000fe20000000f00 */
[----:B------:R-:W-:-:S07]  /*4520*/  IMAD.MOV.U32 R20, RZ, RZ, R36 ;  /* 0x000000ffff147224 */ /* 0x000fce00078e0024 */
[----:B------:R-:W-:Y:S05]  /*4530*/  WARPSYNC.COLLECTIVE R24, `(.L_x_1438) ;  /* 0x0000000018087348 */ /* 0x000fea0003c00000 */
[----:B------:R0:W1:Y:S02]  /*4540*/  SHFL.BFLY P2, R36, R29, R26, R27 ;  /* 0x0c00001a1d247389 */ /* 0x000064000004001b */
[----:B01----:R-:W-:Y:S01]  /*4550*/  ENDCOLLECTIVE ;  /* 0x000000000000791b */ /* 0x003fe20003800000 */
.L_x_1438:
[----:B------:R-:W-:-:S04]  /*4560*/  FADD.FTZ R30, R25, R20 ;  /* 0x00000014191e7221 */ /* 0x000fc80000010000 */
[----:B------:R-:W-:Y:S01]  /*4570*/  IMAD.MOV.U32 R29, RZ, RZ, R30 ;  /* 0x000000ffff1d7224 */ /* 0x000fe200078e001e */
[----:B------:R-:W-:-:S07]  /*4580*/  MOV R32, R36 ;  /* 0x0000002400207202 */ /* 0x000fce0000000f00 */
[----:B------:R-:W-:Y:S05]  /*4590*/  WARPSYNC.COLLECTIVE R24, `(.L_x_1439) ;  /* 0x0000000018087348 */ /* 0x000fea0003c00000 */
[----:B------:R0:W1:Y:S02]  /*45a0*/  SHFL.BFLY P2, R36, R29, R26, R27 ;  /* 0x0c00001a1d247389 */ /* 0x000064000004001b */
[----:B01----:R-:W-:Y:S01]  /*45b0*/  ENDCOLLECTIVE ;  /* 0x000000000000791b */ /* 0x003fe20003800000 */
.L_x_1439:
[----:B------:R-:W-:Y:S01]  /*45c0*/  FADD.FTZ R32, R31, R32 ;  /* 0x000000201f207221 */ /* 0x000fe20000010000 */
[----:B------:R-:W-:Y:S06]  /*45d0*/  BRA `(.L_x_1440) ;  /* 0xffffffec00587947 */ /* 0x000fec000383ffff */
.L_x_1428:
[----:B------:R-:W-:Y:S01]  /*45e0*/  BSSY B1, `(.L_x_1441) ;  /* 0x0000008000017945 */ /* 0x000fe20003800000 */
[----:B0-----:R-:W-:Y:S01]  /*45f0*/  MOV R29, R25 ;  /* 0x00000019001d7202 */ /* 0x001fe20000000f00 */
[----:B--2---:R-:W-:Y:S01]  /*4600*/  IMAD.MOV.U32 R24, RZ, RZ, 0xffff ;  /* 0x0000ffffff187424 */ /* 0x004fe200078e00ff */
[----:B------:R-:W-:Y:S02]  /*4610*/  MOV R26, 0x8 ;  /* 0x00000008001a7802 */ /* 0x000fe40000000f00 */
[----:B------:R-:W-:-:S07]  /*4620*/  MOV R27, 0x101f ;  /* 0x0000101f001b7802 */ /* 0x000fce0000000f00 */
[----:B-1-34-:R-:W-:Y:S05]  /*4630*/  WARPSYNC.COLLECTIVE R24, `(.L_x_1442) ;  /* 0x0000000018087348 */ /* 0x01afea0003c00000 */
[----:B------:R0:W2:Y:S02]  /*4640*/  SHFL.BFLY P2, R36, R29, R26, R27 ;  /* 0x0c00001a1d247389 */ /* 0x0000a4000004001b */
[----:B01234-:R-:W-:Y:S01]  /*4650*/  ENDCOLLECTIVE ;  /* 0x000000000000791b */ /* 0x01ffe20003800000 */
.L_x_1442:
[----:B------:R-:W-:Y:S05]  /*4660*/  BSYNC B1 ;  /* 0x0000000000017941 */ /* 0x000fea0003800000 */
.L_x_1441:
        /* <DEDUP_REMOVED lines=8> */
.L_x_1443:
[----:B------:R-:W-:-:S05]  /*46f0*/  FADD.FTZ R30, R30, R25 ;  /* 0x000000191e1e7221 */ /* 0x000fca0000010000 */
[----:B------:R-:W-:Y:S01]  /*4700*/  MOV R29, R30 ;  /* 0x0000001e001d7202 */ /* 0x000fe20000000f00 */
[----:B------:R-:W-:Y:S01]  /*4710*/  IMAD.MOV.U32 R26, RZ, RZ, 0x4 ;  /* 0x00000004ff1a7424 */ /* 0x000fe200078e00ff */
[----:B------:R-:W-:-:S07]  /*4720*/  MOV R31, R36 ;  /* 0x00000024001f7202 */ /* 0x000fce0000000f00 */
[----:B------:R-:W-:Y:S05]  /*4730*/  WARPSYNC.COLLECTIVE R24, `(.L_x_1444) ;  /* 0x0000000018087348 */ /* 0x000fea0003c00000 */
[----:B------:R0:W1:Y:S02]  /*4740*/  SHFL.BFLY P2, R36, R29, R26, R27 ;  /* 0x0c00001a1d247389 */ /* 0x000064000004001b */
[----:B01----:R-:W-:Y:S01]  /*4750*/  ENDCOLLECTIVE ;  /* 0x000000000000791b */ /* 0x003fe20003800000 */
.L_x_1444:
[----:B------:R-:W-:-:S05]  /*4760*/  FADD.FTZ R31, R31, R28 ;  /* 0x0000001c1f1f7221 */ /* 0x000fca0000010000 */
[----:B------:R-:W-:Y:S02]  /*4770*/  MOV R29, R31 ;  /* 0x0000001f001d7202 */ /* 0x000fe40000000f00 */
[----:B------:R-:W-:-:S07]  /*4780*/  MOV R33, R36 ;  /* 0x0000002400217202 */ /* 0x000fce0000000f00 */
[----:B------:R-:W-:Y:S05]  /*4790*/  WARPSYNC.COLLECTIVE R24, `(.L_x_1445) ;  /* 0x0000000018087348 */ /* 0x000fea0003c00000 */
[----:B------:R0:W1:Y:S02]  /*47a0*/  SHFL.BFLY P2, R36, R29, R26, R27 ;  /* 0x0c00001a1d247389 */ /* 0x000064000004001b */
[----:B01----:R-:W-:Y:S01]  /*47b0*/  ENDCOLLECTIVE ;  /* 0x000000000000791b */ /* 0x003fe20003800000 */
.L_x_1445:
[----:B------:R-:W-:Y:S01]  /*47c0*/  FADD.FTZ R33, R30, R33 ;  /* 0x000000211e217221 */ /* 0x000fe20000010000 */
[----:B------:R-:W-:-:S03]  /*47d0*/  HFMA2.MMA R26, -RZ, RZ, 0, 1.1920928955078125e-07 ;  /* 0x00000002ff1a7435 */ /* 0x000fc600000001ff */
[----:B------:R-:W-:Y:S01]  /*47e0*/  IMAD.MOV.U32 R29, RZ, RZ, R33 ;  /* 0x000000ffff1d7224 */ /* 0x000fe200078e0021 */
[----:B------:R-:W-:-:S07]  /*47f0*/  MOV R32, R36 ;  /* 0x0000002400207202 */ /* 0x000fce0000000f00 */
[----:B------:R-:W-:Y:S05]  /*4800*/  WARPSYNC.COLLECTIVE R24, `(.L_x_1446) ;  /* 0x0000000018087348 */ /* 0x000fea0003c00000 */
[----:B------:R0:W1:Y:S02]  /*4810*/  SHFL.BFLY P2, R36, R29, R26, R27 ;  /* 0x0c00001a1d247389 */ /* 0x000064000004001b */
[----:B01----:R-:W-:Y:S01]  /*4820*/  ENDCOLLECTIVE ;  /* 0x000000000000791b */ /* 0x003fe20003800000 */
.L_x_1446:
[----:B------:R-:W-:-:S05]  /*4830*/  FADD.FTZ R32, R31, R32 ;  /* 0x000000201f207221 */ /* 0x000fca0000010000 */
[----:B------:R-:W-:Y:S02]  /*4840*/  MOV R29, R32 ;  /* 0x00000020001d7202 */ /* 0x000fe40000000f00 */
[----:B------:R-:W-:-:S07]  /*4850*/  MOV R34, R36 ;  /* 0x0000002400227202 */ /* 0x000fce0000000f00 */
[----:B------:R-:W-:Y:S05]  /*4860*/  WARPSYNC.COLLECTIVE R24, `(.L_x_1447) ;  /* 0x0000000018087348 */ /* 0x000fea0003c00000 */
[----:B------:R0:W1:Y:S02]  /*4870*/  SHFL.BFLY P2, R36, R29, R26, R27 ;  /* 0x0c00001a1d247389 */ /* 0x000064000004001b */
[----:B01----:R-:W-:Y:S01]  /*4880*/  ENDCOLLECTIVE ;  /* 0x000000000000791b */ /* 0x003fe20003800000 */
.L_x_1447:
[----:B------:R-:W-:Y:S01]  /*4890*/  FADD.FTZ R34, R33, R34 ;  /* 0x0000002221227221 */ /* 0x000fe20000010000 */
[----:B------:R-:W-:-:S04]  /*48a0*/  HFMA2.MMA R26, -RZ, RZ, 0, 5.9604644775390625e-08 ;  /* 0x00000001ff1a7435 */ /* 0x000fc800000001ff */
[----:B------:R-:W-:Y:S01]  /*48b0*/  MOV R29, R34 ;  /* 0x00000022001d7202 */ /* 0x000fe20000000f00 */
[----:B------:R-:W-:-:S07]  /*48c0*/  IMAD.MOV.U32 R25, RZ, RZ, R36 ;  /* 0x000000ffff197224 */ /* 0x000fce00078e0024 */
[----:B------:R-:W-:Y:S05]  /*48d0*/  WARPSYNC.COLLECTIVE R24, `(.L_x_1448) ;  /* 0x0000000018087348 */ /* 0x000fea0003c00000 */
[----:B------:R0:W1:Y:S02]  /*48e0*/  SHFL.BFLY P2, R36, R29, R26, R27 ;  /* 0x0c00001a1d247389 */ /* 0x000064000004001b */
[----:B01----:R-:W-:Y:S01]  /*48f0*/  ENDCOLLECTIVE ;  /* 0x000000000000791b */ /* 0x003fe20003800000 */
.L_x_1448:
[----:B------:R-:W-:-:S04]  /*4900*/  FADD.FTZ R25, R32, R25 ;  /* 0x0000001920197221 */ /* 0x000fc80000010000 */
[----:B------:R-:W-:Y:S01]  /*4910*/  IMAD.MOV.U32 R29, RZ, RZ, R25 ;  /* 0x000000ffff1d7224 */ /* 0x000fe200078e0019 */
[----:B------:R-:W-:-:S07]  /*4920*/  MOV R35, R36 ;  /* 0x0000002400237202 */ /* 0x000fce0000000f00 */
[----:B------:R-:W-:Y:S05]  /*4930*/  WARPSYNC.COLLECTIVE R24, `(.L_x_1449) ;  /* 0x0000000018087348 */ /* 0x000fea0003c00000 */
[----:B------:R0:W1:Y:S02]  /*4940*/  SHFL.BFLY P2, R36, R29, R26, R27 ;  /* 0x0c00001a1d247389 */ /* 0x000064000004001b */
[----:B01----:R-:W-:Y:S01]  /*4950*/  ENDCOLLECTIVE ;  /* 0x000000000000791b */ /* 0x003fe20003800000 */
.L_x_1449:
[----:B------:R-:W-:Y:S01]  /*4960*/  FADD.FTZ R35, R34, R35 ;  /* 0x0000002322237221 */ /* 0x000fe20000010000 */
[----:B------:R-:W-:Y:S06]  /*4970*/  BRA `(.L_x_1450) ;  /* 0xffffffec00187947 */ /* 0x000fec000383ffff */
.L_x_1429:
[----:B------:R-:W-:Y:S01]  /*4980*/  BSSY B1, `(.L_x_1451) ;  /* 0x0000008000017945 */ /* 0x000fe20003800000 */
[----:B0-----:R-:W-:Y:S01]  /*4990*/  MOV R29, R25 ;  /* 0x00000019001d7202 */ /* 0x001fe20000000f00 */
[----:B----4-:R-:W-:Y:S01]  /*49a0*/  IMAD.MOV.U32 R24, RZ, RZ, 0xffff ;  /* 0x0000ffffff187424 */ /* 0x010fe200078e00ff */
[----:B------:R-:W-:Y:S02]  /*49b0*/  MOV R26, 0x8 ;  /* 0x00000008001a7802 */ /* 0x000fe40000000f00 */
[----:B------:R-:W-:-:S07]  /*49c0*/  MOV R27, 0x101f ;  /* 0x0000101f001b7802 */ /* 0x000fce0000000f00 */
[----:B-123--:R-:W-:Y:S05]  /*49d0*/  WARPSYNC.COLLECTIVE R24, `(.L_x_1452) ;  /* 0x0000000018087348 */ /* 0x00efea0003c00000 */
[----:B------:R0:W4:Y:S02]  /*49e0*/  SHFL.BFLY P2, R36, R29, R26, R27 ;  /* 0x0c00001a1d247389 */ /* 0x000124000004001b */
[----:B01234-:R-:W-:Y:S01]  /*49f0*/  ENDCOLLECTIVE ;  /* 0x000000000000791b */ /* 0x01ffe20003800000 */
.L_x_1452:
[----:B------:R-:W-:Y:S05]  /*4a00*/  BSYNC B1 ;  /* 0x0000000000017941 */ /* 0x000fea0003800000 */
.L_x_1451:
        /* <DEDUP_REMOVED lines=8> */
.L_x_1453:
[----:B------:R-:W-:-:S05]  /*4a90*/  FADD.FTZ R30, R30, R25 ;  /* 0x000000191e1e7221 */ /* 0x000fca0000010000 */
[----:B------:R-:W-:Y:S01]  /*4aa0*/  MOV R29, R30 ;  /* 0x0000001e001d7202 */ /* 0x000fe20000000f00 */
[----:B------:R-:W-:Y:S01]  /*4ab0*/  IMAD.MOV.U32 R26, RZ, RZ, 0x4 ;  /* 0x00000004ff1a7424 */ /* 0x000fe200078e00ff */
[----:B------:R-:W-:-:S07]  /*4ac0*/  MOV R31, R36 ;  /* 0x00000024001f7202 */ /* 0x000fce0000000f00 */
[----:B------:R-:W-:Y:S05]  /*4ad0*/  WARPSYNC.COLLECTIVE R24, `(.L_x_1454) ;  /* 0x0000000018087348 */ /* 0x000fea0003c00000 */
[----:B------:R0:W1:Y:S02]  /*4ae0*/  SHFL.BFLY P2, R36, R29, R26, R27 ;  /* 0x0c00001a1d247389 */ /* 0x000064000004001b */
[----:B01----:R-:W-:Y:S01]  /*4af0*/  ENDCOLLECTIVE ;  /* 0x000000000000791b */ /* 0x003fe20003800000 */
.L_x_1454:
[----:B------:R-:W-:-:S05]  /*4b00*/  FADD.FTZ R31, R31, R28 ;  /* 0x0000001c1f1f7221 */ /* 0x000fca0000010000 */
[----:B------:R-:W-:Y:S02]  /*4b10*/  MOV R29, R31 ;  /* 0x0000001f001d7202 */ /* 0x000fe40000000f00 */
[----:B------:R-:W-:-:S07]  /*4b20*/  MOV R33, R36 ;  /* 0x0000002400217202 */ /* 0x000fce0000000f00 */
[----:B------:R-:W-:Y:S05]  /*4b30*/  WARPSYNC.COLLECTIVE R24, `(.L_x_1455) ;  /* 0x0000000018087348 */ /* 0x000fea0003c00000 */
[----:B------:R0:W1:Y:S02]  /*4b40*/  SHFL.BFLY P2, R36, R29, R26, R27 ;  /* 0x0c00001a1d247389 */ /* 0x000064000004001b */
[----:B01----:R-:W-:Y:S01]  /*4b50*/  ENDCOLLECTIVE ;  /* 0x000000000000791b */ /* 0x003fe20003800000 */
.L_x_1455:
[----:B------:R-:W-:Y:S01]  /*4b60*/  FADD.FTZ R33, R30, R33 ;  /* 0x000000211e217221 */ /* 0x000fe20000010000 */
[----:B------:R-:W-:-:S03]  /*4b70*/  HFMA2.MMA R26, -RZ, RZ, 0, 1.1920928955078125e-07 ;  /* 0x00000002ff1a7435 */ /* 0x000fc600000001ff */
[----:B------:R-:W-:Y:S01]  /*4b80*/  IMAD.MOV.U32 R29, RZ, RZ, R33 ;  /* 0x000000ffff1d7224 */ /* 0x000fe200078e0021 */
[----:B------:R-:W-:-:S07]  /*4b90*/  MOV R32, R36 ;  /* 0x0000002400207202 */ /* 0x000fce0000000f00 */
[----:B------:R-:W-:Y:S05]  /*4ba0*/  WARPSYNC.COLLECTIVE R24, `(.L_x_1456) ;  /* 0x0000000018087348 */ /* 0x000fea0003c00000 */
[----:B------:R0:W1:Y:S02]  /*4bb0*/  SHFL.BFLY P2, R36, R29, R26, R27 ;  /* 0x0c00001a1d247389 */ /* 0x000064000004001b */
[----:B01----:R-:W-:Y:S01]  /*4bc0*/  ENDCOLLECTIVE ;  /* 0x000000000000791b */ /* 0x003fe20003800000 */
.L_x_1456:
[----:B------:R-:W-:-:S05]  /*4bd0*/  FADD.FTZ R32, R31, R32 ;  /* 0x000000201f207221 */ /* 0x000fca0000010000 */
[----:B------:R-:W-:Y:S02]  /*4be0*/  MOV R29, R32 ;  /* 0x00000020001d7202 */ /* 0x000fe40000000f00 */
[----:B------:R-:W-:-:S07]  /*4bf0*/  MOV R34, R36 ;  /* 0x0000002400227202 */ /* 0x000fce0000000f00 */
[----:B------:R-:W-:Y:S05]  /*4c00*/  WARPSYNC.COLLECTIVE R24, `(.L_x_1457) ;  /* 0x0000000018087348 */ /* 0x000fea0003c00000 */
[----:B------:R0:W1:Y:S02]  /*4c10*/  SHFL.BFLY P2, R36, R29, R26, R27 ;  /* 0x0c00001a1d247389 */ /* 0x000064000004001b */
[----:B01----:R-:W-:Y:S01]  /*4c20*/  ENDCOLLECTIVE ;  /* 0x000000000000791b */ /* 0x003fe20003800000 */
.L_x_1457:
[----:B------:R-:W-:Y:S01]  /*4c30*/  FADD.FTZ R34, R33, R34 ;  /* 0x0000002221227221 */ /* 0x000fe20000010000 */
[----:B------:R-:W-:-:S04]  /*4c40*/  HFMA2.MMA R26, -RZ, RZ, 0, 5.9604644775390625e-08 ;  /* 0x00000001ff1a7435 */ /* 0x000fc800000001ff */
[----:B------:R-:W-:Y:S01]  /*4c50*/  MOV R29, R34 ;  /* 0x00000022001d7202 */ /* 0x000fe20000000f00 */
[----:B------:R-:W-:-:S07]  /*4c60*/  IMAD.MOV.U32 R25, RZ, RZ, R36 ;  /* 0x000000ffff197224 */ /* 0x000fce00078e0024 */
[----:B------:R-:W-:Y:S05]  /*4c70*/  WARPSYNC.COLLECTIVE R24, `(.L_x_1458) ;  /* 0x0000000018087348 */ /* 0x000fea0003c00000 */
[----:B------:R0:W1:Y:S02]  /*4c80*/  SHFL.BFLY P2, R36, R29, R26, R27 ;  /* 0x0c00001a1d247389 */ /* 0x000064000004001b */
[----:B01----:R-:W-:Y:S01]  /*4c90*/  ENDCOLLECTIVE ;  /* 0x000000000000791b */ /* 0x003fe20003800000 */
.L_x_1458:
[----:B------:R-:W-:-:S04]  /*4ca0*/  FADD.FTZ R25, R32, R25 ;  /* 0x0000001920197221 */ /* 0x000fc80000010000 */
[----:B------:R-:W-:Y:S01]  /*4cb0*/  IMAD.MOV.U32 R29, RZ, RZ, R25 ;  /* 0x000000ffff1d7224 */ /* 0x000fe200078e0019 */
[----:B------:R-:W-:-:S07]  /*4cc0*/  MOV R35, R36 ;  /* 0x0000002400237202 */ /* 0x000fce0000000f00 */
[----:B------:R-:W-:Y:S05]  /*4cd0*/  WARPSYNC.COLLECTIVE R24, `(.L_x_1459) ;  /* 0x0000000018087348 */ /* 0x000fea0003c00000 */
[----:B------:R0:W1:Y:S02]  /*4ce0*/  SHFL.BFLY P2, R36, R29, R26, R27 ;  /* 0x0c00001a1d247389 */ /* 0x000064000004001b */
[----:B01----:R-:W-:Y:S01]  /*4cf0*/  ENDCOLLECTIVE ;  /* 0x000000000000791b */ /* 0x003fe20003800000 */
.L_x_1459:
[----:B------:R-:W-:Y:S01]  /*4d00*/  FADD.FTZ R35, R34, R35 ;  /* 0x0000002322237221 */ /* 0x000fe20000010000 */
[----:B------:R-:W-:Y:S06]  /*4d10*/  BRA `(.L_x_1460) ;  /* 0xffffffe800c47947 */ /* 0x000fec000383ffff */
.L_x_1430:
[----:B------:R-:W-:Y:S01]  /*4d20*/  BSSY B0, `(.L_x_1461) ;  /* 0x0000008000007945 */ /* 0x000fe20003800000 */
[----:B--2---:R-:W-:Y:S01]  /*4d30*/  MOV R29, R20 ;  /* 0x00000014001d7202 */ /* 0x004fe20000000f00 */
[----:B------:R-:W-:Y:S01]  /*4d40*/  IMAD.MOV.U32 R24, RZ, RZ, 0xffff ;  /* 0x0000ffffff187424 */ /* 0x000fe200078e00ff */
[----:B------:R-:W-:Y:S02]  /*4d50*/  MOV R26, 0x8 ;  /* 0x00000008001a7802 */ /* 0x000fe40000000f00 */
[----:B------:R-:W-:-:S07]  /*4d60*/  MOV R27, 0x101f ;  /* 0x0000101f001b7802 */ /* 0x000fce0000000f00 */
[----:B01-34-:R-:W-:Y:S05]  /*4d70*/  WARPSYNC.COLLECTIVE R24, `(.L_x_1462) ;  /* 0x0000000018087348 */ /* 0x01bfea0003c00000 */
[----:B------:R2:W0:Y:S02]  /*4d80*/  SHFL.BFLY P2, R36, R29, R26, R27 ;  /* 0x0c00001a1d247389 */ /* 0x000424000004001b */
[----:B01234-:R-:W-:Y:S01]  /*4d90*/  ENDCOLLECTIVE ;  /* 0x000000000000791b */ /* 0x01ffe20003800000 */
.L_x_1462:
[----:B------:R-:W-:Y:S05]  /*4da0*/  BSYNC B0 ;  /* 0x0000000000007941 */ /* 0x000fea0003800000 */
.L_x_1461:
[----:B------:R-:W-:Y:S01]  /*4db0*/  HFMA2.MMA R26, -RZ, RZ, 0, 4.76837158203125e-07 ;  /* 0x00000008ff1a7435 */ /* 0x000fe200000001ff */
[----:B------:R-:W-:Y:S01]  /*4dc0*/  MOV R29, R33 ;  /* 0x00000021001d7202 */ /* 0x000fe20000000f00 */
[----:B------:R-:W-:Y:S01]  /*4dd0*/  IMAD.MOV.U32 R27, RZ, RZ, 0x101f ;  /* 0x0000101fff1b7424 */ /* 0x000fe200078e00ff */
[----:B------:R-:W-:Y:S01]  /*4de0*/  MOV R24, 0xffff ;  /* 0x0000ffff00187802 */ /* 0x000fe20000000f00 */
[----:B------:R-:W-:Y:S01]  /*4df0*/  IMAD.MOV.U32 R41, RZ, RZ, RZ ;  /* 0x000000ffff297224 */ /* 0x000fe200078e00ff */
[----:B------:R-:W-:Y:S01]  /*4e00*/  MOV R31, R36 ;  /* 0x00000024001f7202 */ /* 0x000fe20000000f00 */
[----:B------:R-:W-:Y:S01]  /*4e10*/  HFMA2.MMA R42, -RZ, RZ, 0, 0 ;  /* 0x00000000ff2a7435 */ /* 0x000fe200000001ff */
[----:B------:R-:W-:-:S10]  /*4e20*/  @!P0 IADD3 R22, R25, 0x14, RZ ;  /* 0x0000001419168810 */ /* 0x000fd40007ffe0ff */
[----:B------:R-:W-:Y:S05]  /*4e30*/  WARPSYNC.COLLECTIVE R24, `(.L_x_1463) ;  /* 0x0000000018087348 */ /* 0x000fea0003c00000 */
[----:B------:R0:W1:Y:S02]  /*4e40*/  SHFL.BFLY P2, R36, R29, R26, R27 ;  /* 0x0c00001a1d247389 */ /* 0x000064000004001b */
[----:B01----:R-:W-:Y:S01]  /*4e50*/  ENDCOLLECTIVE ;  /* 0x000000000000791b */ /* 0x003fe20003800000 */
.L_x_1463:
[----:B------:R-:W-:Y:S01]  /*4e60*/  @!P0 LEA R21, R13, UR6, 0x7 ;  /* 0x000000060d158c11 */ /* 0x000fe2000f8e38ff */
[----:B------:R-:W-:Y:S01]  /*4e70*/  FADD.FTZ R31, R31, R20 ;  /* 0x000000141f1f7221 */ /* 0x000fe20000010000 */
[----:B------:R-:W-:Y:S01]  /*4e80*/  @!P0 LOP3.LUT R22, R22, R9, RZ, 0x3c, !PT ;  /* 0x0000000916168212 */ /* 0x000fe200078e3cff */
[----:B------:R-:W-:-:S03]  /*4e90*/  HFMA2.MMA R38, -RZ, RZ, 0, 0 ;  /* 0x00000000ff267435 */ /* 0x000fc600000001ff */
        /* <DEDUP_REMOVED lines=9> */
.L_x_1464:
[----:B------:R-:W-:Y:S01]  /*4f30*/  MOV R29, R32 ;  /* 0x00000020001d7202 */ /* 0x000fe20000000f00 */
[----:B------:R-:W-:-:S07]  /*4f40*/  IMAD.MOV.U32 R34, RZ, RZ, R36 ;  /* 0x000000ffff227224 */ /* 0x000fce00078e0024 */
[----:B------:R-:W-:Y:S05]  /*4f50*/  WARPSYNC.COLLECTIVE R24, `(.L_x_1465) ;  /* 0x0000000018087348 */ /* 0x000fea0003c00000 */
[----:B------:R0:W1:Y:S02]  /*4f60*/  SHFL.BFLY P2, R36, R29, R26, R27 ;  /* 0x0c00001a1d247389 */ /* 0x000064000004001b */
[----:B01----:R-:W-:Y:S01]  /*4f70*/  ENDCOLLECTIVE ;  /* 0x000000000000791b */ /* 0x003fe20003800000 */
.L_x_1465:
[----:B------:R-:W-:Y:S01]  /*4f80*/  @!P0 MOV R41, R23 ;  /* 0x0000001700298202 */ /* 0x000fe20000000f00 */
[----:B------:R-:W-:Y:S01]  /*4f90*/  FADD.FTZ R33, R31, R34 ;  /* 0x000000221f217221 */ /* 0x000fe20000010000 */
[----:B------:R-:W-:Y:S02]  /*4fa0*/  @!P0 LEA R31, R13, UR6, 0x7 ;  /* 0x000000060d1f8c11 */ /* 0x000fe4000f8e38ff */
[----:B------:R-:W-:Y:S01]  /*4fb0*/  @!P0 MOV R42, R28 ;  /* 0x0000001c002a8202 */ /* 0x000fe20000000f00 */
[----:B------:R-:W-:Y:S01]  /*4fc0*/  HFMA2.MMA R26, -RZ, RZ, 0, 1.1920928955078125e-07 ;  /* 0x00000002ff1a7435 */ /* 0x000fe200000001ff */
[----:B------:R-:W-:Y:S02]  /*4fd0*/  IMAD.MOV.U32 R29, RZ, RZ, R33 ;  /* 0x000000ffff1d7224 */ /* 0x000fe400078e0021 */
[----:B------:R-:W-:-:S08]  /*4fe0*/  FADD.FTZ R34, R32, R36 ;  /* 0x0000002420227221 */ /* 0x000fd00000010000 */
[----:B------:R-:W-:Y:S05]  /*4ff0*/  WARPSYNC.COLLECTIVE R24, `(.L_x_1466) ;  /* 0x0000000018087348 */ /* 0x000fea0003c00000 */
[----:B------:R0:W1:Y:S02]  /*5000*/  SHFL.BFLY P2, R36, R29, R26, R27 ;  /* 0x0c00001a1d247389 */ /* 0x000064000004001b */
[----:B01----:R-:W-:Y:S01]  /*5010*/  ENDCOLLECTIVE ;  /* 0x000000000000791b */ /* 0x003fe20003800000 */
.L_x_1466:
[----:B------:R-:W-:Y:S02]  /*5020*/  MOV R29, R34 ;  /* 0x00000022001d7202 */ /* 0x000fe40000000f00 */
[----:B------:R-:W-:-:S07]  /*5030*/  MOV R20, R36 ;  /* 0x0000002400147202 */ /* 0x000fce0000000f00 */
[----:B------:R-:W-:Y:S05]  /*5040*/  WARPSYNC.COLLECTIVE R24, `(.L_x_1467) ;  /* 0x0000000018087348 */ /* 0x000fea0003c00000 */
[----:B------:R0:W1:Y:S02]  /*5050*/  SHFL.BFLY P2, R36, R29, R26, R27 ;  /* 0x0c00001a1d247389 */ /* 0x000064000004001b */
[----:B01----:R-:W-:Y:S01]  /*5060*/  ENDCOLLECTIVE ;  /* 0x000000000000791b */ /* 0x003fe20003800000 */
.L_x_1467:
[----:B------:R-:W-:Y:S01]  /*5070*/  FADD.FTZ R37, R33, R20 ;  /* 0x0000001421257221 */ /* 0x000fe20000010000 */
[----:B------:R-:W-:-:S03]  /*5080*/  HFMA2.MMA R26, -RZ, RZ, 0, 5.9604644775390625e-08 ;  /* 0x00000001ff1a7435 */ /* 0x000fc600000001ff */
[----:B------:R-:W-:Y:S02]  /*5090*/  IMAD.MOV.U32 R29, RZ, RZ, R37 ;  /* 0x000000ffff1d7224 */ /* 0x000fe400078e0025 */
[----:B------:R-:W-:-:S07]  /*50a0*/  FADD.FTZ R35, R34, R36 ;  /* 0x0000002422237221 */ /* 0x000fce0000010000 */
[----:B------:R-:W-:Y:S05]  /*50b0*/  WARPSYNC.COLLECTIVE R24, `(.L_x_1468) ;  /* 0x0000000018087348 */ /* 0x000fea0003c00000 */
[----:B------:R0:W1:Y:S02]  /*50c0*/  SHFL.BFLY P2, R36, R29, R26, R27 ;  /* 0x0c00001a1d247389 */ /* 0x000064000004001b */
[----:B01----:R-:W-:Y:S01]  /*50d0*/  ENDCOLLECTIVE ;  /* 0x000000000000791b */ /* 0x003fe20003800000 */
.L_x_1468:
[----:B------:R-:W-:Y:S02]  /*50e0*/  MOV R29, R35 ;  /* 0x00000023001d7202 */ /* 0x000fe40000000f00 */
[----:B------:R-:W-:-:S07]  /*50f0*/  MOV R34, R36 ;  /* 0x0000002400227202 */ /* 0x000fce0000000f00 */
[----:B------:R-:W-:Y:S05]  /*5100*/  WARPSYNC.COLLECTIVE R24, `(.L_x_1469) ;  /* 0x0000000018087348 */ /* 0x000fea0003c00000 */
[----:B------:R0:W1:Y:S02]  /*5110*/  SHFL.BFLY P2, R36, R29, R26, R27 ;  /* 0x0c00001a1d247389 */ /* 0x000064000004001b */
[----:B01----:R-:W-:Y:S01]  /*5120*/  ENDCOLLECTIVE ;  /* 0x000000000000791b */ /* 0x003fe20003800000 */
.L_x_1469:
[----:B------:R-:W-:Y:S01]  /*5130*/  FADD.FTZ R34, R37, R34 ;  /* 0x0000002225227221 */ /* 0x000fe20000010000 */
[----:B------:R-:W-:Y:S01]  /*5140*/  HFMA2.MMA R26, -RZ, RZ, 0, 4.76837158203125e-07 ;  /* 0x00000008ff1a7435 */ /* 0x000fe200000001ff */
[----:B------:R-:W-:Y:S01]  /*5150*/  MOV R29, R41 ;  /* 0x00000029001d7202 */ /* 0x000fe20000000f00 */
[----:B------:R-:W-:-:S09]  /*5160*/  IMAD.MOV.U32 R32, RZ, RZ, R36 ;  /* 0x000000ffff207224 */ /* 0x000fd200078e0024 */
[----:B------:R-:W-:Y:S05]  /*5170*/  WARPSYNC.COLLECTIVE R24, `(.L_x_1470) ;  /* 0x0000000018087348 */ /* 0x000fea0003c00000 */
[----:B------:R0:W1:Y:S02]  /*5180*/  SHFL.BFLY P2, R36, R29, R26, R27 ;  /* 0x0c00001a1d247389 */ /* 0x000064000004001b */
[----:B01----:R-:W-:Y:S01]  /*5190*/  ENDCOLLECTIVE ;  /* 0x000000000000791b */ /* 0x003fe20003800000 */
.L_x_1470:
[----:B------:R-:W-:Y:S01]  /*51a0*/  FADD.FTZ R35, R35, R32 ;  /* 0x0000002023237221 */ /* 0x000fe20000010000 */
[----:B------:R-:W-:Y:S01]  /*51b0*/  IMAD.MOV.U32 R29, RZ, RZ, R42 ;  /* 0x000000ffff1d7224 */ /* 0x000fe200078e002a */
[----:B------:R-:W-:-:S07]  /*51c0*/  MOV R28, R36 ;  /* 0x00000024001c7202 */ /* 0x000fce0000000f00 */
[----:B------:R-:W-:Y:S05]  /*51d0*/  WARPSYNC.COLLECTIVE R24, `(.L_x_1471) ;  /* 0x0000000018087348 */ /* 0x000fea0003c00000 */
[----:B------:R0:W1:Y:S02]  /*51e0*/  SHFL.BFLY P2, R36, R29, R26, R27 ;  /* 0x0c00001a1d247389 */ /* 0x000064000004001b */
[----:B01----:R-:W-:Y:S01]  /*51f0*/  ENDCOLLECTIVE ;  /* 0x000000000000791b */ /* 0x003fe20003800000 */
.L_x_1471:
[----:B------:R-:W-:Y:S01]  /*5200*/  FADD.FTZ R28, R28, R41 ;  /* 0x000000291c1c7221 */ /* 0x000fe20000010000 */
[----:B------:R-:W-:-:S04]  /*5210*/  HFMA2.MMA R26, -RZ, RZ, 0, 2.384185791015625e-07 ;  /* 0x00000004ff1a7435 */ /* 0x000fc800000001ff */
[----:B------:R-:W-:Y:S02]  /*5220*/  MOV R29, R28 ;  /* 0x0000001c001d7202 */ /* 0x000fe40000000f00 */
[----:B------:R-:W-:-:S07]  /*5230*/  MOV R39, R36 ;  /* 0x0000002400277202 */ /* 0x000fce0000000f00 */
[----:B------:R-:W-:Y:S05]  /*5240*/  WARPSYNC.COLLECTIVE R24, `(.L_x_1472) ;  /* 0x0000000018087348 */ /* 0x000fea0003c00000 */
[----:B------:R0:W1:Y:S02]  /*5250*/  SHFL.BFLY P2, R36, R29, R26, R27 ;  /* 0x0c00001a1d247389 */ /* 0x000064000004001b */
[----:B01----:R-:W-:Y:S01]  /*5260*/  ENDCOLLECTIVE ;  /* 0x000000000000791b */ /* 0x003fe20003800000 */
.L_x_1472:
[----:B------:R-:W-:-:S05]  /*5270*/  FADD.FTZ R30, R39, R42 ;  /* 0x0000002a271e7221 */ /* 0x000fca0000010000 */
[----:B------:R-:W-:Y:S01]  /*5280*/  MOV R29, R30 ;  /* 0x0000001e001d7202 */ /* 0x000fe20000000f00 */
[----:B------:R-:W-:-:S07]  /*5290*/  IMAD.MOV.U32 R23, RZ, RZ, R36 ;  /* 0x000000ffff177224 */ /* 0x000fce00078e0024 */
[----:B------:R-:W-:Y:S05]  /*52a0*/  WARPSYNC.COLLECTIVE R24, `(.L_x_1473) ;  /* 0x0000000018087348 */ /* 0x000fea0003c00000 */
[----:B------:R0:W1:Y:S02]  /*52b0*/  SHFL.BFLY P2, R36, R29, R26, R27 ;  /* 0x0c00001a1d247389 */ /* 0x000064000004001b */
[----:B01----:R-:W-:Y:S01]  /*52c0*/  ENDCOLLECTIVE ;  /* 0x000000000000791b */ /* 0x003fe20003800000 */
.L_x_1473:
        /* <DEDUP_REMOVED lines=12> */
.L_x_1474:
[----:B------:R0:W1:Y:S04]  /*5390*/  @!P0 LDS R39, [R31] ;  /* 0x000000001f278984 */ /* 0x0000680000000800 */
[----:B------:R0:W2:Y:S01]  /*53a0*/  @!P0 LDS R43, [R31+0x500] ;  /* 0x000500001f2b8984 */ /* 0x0000a20000000800 */
[----:B------:R-:W-:Y:S01]  /*53b0*/  IMAD.MOV.U32 R29, RZ, RZ, R40 ;  /* 0x000000ffff1d7224 */ /* 0x000fe200078e0028 */
[----:B------:R-:W-:-:S07]  /*53c0*/  MOV R22, R36 ;  /* 0x0000002400167202 */ /* 0x000fce0000000f00 */
[----:B012---:R-:W-:Y:S05]  /*53d0*/  WARPSYNC.COLLECTIVE R24, `(.L_x_1475) ;  /* 0x0000000018087348 */ /* 0x007fea0003c00000 */
[----:B------:R3:W4:Y:S02]  /*53e0*/  SHFL.BFLY P2, R36, R29, R26, R27 ;  /* 0x0c00001a1d247389 */ /* 0x000724000004001b */
[----:B01234-:R-:W-:Y:S01]  /*53f0*/  ENDCOLLECTIVE ;  /* 0x000000000000791b */ /* 0x01ffe20003800000 */
.L_x_1475:
[----:B------:R-:W-:Y:S01]  /*5400*/  FADD.FTZ R33, R23, R22 ;  /* 0x0000001617217221 */ /* 0x000fe20000010000 */
[----:B------:R-:W-:Y:S02]  /*5410*/  HFMA2.MMA R22, -RZ, RZ, 0, 0 ;  /* 0x00000000ff167435 */ /* 0x000fe400000001ff */
[----:B------:R-:W-:Y:S02]  /*5420*/  HFMA2.MMA R26, -RZ, RZ, 0, 5.9604644775390625e-08 ;  /* 0x00000001ff1a7435 */ /* 0x000fe400000001ff */
[----:B------:R-:W-:Y:S02]  /*5430*/  MOV R29, R33 ;  /* 0x00000021001d7202 */ /* 0x000fe40000000f00 */
[----:B------:R-:W-:Y:S01]  /*5440*/  @!P0 MOV R38, R39 ;  /* 0x0000002700268202 */ /* 0x000fe20000000f00 */
[----:B------:R-:W-:Y:S01]  /*5450*/  @!P0 IMAD.MOV.U32 R21, RZ, RZ, R43 ;  /* 0x000000ffff158224 */ /* 0x000fe200078e002b */
[----:B------:R-:W-:-:S07]  /*5460*/  MOV R31, R36 ;  /* 0x00000024001f7202 */ /* 0x000fce0000000f00 */
[----:B------:R-:W-:Y:S05]  /*5470*/  WARPSYNC.COLLECTIVE R24, `(.L_x_1476) ;  /* 0x0000000018087348 */ /* 0x000fea0003c00000 */
[----:B------:R0:W1:Y:S02]  /*5480*/  SHFL.BFLY P2, R36, R29, R26, R27 ;  /* 0x0c00001a1d247389 */ /* 0x000064000004001b */
[----:B01----:R-:W-:Y:S01]  /*5490*/  ENDCOLLECTIVE ;  /* 0x000000000000791b */ /* 0x003fe20003800000 */
.L_x_1476:
[----:B------:R-:W-:-:S04]  /*54a0*/  FADD.FTZ R31, R40, R31 ;  /* 0x0000001f281f7221 */ /* 0x000fc80000010000 */
[----:B------:R-:W-:Y:S01]  /*54b0*/  IMAD.MOV.U32 R29, RZ, RZ, R31 ;  /* 0x000000ffff1d7224 */ /* 0x000fe200078e001f */
[----:B------:R-:W-:-:S07]  /*54c0*/  MOV R30, R36 ;  /* 0x00000024001e7202 */ /* 0x000fce0000000f00 */
[----:B------:R-:W-:Y:S05]  /*54d0*/  WARPSYNC.COLLECTIVE R24, `(.L_x_1477) ;  /* 0x0000000018087348 */ /* 0x000fea0003c00000 */
[----:B------:R0:W1:Y:S02]  /*54e0*/  SHFL.BFLY P2, R36, R29, R26, R27 ;  /* 0x0c00001a1d247389 */ /* 0x000064000004001b */
[----:B01----:R-:W-:Y:S01]  /*54f0*/  ENDCOLLECTIVE ;  /* 0x000000000000791b */ /* 0x003fe20003800000 */
.L_x_1477:
[----:B------:R-:W-:Y:S01]  /*5500*/  FADD.FTZ R30, R33, R30 ;  /* 0x0000001e211e7221 */ /* 0x000fe20000010000 */
[----:B------:R-:W-:Y:S01]  /*5510*/  HFMA2.MMA R26, -RZ, RZ, 0, 4.76837158203125e-07 ;  /* 0x00000008ff1a7435 */ /* 0x000fe200000001ff */
[----:B------:R-:W-:Y:S02]  /*5520*/  MOV R29, R38 ;  /* 0x00000026001d7202 */ /* 0x000fe40000000f00 */
[----:B------:R-:W-:-:S08]  /*5530*/  MOV R28, R36 ;  /* 0x00000024001c7202 */ /* 0x000fd00000000f00 */
[----:B------:R-:W-:Y:S05]  /*5540*/  WARPSYNC.COLLECTIVE R24, `(.L_x_1478) ;  /* 0x0000000018087348 */ /* 0x000fea0003c00000 */
[----:B------:R0:W1:Y:S02]  /*5550*/  SHFL.BFLY P2, R36, R29, R26, R27 ;  /* 0x0c00001a1d247389 */ /* 0x000064000004001b */
[----:B01----:R-:W-:Y:S01]  /*5560*/  ENDCOLLECTIVE ;  /* 0x000000000000791b */ /* 0x003fe20003800000 */
.L_x_1478:
[----:B------:R-:W-:Y:S01]  /*5570*/  MOV R29, R21 ;  /* 0x00000015001d7202 */ /* 0x000fe20000000f00 */
[----:B------:R-:W-:-:S07]  /*5580*/  IMAD.MOV.U32 R43, RZ, RZ, R36 ;  /* 0x000000ffff2b7224 */ /* 0x000fce00078e0024 */
[----:B------:R-:W-:Y:S05]  /*5590*/  WARPSYNC.COLLECTIVE R24, `(.L_x_1479) ;  /* 0x0000000018087348 */ /* 0x000fea0003c00000 */
[----:B------:R0:W1:Y:S02]  /*55a0*/  SHFL.BFLY P2, R36, R29, R26, R27 ;  /* 0x0c00001a1d247389 */ /* 0x000064000004001b */
[----:B01----:R-:W-:Y:S01]  /*55b0*/  ENDCOLLECTIVE ;  /* 0x000000000000791b */ /* 0x003fe20003800000 */
.L_x_1479:
[----:B------:R-:W-:-:S05]  /*55c0*/  FADD.FTZ R39, R43, R38 ;  /* 0x000000262b277221 */ /* 0x000fca0000010000 */
[----:B------:R-:W-:Y:S01]  /*55d0*/  MOV R29, R39 ;  /* 0x00000027001d7202 */ /* 0x000fe20000000f00 */
[----:B------:R-:W-:Y:S01]  /*55e0*/  IMAD.MOV.U32 R26, RZ, RZ, 0x4 ;  /* 0x00000004ff1a7424 */ /* 0x000fe200078e00ff */
[----:B------:R-:W-:-:S07]  /*55f0*/  MOV R44, R36 ;  /* 0x00000024002c7202 */ /* 0x000fce0000000f00 */
[----:B------:R-:W-:Y:S05]  /*5600*/  WARPSYNC.COLLECTIVE R24, `(.L_x_1480) ;  /* 0x0000000018087348 */ /* 0x000fea0003c00000 */
[----:B------:R0:W1:Y:S02]  /*5610*/  SHFL.BFLY P2, R36, R29, R26, R27 ;  /* 0x0c00001a1d247389 */ /* 0x000064000004001b */
[----:B01----:R-:W-:Y:S01]  /*5620*/  ENDCOLLECTIVE ;  /* 0x000000000000791b */ /* 0x003fe20003800000 */
.L_x_1480:
[----:B------:R-:W-:Y:S01]  /*5630*/  FADD.FTZ R41, R44, R21 ;  /* 0x000000152c297221 */ /* 0x000fe20000010000 */
[----:B------:R-:W-:-:S04]  /*5640*/  @!P0 LEA R21, R13, UR6, 0x7 ;  /* 0x000000060d158c11 */ /* 0x000fc8000f8e38ff */
[----:B------:R-:W-:Y:S02]  /*5650*/  MOV R29, R41 ;  /* 0x00000029001d7202 */ /* 0x000fe40000000f00 */
[----:B------:R-:W-:-:S07]  /*5660*/  MOV R38, R36 ;  /* 0x0000002400267202 */ /* 0x000fce0000000f00 */
[----:B------:R-:W-:Y:S05]  /*5670*/  WARPSYNC.COLLECTIVE R24, `(.L_x_1481) ;  /* 0x0000000018087348 */ /* 0x000fea0003c00000 */
[----:B------:R0:W1:Y:S02]  /*5680*/  SHFL.BFLY P2, R36, R29, R26, R27 ;  /* 0x0c00001a1d247389 */ /* 0x000064000004001b */
[----:B01----:R-:W-:Y:S01]  /*5690*/  ENDCOLLECTIVE ;  /* 0x000000000000791b */ /* 0x003fe20003800000 */
.L_x_1481:
[----:B------:R-:W-:Y:S01]  /*56a0*/  HFMA2.MMA R26, -RZ, RZ, 0, 1.1920928955078125e-07 ;  /* 0x00000002ff1a7435 */ /* 0x000fe200000001ff */
[----:B------:R-:W-:Y:S01]  /*56b0*/  MOV R42, R36 ;  /* 0x00000024002a7202 */ /* 0x000fe20000000f00 */
[C---:B------:R-:W-:Y:S02]  /*56c0*/  @!P0 VIADD R36, R25.reuse, 0x3c ;  /* 0x0000003c19248836 */ /* 0x040fe40000000000 */
[----:B------:R-:W-:Y:S02]  /*56d0*/  IMAD.IADD R25, R25, 0x1, R62 ;  /* 0x0000000119197824 */ /* 0x000fe400078e023e */
        /* <DEDUP_REMOVED lines=10> */
.L_x_1482:
[----:B------:R-:W-:Y:S01]  /*5780*/  MOV R29, R42 ;  /* 0x0000002a001d7202 */ /* 0x000fe20000000f00 */
[----:B------:R-:W-:-:S07]  /*5790*/  IMAD.MOV.U32 R38, RZ, RZ, R36 ;  /* 0x000000ffff267224 */ /* 0x000fce00078e0024 */
[----:B------:R-:W-:Y:S05]  /*57a0*/  WARPSYNC.COLLECTIVE R24, `(.L_x_1483) ;  /* 0x0000000018087348 */ /* 0x000fea0003c00000 */
[----:B------:R0:W1:Y:S02]  /*57b0*/  SHFL.BFLY P2, R36, R29, R26, R27 ;  /* 0x0c00001a1d247389 */ /* 0x000064000004001b */
[----:B01----:R-:W-:Y:S01]  /*57c0*/  ENDCOLLECTIVE ;  /* 0x000000000000791b */ /* 0x003fe20003800000 */
.L_x_1483:
[----:B------:R-:W-:Y:S01]  /*57d0*/  FADD.FTZ R38, R21, R38 ;  /* 0x0000002615267221 */ /* 0x000fe20000010000 */
[----:B------:R-:W-:Y:S01]  /*57e0*/  @!P0 IMAD.MOV.U32 R22, RZ, RZ, R40 ;  /* 0x000000ffff168224 */ /* 0x000fe200078e0028 */
[----:B------:R-:W-:Y:S02]  /*57f0*/  @!P0 MOV R20, R23 ;  /* 0x0000001700148202 */ /* 0x000fe40000000f00 */
[----:B------:R-:W-:Y:S01]  /*5800*/  ISETP.NE.AND P0, PT, R13, RZ, PT ;  /* 0x000000ff0d00720c */ /* 0x000fe20003f05270 */
[----:B------:R-:W-:Y:S01]  /*5810*/  HFMA2.MMA R26, -RZ, RZ, 0, 5.9604644775390625e-08 ;  /* 0x00000001ff1a7435 */ /* 0x000fe200000001ff */
[----:B------:R-:W-:Y:S02]  /*5820*/  MOV R29, R38 ;  /* 0x00000026001d7202 */ /* 0x000fe40000000f00 */
[----:B------:R-:W-:-:S09]  /*5830*/  MOV R39, R36 ;  /* 0x0000002400277202 */ /* 0x000fd20000000f00 */
[----:B------:R-:W-:Y:S05]  /*5840*/  WARPSYNC.COLLECTIVE R24, `(.L_x_1484) ;  /* 0x0000000018087348 */ /* 0x000fea0003c00000 */
[----:B------:R0:W1:Y:S02]  /*5850*/  SHFL.BFLY P2, R36, R29, R26, R27 ;  /* 0x0c00001a1d247389 */ /* 0x000064000004001b */
[----:B01----:R-:W-:Y:S01]  /*5860*/  ENDCOLLECTIVE ;  /* 0x000000000000791b */ /* 0x003fe20003800000 */
.L_x_1484:
[----:B------:R-:W-:Y:S01]  /*5870*/  @!P0 F2FP.F16.F32.PACK_AB R32, RZ, R34 ;  /* 0x00000022ff20823e */ /* 0x000fe200000000ff */
[----:B------:R-:W-:Y:S01]  /*5880*/  FADD.FTZ R39, R42, R39 ;  /* 0x000000272a277221 */ /* 0x000fe20000010000 */
[----:B------:R-:W-:-:S03]  /*5890*/  @!P0 F2FP.F16.F32.PACK_AB R34, RZ, R35 ;  /* 0x00000023ff22823e */ /* 0x000fc600000000ff */
[----:B------:R-:W-:Y:S01]  /*58a0*/  IMAD.MOV.U32 R29, RZ, RZ, R39 ;  /* 0x000000ffff1d7224 */ /* 0x000fe200078e0027 */
[----:B------:R-:W-:-:S07]  /*58b0*/  MOV R41, R36 ;  /* 0x0000002400297202 */ /* 0x000fce0000000f00 */
[----:B------:R-:W-:Y:S05]  /*58c0*/  WARPSYNC.COLLECTIVE R24, `(.L_x_1485) ;  /* 0x0000000018087348 */ /* 0x000fea0003c00000 */
[----:B------:R0:W1:Y:S02]  /*58d0*/  SHFL.BFLY P2, R36, R29, R26, R27 ;  /* 0x0c00001a1d247389 */ /* 0x000064000004001b */
[----:B01----:R-:W-:Y:S01]  /*58e0*/  ENDCOLLECTIVE ;  /* 0x000000000000791b */ /* 0x003fe20003800000 */
.L_x_1485:
[----:B------:R-:W-:Y:S01]  /*58f0*/  HFMA2.MMA R26, -RZ, RZ, 0, 4.76837158203125e-07 ;  /* 0x00000008ff1a7435 */ /* 0x000fe200000001ff */
[----:B------:R-:W-:Y:S02]  /*5900*/  MOV R29, R22 ;  /* 0x00000016001d7202 */ /* 0x000fe40000000f00 */
[----:B------:R-:W-:-:S08]  /*5910*/  MOV R40, R36 ;  /* 0x0000002400287202 */ /* 0x000fd00000000f00 */
[----:B------:R-:W-:Y:S05]  /*5920*/  WARPSYNC.COLLECTIVE R24, `(.L_x_1486) ;  /* 0x0000000018087348 */ /* 0x000fea0003c00000 */
[----:B------:R0:W1:Y:S02]  /*5930*/  SHFL.BFLY P2, R36, R29, R26, R27 ;  /* 0x0c00001a1d247389 */ /* 0x000064000004001b */
[----:B01----:R-:W-:Y:S01]  /*5940*/  ENDCOLLECTIVE ;  /* 0x000000000000791b */ /* 0x003fe20003800000 */
.L_x_1486:
[----:B------:R-:W-:Y:S01]  /*5950*/  MOV R29, R20 ;  /* 0x00000014001d7202 */ /* 0x000fe20000000f00 */
[----:B------:R-:W-:-:S07]  /*5960*/  IMAD.MOV.U32 R45, RZ, RZ, R36 ;  /* 0x000000ffff2d7224 */ /* 0x000fce00078e0024 */
[----:B------:R-:W-:Y:S05]  /*5970*/  WARPSYNC.COLLECTIVE R24, `(.L_x_1487) ;  /* 0x0000000018087348 */ /* 0x000fea0003c00000 */
[----:B------:R0:W1:Y:S02]  /*5980*/  SHFL.BFLY P2, R36, R29, R26, R27 ;  /* 0x0c00001a1d247389 */ /* 0x000064000004001b */
[----:B01----:R-:W-:Y:S01]  /*5990*/  ENDCOLLECTIVE ;  /* 0x000000000000791b */ /* 0x003fe20003800000 */
.L_x_1487:
[----:B------:R-:W-:Y:S02]  /*59a0*/  FADD.FTZ R45, R45, R22 ;  /* 0x000000162d2d7221 */ /* 0x000fe40000010000 */
[----:B------:R-:W0:Y:S01]  /*59b0*/  LDC.64 R22, c[0x0][0x220] ;  /* 0x00008800ff167b82 */ /* 0x000e220000000a00 */
[----:B------:R-:W-:Y:S01]  /*59c0*/  HFMA2.MMA R26, -RZ, RZ, 0, 2.384185791015625e-07 ;  /* 0x00000004ff1a7435 */ /* 0x000fe200000001ff */
[----:B------:R-:W-:Y:S01]  /*59d0*/  IMAD.MOV.U32 R29, RZ, RZ, R45 ;  /* 0x000000ffff1d7224 */ /* 0x000fe200078e002d */
[----:B------:R-:W-:-:S09]  /*59e0*/  MOV R43, R36 ;  /* 0x00000024002b7202 */ /* 0x000fd20000000f00 */
[----:B0-----:R-:W-:Y:S05]  /*59f0*/  WARPSYNC.COLLECTIVE R24, `(.L_x_1488) ;  /* 0x0000000018087348 */ /* 0x001fea0003c00000 */
[----:B------:R1:W2:Y:S02]  /*5a00*/  SHFL.BFLY P2, R36, R29, R26, R27 ;  /* 0x0c00001a1d247389 */ /* 0x0002a4000004001b */
[----:B012---:R-:W-:Y:S01]  /*5a10*/  ENDCOLLECTIVE ;  /* 0x000000000000791b */ /* 0x007fe20003800000 */
.L_x_1488:
[----:B------:R-:W-:-:S04]  /*5a20*/  IMAD.WIDE R22, R25, 0x2, R22 ;  /* 0x0000000219167825 */ /* 0x000fc800078e0216 */
[----:B------:R-:W-:Y:S02]  /*5a30*/  FADD.FTZ R43, R43, R20 ;  /* 0x000000142b2b7221 */ /* 0x000fe40000010000 */
[----:B------:R-:W0:Y:S03]  /*5a40*/  LDC.64 R20, c[0x0][0x218] ;  /* 0x00008600ff147b82 */ /* 0x000e260000000a00 */
[----:B------:R-:W-:Y:S02]  /*5a50*/  MOV R29, R43 ;  /* 0x0000002b001d7202 */ /* 0x000fe40000000f00 */
[----:B------:R-:W-:-:S07]  /*5a60*/  MOV R44, R36 ;  /* 0x00000024002c7202 */ /* 0x000fce0000000f00 */
[----:B0-----:R-:W-:Y:S05]  /*5a70*/  WARPSYNC.COLLECTIVE R24, `(.L_x_1489) ;  /* 0x0000000018087348 */ /* 0x001fea0003c00000 */
[----:B------:R1:W2:Y:S02]  /*5a80*/  SHFL.BFLY P2, R36, R29, R26, R27 ;  /* 0x0c00001a1d247389 */ /* 0x0002a4000004001b */
[----:B012---:R-:W-:Y:S01]  /*5a90*/  ENDCOLLECTIVE ;  /* 0x000000000000791b */ /* 0x007fe20003800000 */
.L_x_1489:
[----:B------:R-:W-:Y:S01]  /*5aa0*/  FADD.FTZ R45, R45, R44 ;  /* 0x0000002c2d2d7221 */ /* 0x000fe20000010000 */
[----:B------:R-:W-:-:S04]  /*5ab0*/  IMAD.WIDE R20, R25, 0x2, R20 ;  /* 0x0000000219147825 */ /* 0x000fc800078e0214 */
[----:B------:R-:W-:Y:S01]  /*5ac0*/  FADD.FTZ R25, R31, R28 ;  /* 0x0000001c1f197221 */ /* 0x000fe20000010000 */
[----:B------:R-:W-:Y:S01]  /*5ad0*/  FADD.FTZ R28, R39, R40 ;  /* 0x00000028271c7221 */ /* 0x000fe20000010000 */
[----:B------:R0:W-:Y:S03]  /*5ae0*/  @!P0 STG.E.U16 desc[UR8][R20.64], R32 ;  /* 0x0000002014008986 */ /* 0x0001e6000c101508 */
[----:B------:R-:W-:Y:S02]  /*5af0*/  @!P0 F2FP.F16.F32.PACK_AB R25, RZ, R25 ;  /* 0x00000019ff19823e */ /* 0x000fe400000000ff */
[----:B------:R-:W-:Y:S01]  /*5b00*/  @!P0 F2FP.F16.F32.PACK_AB R28, RZ, R28 ;  /* 0x0000001cff1c823e */ /* 0x000fe200000000ff */
[----:B------:R0:W-:Y:S01]  /*5b10*/  @!P0 STG.E.U16 desc[UR8][R22.64], R34 ;  /* 0x0000002216008986 */ /* 0x0001e2000c101508 */
[----:B------:R-:W-:Y:S01]  /*5b20*/  HFMA2.MMA R26, -RZ, RZ, 0, 1.1920928955078125e-07 ;  /* 0x00000002ff1a7435 */ /* 0x000fe200000001ff */
[----:B------:R-:W-:Y:S01]  /*5b30*/  MOV R29, R45 ;  /* 0x0000002d001d7202 */ /* 0x000fe20000000f00 */
[----:B------:R-:W-:-:S09]  /*5b40*/  IMAD.MOV.U32 R46, RZ, RZ, R36 ;  /* 0x000000ffff2e7224 */ /* 0x000fd200078e0024 */
[----:B0-----:R-:W-:Y:S05]  /*5b50*/  WARPSYNC.COLLECTIVE R24, `(.L_x_1490) ;  /* 0x0000000018087348 */ /* 0x001fea0003c00000 */
[----:B------:R1:W2:Y:S02]  /*5b60*/  SHFL.BFLY P2, R36, R29, R26, R27 ;  /* 0x0c00001a1d247389 */ /* 0x0002a4000004001b */
[----:B012---:R-:W-:Y:S01]  /*5b70*/  ENDCOLLECTIVE ;  /* 0x000000000000791b */ /* 0x007fe20003800000 */
.L_x_1490:
[----:B------:R-:W-:-:S05]  /*5b80*/  FADD.FTZ R43, R43, R46 ;  /* 0x0000002e2b2b7221 */ /* 0x000fca0000010000 */
[----:B------:R-:W-:Y:S02]  /*5b90*/  MOV R29, R43 ;  /* 0x0000002b001d7202 */ /* 0x000fe40000000f00 */
[----:B------:R-:W-:-:S07]  /*5ba0*/  MOV R44, R36 ;  /* 0x00000024002c7202 */ /* 0x000fce0000000f00 */
[----:B------:R-:W-:Y:S05]  /*5bb0*/  WARPSYNC.COLLECTIVE R24, `(.L_x_1491) ;  /* 0x0000000018087348 */ /* 0x000fea0003c00000 */
[----:B------:R0:W1:Y:S02]  /*5bc0*/  SHFL.BFLY P2, R36, R29, R26, R27 ;  /* 0x0c00001a1d247389 */ /* 0x000064000004001b */
[----:B01----:R-:W-:Y:S01]  /*5bd0*/  ENDCOLLECTIVE ;  /* 0x000000000000791b */ /* 0x003fe20003800000 */
.L_x_1491:
[----:B------:R-:W-:Y:S01]  /*5be0*/  FADD.FTZ R44, R45, R44 ;  /* 0x0000002c2d2c7221 */ /* 0x000fe20000010000 */
[----:B------:R-:W-:Y:S01]  /*5bf0*/  FADD.FTZ R26, R38, R41 ;  /* 0x00000029261a7221 */ /* 0x000fe20000010000 */
[----:B------:R-:W-:-:S03]  /*5c00*/  @!P0 F2FP.F16.F32.PACK_AB R24, RZ, R30 ;  /* 0x0000001eff18823e */ /* 0x000fc600000000ff */
[----:B------:R-:W-:Y:S02]  /*5c10*/  MOV R29, R44 ;  /* 0x0000002c001d7202 */ /* 0x000fe40000000f00 */
[----:B------:R-:W-:Y:S02]  /*5c20*/  @!P0 F2FP.F16.F32.PACK_AB R26, RZ, R26 ;  /* 0x0000001aff1a823e */ /* 0x000fe400000000ff */
[----:B------:R-:W-:Y:S02]  /*5c30*/  PRMT R30, R24, 0x7610, R30 ;  /* 0x00007610181e7816 */ /* 0x000fe4000000001e */
[----:B------:R-:W-:Y:S01]  /*5c40*/  PRMT R32, R26, 0x7610, R32 ;  /* 0x000076101a207816 */ /* 0x000fe20000000020 */
[----:B------:R-:W-:Y:S01]  /*5c50*/  IMAD.MOV.U32 R26, RZ, RZ, 0x1 ;  /* 0x00000001ff1a7424 */ /* 0x000fe200078e00ff */
[----:B------:R-:W-:Y:S01]  /*5c60*/  MOV R24, 0xffff ;  /* 0x0000ffff00187802 */ /* 0x000fe20000000f00 */
[----:B------:R0:W-:Y:S01]  /*5c70*/  @!P0 STG.E.U16 desc[UR8][R20.64+0x28], R30 ;  /* 0x0000281e14008986 */ /* 0x0001e2000c101508 */
[----:B------:R-:W-:-:S07]  /*5c80*/  MOV R42, R36 ;  /* 0x00000024002a7202 */ /* 0x000fce0000000f00 */
[----:B0-----:R-:W-:Y:S05]  /*5c90*/  WARPSYNC.COLLECTIVE R24, `(.L_x_1492) ;  /* 0x0000000018087348 */ /* 0x001fea0003c00000 */
[----:B------:R1:W2:Y:S02]  /*5ca0*/  SHFL.BFLY P2, R36, R29, R26, R27 ;  /* 0x0c00001a1d247389 */ /* 0x0002a4000004001b */
[----:B012---:R-:W-:Y:S01]  /*5cb0*/  ENDCOLLECTIVE ;  /* 0x000000000000791b */ /* 0x007fe20003800000 */
.L_x_1492:
[----:B------:R-:W-:Y:S01]  /*5cc0*/  FADD.FTZ R42, R43, R42 ;  /* 0x0000002a2b2a7221 */ /* 0x000fe20000010000 */
[----:B------:R0:W-:Y:S04]  /*5cd0*/  @!P0 STG.E.U16 desc[UR8][R22.64+0x28], R25 ;  /* 0x0000281916008986 */ /* 0x0001e8000c101508 */
[----:B------:R0:W-:Y:S04]  /*5ce0*/  @!P0 STG.E.U16 desc[UR8][R20.64+0x50], R32 ;  /* 0x0000502014008986 */ /* 0x0001e8000c101508 */
[----:B------:R0:W-:Y:S01]  /*5cf0*/  @!P0 STG.E.U16 desc[UR8][R22.64+0x50], R28 ;  /* 0x0000501c16008986 */ /* 0x0001e2000c101508 */
[----:B------:R-:W-:-:S02]  /*5d00*/  MOV R29, R42 ;  /* 0x0000002a001d7202 */ /* 0x000fc40000000f00 */
[----:B------:R-:W-:-:S07]  /*5d10*/  MOV R31, R36 ;  /* 0x00000024001f7202 */ /* 0x000fce0000000f00 */
[----:B0-----:R-:W-:Y:S05]  /*5d20*/  WARPSYNC.COLLECTIVE R24, `(.L_x_1493) ;  /* 0x0000000018087348 */ /* 0x001fea0003c00000 */
[----:B------:R1:W2:Y:S02]  /*5d30*/  SHFL.BFLY P2, R36, R29, R26, R27 ;  /* 0x0c00001a1d247389 */ /* 0x0002a4000004001b */
[----:B012---:R-:W-:Y:S01]  /*5d40*/  ENDCOLLECTIVE ;  /* 0x000000000000791b */ /* 0x007fe20003800000 */
.L_x_1493:
[----:B------:R-:W-:Y:S01]  /*5d50*/  FADD.FTZ R31, R44, R31 ;  /* 0x0000001f2c1f7221 */ /* 0x000fe20000010000 */
[----:B------:R-:W-:Y:S06]  /*5d60*/  BRA `(.L_x_1494) ;  /* 0xffffffe4001c7947 */ /* 0x000fec000383ffff */
.L_x_1495:
        /* <DEDUP_REMOVED lines=9> */
.L_x_2460:


//--------------------- .text._ZN13group_norm_v218gn_bwd_cuda_kernelI6__halfLi320ELi3ELi16ELi160ELi64ELb1ELb1ELi4ELi320ELi320ELi4ELb1ELi16ELb0ELb0ELNS_15WgradSyncMethodE3ENS_16CompileConditionILi900EEEEEvPT_S6_S6_PKS5_S8_S8_S8_PKfflPfPj --------------------------
	.section	.text._ZN13group_norm_v218gn_bwd_cuda_kernelI6__halfLi320ELi3ELi16ELi160ELi64ELb1ELb1ELi4ELi320ELi320ELi4ELb1ELi16ELb0ELb0ELNS_15WgradSyncMethodE3ENS_16CompileConditionILi900EEEEEvPT_S6_S6_PKS5_S8_S8_S8_PKfflPfPj,"ax",@progbits
	.align	128
        .global         _ZN13group_norm_v218gn_bwd_cuda_kernelI6__halfLi320ELi3ELi16ELi160ELi64ELb1ELb1ELi4ELi320ELi320ELi4ELb1ELi16ELb0ELb0ELNS_15WgradSyncMethodE3ENS_16CompileConditionILi900EEEEEvPT_S6_S6_PKS5_S8_S8_S8_PKfflPfPj
        .type           _ZN13group_norm_v218gn_bwd_cuda_kernelI6__halfLi320ELi3ELi16ELi160ELi64ELb1ELb1ELi4ELi320ELi320ELi4ELb1ELi16ELb0ELb0ELNS_15WgradSyncMethodE3ENS_16CompileConditionILi900EEEEEvPT_S6_S6_PKS5_S8_S8_S8_PKfflPfPj,@function
        .size           _ZN13group_norm_v218gn_bwd_cuda_kernelI6__halfLi320ELi3ELi16ELi160ELi64ELb1ELb1ELi4ELi320ELi320ELi4ELb1ELi16ELb0ELb0ELNS_15WgradSyncMethodE3ENS_16CompileConditionILi900EEEEEvPT_S6_S6_PKS5_S8_S8_S8_PKfflPfPj,(.L_x_2461 - _ZN13group_norm_v218gn_bwd_cuda_kernelI6__halfLi320ELi3ELi16ELi160ELi64ELb1ELb1ELi4ELi320ELi320ELi4ELb1ELi16ELb0ELb0ELNS_15WgradSyncMethodE3ENS_16CompileConditionILi900EEEEEvPT_S6_S6_PKS5_S8_S8_S8_PKfflPfPj)
        .other          _ZN13group_norm_v218gn_bwd_cuda_kernelI6__halfLi320ELi3ELi16ELi160ELi64ELb1ELb1ELi4ELi320ELi320ELi4ELb1ELi16ELb0ELb0ELNS_15WgradSyncMethodE3ENS_16CompileConditionILi900EEEEEvPT_S6_S6_PKS5_S8_S8_S8_PKfflPfPj,@"STO_CUDA_ENTRY STV_DEFAULT"
_ZN13group_norm_v218gn_bwd_cuda_kernelI6__halfLi320ELi3ELi16ELi160ELi64ELb1ELb1ELi4ELi320ELi320ELi4ELb1ELi16ELb0ELb0ELNS_15WgradSyncMethodE3ENS_16CompileConditionILi900EEEEEvPT_S6_S6_PKS5_S8_S8_S8_PKfflPfPj:
.text._ZN13group_norm_v218gn_bwd_cuda_kernelI6__halfLi320ELi3ELi16ELi160ELi64ELb1ELb1ELi4ELi320ELi320ELi4ELb1ELi16ELb0ELb0ELNS_15WgradSyncMethodE3ENS_16CompileConditionILi900EEEEEvPT_S6_S6_PKS5_S8_S8_S8_PKfflPfPj:
        /* <DEDUP_REMOVED lines=30> */
.L_x_1498:
[----:B------:R-:W2:Y:S04]  /*01e0*/  LD.E.STRONG.GPU R0, desc[UR8][R4.64] ;  /* 0x0000000804007980 */ /* 0x000ea8000c10f900 */
[----:B--2---:R-:W-:Y:S01]  /*01f0*/  CCTL.IVALL ;  /* 0x00000000ff00798f */ /* 0x004fe20002000000 */
[----:B------:R-:W-:Y:S05]  /*0200*/  YIELD ;  /* 0x0000000000007946 */ /* 0x000fea0003800000 */
[----:B-----5:R-:W-:-:S04]  /*0210*/  LOP3.LUT R0, R0, R3, RZ, 0x3c, !PT ;  /* 0x0000000300007212 */ /* 0x020fc800078e3cff */
[----:B------:R-:W-:-:S13]  /*0220*/  ISETP.GT.AND P0, PT, R0, -0x1, PT ;  /* 0xffffffff0000780c */ /* 0x000fda0003f04270 */
[----:B------:R-:W-:Y:S05]  /*0230*/  @P0 BRA `(.L_x_1498) ;  /* 0xfffffffc00e80947 */ /* 0x000fea000383ffff */
.L_x_1497:
[----:B------:R-:W-:Y:S05]  /*0240*/  WARPSYNC.ALL ;  /* 0x0000000000007948 */ /* 0x000fea0003800000 */
[----:B------:R-:W-:Y:S06]  /*0250*/  BAR.SYNC.DEFER_BLOCKING 0x0 ;  /* 0x0000000000007b1d */ /* 0x000fec0000010000 */
[----:B------:R-:W-:Y:S05]  /*0260*/  BRA `(.L_x_1499) ;  /* 0x0000001c00e87947 */ /* 0x000fea0003800000 */
.L_x_1496:
        /* <DEDUP_REMOVED lines=17> */
[----:B------:R-:W-:Y:S01]  /*0380*/  IMAD.IADD R0, R0, 0x1, R15 ;  /* 0x0000000100007824 */ /* 0x000fe200078e020f */
[----:B------:R-:W-:Y:S01]  /*0390*/  IADD3 R7, R13, 0xa0, RZ ;  /* 0x000000a00d077810 */ /* 0x000fe20007ffe0ff */
[----:B------:R-:W-:Y:S01]  /*03a0*/  IMAD R10, R11, 0x28, R12 ;  /* 0x000000280b0a7824 */ /* 0x000fe200078e020c */
[----:B------:R-:W-:-:S02]  /*03b0*/  IADD3 R9, R13, 0xf0, RZ ;  /* 0x000000f00d097810 */ /* 0x000fc40007ffe0ff */
[----:B------:R-:W-:Y:S01]  /*03c0*/  SHF.R.S32.HI R6, RZ, 0x1f, R5 ;  /* 0x0000001fff067819 */ /* 0x000fe20000011405 */
[----:B------:R-:W-:Y:S01]  /*03d0*/  IMAD R10, R15, 0x8, R10 ;  /* 0x000000080f0a7824 */ /* 0x000fe200078e020a */
[----:B------:R-:W-:Y:S02]  /*03e0*/  SHF.R.S32.HI R8, RZ, 0x1f, R7 ;  /* 0x0000001fff087819 */ /* 0x000fe40000011407 */
[----:B------:R-:W-:Y:S02]  /*03f0*/  SHF.R.S32.HI R14, RZ, 0x1f, R9 ;  /* 0x0000001fff0e7819 */ /* 0x000fe40000011409 */
[----:B------:R-:W-:Y:S02]  /*0400*/  LEA.HI R6, R6, R5, RZ, 0x2 ;  /* 0x0000000506067211 */ /* 0x000fe400078f10ff */
[----:B------:R-:W-:Y:S02]  /*0410*/  LEA.HI R5, R3, R48, RZ, 0x4 ;  /* 0x0000003003057211 */ /* 0x000fe400078f20ff */
[----:B------:R-:W-:-:S02]  /*0420*/  LOP3.LUT R3, R4, 0xfffffffc, RZ, 0xc0, !PT ;  /* 0xfffffffc04037812 */ /* 0x000fc400078ec0ff */
[----:B------:R-:W-:Y:S02]  /*0430*/  LEA.HI R8, R8, R7, RZ, 0x2 ;  /* 0x0000000708087211 */ /* 0x000fe400078f10ff */
[----:B------:R-:W-:Y:S02]  /*0440*/  LEA.HI R9, R14, R9, RZ, 0x2 ;  /* 0x000000090e097211 */ /* 0x000fe400078f10ff */
[----:B------:R-:W-:Y:S02]  /*0450*/  IADD3 R3, -R3, R48, RZ ;  /* 0x0000003003037210 */ /* 0x000fe40007ffe1ff */
[----:B------:R-:W-:Y:S02]  /*0460*/  SHF.R.U32.HI R6, RZ, 0x2, R6 ;  /* 0x00000002ff067819 */ /* 0x000fe40000011606 */
[----:B------:R-:W-:Y:S02]  /*0470*/  SHF.R.U32.HI R14, RZ, 0x2, R8 ;  /* 0x00000002ff0e7819 */ /* 0x000fe40000011608 */
[----:B------:R-:W-:-:S02]  /*0480*/  SHF.R.U32.HI R16, RZ, 0x2, R9 ;  /* 0x00000002ff107819 */ /* 0x000fc40000011609 */
[----:B------:R-:W-:Y:S02]  /*0490*/  SHF.R.U32.HI R4, RZ, 0x4, R5 ;  /* 0x00000004ff047819 */ /* 0x000fe40000011605 */
[C---:B------:R-:W-:Y:S01]  /*04a0*/  LOP3.LUT R8, R3.reuse, 0x3, R6, 0x78, !PT ;  /* 0x0000000303087812 */ /* 0x040fe200078e7806 */
[----:B------:R-:W-:Y:S01]  /*04b0*/  IMAD R6, R0, 0xa00, RZ ;  /* 0x00000a0000067824 */ /* 0x000fe200078e02ff */
[C---:B------:R-:W-:Y:S02]  /*04c0*/  LOP3.LUT R7, R3.reuse, 0x3, R14, 0x78, !PT ;  /* 0x0000000303077812 */ /* 0x040fe400078e780e */
[----:B------:R-:W-:Y:S02]  /*04d0*/  CS2R R14, SRZ ;  /* 0x00000000000e7805 */ /* 0x000fe4000001ff00 */
[----:B------:R-:W-:Y:S02]  /*04e0*/  LOP3.LUT R5, R3, 0x3, R16, 0x78, !PT ;  /* 0x0000000303057812 */ /* 0x000fe400078e7810 */
[----:B------:R-:W-:-:S02]  /*04f0*/  CS2R R16, SRZ ;  /* 0x0000000000107805 */ /* 0x000fc4000001ff00 */
[----:B------:R-:W-:-:S07]  /*0500*/  LOP3.LUT R9, R3, 0x3, R4, 0x78, !PT ;  /* 0x0000000303097812 */ /* 0x000fce00078e7804 */
.L_x_1512:
[C---:B------:R-:W-:Y:S01]  /*0510*/  LOP3.LUT R42, R49.reuse, 0x7, RZ, 0xc0, !PT ;  /* 0x00000007312a7812 */ /* 0x040fe200078ec0ff */
[----:B------:R-:W-:Y:S01]  /*0520*/  ULDC.64 UR12, c[0x0][0x248] ;  /* 0x00009200000c7ab9 */ /* 0x000fe20000000a00 */
[--C-:B------:R-:W-:Y:S01]  /*0530*/  SHF.R.U64 R31, R49, 0x3, R50.reuse ;  /* 0x00000003311f7819 */ /* 0x100fe20000001232 */
[----:B------:R-:W0:Y:S01]  /*0540*/  LDC.64 R26, c[0x0][0x238] ;  /* 0x00008e00ff1a7b82 */ /* 0x000e220000000a00 */
[----:B-1----:R-:W-:Y:S01]  /*0550*/  SHF.R.U32.HI R0, RZ, 0x3, R50 ;  /* 0x00000003ff007819 */ /* 0x002fe20000011632 */
[----:B------:R-:W-:Y:S01]  /*0560*/  IMAD R42, R42, 0x140, RZ ;  /* 0x000001402a2a7824 */ /* 0x000fe200078e02ff */
[----:B------:R-:W-:-:S03]  /*0570*/  ULDC UR5, c[0x0][0x250] ;  /* 0x0000940000057ab9 */ /* 0x000fc60000000800 */
[----:B------:R-:W-:Y:S01]  /*0580*/  IMAD R32, R0, 0x28000, RZ ;  /* 0x0002800000207824 */ /* 0x000fe200078e02ff */
[----:B------:R-:W-:Y:S01]  /*0590*/  LEA R29, R11, R42, 0x2 ;  /* 0x0000002a0b1d7211 */ /* 0x000fe200078e10ff */
[----:B------:R-:W1:Y:S03]  /*05a0*/  LDC.64 R24, c[0x0][0x240] ;  /* 0x00009000ff187b82 */ /* 0x000e660000000a00 */
[----:B------:R-:W-:Y:S01]  /*05b0*/  SHF.R.S32.HI R3, RZ, 0x1f, R29 ;  /* 0x0000001fff037819 */ /* 0x000fe2000001141d */
[----:B------:R-:W-:-:S04]  /*05c0*/  IMAD.WIDE.U32 R22, R29, -0x33333333, RZ ;  /* 0xcccccccd1d167825 */ /* 0x000fc800078e00ff */
[----:B------:R-:W-:Y:S01]  /*05d0*/  IMAD.MOV.U32 R22, RZ, RZ, R6 ;  /* 0x000000ffff167224 */ /* 0x000fe200078e0006 */
[----:B------:R-:W-:Y:S01]  /*05e0*/  SHF.R.U32.HI R4, RZ, 0x7, R23 ;  /* 0x00000007ff047819 */ /* 0x000fe20000011617 */
[----:B------:R-:W-:-:S03]  /*05f0*/  HFMA2.MMA R23, -RZ, RZ, 0, 0 ;  /* 0x00000000ff177435 */ /* 0x000fc600000001ff */
[----:B------:R-:W-:-:S05]  /*0600*/  LEA R28, P0, R31, R4, 0x4 ;  /* 0x000000041f1c7211 */ /* 0x000fca00078020ff */
[C---:B------:R-:W-:Y:S01]  /*0610*/  IMAD.WIDE.U32 R22, R31.reuse, 0x28000, R22 ;  /* 0x000280001f167825 */ /* 0x040fe200078e0016 */
[----:B------:R-:W-:Y:S02]  /*0620*/  LEA.HI.X R31, R31, RZ, R0, 0x4, P0 ;  /* 0x000000ff1f1f7211 */ /* 0x000fe400000f2400 */
[C---:B------:R-:W-:Y:S02]  /*0630*/  LEA R30, P0, R28.reuse, UR12, 0x3 ;  /* 0x0000000c1c1e7c11 */ /* 0x040fe4000f8018ff */
[----:B------:R-:W-:Y:S02]  /*0640*/  IADD3 R0, P1, R29, R22, RZ ;  /* 0x000000161d007210 */ /* 0x000fe40007f3e0ff */
[----:B------:R-:W-:Y:S01]  /*0650*/  LEA.HI.X R31, R28, UR13, R31, 0x3, P0 ;  /* 0x0000000d1c1f7c11 */ /* 0x000fe200080f1c1f */
[----:B------:R-:W-:Y:S01]  /*0660*/  ULDC.64 UR12, c[0x0][0x230] ;  /* 0x00008c00000c7ab9 */ /* 0x000fe20000000a00 */
[----:B------:R-:W-:Y:S02]  /*0670*/  IADD3.X R23, R3, R23, R32, P1, !PT ;  /* 0x0000001703177210 */ /* 0x000fe40000ffe420 */
[----:B------:R-:W-:-:S02]  /*0680*/  SHF.L.U32 R3, R0, 0x1, RZ ;  /* 0x0000000100037819 */ /* 0x000fc400000006ff */
[----:B------:R-:W-:Y:S01]  /*0690*/  SHF.L.U64.HI R0, R0, 0x1, R23 ;  /* 0x0000000100007819 */ /* 0x000fe20000010217 */
[----:B------:R-:W2:Y:S01]  /*06a0*/  LDG.E.64.CONSTANT R30, desc[UR8][R30.64] ;  /* 0x000000081e1e7981 */ /* 0x000ea2000c1e9b00 */
        /* <DEDUP_REMOVED lines=9> */
[----:B------:R-:W-:-:S06]  /*0740*/  IADD3.X R29, R0, UR13, RZ, P0, !PT ;  /* 0x0000000d001d7c10 */ /* 0x000fcc00087fe4ff */
[----:B------:R-:W5:Y:S01]  /*0750*/  LDG.E.64.CONSTANT R28, desc[UR8][R28.64] ;  /* 0x000000081c1c7981 */ /* 0x000f62000c1e9b00 */
[----:B--2---:R-:W-:-:S06]  /*0760*/  FADD.FTZ R31, R31, UR5 ;  /* 0x000000051f1f7e21 */ /* 0x004fcc0008010000 */
[----:B------:R-:W0:Y:S01]  /*0770*/  MUFU.RSQ R31, R31 ;  /* 0x0000001f001f7308 */ /* 0x000e220000001400 */
[----:B---3--:R-:W-:Y:S02]  /*0780*/  HADD2.F32 R35, -RZ, R22.H0_H0 ;  /* 0x20000016ff237230 */ /* 0x008fe40000004100 */
[----:B------:R-:W-:Y:S02]  /*0790*/  HADD2.F32 R39, -RZ, R23.H0_H0 ;  /* 0x20000017ff277230 */ /* 0x000fe40000004100 */
[----:B----4-:R-:W-:Y:S02]  /*07a0*/  HADD2.F32 R32, -RZ, R24.H0_H0 ;  /* 0x20000018ff207230 */ /* 0x010fe40000004100 */
[----:B------:R-:W-:Y:S01]  /*07b0*/  FADD.FTZ R34, -R30, R35 ;  /* 0x000000231e227221 */ /* 0x000fe20000010100 */
[----:B------:R-:W-:Y:S02]  /*07c0*/  HADD2.F32 R35, -RZ, R22.H1_H1 ;  /* 0x30000016ff237230 */ /* 0x000fe40000004100 */
[----:B-----5:R-:W-:-:S02]  /*07d0*/  HADD2.F32 R36, -RZ, R26.H0_H0 ;  /* 0x2000001aff247230 */ /* 0x020fc40000004100 */
[----:B------:R-:W-:Y:S02]  /*07e0*/  HADD2.F32 R44, -RZ, R26.H1_H1 ;  /* 0x3000001aff2c7230 */ /* 0x000fe40000004100 */
[C---:B------:R-:W-:Y:S01]  /*07f0*/  FADD.FTZ R38, -R30.reuse, R35 ;  /* 0x000000231e267221 */ /* 0x040fe20000010100 */
[C---:B0-----:R-:W-:Y:S01]  /*0800*/  FMUL.FTZ R33, R31.reuse, R34 ;  /* 0x000000221f217220 */ /* 0x041fe20000410000 */
[----:B------:R-:W-:Y:S02]  /*0810*/  HADD2.F32 R34, -RZ, R24.H1_H1 ;  /* 0x30000018ff227230 */ /* 0x000fe40000004100 */
[----:B------:R-:W-:Y:S01]  /*0820*/  FMUL.FTZ R37, R31, R38 ;  /* 0x000000261f257220 */ /* 0x000fe20000410000 */
[----:B------:R-:W-:Y:S01]  /*0830*/  FADD.FTZ R38, -R30, R39 ;  /* 0x000000271e267221 */ /* 0x000fe20000010100 */
[----:B------:R-:W-:Y:S02]  /*0840*/  HADD2.F32 R39, -RZ, R23.H1_H1 ;  /* 0x30000017ff277230 */ /* 0x000fe40000004100 */
[----:B------:R-:W-:Y:S01]  /*0850*/  FFMA.FTZ R43, R33, R32, R36 ;  /* 0x00000020212b7223 */ /* 0x000fe20000010024 */
[----:B------:R-:W-:-:S02]  /*0860*/  HADD2.F32 R36, -RZ, R25.H0_H0 ;  /* 0x20000019ff247230 */ /* 0x000fc40000004100 */
[----:B------:R-:W-:Y:S01]  /*0870*/  FMUL.FTZ R41, R31, R38 ;  /* 0x000000261f297220 */ /* 0x000fe20000410000 */
[----:B------:R-:W-:Y:S02]  /*0880*/  HADD2.F32 R46, -RZ, R27.H0_H0 ;  /* 0x2000001bff2e7230 */ /* 0x000fe40000004100 */
[----:B------:R-:W-:Y:S01]  /*0890*/  FADD.FTZ R40, -R30, R39 ;  /* 0x000000271e287221 */ /* 0x000fe20000010100 */
[----:B------:R-:W-:Y:S01]  /*08a0*/  FMUL.FTZ R35, R43, -1.4426950216293334961 ;  /* 0xbfb8aa3b2b237820 */ /* 0x000fe20000410000 */
[----:B------:R-:W-:Y:S01]  /*08b0*/  FFMA.FTZ R44, R37, R34, R44 ;  /* 0x00000022252c7223 */ /* 0x000fe2000001002c */
[----:B------:R-:W-:Y:S02]  /*08c0*/  HADD2.F32 R38, -RZ, R25.H1_H1 ;  /* 0x30000019ff267230 */ /* 0x000fe40000004100 */
[----:B------:R-:W-:Y:S01]  /*08d0*/  FFMA.FTZ R46, R41, R36, R46 ;  /* 0x00000024292e7223 */ /* 0x000fe2000001002e */
[----:B------:R-:W-:Y:S02]  /*08e0*/  HADD2.F32 R52, -RZ, R27.H1_H1 ;  /* 0x3000001bff347230 */ /* 0x000fe40000004100 */
[----:B------:R-:W-:Y:S01]  /*08f0*/  FMUL.FTZ R39, R31, R40 ;  /* 0x000000281f277220 */ /* 0x000fe20000410000 */
[----:B------:R-:W-:Y:S01]  /*0900*/  FMUL.FTZ R45, R44, -1.4426950216293334961 ;  /* 0xbfb8aa3b2c2d7820 */ /* 0x000fe20000410000 */
[----:B------:R-:W0:Y:S01]  /*0910*/  MUFU.EX2 R35, R35 ;  /* 0x0000002300237308 */ /* 0x000e220000000800 */
[----:B------:R-:W-:Y:S01]  /*0920*/  FMUL.FTZ R53, R46, -1.4426950216293334961 ;  /* 0xbfb8aa3b2e357820 */ /* 0x000fe20000410000 */
[----:B------:R-:W-:-:S04]  /*0930*/  FFMA.FTZ R40, R39, R38, R52 ;  /* 0x0000002627287223 */ /* 0x000fc80000010034 */
[----:B------:R-:W-:Y:S02]  /*0940*/  FMUL.FTZ R55, R40, -1.4426950216293334961 ;  /* 0xbfb8aa3b28377820 */ /* 0x000fe40000410000 */
[----:B------:R-:W1:Y:S08]  /*0950*/  MUFU.EX2 R45, R45 ;  /* 0x0000002d002d7308 */ /* 0x000e700000000800 */
        /* <DEDUP_REMOVED lines=9> */
[----:B-1----:R-:W-:-:S04]  /*09f0*/  FADD.FTZ R54, -R47, 1 ;  /* 0x3f8000002f367421 */ /* 0x002fc80000010100 */
[----:B------:R-:W-:Y:S01]  /*0a00*/  FFMA.FTZ R54, R43, R54, 1 ;  /* 0x3f8000002b367423 */ /* 0x000fe20000010036 */
[--C-:B------:R-:W-:Y:S02]  /*0a10*/  HADD2.F32 R43, -RZ, R28.reuse.H0_H0 ;  /* 0x2000001cff2b7230 */ /* 0x100fe40000004100 */
[----:B------:R-:W1:Y:S01]  /*0a20*/  MUFU.RCP R35, R35 ;  /* 0x0000002300237308 */ /* 0x000e620000001000 */
[----:B--2---:R-:W-:Y:S01]  /*0a30*/  FADD.FTZ R53, -R52, 1 ;  /* 0x3f80000034357421 */ /* 0x004fe20000010100 */
[----:B------:R-:W-:Y:S01]  /*0a40*/  FMUL.FTZ R54, R47, R54 ;  /* 0x000000362f367220 */ /* 0x000fe20000410000 */
[----:B------:R-:W-:Y:S02]  /*0a50*/  HADD2.F32 R47, -RZ, R29.H0_H0 ;  /* 0x2000001dff2f7230 */ /* 0x000fe40000004100 */
[----:B------:R-:W-:Y:S01]  /*0a60*/  FFMA.FTZ R53, R44, R53, 1 ;  /* 0x3f8000002c357423 */ /* 0x000fe20000010035 */
[----:B------:R-:W-:Y:S02]  /*0a70*/  HADD2.F32 R44, -RZ, R28.H1_H1 ;  /* 0x3000001cff2c7230 */ /* 0x000fe40000004100 */
[----:B------:R-:W-:Y:S01]  /*0a80*/  FMUL.FTZ R43, R43, R54 ;  /* 0x000000362b2b7220 */ /* 0x000fe20000410000 */
[----:B0-----:R-:W-:Y:S01]  /*0a90*/  FADD.FTZ R55, -R45, 1 ;  /* 0x3f8000002d377421 */ /* 0x001fe20000010100 */
[----:B------:R-:W-:-:S02]  /*0aa0*/  FMUL.FTZ R53, R52, R53 ;  /* 0x0000003534357220 */ /* 0x000fc40000410000 */
[----:B------:R-:W-:Y:S01]  /*0ab0*/  FFMA.FTZ R14, R33, R43, R14 ;  /* 0x0000002b210e7223 */ /* 0x000fe2000001000e */
[----:B------:R-:W-:Y:S01]  /*0ac0*/  FADD.FTZ R15, R43, R15 ;  /* 0x0000000f2b0f7221 */ /* 0x000fe20000010000 */
[----:B------:R-:W-:Y:S01]  /*0ad0*/  FFMA.FTZ R46, R46, R55, 1 ;  /* 0x3f8000002e2e7423 */ /* 0x000fe20000010037 */
[----:B-1----:R-:W-:-:S03]  /*0ae0*/  FADD.FTZ R55, -R35, 1 ;  /* 0x3f80000023377421 */ /* 0x002fc60000010100 */
[----:B------:R-:W-:Y:S01]  /*0af0*/  FMUL.FTZ R46, R45, R46 ;  /* 0x0000002e2d2e7220 */ /* 0x000fe20000410000 */
[----:B------:R-:W-:Y:S01]  /*0b00*/  FMUL.FTZ R45, R44, R53 ;  /* 0x000000352c2d7220 */ /* 0x000fe20000410000 */
[----:B------:R-:W-:Y:S01]  /*0b10*/  FFMA.FTZ R53, R32, R43, RZ ;  /* 0x0000002b20357223 */ /* 0x000fe200000100ff */
[----:B------:R-:W-:Y:S01]  /*0b20*/  FFMA.FTZ R52, R40, R55, 1 ;  /* 0x3f80000028347423 */ /* 0x000fe20000010037 */
[----:B------:R-:W-:Y:S01]  /*0b30*/  FMUL.FTZ R40, R32, R43 ;  /* 0x0000002b20287220 */ /* 0x000fe20000410000 */
[CC--:B------:R-:W-:Y:S01]  /*0b40*/  FMUL.FTZ R32, R34.reuse, R45.reuse ;  /* 0x0000002d22207220 */ /* 0x0c0fe20000410000 */
[----:B------:R-:W-:Y:S01]  /*0b50*/  FMUL.FTZ R47, R47, R46 ;  /* 0x0000002e2f2f7220 */ /* 0x000fe20000410000 */
[----:B------:R-:W-:Y:S01]  /*0b60*/  FFMA.FTZ R53, R34, R45, R53 ;  /* 0x0000002d22357223 */ /* 0x000fe20000010035 */
[----:B------:R-:W-:Y:S01]  /*0b70*/  FFMA.FTZ R40, R33, R40, RZ ;  /* 0x0000002821287223 */ /* 0x000fe200000100ff */
[----:B------:R-:W-:Y:S02]  /*0b80*/  HADD2.F32 R44, -RZ, R29.H1_H1 ;  /* 0x3000001dff2c7230 */ /* 0x000fe40000004100 */
[----:B------:R-:W-:Y:S01]  /*0b90*/  FMUL.FTZ R35, R35, R52 ;  /* 0x0000003423237220 */ /* 0x000fe20000410000 */
[CC--:B------:R-:W-:Y:S01]  /*0ba0*/  FMUL.FTZ R34, R36.reuse, R47.reuse ;  /* 0x0000002f24227220 */ /* 0x0c0fe20000410000 */
[----:B------:R-:W-:Y:S01]  /*0bb0*/  FFMA.FTZ R32, R37, R32, R40 ;  /* 0x0000002025207223 */ /* 0x000fe20000010028 */
[----:B------:R-:W-:Y:S01]  /*0bc0*/  IADD3 R40, P1, R49, 0x10, RZ ;  /* 0x0000001031287810 */ /* 0x000fe20007f3e0ff */
[----:B------:R-:W-:Y:S01]  /*0bd0*/  FFMA.FTZ R53, R36, R47, R53 ;  /* 0x0000002f24357223 */ /* 0x000fe20000010035 */
[----:B------:R-:W-:Y:S01]  /*0be0*/  FMUL.FTZ R44, R44, R35 ;  /* 0x000000232c2c7220 */ /* 0x000fe20000410000 */
[----:B------:R-:W-:Y:S01]  /*0bf0*/  FFMA.FTZ R32, R41, R34, R32 ;  /* 0x0000002229207223 */ /* 0x000fe20000010020 */
[----:B------:R-:W-:Y:S01]  /*0c00*/  ISETP.GE.U32.AND P0, PT, R40, UR10, PT ;  /* 0x0000000a28007c0c */ /* 0x000fe2000bf06070 */
[----:B------:R-:W-:-:S02]  /*0c10*/  IMAD.X R36, RZ, RZ, R50, P1 ;  /* 0x000000ffff247224 */ /* 0x000fc400008e0632 */
[CC--:B------:R-:W-:Y:S01]  /*0c20*/  FMUL.FTZ R35, R38.reuse, R44.reuse ;  /* 0x0000002c26237220 */ /* 0x0c0fe20000410000 */
[-C--:B------:R-:W-:Y:S01]  /*0c30*/  FFMA.FTZ R34, R38, R44.reuse, R53 ;  /* 0x0000002c26227223 */ /* 0x080fe20000010035 */
[----:B------:R-:W-:Y:S01]  /*0c40*/  FFMA.FTZ R16, R37, R45, R16 ;  /* 0x0000002d25107223 */ /* 0x000fe20000010010 */
[----:B------:R-:W-:Y:S01]  /*0c50*/  FADD.FTZ R17, R45, R17 ;  /* 0x000000112d117221 */ /* 0x000fe20000010000 */
[----:B------:R-:W-:Y:S01]  /*0c60*/  ISETP.GE.AND.EX P0, PT, R36, UR6, PT, P0 ;  /* 0x0000000624007c0c */ /* 0x000fe2000bf06300 */
[----:B------:R-:W-:Y:S01]  /*0c70*/  FFMA.FTZ R35, R39, R35, R32 ;  /* 0x0000002327237223 */ /* 0x000fe20000010020 */
[----:B------:R-:W-:Y:S01]  /*0c80*/  ISETP.GT.U32.AND P1, PT, R48, 0x7, PT ;  /* 0x000000073000780c */ /* 0x000fe20003f24070 */
[----:B------:R-:W-:Y:S01]  /*0c90*/  FFMA.FTZ R18, R41, R47, R18 ;  /* 0x0000002f29127223 */ /* 0x000fe20000010012 */
[----:B------:R-:W-:Y:S01]  /*0ca0*/  FADD.FTZ R19, R47, R19 ;  /* 0x000000132f137221 */ /* 0x000fe20000010000 */
[----:B------:R-:W-:Y:S01]  /*0cb0*/  FFMA.FTZ R20, R39, R44, R20 ;  /* 0x0000002c27147223 */ /* 0x000fe20000010014 */
[----:B------:R0:W-:Y:S01]  /*0cc0*/  STS.64 [R10], R34 ;  /* 0x000000220a007388 */ /* 0x0001e20000000a00 */
[----:B------:R-:W-:Y:S01]  /*0cd0*/  FADD.FTZ R21, R44, R21 ;  /* 0x000000152c157221 */ /* 0x000fe20000010000 */
[----:B------:R-:W-:Y:S01]  /*0ce0*/  CS2R R52, SRZ ;  /* 0x0000000000347805 */ /* 0x000fe2000001ff00 */
[----:B------:R-:W-:Y:S06]  /*0cf0*/  BAR.SYNC.DEFER_BLOCKING 0x0 ;  /* 0x0000000000007b1d */ /* 0x000fec0000010000 */
[----:B------:R-:W-:Y:S05]  /*0d00*/  @!P0 BRA `(.L_x_1500) ;  /* 0x0000000000b08947 */ /* 0x000fea0003800000 */
        /* <DEDUP_REMOVED lines=12> */
[C---:B------:R-:W-:Y:S02]  /*0dd0*/  IADD3 R40, R32.reuse, R37, RZ ;  /* 0x0000002520287210 */ /* 0x040fe40007ffe0ff */
[----:B------:R-:W-:Y:S01]  /*0de0*/  IADD3 R43, R32, R39, RZ ;  /* 0x00000027202b7210 */ /* 0x000fe20007ffe0ff */
[----:B------:R-:W-:Y:S01]  /*0df0*/  STS.64 [R36], R14 ;  /* 0x0000000e24007388 */ /* 0x000fe20000000a00 */
[--C-:B------:R-:W-:Y:S01]  /*0e00*/  IMAD R32, R9, 0x8, R44.reuse ;  /* 0x0000000809207824 */ /* 0x100fe200078e022c */
[-C--:B------:R-:W-:Y:S01]  /*0e10*/  LEA R34, R8, R44.reuse, 0x3 ;  /* 0x0000002c08227211 */ /* 0x080fe200078e18ff */
[----:B------:R-:W-:Y:S01]  /*0e20*/  IMAD R39, R5, 0x8, R44 ;  /* 0x0000000805277824 */ /* 0x000fe200078e022c */
[----:B------:R-:W-:Y:S01]  /*0e30*/  STS.64 [R38], R16 ;  /* 0x0000001026007388 */ /* 0x000fe20000000a00 */
[----:B------:R-:W-:-:S02]  /*0e40*/  LEA R37, R7, R44, 0x3 ;  /* 0x0000002c07257211 */ /* 0x000fc400078e18ff */
[----:B------:R-:W-:Y:S01]  /*0e50*/  SHF.R.U32.HI R44, RZ, 0x3, R51 ;  /* 0x00000003ff2c7819 */ /* 0x000fe20000011633 */
[----:B------:R0:W-:Y:S03]  /*0e60*/  STS.64 [R40], R18 ;  /* 0x0000001228007388 */ /* 0x0001e60000000a00 */
[----:B------:R-:W-:Y:S01]  /*0e70*/  SHF.L.U32 R45, R44, 0x4, RZ ;  /* 0x000000042c2d7819 */ /* 0x000fe200000006ff */
        /* <DEDUP_REMOVED lines=21> */
.L_x_1500:
[----:B------:R-:W-:Y:S04]  /*0fd0*/  BSSY B0, `(.L_x_1501) ;  /* 0x0000054000007945 */ /* 0x000fe80003800000 */
[----:B------:R-:W-:Y:S05]  /*0fe0*/  @P1 BRA `(.L_x_1502) ;  /* 0x0000000400481947 */ /* 0x000fea0003800000 */
[----:B------:R-:W-:Y:S02]  /*0ff0*/  SHF.L.U32 R32, R49, 0x1, RZ ;  /* 0x0000000131207819 */ /* 0x000fe400000006ff */
[----:B------:R-:W-:Y:S02]  /*1000*/  CS2R R52, SRZ ;  /* 0x0000000000347805 */ /* 0x000fe4000001ff00 */
[----:B------:R-:W-:Y:S02]  /*1010*/  MOV R54, RZ ;  /* 0x000000ff00367202 */ /* 0x000fe40000000f00 */
[----:B------:R-:W-:Y:S02]  /*1020*/  LOP3.LUT R33, R32, 0xe, RZ, 0xc0, !PT ;  /* 0x0000000e20217812 */ /* 0x000fe400078ec0ff */
[C---:B------:R-:W-:Y:S02]  /*1030*/  LOP3.LUT R55, R48.reuse, 0x3, RZ, 0xc0, !PT ;  /* 0x0000000330377812 */ /* 0x040fe400078ec0ff */
[----:B------:R-:W-:-:S05]  /*1040*/  LEA.HI R33, R48, R33, RZ, 0x1e ;  /* 0x0000002130217211 */ /* 0x000fca00078ff0ff */
[----:B------:R-:W-:-:S07]  /*1050*/  IMAD R57, R33, 0xa0, -R42 ;  /* 0x000000a021397824 */ /* 0x000fce00078e0a2a */
.L_x_1503:
[----:B0-----:R-:W-:Y:S01]  /*1060*/  IMAD.IADD R35, R57, 0x1, R54 ;  /* 0x0000000139237824 */ /* 0x001fe200078e0236 */
[----:B------:R-:W-:-:S03]  /*1070*/  IADD3 R54, R54, 0x20, RZ ;  /* 0x0000002036367810 */ /* 0x000fc60007ffe0ff */
[C---:B------:R-:W-:Y:S01]  /*1080*/  VIADD R36, R35.reuse, 0xc ;  /* 0x0000000c23247836 */ /* 0x040fe20000000000 */
[C---:B------:R-:W-:Y:S02]  /*1090*/  IADD3 R32, R35.reuse, 0x4, RZ ;  /* 0x0000000423207810 */ /* 0x040fe40007ffe0ff */
[----:B------:R-:W-:Y:S02]  /*10a0*/  IADD3 R34, R35, 0x8, RZ ;  /* 0x0000000823227810 */ /* 0x000fe40007ffe0ff */
[----:B------:R-:W-:Y:S02]  /*10b0*/  SHF.R.S32.HI R33, RZ, 0x1f, R32 ;  /* 0x0000001fff217819 */ /* 0x000fe40000011420 */
[----:B------:R-:W-:Y:S02]  /*10c0*/  SHF.R.S32.HI R37, RZ, 0x1f, R34 ;  /* 0x0000001fff257819 */ /* 0x000fe40000011422 */
[----:B-1----:R-:W-:Y:S02]  /*10d0*/  LEA.HI R38, R33, R32, RZ, 0x2 ;  /* 0x0000002021267211 */ /* 0x002fe400078f10ff */
[----:B------:R-:W-:-:S02]  /*10e0*/  LEA.HI R33, R37, R34, RZ, 0x2 ;  /* 0x0000002225217211 */ /* 0x000fc400078f10ff */
[----:B------:R-:W-:Y:S02]  /*10f0*/  SHF.R.S32.HI R39, RZ, 0x1f, R36 ;  /* 0x0000001fff277819 */ /* 0x000fe40000011424 */
[C---:B------:R-:W-:Y:S02]  /*1100*/  IADD3 R37, R35.reuse, 0x10, RZ ;  /* 0x0000001023257810 */ /* 0x040fe40007ffe0ff */
        /* <DEDUP_REMOVED lines=10> */
[----:B------:R-:W-:Y:S01]  /*11b0*/  IADD3 R41, R35, 0x1c, RZ ;  /* 0x0000001c23297810 */ /* 0x000fe20007ffe0ff */
[----:B------:R-:W-:Y:S01]  /*11c0*/  IMAD R40, R37, 0x28, R12 ;  /* 0x0000002825287824 */ /* 0x000fe200078e020c */
[----:B------:R-:W-:-:S02]  /*11d0*/  SHF.R.S32.HI R42, RZ, 0x1f, R39 ;  /* 0x0000001fff2a7819 */ /* 0x000fc40000011427 */
[----:B------:R-:W-:Y:S02]  /*11e0*/  SHF.R.S32.HI R35, RZ, 0x2, R38 ;  /* 0x00000002ff237819 */ /* 0x000fe40000011426 */
[----:B------:R-:W-:Y:S02]  /*11f0*/  SHF.R.S32.HI R44, RZ, 0x1f, R41 ;  /* 0x0000001fff2c7819 */ /* 0x000fe40000011429 */
[----:B------:R-:W-:Y:S02]  /*1200*/  SHF.R.S32.HI R37, RZ, 0x2, R33 ;  /* 0x00000002ff257819 */ /* 0x000fe40000011421 */
[----:B------:R-:W-:Y:S01]  /*1210*/  LEA.HI R38, R42, R39, RZ, 0x2 ;  /* 0x000000272a267211 */ /* 0x000fe200078f10ff */
[--C-:B------:R-:W-:Y:S01]  /*1220*/  IMAD R42, R35, 0x28, R12.reuse ;  /* 0x00000028232a7824 */ /* 0x100fe200078e020c */
[----:B------:R-:W-:Y:S02]  /*1230*/  LEA R33, R55, R40, 0x3 ;  /* 0x0000002837217211 */ /* 0x000fe400078e18ff */
[----:B------:R-:W-:Y:S01]  /*1240*/  LEA.HI R40, R44, R41, RZ, 0x2 ;  /* 0x000000292c287211 */ /* 0x000fe200078f10ff */
[----:B------:R-:W-:Y:S01]  /*1250*/  IMAD R44, R37, 0x28, R12 ;  /* 0x00000028252c7824 */ /* 0x000fe200078e020c */
[----:B------:R-:W-:Y:S01]  /*1260*/  SHF.R.S32.HI R39, RZ, 0x2, R32 ;  /* 0x00000002ff277819 */ /* 0x000fe20000011420 */
[----:B------:R-:W-:Y:S01]  /*1270*/  IMAD R35, R55, 0x8, R42 ;  /* 0x0000000837237824 */ /* 0x000fe200078e022a */
[----:B------:R-:W0:Y:S01]  /*1280*/  LDS.64 R32, [R33] ;  /* 0x0000000021207984 */ /* 0x000e220000000a00 */
[----:B------:R-:W-:-:S02]  /*1290*/  SHF.R.S32.HI R41, RZ, 0x2, R34 ;  /* 0x00000002ff297819 */ /* 0x000fc40000011422 */
        /* <DEDUP_REMOVED lines=39> */
.L_x_1502:
[----:B------:R-:W-:Y:S05]  /*1510*/  BSYNC B0 ;  /* 0x0000000000007941 */ /* 0x000fea0003800000 */
.L_x_1501:
[----:B------:R-:W2:Y:S01]  /*1520*/  SHFL.BFLY PT, R32, R53, 0x2, 0x1f ;  /* 0x0c401f0035207f89 */ /* 0x000ea200000e0000 */
[----:B------:R-:W-:Y:S01]  /*1530*/  LOP3.LUT P1, RZ, R48, 0xfffffffb, RZ, 0xc0, !PT ;  /* 0xfffffffb30ff7812 */ /* 0x000fe2000782c0ff */
[----:B------:R-:W-:Y:S02]  /*1540*/  BSSY B0, `(.L_x_1504) ;  /* 0x0000017000007945 */ /* 0x000fe40003800000 */
[----:B0-----:R-:W0:Y:S01]  /*1550*/  SHFL.BFLY PT, R35, R52, 0x2, 0x1f ;  /* 0x0c401f0034237f89 */ /* 0x001e2200000e0000 */
[----:B--2---:R-:W-:Y:S01]  /*1560*/  FADD.FTZ R33, R32, R53 ;  /* 0x0000003520217221 */ /* 0x004fe20000010000 */
[----:B------:R-:W-:Y:S01]  /*1570*/  IADD3 R32, P0, R49, 0x10, RZ ;  /* 0x0000001031207810 */ /* 0x000fe20007f1e0ff */
[----:B0-----:R-:W-:-:S03]  /*1580*/  FADD.FTZ R36, R35, R52 ;  /* 0x0000003423247221 */ /* 0x001fc60000010000 */
[----:B------:R-:W0:Y:S01]  /*1590*/  SHFL.BFLY PT, R34, R33, 0x1, 0x1f ;  /* 0x0c201f0021227f89 */ /* 0x000e2200000e0000 */
[----:B------:R-:W-:Y:S02]  /*15a0*/  IADD3.X R50, RZ, R50, RZ, P0, !PT ;  /* 0x00000032ff327210 */ /* 0x000fe400007fe4ff */
[----:B------:R-:W-:Y:S01]  /*15b0*/  ISETP.GE.U32.AND P0, PT, R32, UR10, PT ;  /* 0x0000000a20007c0c */ /* 0x000fe2000bf06070 */
[----:B------:R-:W2:Y:S03]  /*15c0*/  SHFL.BFLY PT, R35, R36, 0x1, 0x1f ;  /* 0x0c201f0024237f89 */ /* 0x000ea600000e0000 */
[----:B------:R-:W-:Y:S01]  /*15d0*/  ISETP.GE.AND.EX P0, PT, R50, UR6, PT, P0 ;  /* 0x0000000632007c0c */ /* 0x000fe2000bf06300 */
[----:B0-----:R-:W-:Y:S01]  /*15e0*/  FADD.FTZ R34, R33, R34 ;  /* 0x0000002221227221 */ /* 0x001fe20000010000 */
[----:B--2---:R-:W-:Y:S01]  /*15f0*/  FADD.FTZ R35, R36, R35 ;  /* 0x0000002324237221 */ /* 0x004fe20000010000 */
[----:B------:R-:W-:Y:S10]  /*1600*/  @P1 BRA `(.L_x_1505) ;  /* 0x0000000000281947 */ /* 0x000ff40003800000 */
[----:B-1----:R-:W0:Y:S01]  /*1610*/  LDC R38, c[0x0][0x10] ;  /* 0x00000400ff267b82 */ /* 0x002e220000000800 */
        /* <DEDUP_REMOVED lines=9> */
.L_x_1505:
[----:B------:R-:W-:Y:S05]  /*16b0*/  BSYNC B0 ;  /* 0x0000000000007941 */ /* 0x000fea0003800000 */
.L_x_1504:
[----:B------:R-:W-:Y:S05]  /*16c0*/  @P0 BRA `(.L_x_1506) ;  /* 0x0000000000540947 */ /* 0x000fea0003800000 */
[----:B------:R-:W-:Y:S01]  /*16d0*/  BAR.SYNC.DEFER_BLOCKING 0x0 ;  /* 0x0000000000007b1d */ /* 0x000fe20000010000 */
[----:B------:R-:W-:-:S13]  /*16e0*/  ISETP.NE.AND P0, PT, R48, RZ, PT ;  /* 0x000000ff3000720c */ /* 0x000fda0003f05270 */
[----:B------:R-:W-:Y:S05]  /*16f0*/  @P0 BRA `(.L_x_1507) ;  /* 0x00000000003c0947 */ /* 0x000fea0003800000 */
[----:B0-----:R-:W0:Y:S01]  /*1700*/  LDC.64 R34, c[0x0][0x268] ;  /* 0x00009a00ff227b82 */ /* 0x001e220000000a00 */
        /* <DEDUP_REMOVED lines=8> */
.L_x_1508:
[----:B------:R-:W2:Y:S04]  /*1790*/  LD.E.STRONG.GPU R36, desc[UR8][R34.64] ;  /* 0x0000000822247980 */ /* 0x000ea8000c10f900 */
[----:B--2---:R-:W-:Y:S01]  /*17a0*/  CCTL.IVALL ;  /* 0x00000000ff00798f */ /* 0x004fe20002000000 */
[----:B------:R-:W-:Y:S05]  /*17b0*/  YIELD ;  /* 0x0000000000007946 */ /* 0x000fea0003800000 */
[----:B-----5:R-:W-:-:S04]  /*17c0*/  LOP3.LUT R36, R36, R33, RZ, 0x3c, !PT ;  /* 0x0000002124247212 */ /* 0x020fc800078e3cff */
[----:B------:R-:W-:-:S13]  /*17d0*/  ISETP.GT.AND P0, PT, R36, -0x1, PT ;  /* 0xffffffff2400780c */ /* 0x000fda0003f04270 */
[----:B------:R-:W-:Y:S05]  /*17e0*/  @P0 BRA `(.L_x_1508) ;  /* 0xfffffffc00e80947 */ /* 0x000fea000383ffff */
.L_x_1507:
[----:B------:R-:W-:Y:S05]  /*17f0*/  WARPSYNC.ALL ;  /* 0x0000000000007948 */ /* 0x000fea0003800000 */
[----:B------:R-:W-:Y:S06]  /*1800*/  BAR.SYNC.DEFER_BLOCKING 0x0 ;  /* 0x0000000000007b1d */ /* 0x000fec0000010000 */
[----:B------:R-:W-:Y:S05]  /*1810*/  BRA `(.L_x_1509) ;  /* 0x0000000000607947 */ /* 0x000fea0003800000 */
.L_x_1506:
[----:B------:R-:W-:Y:S01]  /*1820*/  BAR.SYNC.DEFER_BLOCKING 0x0 ;  /* 0x0000000000007b1d */ /* 0x000fe20000010000 */
[----:B------:R-:W-:-:S13]  /*1830*/  ISETP.NE.AND P0, PT, R48, RZ, PT ;  /* 0x000000ff3000720c */ /* 0x000fda0003f05270 */
[----:B------:R-:W-:Y:S05]  /*1840*/  @P0 BRA `(.L_x_1510) ;  /* 0x00000000004c0947 */ /* 0x000fea0003800000 */
[----:B0-----:R-:W0:Y:S01]  /*1850*/  LDC.64 R34, c[0x0][0x268] ;  /* 0x00009a00ff227b82 */ /* 0x001e220000000a00 */
        /* <DEDUP_REMOVED lines=12> */
.L_x_1511:
[----:B------:R-:W2:Y:S04]  /*1920*/  LD.E.STRONG.GPU R36, desc[UR8][R34.64] ;  /* 0x0000000822247980 */ /* 0x000ea8000c10f900 */
[----:B--2---:R-:W-:Y:S01]  /*1930*/  CCTL.IVALL ;  /* 0x00000000ff00798f */ /* 0x004fe20002000000 */
[----:B------:R-:W-:Y:S05]  /*1940*/  YIELD ;  /* 0x0000000000007946 */ /* 0x000fea0003800000 */
[----:B-----5:R-:W-:-:S04]  /*1950*/  LOP3.LUT R36, R36, R33, RZ, 0x3c, !PT ;  /* 0x0000002124247212 */ /* 0x020fc800078e3cff */
[----:B------:R-:W-:-:S13]  /*1960*/  ISETP.GT.AND P0, PT, R36, -0x1, PT ;  /* 0xffffffff2400780c */ /* 0x000fda0003f04270 */
[----:B------:R-:W-:Y:S05]  /*1970*/  @P0 BRA `(.L_x_1511) ;  /* 0xfffffffc00e80947 */ /* 0x000fea000383ffff */
.L_x_1510:
[----:B------:R-:W-:Y:S05]  /*1980*/  WARPSYNC.ALL ;  /* 0x0000000000007948 */ /* 0x000fea0003800000 */
[----:B------:R-:W-:Y:S06]  /*1990*/  BAR.SYNC.DEFER_BLOCKING 0x0 ;  /* 0x0000000000007b1d */ /* 0x000fec0000010000 */
.L_x_1509:
[----:B------:R-:W-:Y:S01]  /*19a0*/  ISETP.GT.U32.AND P0, PT, R48, 0x1f, PT ;  /* 0x0000001f3000780c */ /* 0x000fe20003f04070 */
[--C-:B-1----:R-:W-:Y:S02]  /*19b0*/  HADD2.F32 R41, -RZ, R22.reuse.H0_H0 ;  /* 0x20000016ff297230 */ /* 0x102fe40000004100 */
[----:B------:R-:W-:Y:S02]  /*19c0*/  HADD2.F32 R43, -RZ, R22.H1_H1 ;  /* 0x30000016ff2b7230 */ /* 0x000fe40000004100 */
[--C-:B------:R-:W-:Y:S02]  /*19d0*/  HADD2.F32 R45, -RZ, R23.reuse.H0_H0 ;  /* 0x20000017ff2d7230 */ /* 0x100fe40000004100 */
[----:B------:R-:W-:Y:S01]  /*19e0*/  HADD2.F32 R47, -RZ, R23.H1_H1 ;  /* 0x30000017ff2f7230 */ /* 0x000fe20000004100 */
[----:B------:R-:W1:Y:S01]  /*19f0*/  S2UR UR7, SR_CgaCtaId ;  /* 0x00000000000779c3 */ /* 0x000e620000008800 */
[----:B------:R-:W-:Y:S01]  /*1a00*/  UMOV UR5, 0x400 ;  /* 0x0000040000057882 */ /* 0x000fe20000000000 */
[----:B------:R-:W-:-:S03]  /*1a10*/  ULDC.64 UR12, c[0x0][0x210] ;  /* 0x00008400000c7ab9 */ /* 0x000fc60000000a00 */
[----:B------:R-:W-:-:S03]  /*1a20*/  @!P0 LOP3.LUT R38, R48, 0xf, RZ, 0xc0, !PT ;  /* 0x0000000f30268812 */ /* 0x000fc600078ec0ff */
[----:B0-----:R-:W0:Y:S08]  /*1a30*/  @!P0 LDC R36, c[0x0][0x10] ;  /* 0x00000400ff248b82 */ /* 0x001e300000000800 */
        /* <DEDUP_REMOVED lines=8> */
[----:B------:R-:W-:Y:S01]  /*1ac0*/  IMAD.MOV.U32 R36, RZ, RZ, RZ ;  /* 0x000000ffff247224 */ /* 0x000fe200078e00ff */
[----:B------:R-:W-:Y:S01]  /*1ad0*/  HFMA2.MMA R33, -RZ, RZ, 0, 0 ;  /* 0x00000000ff217435 */ /* 0x000fe200000001ff */
[----:B------:R-:W-:Y:S02]  /*1ae0*/  HADD2.F32 R23, -RZ, R26.H0_H0 ;  /* 0x2000001aff177230 */ /* 0x000fe40000004100 */
[C---:B------:R-:W-:Y:S01]  /*1af0*/  FADD.FTZ R44, -R30.reuse, R47 ;  /* 0x0000002f1e2c7221 */ /* 0x040fe20000010100 */
[----:B------:R-:W-:Y:S02]  /*1b00*/  UIADD3 UR5, UR5, 0x3480, URZ ;  /* 0x0000348005057890 */ /* 0x000fe4000fffe03f */
[----:B------:R-:W-:Y:S02]  /*1b10*/  ULOP3.LUT UR4, UR4, 0x1, URZ, 0x3c, !UPT ;  /* 0x0000000104047892 */ /* 0x000fe4000f8e3c3f */
[----:B-1----:R-:W-:Y:S01]  /*1b20*/  ULEA UR5, UR7, UR5, 0x18 ;  /* 0x0000000507057291 */ /* 0x002fe2000f8ec03f */
[----:B--2---:R-:W-:Y:S01]  /*1b30*/  @!P0 FADD.FTZ R36, RZ, R34 ;  /* 0x00000022ff248221 */ /* 0x004fe20000010000 */
[----:B------:R-:W-:Y:S01]  /*1b40*/  @!P0 FADD.FTZ R33, RZ, R35 ;  /* 0x00000023ff218221 */ /* 0x000fe20000010000 */
[----:B------:R-:W-:Y:S01]  /*1b50*/  FADD.FTZ R34, -R30, R41 ;  /* 0x000000291e227221 */ /* 0x000fe20000010100 */
[----:B------:R-:W-:Y:S01]  /*1b60*/  LOP3.LUT P0, RZ, R48, 0xffffffef, RZ, 0xc0, !PT ;  /* 0xffffffef30ff7812 */ /* 0x000fe2000780c0ff */
[----:B------:R-:W-:Y:S01]  /*1b70*/  HADD2.F32 R41, -RZ, R27.H0_H0 ;  /* 0x2000001bff297230 */ /* 0x000fe20000004100 */
[----:B------:R-:W0:Y:S01]  /*1b80*/  SHFL.BFLY PT, R37, R36, 0x8, 0x1f ;  /* 0x0d001f0024257f89 */ /* 0x000e2200000e0000 */
[----:B------:R-:W-:-:S03]  /*1b90*/  FMUL.FTZ R34, R31, R34 ;  /* 0x000000221f227220 */ /* 0x000fc60000410000 */
[----:B------:R-:W1:Y:S01]  /*1ba0*/  SHFL.BFLY PT, R38, R33, 0x8, 0x1f ;  /* 0x0d001f0021267f89 */ /* 0x000e6200000e0000 */
[----:B0-----:R-:W-:Y:S01]  /*1bb0*/  FADD.FTZ R37, R37, R36 ;  /* 0x0000002425257221 */ /* 0x001fe20000010000 */
[----:B------:R-:W-:Y:S01]  /*1bc0*/  FADD.FTZ R36, -R30, R43 ;  /* 0x0000002b1e247221 */ /* 0x000fe20000010100 */
[----:B------:R-:W-:Y:S02]  /*1bd0*/  HADD2.F32 R43, -RZ, R27.H1_H1 ;  /* 0x3000001bff2b7230 */ /* 0x000fe40000004100 */
[----:B-1----:R-:W-:Y:S01]  /*1be0*/  FADD.FTZ R38, R38, R33 ;  /* 0x0000002126267221 */ /* 0x002fe20000010000 */
[----:B------:R-:W0:Y:S01]  /*1bf0*/  SHFL.BFLY PT, R40, R37, 0x4, 0x1f ;  /* 0x0c801f0025287f89 */ /* 0x000e2200000e0000 */
[----:B------:R-:W-:-:S03]  /*1c00*/  HADD2.F32 R33, -RZ, R24.H0_H0 ;  /* 0x20000018ff217230 */ /* 0x000fc60000004100 */
[----:B------:R-:W1:Y:S01]  /*1c10*/  SHFL.BFLY PT, R39, R38, 0x4, 0x1f ;  /* 0x0c801f0026277f89 */ /* 0x000e6200000e0000 */
[----:B0-----:R-:W-:Y:S01]  /*1c20*/  FADD.FTZ R40, R37, R40 ;  /* 0x0000002825287221 */ /* 0x001fe20000010000 */
[----:B------:R-:W-:Y:S02]  /*1c30*/  HADD2.F32 R37, -RZ, R26.H1_H1 ;  /* 0x3000001aff257230 */ /* 0x000fe40000004100 */
[C---:B------:R-:W-:Y:S01]  /*1c40*/  FMUL.FTZ R26, R31.reuse, R36 ;  /* 0x000000241f1a7220 */ /* 0x040fe20000410000 */
[----:B-1----:R-:W-:Y:S01]  /*1c50*/  FADD.FTZ R39, R38, R39 ;  /* 0x0000002726277221 */ /* 0x002fe20000010000 */
[----:B------:R-:W0:Y:S01]  /*1c60*/  SHFL.BFLY PT, R35, R40, 0x2, 0x1f ;  /* 0x0c401f0028237f89 */ /* 0x000e2200000e0000 */
[----:B------:R-:W-:Y:S01]  /*1c70*/  FADD.FTZ R38, -R30, R45 ;  /* 0x0000002d1e267221 */ /* 0x000fe20000010100 */
[----:B------:R-:W-:Y:S02]  /*1c80*/  FFMA.FTZ R30, R34, R33, R23 ;  /* 0x00000021221e7223 */ /* 0x000fe40000010017 */
[----:B------:R-:W1:Y:S01]  /*1c90*/  SHFL.BFLY PT, R42, R39, 0x2, 0x1f ;  /* 0x0c401f00272a7f89 */ /* 0x000e6200000e0000 */
[C---:B------:R-:W-:Y:S01]  /*1ca0*/  FMUL.FTZ R36, R31.reuse, R38 ;  /* 0x000000261f247220 */ /* 0x040fe20000410000 */
[----:B------:R-:W-:Y:S01]  /*1cb0*/  FMUL.FTZ R38, R31, R44 ;  /* 0x0000002c1f267220 */ /* 0x000fe20000410000 */
[----:B0-----:R-:W-:Y:S01]  /*1cc0*/  FADD.FTZ R22, R40, R35 ;  /* 0x0000002328167221 */ /* 0x001fe20000010000 */
[----:B------:R-:W-:-:S02]  /*1cd0*/  HADD2.F32 R35, -RZ, R24.H1_H1 ;  /* 0x30000018ff237230 */ /* 0x000fc40000004100 */
[----:B------:R-:W-:Y:S01]  /*1ce0*/  FMUL.FTZ R24, R30, -1.4426950216293334961 ;  /* 0xbfb8aa3b1e187820 */ /* 0x000fe20000410000 */
[----:B-1----:R-:W-:Y:S01]  /*1cf0*/  FADD.FTZ R23, R39, R42 ;  /* 0x0000002a27177221 */ /* 0x002fe20000010000 */
[--C-:B------:R-:W-:Y:S02]  /*1d00*/  HADD2.F32 R39, -RZ, R25.reuse.H0_H0 ;  /* 0x20000019ff277230 */ /* 0x100fe40000004100 */
[----:B------:R-:W-:Y:S01]  /*1d10*/  FFMA.FTZ R40, R26, R35, R37 ;  /* 0x000000231a287223 */ /* 0x000fe20000010025 */
[----:B------:R-:W-:Y:S01]  /*1d20*/  HADD2.F32 R37, -RZ, R25.H1_H1 ;  /* 0x30000019ff257230 */ /* 0x000fe20000004100 */
[----:B------:R0:W1:Y:S01]  /*1d30*/  MUFU.EX2 R45, R24 ;  /* 0x00000018002d7308 */ /* 0x0000620000000800 */
[----:B------:R-:W2:Y:S01]  /*1d40*/  SHFL.BFLY PT, R25, R22, 0x1, 0x1f ;  /* 0x0c201f0016197f89 */ /* 0x000ea200000e0000 */
[----:B------:R-:W-:Y:S01]  /*1d50*/  FFMA.FTZ R27, R36, R39, R41 ;  /* 0x00000027241b7223 */ /* 0x000fe20000010029 */
[----:B------:R-:W-:Y:S01]  /*1d60*/  FMUL.FTZ R46, R40, -1.4426950216293334961 ;  /* 0xbfb8aa3b282e7820 */ /* 0x000fe20000410000 */
[----:B------:R-:W-:Y:S01]  /*1d70*/  FFMA.FTZ R41, R38, R37, R43 ;  /* 0x0000002526297223 */ /* 0x000fe2000001002b */
[----:B------:R-:W3:Y:S01]  /*1d80*/  SHFL.BFLY PT, R44, R23, 0x1, 0x1f ;  /* 0x0c201f00172c7f89 */ /* 0x000ee200000e0000 */
[----:B------:R-:W-:-:S02]  /*1d90*/  SHF.L.U32 R43, R49, 0x1, RZ ;  /* 0x00000001312b7819 */ /* 0x000fc400000006ff */
[----:B------:R-:W-:Y:S01]  /*1da0*/  FMUL.FTZ R42, R41, -1.4426950216293334961 ;  /* 0xbfb8aa3b292a7820 */ /* 0x000fe20000410000 */
[----:B0-----:R-:W-:Y:S01]  /*1db0*/  FMUL.FTZ R24, R27, -1.4426950216293334961 ;  /* 0xbfb8aa3b1b187820 */ /* 0x001fe20000410000 */
[----:B------:R1:W0:Y:S01]  /*1dc0*/  MUFU.EX2 R47, R46 ;  /* 0x0000002e002f7308 */ /* 0x0002220000000800 */
[----:B------:R-:W-:-:S07]  /*1dd0*/  LOP3.LUT R43, R43, 0xe, RZ, 0xc0, !PT ;  /* 0x0000000e2b2b7812 */ /* 0x000fce00078ec0ff */
[----:B------:R-:W4:Y:S01]  /*1de0*/  MUFU.EX2 R24, R24 ;  /* 0x0000001800187308 */ /* 0x000f220000000800 */
[----:B-1----:R-:W-:Y:S01]  /*1df0*/  FADD.FTZ R46, R45, 1 ;  /* 0x3f8000002d2e7421 */ /* 0x002fe20000010000 */
[----:B------:R-:W-:Y:S02]  /*1e00*/  IMAD.IADD R45, R4, 0x1, -R43 ;  /* 0x00000001042d7824 */ /* 0x000fe400078e0a2b */
[----:B--2---:R-:W-:Y:S01]  /*1e10*/  FADD.FTZ R25, R22, R25 ;  /* 0x0000001916197221 */ /* 0x004fe20000010000 */
[----:B------:R-:W-:-:S03]  /*1e20*/  @!P0 SHF.R.U32.HI R22, RZ, 0x1, R48 ;  /* 0x00000001ff168819 */ /* 0x000fc60000011630 */
[----:B------:R-:W1:Y:S01]  /*1e30*/  MUFU.EX2 R42, R42 ;  /* 0x0000002a002a7308 */ /* 0x000e620000000800 */
[----:B0-----:R-:W-:Y:S01]  /*1e40*/  FADD.FTZ R43, R47, 1 ;  /* 0x3f8000002f2b7421 */ /* 0x001fe20000010000 */
[----:B---3--:R-:W-:Y:S01]  /*1e50*/  FADD.FTZ R23, R23, R44 ;  /* 0x0000002c17177221 */ /* 0x008fe20000010000 */
[----:B------:R-:W-:Y:S01]  /*1e60*/  @!P0 LOP3.LUT R44, R22, 0x7ffffff8, RZ, 0xc0, !PT ;  /* 0x7ffffff8162c8812 */ /* 0x000fe200078ec0ff */
[----:B------:R-:W-:Y:S02]  /*1e70*/  @!P0 FMUL.FTZ R22, R25, 9.7656251455191522837e-05 ;  /* 0x38cccccd19168820 */ /* 0x000fe40000410000 */
[----:B------:R-:W-:Y:S02]  /*1e80*/  @!P0 FMUL.FTZ R23, R23, 9.7656251455191522837e-05 ;  /* 0x38cccccd17178820 */ /* 0x000fe40000410000 */
[----:B------:R4:W0:Y:S03]  /*1e90*/  MUFU.RCP R4, R46 ;  /* 0x0000002e00047308 */ /* 0x0008260000001000 */
[----:B------:R2:W-:Y:S05]  /*1ea0*/  @!P0 STS.64 [R44+UR5], R22 ;  /* 0x000000162c008988 */ /* 0x0005ea0008000a05 */
[----:B------:R-:W3:Y:S01]  /*1eb0*/  MUFU.RCP R43, R43 ;  /* 0x0000002b002b7308 */ /* 0x000ee20000001000 */
[----:B----4-:R-:W-:Y:S01]  /*1ec0*/  FADD.FTZ R46, R24, 1 ;  /* 0x3f800000182e7421 */ /* 0x010fe20000010000 */
[----:B------:R-:W-:Y:S01]  /*1ed0*/  LEA R24, R45, UR5, 0x3 ;  /* 0x000000052d187c11 */ /* 0x000fe2000f8e18ff */
[----:B------:R-:W-:Y:S01]  /*1ee0*/  BAR.SYNC.DEFER_BLOCKING 0x0 ;  /* 0x0000000000007b1d */ /* 0x000fe20000010000 */
[----:B-1----:R-:W-:Y:S01]  /*1ef0*/  FADD.FTZ R49, R42, 1 ;  /* 0x3f8000002a317421 */ /* 0x002fe20000010000 */
[----:B--2---:R-:W-:-:S04]  /*1f00*/  HADD2.F32 R22, -RZ, R29.H0_H0 ;  /* 0x2000001dff167230 */ /* 0x004fc80000004100 */
[----:B------:R-:W1:Y:S01]  /*1f10*/  MUFU.RCP R46, R46 ;  /* 0x0000002e002e7308 */ /* 0x000e620000001000 */
[----:B0-----:R-:W-:Y:S01]  /*1f20*/  FADD.FTZ R45, -R4, 1 ;  /* 0x3f800000042d7421 */ /* 0x001fe20000010100 */
[----:B------:R-:W-:-:S03]  /*1f30*/  HADD2.F32 R29, -RZ, R29.H1_H1 ;  /* 0x3000001dff1d7230 */ /* 0x000fc60000004100 */
[----:B------:R-:W-:-:S03]  /*1f40*/  FFMA.FTZ R45, R30, R45, 1 ;  /* 0x3f8000001e2d7423 */ /* 0x000fc6000001002d */
[----:B------:R-:W0:Y:S01]  /*1f50*/  MUFU.RCP R49, R49 ;  /* 0x0000003100317308 */ /* 0x000e220000001000 */
[C---:B---3--:R-:W-:Y:S01]  /*1f60*/  FADD.FTZ R47, -R43.reuse, 1 ;  /* 0x3f8000002b2f7421 */ /* 0x048fe20000010100 */
[----:B------:R-:W-:Y:S01]  /*1f70*/  FMUL.FTZ R45, R4, R45 ;  /* 0x0000002d042d7220 */ /* 0x000fe20000410000 */
[--C-:B------:R-:W-:Y:S02]  /*1f80*/  HADD2.F32 R4, -RZ, R28.reuse.H0_H0 ;  /* 0x2000001cff047230 */ /* 0x100fe40000004100 */
[----:B------:R-:W-:Y:S01]  /*1f90*/  FFMA.FTZ R40, R40, R47, 1 ;  /* 0x3f80000028287423 */ /* 0x000fe2000001002f */
[----:B------:R-:W-:Y:S02]  /*1fa0*/  HADD2.F32 R28, -RZ, R28.H1_H1 ;  /* 0x3000001cff1c7230 */ /* 0x000fe40000004100 */
[----:B------:R-:W-:Y:S01]  /*1fb0*/  FMUL.FTZ R4, R4, R45 ;  /* 0x0000002d04047220 */ /* 0x000fe20000410000 */
[----:B-1----:R-:W-:Y:S01]  /*1fc0*/  FADD.FTZ R42, -R46, 1 ;  /* 0x3f8000002e2a7421 */ /* 0x002fe20000010100 */
[----:B------:R-:W1:Y:S01]  /*1fd0*/  LDS.64 R24, [R24] ;  /* 0x0000000018187984 */ /* 0x000e620000000a00 */
[----:B------:R-:W-:-:S02]  /*1fe0*/  FMUL.FTZ R43, R43, R40 ;  /* 0x000000282b2b7220 */ /* 0x000fc40000410000 */
[----:B------:R-:W-:Y:S02]  /*1ff0*/  FFMA.FTZ R27, R27, R42, 1 ;  /* 0x3f8000001b1b7423 */ /* 0x000fe4000001002a */
[----:B------:R-:W-:Y:S01]  /*2000*/  FMUL.FTZ R28, R28, R43 ;  /* 0x0000002b1c1c7220 */ /* 0x000fe20000410000 */
[----:B0-----:R-:W-:Y:S01]  /*2010*/  FADD.FTZ R52, -R49, 1 ;  /* 0x3f80000031347421 */ /* 0x001fe20000010100 */
[----:B------:R-:W-:-:S03]  /*2020*/  FMUL.FTZ R27, R46, R27 ;  /* 0x0000001b2e1b7220 */ /* 0x000fc60000410000 */
[----:B------:R-:W-:Y:S01]  /*2030*/  FFMA.FTZ R52, R41, R52, 1 ;  /* 0x3f80000029347423 */ /* 0x000fe20000010034 */
[----:B------:R-:W-:-:S03]  /*2040*/  FMUL.FTZ R22, R22, R27 ;  /* 0x0000001b16167220 */ /* 0x000fc60000410000 */
[----:B------:R-:W-:Y:S01]  /*2050*/  FMUL.FTZ R52, R49, R52 ;  /* 0x0000003431347220 */ /* 0x000fe20000410000 */
[----:B------:R-:W-:-:S03]  /*2060*/  MOV R49, R32 ;  /* 0x0000002000317202 */ /* 0x000fc60000000f00 */
[----:B------:R-:W-:Y:S01]  /*2070*/  FMUL.FTZ R29, R29, R52 ;  /* 0x000000341d1d7220 */ /* 0x000fe20000410000 */
[--C-:B-1----:R-:W-:Y:S01]  /*2080*/  FFMA.FTZ R33, R33, R4, -R24.reuse ;  /* 0x0000000421217223 */ /* 0x102fe20000010818 */
        /* <DEDUP_REMOVED lines=24> */
.L_x_1499:
[C---:B-1----:R-:W-:Y:S02]  /*2210*/  SHF.L.U32 R3, R51.reuse, 0x1, RZ ;  /* 0x0000000133037819 */ /* 0x042fe400000006ff */
[----:B------:R-:W-:Y:S02]  /*2220*/  LOP3.LUT R0, R51, 0x7, RZ, 0xc0, !PT ;  /* 0x0000000733007812 */ /* 0x000fe400078ec0ff */
[----:B------:R-:W-:-:S03]  /*2230*/  LOP3.LUT R3, R3, 0x7fffff0, RZ, 0xc0, !PT ;  /* 0x07fffff003037812 */ /* 0x000fc600078ec0ff */
[----:B0-----:R-:W-:Y:S02]  /*2240*/  IMAD R4, R0, 0x140, RZ ;  /* 0x0000014000047824 */ /* 0x001fe400078e02ff */
[----:B------:R-:W-:-:S03]  /*2250*/  IMAD.IADD R3, R3, 0x1, R2 ;  /* 0x0000000103037824 */ /* 0x000fc600078e0202 */
[----:B------:R-:W-:Y:S02]  /*2260*/  IADD3 R5, R4, 0x140, RZ ;  /* 0x0000014004057810 */ /* 0x000fe40007ffe0ff */
        /* <DEDUP_REMOVED lines=12> */
[----:B------:R-:W-:-:S03]  /*2330*/  SEL R6, R6, 0xffffffff, P0 ;  /* 0xffffffff06067807 */ /* 0x000fc60000000000 */
[C---:B------:R-:W-:Y:S01]  /*2340*/  IMAD.SHL.U32 R4, R5.reuse, 0x10, RZ ;  /* 0x0000001005047824 */ /* 0x040fe200078e00ff */
[----:B------:R-:W-:Y:S02]  /*2350*/  SHF.L.U64.HI R5, R5, 0x4, R6 ;  /* 0x0000000405057819 */ /* 0x000fe40000010206 */
        /* <DEDUP_REMOVED lines=17> */
[----:B------:R-:W-:Y:S01]  /*2470*/  LEA.HI R49, R9, 0x1, RZ, 0x1c ;  /* 0x0000000109317811 */ /* 0x000fe200078fe0ff */
[----:B------:R-:W-:Y:S01]  /*2480*/  IMAD.MOV.U32 R9, RZ, RZ, R14 ;  /* 0x000000ffff097224 */ /* 0x000fe200078e000e */
[----:B------:R-:W-:Y:S02]  /*2490*/  SHF.R.U64 R51, R10, 0x3, R11 ;  /* 0x000000030a337819 */ /* 0x000fe4000000120b */
[----:B------:R-:W-:Y:S02]  /*24a0*/  SEL R50, R16, 0x2, P0 ;  /* 0x0000000210327807 */ /* 0x000fe40000000000 */
[----:B------:R-:W-:Y:S02]  /*24b0*/  SEL R17, R17, RZ, P0 ;  /* 0x000000ff11117207 */ /* 0x000fe40000000000 */
[----:B------:R-:W-:-:S02]  /*24c0*/  IADD3 R11, P2, R3, 0x1e, RZ ;  /* 0x0000001e030b7810 */ /* 0x000fc40007f5e0ff */
[C---:B------:R-:W-:Y:S02]  /*24d0*/  IADD3 R8, P0, R3.reuse, 0xa, RZ ;  /* 0x0000000a03087810 */ /* 0x040fe40007f1e0ff */
[----:B------:R-:W-:Y:S01]  /*24e0*/  IADD3 R10, P1, R3, 0x14, RZ ;  /* 0x00000014030a7810 */ /* 0x000fe20007f3e0ff */
[----:B------:R-:W-:Y:S01]  /*24f0*/  IMAD.X R15, RZ, RZ, RZ, P2 ;  /* 0x000000ffff0f7224 */ /* 0x000fe200010e06ff */
[----:B------:R-:W-:Y:S02]  /*2500*/  IADD3 R51, R51, 0x1, RZ ;  /* 0x0000000133337810 */ /* 0x000fe40007ffe0ff */
[----:B------:R-:W-:Y:S02]  /*2510*/  SHF.L.U64.HI R48, R50, 0x4, R17 ;  /* 0x0000000432307819 */ /* 0x000fe40000010211 */
[----:B------:R-:W-:Y:S02]  /*2520*/  LOP3.LUT R12, R2, 0xf, RZ, 0xc0, !PT ;  /* 0x0000000f020c7812 */ /* 0x000fe400078ec0ff */
[----:B------:R-:W-:-:S02]  /*2530*/  IADD3.X R13, RZ, RZ, RZ, P0, !PT ;  /* 0x000000ffff0d7210 */ /* 0x000fc400007fe4ff */
[----:B------:R-:W-:Y:S02]  /*2540*/  IADD3.X R14, RZ, RZ, RZ, P1, !PT ;  /* 0x000000ffff0e7210 */ /* 0x000fe40000ffe4ff */
[----:B------:R-:W-:Y:S02]  /*2550*/  SHF.L.U32 R50, R50, 0x4, RZ ;  /* 0x0000000432327819 */ /* 0x000fe400000006ff */
[----:B------:R-:W-:Y:S02]  /*2560*/  LOP3.LUT R49, R49, 0x3, RZ, 0xc0, !PT ;  /* 0x0000000331317812 */ /* 0x000fe400078ec0ff */
[----:B------:R-:W-:-:S07]  /*2570*/  LOP3.LUT R51, R51, 0x3, RZ, 0xc0, !PT ;  /* 0x0000000333337812 */ /* 0x000fce00078ec0ff */
.L_x_1529:
[----:B------:R-:W-:Y:S01]  /*2580*/  ISETP.GT.U32.AND P0, PT, R50, R3, PT ;  /* 0x000000033200720c */ /* 0x000fe20003f04070 */
[----:B------:R-:W-:Y:S01]  /*2590*/  BSSY B0, `(.L_x_1513) ;  /* 0x00000ad000007945 */ /* 0x000fe20003800000 */
[----:B------:R-:W-:Y:S01]  /*25a0*/  IMAD.MOV.U32 R45, RZ, RZ, RZ ;  /* 0x000000ffff2d7224 */ /* 0x000fe200078e00ff */
[----:B------:R-:W-:Y:S02]  /*25b0*/  MOV R52, RZ ;  /* 0x000000ff00347202 */ /* 0x000fe40000000f00 */
[----:B------:R-:W-:-:S13]  /*25c0*/  ISETP.GT.AND.EX P0, PT, R48, RZ, PT, P0 ;  /* 0x000000ff3000720c */ /* 0x000fda0003f04300 */
[----:B------:R-:W-:Y:S05]  /*25d0*/  @!P0 BRA `(.L_x_1514) ;  /* 0x0000000800a08947 */ /* 0x000fea0003800000 */
[----:B------:R-:W-:Y:S01]  /*25e0*/  ISETP.NE.U32.AND P1, PT, R51, RZ, PT ;  /* 0x000000ff3300720c */ /* 0x000fe20003f25070 */
[----:B------:R-:W-:Y:S01]  /*25f0*/  BSSY B1, `(.L_x_1515) ;  /* 0x0000026000017945 */ /* 0x000fe20003800000 */
[--C-:B------:R-:W-:Y:S01]  /*2600*/  IADD3 R17, P2, P3, -R4, -0x11, -R3.reuse ;  /* 0xffffffef04117810 */ /* 0x100fe20007b5e903 */
[----:B------:R-:W-:Y:S01]  /*2610*/  HFMA2.MMA R45, -RZ, RZ, 0, 0 ;  /* 0x00000000ff2d7435 */ /* 0x000fe200000001ff */
[----:B------:R-:W-:Y:S02]  /*2620*/  ISETP.NE.AND.EX P1, PT, RZ, RZ, PT, P1 ;  /* 0x000000ffff00720c */ /* 0x000fe40003f25310 */
[----:B------:R-:W-:Y:S02]  /*2630*/  CS2R R52, SRZ ;  /* 0x0000000000347805 */ /* 0x000fe4000001ff00 */
[----:B------:R-:W-:Y:S01]  /*2640*/  MOV R16, 0xffffffff ;  /* 0xffffffff00107802 */ /* 0x000fe20000000f00 */
[----:B------:R-:W-:Y:S01]  /*2650*/  IMAD.MOV.U32 R55, RZ, RZ, R3 ;  /* 0x000000ffff377224 */ /* 0x000fe200078e0003 */
        /* <DEDUP_REMOVED lines=31> */
.L_x_1516:
[----:B------:R-:W-:Y:S05]  /*2850*/  BSYNC B1 ;  /* 0x0000000000017941 */ /* 0x000fea0003800000 */
.L_x_1515:
        /* <DEDUP_REMOVED lines=10> */
[----:B------:R-:W-:Y:S01]  /*2900*/  ISETP.GT.AND.EX P1, PT, R18, RZ, PT, P1 ;  /* 0x000000ff1200720c */ /* 0x000fe20003f24310 */
[----:B------:R-:W-:Y:S01]  /*2910*/  IMAD.IADD R17, R17, 0x1, R19 ;  /* 0x0000000111117824 */ /* 0x000fe200078e0213 */
        /* <DEDUP_REMOVED lines=9> */
.L_x_1519:
        /* <DEDUP_REMOVED lines=55> */
.L_x_1518:
[----:B------:R-:W-:Y:S05]  /*2d20*/  BSYNC B1 ;  /* 0x0000000000017941 */ /* 0x000fea0003800000 */
.L_x_1517:
        /* <DEDUP_REMOVED lines=35> */
.L_x_1521:
[----:B------:R-:W-:Y:S05]  /*2f60*/  BSYNC B1 ;  /* 0x0000000000017941 */ /* 0x000fea0003800000 */
.L_x_1520:
        /* <DEDUP_REMOVED lines=15> */
.L_x_1514:
[----:B------:R-:W-:Y:S05]  /*3060*/  BSYNC B0 ;  /* 0x0000000000007941 */ /* 0x000fea0003800000 */
.L_x_1513:
        /* <DEDUP_REMOVED lines=18> */
[----:B------:R-:W-:Y:S02]  /*3190*/  @!P0 SHF.R.U32.HI R6, RZ, 0x4, R2 ;  /* 0x00000004ff068819 */ /* 0x000fe40000011602 */
[C---:B------:R-:W-:Y:S02]  /*31a0*/  @!P0 SHF.L.U32 R17, R12.reuse, 0x1, RZ ;  /* 0x000000010c118819 */ /* 0x040fe400000006ff */
        /* <DEDUP_REMOVED lines=30> */
.L_x_1538:
        /* <DEDUP_REMOVED lines=47> */
.L_x_1548:
        /* <DEDUP_REMOVED lines=41> */
.L_x_1558:
[----:B--2---:R-:W-:Y:S01]  /*3910*/  FADD.FTZ R17, R16, R34 ;  /* 0x0000002210117221 */ /* 0x004fe20000010000 */
[----:B------:R-:W-:-:S04]  /*3920*/  @!P1 F2FP.F16.F32.PACK_AB R16, RZ, R26 ;  /* 0x0000001aff10923e */ /* 0x000fc800000000ff */
[----:B------:R-:W-:Y:S02]  /*3930*/  PRMT R22, R16, 0x7610, R22 ;  /* 0x0000761010167816 */ /* 0x000fe40000000016 */
[----:B------:R-:W-:Y:S02]  /*3940*/  @!P1 F2FP.F16.F32.PACK_AB R17, RZ, R17 ;  /* 0x00000011ff11923e */ /* 0x000fe400000000ff */
[----:B------:R-:W-:Y:S01]  /*3950*/  LEA.HI R16, R2, 0x3c, RZ, 0x1c ;  /* 0x0000003c02107811 */ /* 0x000fe200078fe0ff */
[----:B------:R2:W-:Y:S04]  /*3960*/  @!P1 STG.E.U16 desc[UR8][R18.64+0x50], R22 ;  /* 0x0000501612009986 */ /* 0x0005e8000c101508 */
[----:B------:R2:W-:Y:S02]  /*3970*/  @!P1 STG.E.U16 desc[UR8][R20.64+0x50], R17 ;  /* 0x0000501114009986 */ /* 0x0005e4000c101508 */
.L_x_1524:
[----:B------:R-:W-:Y:S05]  /*3980*/  BSYNC B0 ;  /* 0x0000000000007941 */ /* 0x000fea0003800000 */
.L_x_1523:
        /* <DEDUP_REMOVED lines=13> */
[----:B------:R-:W-:Y:S01]  /*3a60*/  @!P0 IMAD.SHL.U32 R24, R12, 0x2, RZ ;  /* 0x000000020c188824 */ /* 0x000fe200078e00ff */
[C---:B------:R-:W-:Y:S01]  /*3a70*/  @!P0 IADD3 R21, R16.reuse, 0x14, RZ ;  /* 0x0000001410158810 */ /* 0x040fe20007ffe0ff */
[----:B------:R-:W-:Y:S01]  /*3a80*/  @!P0 VIADD R22, R16, 0x28 ;  /* 0x0000002810168836 */ /* 0x000fe20000000000 */
[C---:B------:R-:W-:Y:S01]  /*3a90*/  @!P0 LEA R26, R12.reuse, UR4, 0x7 ;  /* 0x000000040c1a8c11 */ /* 0x040fe2000f8e38ff */
[----:B------:R-:W-:Y:S01]  /*3aa0*/  IMAD.MOV.U32 R29, RZ, RZ, 0xffff ;  /* 0x0000ffffff1d7424 */ /* 0x000fe200078e00ff */
[----:B------:R-:W-:Y:S01]  /*3ab0*/  @!P0 LOP3.LUT R21, R21, R24, RZ, 0x3c, !PT ;  /* 0x0000001815158212 */ /* 0x000fe200078e3cff */
[----:B------:R-:W-:Y:S01]  /*3ac0*/  IMAD.MOV.U32 R31, RZ, RZ, 0xffff ;  /* 0x0000ffffff1f7424 */ /* 0x000fe200078e00ff */
[----:B------:R-:W-:Y:S01]  /*3ad0*/  @!P0 SHF.L.U32 R23, R12, 0x1, RZ ;  /* 0x000000010c178819 */ /* 0x000fe200000006ff */
[----:B------:R-:W-:Y:S01]  /*3ae0*/  IMAD.MOV.U32 R32, RZ, RZ, 0xffff ;  /* 0x0000ffffff207424 */ /* 0x000fe200078e00ff */
[----:B------:R-:W-:Y:S01]  /*3af0*/  @!P0 LEA R21, R21, R26, 0x2 ;  /* 0x0000001a15158211 */ /* 0x000fe200078e10ff */
[----:B01----:R-:W0:Y:S01]  /*3b00*/  SHFL.BFLY PT, R19, R18, 0x8, 0x101f ;  /* 0x0d101f0012137f89 */ /* 0x003e2200000e0000 */
[----:B------:R-:W-:-:S02]  /*3b10*/  @!P0 LOP3.LUT R22, R22, R23, RZ, 0x3c, !PT ;  /* 0x0000001716168212 */ /* 0x000fc400078e3cff */
[----:B------:R-:W-:Y:S01]  /*3b20*/  @!P0 LEA R25, R12, UR4, 0x7 ;  /* 0x000000040c198c11 */ /* 0x000fe2000f8e38ff */
[----:B------:R-:W1:Y:S01]  /*3b30*/  @!P0 LDS R23, [R21] ;  /* 0x0000000015178984 */ /* 0x000e620000000800 */
[----:B------:R-:W-:Y:S02]  /*3b40*/  @!P0 IADD3 R26, R16, 0x3c, RZ ;  /* 0x0000003c101a8810 */ /* 0x000fe40007ffe0ff */
[----:B------:R-:W-:Y:S01]  /*3b50*/  @!P0 LEA R22, R22, R25, 0x2 ;  /* 0x0000001916168211 */ /* 0x000fe200078e10ff */
[----:B------:R-:W-:Y:S01]  /*3b60*/  @!P0 LDS R24, [R21+0x500] ;  /* 0x0005000015188984 */ /* 0x000fe20000000800 */
[C---:B------:R-:W-:Y:S02]  /*3b70*/  @!P0 SHF.L.U32 R27, R12.reuse, 0x1, RZ ;  /* 0x000000010c1b8819 */ /* 0x040fe400000006ff */
[----:B------:R-:W-:Y:S01]  /*3b80*/  @!P0 LEA R43, R12, UR4, 0x7 ;  /* 0x000000040c2b8c11 */ /* 0x000fe2000f8e38ff */
[----:B------:R-:W-:Y:S01]  /*3b90*/  @!P0 LDS R25, [R22] ;  /* 0x0000000016198984 */ /* 0x000fe20000000800 */
[----:B------:R-:W-:-:S02]  /*3ba0*/  @!P0 LOP3.LUT R26, R26, R27, RZ, 0x3c, !PT ;  /* 0x0000001b1a1a8212 */ /* 0x000fc400078e3cff */
[----:B------:R-:W-:Y:S01]  /*3bb0*/  MOV R35, RZ ;  /* 0x000000ff00237202 */ /* 0x000fe20000000f00 */
[----:B------:R3:W-:Y:S01]  /*3bc0*/  @!P0 LDS R28, [R22+0x500] ;  /* 0x00050000161c8984 */ /* 0x0007e20000000800 */
[----:B------:R-:W-:Y:S01]  /*3bd0*/  MOV R34, 0xffff ;  /* 0x0000ffff00227802 */ /* 0x000fe20000000f00 */
[----:B------:R-:W-:Y:S01]  /*3be0*/  @!P0 IMAD R43, R26, 0x4, R43 ;  /* 0x000000041a2b8824 */ /* 0x000fe200078e022b */
[----:B------:R-:W-:Y:S01]  /*3bf0*/  MOV R30, 0xffff ;  /* 0x0000ffff001e7802 */ /* 0x000fe20000000f00 */
[----:B------:R-:W-:Y:S01]  /*3c00*/  IMAD.MOV.U32 R26, RZ, RZ, RZ ;  /* 0x000000ffff1a7224 */ /* 0x000fe200078e00ff */
[----:B------:R-:W-:Y:S02]  /*3c10*/  MOV R36, RZ ;  /* 0x000000ff00247202 */ /* 0x000fe40000000f00 */
[----:B--2---:R-:W2:Y:S01]  /*3c20*/  SHFL.BFLY PT, R34, R17, 0x8, 0x101f ;  /* 0x0d101f0011227f89 */ /* 0x004ea200000e0000 */
[----:B------:R-:W-:Y:S01]  /*3c30*/  MOV R33, 0xffff ;  /* 0x0000ffff00217802 */ /* 0x000fe20000000f00 */
[----:B0-----:R-:W-:Y:S01]  /*3c40*/  FADD.FTZ R19, R19, R18 ;  /* 0x0000001213137221 */ /* 0x001fe20000010000 */
[----:B---3--:R-:W-:-:S02]  /*3c50*/  MOV R22, RZ ;  /* 0x000000ff00167202 */ /* 0x008fc40000000f00 */
[----:B------:R-:W-:Y:S02]  /*3c60*/  MOV R41, 0xffff ;  /* 0x0000ffff00297802 */ /* 0x000fe40000000f00 */
[----:B------:R-:W-:Y:S02]  /*3c70*/  MOV R21, RZ ;  /* 0x000000ff00157202 */ /* 0x000fe40000000f00 */
[----:B------:R-:W-:Y:S02]  /*3c80*/  MOV R42, 0xffff ;  /* 0x0000ffff002a7802 */ /* 0x000fe40000000f00 */
[----:B------:R-:W-:Y:S02]  /*3c90*/  MOV R45, 0xffff ;  /* 0x0000ffff002d7802 */ /* 0x000fe40000000f00 */
[----:B-1----:R-:W-:Y:S02]  /*3ca0*/  @!P0 MOV R35, R23 ;  /* 0x0000001700238202 */ /* 0x002fe40000000f00 */
[----:B------:R-:W-:Y:S01]  /*3cb0*/  @!P0 LDS R23, [R43+0x500] ;  /* 0x000500002b178984 */ /* 0x000fe20000000800 */
[----:B--2---:R-:W-:Y:S01]  /*3cc0*/  FADD.FTZ R18, R34, R17 ;  /* 0x0000001122127221 */ /* 0x004fe20000010000 */
[----:B------:R-:W-:-:S02]  /*3cd0*/  @!P0 IMAD.MOV.U32 R36, RZ, RZ, R24 ;  /* 0x000000ffff248224 */ /* 0x000fc400078e0018 */
[----:B------:R-:W0:Y:S01]  /*3ce0*/  SHFL.BFLY PT, R24, R35, 0x8, 0x101f ;  /* 0x0d101f0023187f89 */ /* 0x000e2200000e0000 */
[----:B------:R-:W-:-:S03]  /*3cf0*/  @!P0 MOV R26, R25 ;  /* 0x00000019001a8202 */ /* 0x000fc60000000f00 */
[----:B------:R1:W-:Y:S01]  /*3d00*/  @!P0 LDS R25, [R43] ;  /* 0x000000002b198984 */ /* 0x0003e20000000800 */
[----:B------:R-:W-:Y:S01]  /*3d10*/  @!P0 MOV R22, R28 ;  /* 0x0000001c00168202 */ /* 0x000fe20000000f00 */
[----:B------:R-:W-:Y:S02]  /*3d20*/  IMAD.MOV.U32 R28, RZ, RZ, 0xffff ;  /* 0x0000ffffff1c7424 */ /* 0x000fe400078e00ff */
[----:B------:R-:W2:Y:S04]  /*3d30*/  SHFL.BFLY PT, R39, R26, 0x8, 0x101f ;  /* 0x0d101f001a277f89 */ /* 0x000ea800000e0000 */
[----:B------:R-:W3:Y:S01]  /*3d40*/  SHFL.BFLY PT, R41, R22, 0x8, 0x101f ;  /* 0x0d101f0016297f89 */ /* 0x000ee200000e0000 */
[----:B-1----:R-:W-:-:S03]  /*3d50*/  IMAD.IADD R43, R16, 0x1, R9 ;  /* 0x00000001102b7824 */ /* 0x002fc600078e0209 */
[----:B------:R-:W1:Y:S04]  /*3d60*/  SHFL.BFLY PT, R29, R36, 0x8, 0x101f ;  /* 0x0d101f00241d7f89 */ /* 0x000e6800000e0000 */
[----:B------:R-:W4:Y:S01]  /*3d70*/  SHFL.BFLY PT, R20, R19, 0x4, 0x101f ;  /* 0x0c901f0013147f89 */ /* 0x000f2200000e0000 */
[----:B0-----:R-:W-:Y:S01]  /*3d80*/  FADD.FTZ R27, R24, R35 ;  /* 0x00000023181b7221 */ /* 0x001fe20000010000 */
[----:B------:R-:W-:Y:S01]  /*3d90*/  IMAD.MOV.U32 R24, RZ, RZ, RZ ;  /* 0x000000ffff187224 */ /* 0x000fe200078e00ff */
[----:B------:R-:W-:Y:S01]  /*3da0*/  MOV R35, 0xffff ;  /* 0x0000ffff00237802 */ /* 0x000fe20000000f00 */
[----:B--2---:R-:W-:Y:S01]  /*3db0*/  FADD.FTZ R28, R39, R26 ;  /* 0x0000001a271c7221 */ /* 0x004fe20000010000 */
[----:B------:R-:W-:Y:S01]  /*3dc0*/  MOV R26, 0xffff ;  /* 0x0000ffff001a7802 */ /* 0x000fe20000000f00 */
[----:B------:R-:W-:Y:S01]  /*3dd0*/  @!P0 IMAD.MOV.U32 R21, RZ, RZ, R23 ;  /* 0x000000ffff158224 */ /* 0x000fe200078e0017 */
[----:B------:R-:W-:Y:S01]  /*3de0*/  MOV R23, 0xffff ;  /* 0x0000ffff00177802 */ /* 0x000fe20000000f00 */
[----:B---3--:R-:W-:Y:S01]  /*3df0*/  FADD.FTZ R39, R41, R22 ;  /* 0x0000001629277221 */ /* 0x008fe20000010000 */
[----:B------:R-:W-:-:S02]  /*3e00*/  IMAD.MOV.U32 R41, RZ, RZ, 0xffff ;  /* 0x0000ffffff297424 */ /* 0x000fc400078e00ff */
[----:B-1----:R-:W-:Y:S01]  /*3e10*/  FADD.FTZ R29, R29, R36 ;  /* 0x000000241d1d7221 */ /* 0x002fe20000010000 */
[----:B------:R-:W0:Y:S01]  /*3e20*/  SHFL.BFLY PT, R26, R27, 0x4, 0x101f ;  /* 0x0c901f001b1a7f89 */ /* 0x000e2200000e0000 */
[----:B------:R-:W-:Y:S01]  /*3e30*/  IMAD.MOV.U32 R36, RZ, RZ, 0xffff ;  /* 0x0000ffffff247424 */ /* 0x000fe200078e00ff */
[----:B------:R-:W-:Y:S02]  /*3e40*/  @!P0 MOV R24, R25 ;  /* 0x0000001900188202 */ /* 0x000fe40000000f00 */
[----:B------:R-:W1:Y:S01]  /*3e50*/  SHFL.BFLY PT, R34, R18, 0x4, 0x101f ;  /* 0x0c901f0012227f89 */ /* 0x000e6200000e0000 */
[----:B------:R-:W-:Y:S01]  /*3e60*/  MOV R25, 0xffff ;  /* 0x0000ffff00197802 */ /* 0x000fe20000000f00 */
[----:B----4-:R-:W-:Y:S01]  /*3e70*/  FADD.FTZ R20, R19, R20 ;  /* 0x0000001413147221 */ /* 0x010fe20000010000 */
[----:B------:R-:W-:Y:S01]  /*3e80*/  ISETP.NE.AND P0, PT, R12, RZ, PT ;  /* 0x000000ff0c00720c */ /* 0x000fe20003f05270 */
[----:B------:R-:W2:Y:S04]  /*3e90*/  SHFL.BFLY PT, R22, R21, 0x8, 0x101f ;  /* 0x0d101f0015167f89 */ /* 0x000ea800000e0000 */
[----:B------:R-:W3:Y:S04]  /*3ea0*/  SHFL.BFLY PT, R25, R24, 0x8, 0x101f ;  /* 0x0d101f0018197f89 */ /* 0x000ee800000e0000 */
[----:B------:R-:W4:Y:S04]  /*3eb0*/  SHFL.BFLY PT, R42, R39, 0x4, 0x101f ;  /* 0x0c901f00272a7f89 */ /* 0x000f2800000e0000 */
[----:B------:R-:W5:Y:S04]  /*3ec0*/  SHFL.BFLY PT, R38, R29, 0x4, 0x101f ;  /* 0x0c901f001d267f89 */ /* 0x000f6800000e0000 */
[----:B------:R-:W5:Y:S01]  /*3ed0*/  SHFL.BFLY PT, R41, R28, 0x4, 0x101f ;  /* 0x0c901f001c297f89 */ /* 0x000f6200000e0000 */
[----:B0-----:R-:W-:Y:S01]  /*3ee0*/  FADD.FTZ R37, R27, R26 ;  /* 0x0000001a1b257221 */ /* 0x001fe20000010000 */
[----:B------:R-:W-:Y:S01]  /*3ef0*/  MOV R27, 0xffff ;  /* 0x0000ffff001b7802 */ /* 0x000fe20000000f00 */
[----:B-1----:R-:W-:Y:S01]  /*3f00*/  FADD.FTZ R17, R18, R34 ;  /* 0x0000002212117221 */ /* 0x002fe20000010000 */
[----:B------:R-:W-:Y:S01]  /*3f10*/  MOV R34, 0xffff ;  /* 0x0000ffff00227802 */ /* 0x000fe20000000f00 */
[----:B------:R-:W0:Y:S01]  /*3f20*/  SHFL.BFLY PT, R19, R20, 0x2, 0x101f ;  /* 0x0c501f0014137f89 */ /* 0x000e2200000e0000 */
[----:B--2---:R-:W-:Y:S01]  /*3f30*/  FADD.FTZ R22, R22, R21 ;  /* 0x0000001516167221 */ /* 0x004fe20000010000 */
[----:B------:R-:W-:-:S03]  /*3f40*/  MOV R21, 0xffff ;  /* 0x0000ffff00157802 */ /* 0x000fc60000000f00 */
[----:B------:R-:W1:Y:S01]  /*3f50*/  SHFL.BFLY PT, R34, R17, 0x2, 0x101f ;  /* 0x0c501f0011227f89 */ /* 0x000e6200000e0000 */
[----:B---3--:R-:W-:Y:S01]  /*3f60*/  FADD.FTZ R44, R25, R24 ;  /* 0x00000018192c7221 */ /* 0x008fe20000010000 */
[----:B------:R-:W-:Y:S02]  /*3f70*/  IMAD.MOV.U32 R24, RZ, RZ, 0xffff ;  /* 0x0000ffffff187424 */ /* 0x000fe400078e00ff */
[----:B----4-:R-:W-:Y:S01]  /*3f80*/  FADD.FTZ R26, R39, R42 ;  /* 0x0000002a271a7221 */ /* 0x010fe20000010000 */
[----:B------:R-:W-:Y:S01]  /*3f90*/  IMAD.MOV.U32 R39, RZ, RZ, 0xffff ;  /* 0x0000ffffff277424 */ /* 0x000fe200078e00ff */
[----:B------:R-:W2:Y:S01]  /*3fa0*/  SHFL.BFLY PT, R23, R44, 0x4, 0x101f ;  /* 0x0c901f002c177f89 */ /* 0x000ea200000e0000 */
[----:B------:R-:W-:Y:S02]  /*3fb0*/  IMAD.MOV.U32 R42, RZ, RZ, 0xffff ;  /* 0x0000ffffff2a7424 */ /* 0x000fe400078e00ff */
[----:B-----5:R-:W-:Y:S01]  /*3fc0*/  FADD.FTZ R38, R29, R38 ;  /* 0x000000261d267221 */ /* 0x020fe20000010000 */
[----:B------:R-:W-:Y:S01]  /*3fd0*/  MOV R29, 0xffff ;  /* 0x0000ffff001d7802 */ /* 0x000fe20000000f00 */
[----:B------:R-:W3:Y:S01]  /*3fe0*/  SHFL.BFLY PT, R24, R37, 0x2, 0x101f ;  /* 0x0c501f0025187f89 */ /* 0x000ee200000e0000 */
[----:B------:R-:W-:Y:S01]  /*3ff0*/  FADD.FTZ R40, R28, R41 ;  /* 0x000000291c287221 */ /* 0x000fe20000010000 */
[----:B------:R-:W-:-:S02]  /*4000*/  MOV R41, 0xffff ;  /* 0x0000ffff00297802 */ /* 0x000fc40000000f00 */
[----:B------:R-:W4:Y:S01]  /*4010*/  SHFL.BFLY PT, R21, R38, 0x2, 0x101f ;  /* 0x0c501f0026157f89 */ /* 0x000f2200000e0000 */
[----:B0-----:R-:W-:Y:S01]  /*4020*/  FADD.FTZ R19, R20, R19 ;  /* 0x0000001314137221 */ /* 0x001fe20000010000 */
[----:B------:R-:W-:Y:S02]  /*4030*/  MOV R20, 0xffff ;  /* 0x0000ffff00147802 */ /* 0x000fe40000000f00 */
[----:B------:R-:W0:Y:S01]  /*4040*/  SHFL.BFLY PT, R27, R40, 0x2, 0x101f ;  /* 0x0c501f00281b7f89 */ /* 0x000e2200000e0000 */
[----:B-1----:R-:W-:-:S03]  /*4050*/  FADD.FTZ R18, R17, R34 ;  /* 0x0000002211127221 */ /* 0x002fc60000010000 */
[----:B------:R-:W1:Y:S01]  /*4060*/  SHFL.BFLY PT, R39, R26, 0x2, 0x101f ;  /* 0x0c501f001a277f89 */ /* 0x000e6200000e0000 */
[----:B------:R-:W-:-:S03]  /*4070*/  MOV R17, 0xffff ;  /* 0x0000ffff00117802 */ /* 0x000fc60000000f00 */
[----:B------:R-:W5:Y:S01]  /*4080*/  SHFL.BFLY PT, R29, R22, 0x4, 0x101f ;  /* 0x0c901f00161d7f89 */ /* 0x000f6200000e0000 */
[----:B--2---:R-:W-:-:S03]  /*4090*/  FADD.FTZ R44, R44, R23 ;  /* 0x000000172c2c7221 */ /* 0x004fc60000010000 */
[----:B------:R-:W2:Y:S01]  /*40a0*/  SHFL.BFLY PT, R20, R19, 0x1, 0x101f ;  /* 0x0c301f0013147f89 */ /* 0x000ea200000e0000 */
[----:B---3--:R-:W-:-:S03]  /*40b0*/  FADD.FTZ R37, R37, R24 ;  /* 0x0000001825257221 */ /* 0x008fc60000010000 */
[----:B------:R-:W3:Y:S01]  /*40c0*/  SHFL.BFLY PT, R17, R18, 0x1, 0x101f ;  /* 0x0c301f0012117f89 */ /* 0x000ee200000e0000 */
[----:B------:R-:W3:Y:S01]  /*40d0*/  @!P0 LDC.64 R24, c[0x0][0x220] ;  /* 0x00008800ff188b82 */ /* 0x000ee20000000a00 */
[----:B----4-:R-:W-:Y:S02]  /*40e0*/  FADD.FTZ R38, R38, R21 ;  /* 0x0000001526267221 */ /* 0x010fe40000010000 */
[----:B------:R-:W4:Y:S01]  /*40f0*/  SHFL.BFLY PT, R36, R37, 0x1, 0x101f ;  /* 0x0c301f0025247f89 */ /* 0x000f2200000e0000 */
[----:B0-----:R-:W-:-:S03]  /*4100*/  FADD.FTZ R40, R40, R27 ;  /* 0x0000001b28287221 */ /* 0x001fc60000010000 */
[----:B------:R-:W0:Y:S01]  /*4110*/  SHFL.BFLY PT, R35, R38, 0x1, 0x101f ;  /* 0x0c301f0026237f89 */ /* 0x000e2200000e0000 */
[----:B-1----:R-:W-:-:S03]  /*4120*/  FADD.FTZ R39, R26, R39 ;  /* 0x000000271a277221 */ /* 0x002fc60000010000 */
[----:B------:R-:W1:Y:S01]  /*4130*/  SHFL.BFLY PT, R41, R40, 0x1, 0x101f ;  /* 0x0c301f0028297f89 */ /* 0x000e6200000e0000 */
[----:B------:R-:W1:Y:S01]  /*4140*/  @!P0 LDC.64 R26, c[0x0][0x218] ;  /* 0x00008600ff1a8b82 */ /* 0x000e620000000a00 */
[----:B-----5:R-:W-:Y:S01]  /*4150*/  FADD.FTZ R28, R22, R29 ;  /* 0x0000001d161c7221 */ /* 0x020fe20000010000 */
[----:B------:R-:W-:Y:S01]  /*4160*/  MOV R29, 0xffff ;  /* 0x0000ffff001d7802 */ /* 0x000fe20000000f00 */
[----:B------:R-:W5:Y:S01]  /*4170*/  SHFL.BFLY PT, R42, R39, 0x1, 0x101f ;  /* 0x0c301f00272a7f89 */ /* 0x000f6200000e0000 */
[----:B--2---:R-:W-:-:S03]  /*4180*/  FADD.FTZ R19, R19, R20 ;  /* 0x0000001413137221 */ /* 0x004fc60000010000 */
[----:B------:R-:W2:Y:S01]  /*4190*/  SHFL.BFLY PT, R45, R44, 0x2, 0x101f ;  /* 0x0c501f002c2d7f89 */ /* 0x000ea200000e0000 */
[----:B------:R-:W2:Y:S01]  /*41a0*/  @!P0 LDC.64 R22, c[0x0][0x218] ;  /* 0x00008600ff168b82 */ /* 0x000ea20000000a00 */
[----:B---3--:R-:W-:Y:S01]  /*41b0*/  FADD.FTZ R46, R18, R17 ;  /* 0x00000011122e7221 */ /* 0x008fe20000010000 */
[----:B------:R-:W-:Y:S01]  /*41c0*/  @!P0 F2FP.F16.F32.PACK_AB R34, RZ, R19 ;  /* 0x00000013ff22823e */ /* 0x000fe200000000ff */
[----:B------:R-:W3:Y:S01]  /*41d0*/  SHFL.BFLY PT, R29, R28, 0x2, 0x101f ;  /* 0x0c501f001c1d7f89 */ /* 0x000ee200000e0000 */
[----:B------:R-:W-:-:S04]  /*41e0*/  @!P0 IMAD.WIDE R24, R43, 0x2, R24 ;  /* 0x000000022b188825 */ /* 0x000fc800078e0218 */
[----:B----4-:R-:W-:Y:S01]  /*41f0*/  FADD.FTZ R36, R37, R36 ;  /* 0x0000002425247221 */ /* 0x010fe20000010000 */
[----:B------:R-:W-:Y:S01]  /*4200*/  @!P0 F2FP.F16.F32.PACK_AB R46, RZ, R46 ;  /* 0x0000002eff2e823e */ /* 0x000fe200000000ff */
[----:B------:R-:W4:Y:S01]  /*4210*/  @!P0 LDC.64 R20, c[0x0][0x220] ;  /* 0x00008800ff148b82 */ /* 0x000f220000000a00 */
[----:B------:R-:W-:Y:S01]  /*4220*/  MOV R37, 0xffff ;  /* 0x0000ffff00257802 */ /* 0x000fe20000000f00 */
[----:B0-----:R-:W-:Y:S01]  /*4230*/  FADD.FTZ R35, R38, R35 ;  /* 0x0000002326237221 */ /* 0x001fe20000010000 */
[----:B-1----:R-:W-:Y:S01]  /*4240*/  FADD.FTZ R40, R40, R41 ;  /* 0x0000002928287221 */ /* 0x002fe20000010000 */
[----:B------:R-:W-:-:S04]  /*4250*/  @!P0 IMAD.WIDE R26, R43, 0x2, R26 ;  /* 0x000000022b1a8825 */ /* 0x000fc800078e021a */
[----:B------:R-:W0:Y:S01]  /*4260*/  @!P0 LDC.64 R18, c[0x0][0x218] ;  /* 0x00008600ff128b82 */ /* 0x000e220000000a00 */
[----:B-----5:R-:W-:Y:S01]  /*4270*/  FADD.FTZ R39, R39, R42 ;  /* 0x0000002a27277221 */ /* 0x020fe20000010000 */
[----:B------:R1:W-:Y:S01]  /*4280*/  @!P0 STG.E.U16 desc[UR8][R26.64], R34 ;  /* 0x000000221a008986 */ /* 0x0003e2000c101508 */
[----:B------:R-:W-:Y:S01]  /*4290*/  @!P0 F2FP.F16.F32.PACK_AB R30, RZ, R40 ;  /* 0x00000028ff1e823e */ /* 0x000fe200000000ff */
[----:B--2---:R-:W-:-:S04]  /*42a0*/  FADD.FTZ R44, R44, R45 ;  /* 0x0000002d2c2c7221 */ /* 0x004fc80000010000 */
[----:B------:R-:W2:Y:S01]  /*42b0*/  @!P0 LDC.64 R16, c[0x0][0x220] ;  /* 0x00008800ff108b82 */ /* 0x000ea20000000a00 */
[----:B------:R5:W-:Y:S01]  /*42c0*/  @!P0 STG.E.U16 desc[UR8][R24.64], R46 ;  /* 0x0000002e18008986 */ /* 0x000be2000c101508 */
[----:B------:R-:W-:-:S04]  /*42d0*/  @!P0 IMAD.WIDE R22, R43, 0x2, R22 ;  /* 0x000000022b168825 */ /* 0x000fc800078e0216 */
[----:B---3--:R-:W-:Y:S01]  /*42e0*/  FADD.FTZ R28, R28, R29 ;  /* 0x0000001d1c1c7221 */ /* 0x008fe20000010000 */
[----:B------:R-:W-:Y:S01]  /*42f0*/  MOV R29, 0xffff ;  /* 0x0000ffff001d7802 */ /* 0x000fe20000000f00 */
[----:B------:R-:W3:Y:S01]  /*4300*/  SHFL.BFLY PT, R37, R44, 0x1, 0x101f ;  /* 0x0c301f002c257f89 */ /* 0x000ee200000e0000 */
[----:B-1----:R-:W-:Y:S01]  /*4310*/  @!P0 F2FP.F16.F32.PACK_AB R27, RZ, R35 ;  /* 0x00000023ff1b823e */ /* 0x002fe200000000ff */
[C---:B----4-:R-:W-:Y:S01]  /*4320*/  @!P0 IMAD.WIDE R20, R43.reuse, 0x2, R20 ;  /* 0x000000022b148825 */ /* 0x050fe200078e0214 */
[----:B------:R-:W-:Y:S01]  /*4330*/  @!P0 F2FP.F16.F32.PACK_AB R35, RZ, R39 ;  /* 0x00000027ff23823e */ /* 0x000fe200000000ff */
[----:B------:R1:W4:Y:S01]  /*4340*/  SHFL.BFLY PT, R34, R28, 0x1, 0x101f ;  /* 0x0c301f001c227f89 */ /* 0x00032200000e0000 */
[----:B-----5:R-:W-:Y:S01]  /*4350*/  @!P0 F2FP.F16.F32.PACK_AB R25, RZ, R36 ;  /* 0x00000024ff19823e */ /* 0x020fe200000000ff */
[----:B0-----:R-:W-:-:S04]  /*4360*/  @!P0 IMAD.WIDE R18, R43, 0x2, R18 ;  /* 0x000000022b128825 */ /* 0x001fc800078e0212 */
[----:B------:R1:W-:Y:S04]  /*4370*/  @!P0 STG.E.U16 desc[UR8][R22.64+0x28], R25 ;  /* 0x0000281916008986 */ /* 0x0003e8000c101508 */
[----:B------:R1:W-:Y:S01]  /*4380*/  @!P0 STG.E.U16 desc[UR8][R20.64+0x28], R27 ;  /* 0x0000281b14008986 */ /* 0x0003e2000c101508 */
[----:B--2---:R-:W-:-:S03]  /*4390*/  @!P0 IMAD.WIDE R16, R43, 0x2, R16 ;  /* 0x000000022b108825 */ /* 0x004fc600078e0210 */
[----:B------:R1:W-:Y:S01]  /*43a0*/  @!P0 STG.E.U16 desc[UR8][R18.64+0x50], R30 ;  /* 0x0000501e12008986 */ /* 0x0003e2000c101508 */
[----:B---3--:R-:W-:-:S03]  /*43b0*/  FADD.FTZ R37, R44, R37 ;  /* 0x000000252c257221 */ /* 0x008fc60000010000 */
[----:B----4-:R1:W-:Y:S04]  /*43c0*/  @!P0 STG.E.U16 desc[UR8][R16.64+0x50], R35 ;  /* 0x0000502310008986 */ /* 0x0103e8000c101508 */
.L_x_1592:
[----:B-1----:R-:W0:Y:S01]  /*43d0*/  @!P0 LDC.64 R16, c[0x0][0x218] ;  /* 0x00008600ff108b82 */ /* 0x002e220000000a00 */
[----:B------:R-:W-:Y:S01]  /*43e0*/  FADD.FTZ R21, R28, R34 ;  /* 0x000000221c157221 */ /* 0x000fe20000010000 */
[----:B------:R-:W-:-:S04]  /*43f0*/  @!P0 F2FP.F16.F32.PACK_AB R20, RZ, R37 ;  /* 0x00000025ff14823e */ /* 0x000fc800000000ff */
[----:B------:R-:W-:Y:S02]  /*4400*/  @!P0 F2FP.F16.F32.PACK_AB R21, RZ, R21 ;  /* 0x00000015ff15823e */ /* 0x000fe400000000ff */
[----:B------:R-:W1:Y:S01]  /*4410*/  @!P0 LDC.64 R18, c[0x0][0x220] ;  /* 0x00008800ff128b82 */ /* 0x000e620000000a00 */
[----:B0-----:R-:W-:-:S05]  /*4420*/  @!P0 IMAD.WIDE R16, R43, 0x2, R16 ;  /* 0x000000022b108825 */ /* 0x001fca00078e0210 */
[----:B------:R3:W-:Y:S01]  /*4430*/  @!P0 STG.E.U16 desc[UR8][R16.64+0x78], R20 ;  /* 0x0000781410008986 */ /* 0x0007e2000c101508 */
[----:B-1----:R-:W-:-:S05]  /*4440*/  @!P0 IMAD.WIDE R18, R43, 0x2, R18 ;  /* 0x000000022b128825 */ /* 0x002fca00078e0212 */
[----:B------:R3:W-:Y:S02]  /*4450*/  @!P0 STG.E.U16 desc[UR8][R18.64+0x78], R21 ;  /* 0x0000781512008986 */ /* 0x0007e4000c101508 */
.L_x_1522:
[----:B------:R-:W-:Y:S05]  /*4460*/  WARPSYNC.ALL ;  /* 0x0000000000007948 */ /* 0x000fea0003800000 */
[----:B0123--:R-:W-:Y:S01]  /*4470*/  IMAD.MOV.U32 R17, RZ, RZ, 0x140 ;  /* 0x00000140ff117424 */ /* 0x00ffe200078e00ff */
[----:B------:R-:W-:Y:S01]  /*4480*/  IADD3 R9, R9, 0x400, RZ ;  /* 0x0000040009097810 */ /* 0x000fe20007ffe0ff */
[----:B------:R-:W-:Y:S02]  /*4490*/  BAR.SYNC.DEFER_BLOCKING 0x0 ;  /* 0x0000000000007b1d */ /* 0x000fe40000010000 */
[----:B------:R-:W-:-:S05]  /*44a0*/  IMAD R16, R0, R17, 0x140 ;  /* 0x0000014000107424 */ /* 0x000fca00078e0211 */
[----:B------:R-:W-:-:S13]  /*44b0*/  ISETP.GE.AND P0, PT, R9, R16, PT ;  /* 0x000000100900720c */ /* 0x000fda0003f06270 */
[----:B------:R-:W-:Y:S05]  /*44c0*/  @!P0 BRA `(.L_x_1529) ;  /* 0xffffffe0002c8947 */ /* 0x000fea000383ffff */
[----:B------:R-:W-:Y:S05]  /*44d0*/  EXIT ;  /* 0x000000000000794d */ /* 0x000fea0003800000 */
.L_x_1525:
[----:B------:R-:W-:Y:S01]  /*44e0*/  HFMA2.MMA R31, -RZ, RZ, 0, 0.000503063201904296875 ;  /* 0x0000101fff1f7435 */ /* 0x000fe200000001ff */
[----:B-1----:R-:W-:Y:S01]  /*44f0*/  MOV R33, R16 ;  /* 0x0000001000217202 */ /* 0x002fe20000000f00 */
[----:B------:R-:W-:Y:S01]  /*4500*/  IMAD.MOV.U32 R32, RZ, RZ, 0x8 ;  /* 0x00000008ff207424 */ /* 0x000fe200078e00ff */
[----:B------:R-:W-:-:S08]  /*4510*/  MOV R30, 0xffff ;  /* 0x0000ffff001e7802 */ /* 0x000fd00000000f00 */
[----:B0-2---:R-:W-:Y:S05]  /*4520*/  WARPSYNC.COLLECTIVE R30, `(.L_x_1530) ;  /* 0x000000001e087348 */ /* 0x005fea0003c00000 */
[----:B------:R1:W3:Y:S02]  /*4530*/  SHFL.BFLY P2, R34, R33, R32, R31 ;  /* 0x0c00002021227389 */ /* 0x0002e4000004001f */
[----:B0123--:R-:W-:Y:S01]  /*4540*/  ENDCOLLECTIVE ;  /* 0x000000000000791b */ /* 0x00ffe20003800000 */
.L_x_1530:
[----:B------:R-:W-:Y:S01]  /*4550*/  MOV R33, R17 ;  /* 0x0000001100217202 */ /* 0x000fe20000000f00 */
[----:B------:R-:W-:-:S07]  /*4560*/  IMAD.MOV.U32 R19, RZ, RZ, R34 ;  /* 0x000000ffff137224 */ /* 0x000fce00078e0022 */
[----:B------:R-:W-:Y:S05]  /*4570*/  WARPSYNC.COLLECTIVE R30, `(.L_x_1531) ;  /* 0x000000001e087348 */ /* 0x000fea0003c00000 */
[----:B------:R0:W1:Y:S02]  /*4580*/  SHFL.BFLY P2, R34, R33, R32, R31 ;  /* 0x0c00002021227389 */ /* 0x000064000004001f */
[----:B01----:R-:W-:Y:S01]  /*4590*/  ENDCOLLECTIVE ;  /* 0x000000000000791b */ /* 0x003fe20003800000 */
.L_x_1531:
[----:B------:R-:W-:Y:S01]  /*45a0*/  FADD.FTZ R19, R19, R16 ;  /* 0x0000001013137221 */ /* 0x000fe20000010000 */
[----:B------:R-:W-:-:S03]  /*45b0*/  HFMA2.MMA R32, -RZ, RZ, 0, 2.384185791015625e-07 ;  /* 0x00000004ff207435 */ /* 0x000fc600000001ff */
[----:B------:R-:W-:Y:S01]  /*45c0*/  IMAD.MOV.U32 R33, RZ, RZ, R19 ;  /* 0x000000ffff217224 */ /* 0x000fe200078e0013 */
[----:B------:R-:W-:-:S07]  /*45d0*/  MOV R18, R34 ;  /* 0x0000002200127202 */ /* 0x000fce0000000f00 */
[----:B------:R-:W-:Y:S05]  /*45e0*/  WARPSYNC.COLLECTIVE R30, `(.L_x_1532) ;  /* 0x000000001e087348 */ /* 0x000fea0003c00000 */
[----:B------:R0:W1:Y:S02]  /*45f0*/  SHFL.BFLY P2, R34, R33, R32, R31 ;  /* 0x0c00002021227389 */ /* 0x000064000004001f */
[----:B01----:R-:W-:Y:S01]  /*4600*/  ENDCOLLECTIVE ;  /* 0x000000000000791b */ /* 0x003fe20003800000 */
.L_x_1532:
[----:B------:R-:W-:-:S04]  /*4610*/  FADD.FTZ R18, R18, R17 ;  /* 0x0000001112127221 */ /* 0x000fc80000010000 */
[----:B------:R-:W-:Y:S01]  /*4620*/  IMAD.MOV.U32 R33, RZ, RZ, R18 ;  /* 0x000000ffff217224 */ /* 0x000fe200078e0012 */
[----:B------:R-:W-:-:S07]  /*4630*/  MOV R20, R34 ;  /* 0x0000002200147202 */ /* 0x000fce0000000f00 */
[----:B------:R-:W-:Y:S05]  /*4640*/  WARPSYNC.COLLECTIVE R30, `(.L_x_1533) ;  /* 0x000000001e087348 */ /* 0x000fea0003c00000 */
[----:B------:R0:W1:Y:S02]  /*4650*/  SHFL.BFLY P2, R34, R33, R32, R31 ;  /* 0x0c00002021227389 */ /* 0x000064000004001f */
[----:B01----:R-:W-:Y:S01]  /*4660*/  ENDCOLLECTIVE ;  /* 0x000000000000791b */ /* 0x003fe20003800000 */
.L_x_1533:
[----:B------:R-:W-:-:S05]  /*4670*/  FADD.FTZ R20, R19, R20 ;  /* 0x0000001413147221 */ /* 0x000fca0000010000 */
[----:B------:R-:W-:Y:S01]  /*4680*/  MOV R33, R20 ;  /* 0x0000001400217202 */ /* 0x000fe20000000f00 */
[----:B------:R-:W-:Y:S01]  /*4690*/  IMAD.MOV.U32 R32, RZ, RZ, 0x2 ;  /* 0x00000002ff207424 */ /* 0x000fe200078e00ff */
[----:B------:R-:W-:-:S07]  /*46a0*/  MOV R21, R34 ;  /* 0x0000002200157202 */ /* 0x000fce0000000f00 */
[----:B------:R-:W-:Y:S05]  /*46b0*/  WARPSYNC.COLLECTIVE R30, `(.L_x_1534) ;  /* 0x000000001e087348 */ /* 0x000fea0003c00000 */
[----:B------:R0:W1:Y:S02]  /*46c0*/  SHFL.BFLY P2, R34, R33, R32, R31 ;  /* 0x0c00002021227389 */ /* 0x000064000004001f */
[----:B01----:R-:W-:Y:S01]  /*46d0*/  ENDCOLLECTIVE ;  /* 0x000000000000791b */ /* 0x003fe20003800000 */
.L_x_1534:
[----:B------:R-:W-:-:S05]  /*46e0*/  FADD.FTZ R21, R18, R21 ;  /* 0x0000001512157221 */ /* 0x000fca0000010000 */
[----:B------:R-:W-:Y:S02]  /*46f0*/  MOV R33, R21 ;  /* 0x0000001500217202 */ /* 0x000fe40000000f00 */
[----:B------:R-:W-:-:S07]  /*4700*/  MOV R23, R34 ;  /* 0x0000002200177202 */ /* 0x000fce0000000f00 */
[----:B------:R-:W-:Y:S05]  /*4710*/  WARPSYNC.COLLECTIVE R30, `(.L_x_1535) ;  /* 0x000000001e087348 */ /* 0x000fea0003c00000 */
[----:B------:R0:W1:Y:S02]  /*4720*/  SHFL.BFLY P2, R34, R33, R32, R31 ;  /* 0x0c00002021227389 */ /* 0x000064000004001f */
[----:B01----:R-:W-:Y:S01]  /*4730*/  ENDCOLLECTIVE ;  /* 0x000000000000791b */ /* 0x003fe20003800000 */
.L_x_1535:
[----:B------:R-:W-:Y:S01]  /*4740*/  FADD.FTZ R23, R20, R23 ;  /* 0x0000001714177221 */ /* 0x000fe20000010000 */
[----:B------:R-:W-:-:S04]  /*4750*/  HFMA2.MMA R32, -RZ, RZ, 0, 5.9604644775390625e-08 ;  /* 0x00000001ff207435 */ /* 0x000fc800000001ff */
[----:B------:R-:W-:Y:S01]  /*4760*/  MOV R33, R23 ;  /* 0x0000001700217202 */ /* 0x000fe20000000f00 */
[----:B------:R-:W-:-:S07]  /*4770*/  IMAD.MOV.U32 R16, RZ, RZ, R34 ;  /* 0x000000ffff107224 */ /* 0x000fce00078e0022 */
[----:B------:R-:W-:Y:S05]  /*4780*/  WARPSYNC.COLLECTIVE R30, `(.L_x_1536) ;  /* 0x000000001e087348 */ /* 0x000fea0003c00000 */
[----:B------:R0:W1:Y:S02]  /*4790*/  SHFL.BFLY P2, R34, R33, R32, R31 ;  /* 0x0c00002021227389 */ /* 0x000064000004001f */
[----:B01----:R-:W-:Y:S01]  /*47a0*/  ENDCOLLECTIVE ;  /* 0x000000000000791b */ /* 0x003fe20003800000 */
.L_x_1536:
[----:B------:R-:W-:-:S05]  /*47b0*/  FADD.FTZ R16, R21, R16 ;  /* 0x0000001015107221 */ /* 0x000fca0000010000 */
[----:B------:R-:W-:Y:S01]  /*47c0*/  MOV R33, R16 ;  /* 0x0000001000217202 */ /* 0x000fe20000000f00 */
[----:B------:R-:W-:-:S07]  /*47d0*/  IMAD.MOV.U32 R22, RZ, RZ, R34 ;  /* 0x000000ffff167224 */ /* 0x000fce00078e0022 */
[----:B------:R-:W-:Y:S05]  /*47e0*/  WARPSYNC.COLLECTIVE R30, `(.L_x_1537) ;  /* 0x000000001e087348 */ /* 0x000fea0003c00000 */
[----:B------:R0:W1:Y:S02]  /*47f0*/  SHFL.BFLY P2, R34, R33, R32, R31 ;  /* 0x0c00002021227389 */ /* 0x000064000004001f */
[----:B01----:R-:W-:Y:S01]  /*4800*/  ENDCOLLECTIVE ;  /* 0x000000000000791b */ /* 0x003fe20003800000 */
.L_x_1537:
[----:B------:R-:W-:Y:S01]  /*4810*/  FADD.FTZ R22, R23, R22 ;  /* 0x0000001617167221 */ /* 0x000fe20000010000 */
[----:B------:R-:W-:Y:S06]  /*4820*/  BRA `(.L_x_1538) ;  /* 0xffffffe800d87947 */ /* 0x000fec000383ffff */
.L_x_1526:
        /* <DEDUP_REMOVED lines=8> */
.L_x_1540:
[----:B------:R-:W-:Y:S05]  /*48b0*/  BSYNC B1 ;  /* 0x0000000000017941 */ /* 0x000fea0003800000 */
.L_x_1539:
        /* <DEDUP_REMOVED lines=8> */
.L_x_1541:
[----:B------:R-:W-:Y:S01]  /*4940*/  FADD.FTZ R23, R23, R16 ;  /* 0x0000001017177221 */ /* 0x000fe20000010000 */
[----:B------:R-:W-:-:S03]  /*4950*/  HFMA2.MMA R32, -RZ, RZ, 0, 2.384185791015625e-07 ;  /* 0x00000004ff207435 */ /* 0x000fc600000001ff */
[----:B------:R-:W-:Y:S01]  /*4960*/  IMAD.MOV.U32 R33, RZ, RZ, R23 ;  /* 0x000000ffff217224 */ /* 0x000fe200078e0017 */
[----:B------:R-:W-:-:S07]  /*4970*/  MOV R22, R34 ;  /* 0x0000002200167202 */ /* 0x000fce0000000f00 */
[----:B------:R-:W-:Y:S05]  /*4980*/  WARPSYNC.COLLECTIVE R30, `(.L_x_1542) ;  /* 0x000000001e087348 */ /* 0x000fea0003c00000 */
[----:B------:R0:W1:Y:S02]  /*4990*/  SHFL.BFLY P2, R34, R33, R32, R31 ;  /* 0x0c00002021227389 */ /* 0x000064000004001f */
[----:B01----:R-:W-:Y:S01]  /*49a0*/  ENDCOLLECTIVE ;  /* 0x000000000000791b */ /* 0x003fe20003800000 */
.L_x_1542:
[----:B------:R-:W-:-:S04]  /*49b0*/  FADD.FTZ R22, R22, R17 ;  /* 0x0000001116167221 */ /* 0x000fc80000010000 */
[----:B------:R-:W-:Y:S01]  /*49c0*/  IMAD.MOV.U32 R33, RZ, RZ, R22 ;  /* 0x000000ffff217224 */ /* 0x000fe200078e0016 */
[----:B------:R-:W-:-:S07]  /*49d0*/  MOV R24, R34 ;  /* 0x0000002200187202 */ /* 0x000fce0000000f00 */
[----:B------:R-:W-:Y:S05]  /*49e0*/  WARPSYNC.COLLECTIVE R30, `(.L_x_1543) ;  /* 0x000000001e087348 */ /* 0x000fea0003c00000 */
[----:B------:R0:W1:Y:S02]  /*49f0*/  SHFL.BFLY P2, R34, R33, R32, R31 ;  /* 0x0c00002021227389 */ /* 0x000064000004001f */
[----:B01----:R-:W-:Y:S01]  /*4a00*/  ENDCOLLECTIVE ;  /* 0x000000000000791b */ /* 0x003fe20003800000 */
.L_x_1543:
[----:B------:R-:W-:-:S05]  /*4a10*/  FADD.FTZ R24, R23, R24 ;  /* 0x0000001817187221 */ /* 0x000fca0000010000 */
[----:B------:R-:W-:Y:S01]  /*4a20*/  MOV R33, R24 ;  /* 0x0000001800217202 */ /* 0x000fe20000000f00 */
[----:B------:R-:W-:Y:S01]  /*4a30*/  IMAD.MOV.U32 R32, RZ, RZ, 0x2 ;  /* 0x00000002ff207424 */ /* 0x000fe200078e00ff */
[----:B------:R-:W-:-:S07]  /*4a40*/  MOV R25, R34 ;  /* 0x0000002200197202 */ /* 0x000fce0000000f00 */
[----:B------:R-:W-:Y:S05]  /*4a50*/  WARPSYNC.COLLECTIVE R30, `(.L_x_1544) ;  /* 0x000000001e087348 */ /* 0x000fea0003c00000 */
[----:B------:R0:W1:Y:S02]  /*4a60*/  SHFL.BFLY P2, R34, R33, R32, R31 ;  /* 0x0c00002021227389 */ /* 0x000064000004001f */
[----:B01----:R-:W-:Y:S01]  /*4a70*/  ENDCOLLECTIVE ;  /* 0x000000000000791b */ /* 0x003fe20003800000 */
.L_x_1544:
[----:B------:R-:W-:-:S05]  /*4a80*/  FADD.FTZ R25, R22, R25 ;  /* 0x0000001916197221 */ /* 0x000fca0000010000 */
[----:B------:R-:W-:Y:S02]  /*4a90*/  MOV R33, R25 ;  /* 0x0000001900217202 */ /* 0x000fe40000000f00 */
[----:B------:R-:W-:-:S07]  /*4aa0*/  MOV R27, R34 ;  /* 0x00000022001b7202 */ /* 0x000fce0000000f00 */
[----:B------:R-:W-:Y:S05]  /*4ab0*/  WARPSYNC.COLLECTIVE R30, `(.L_x_1545) ;  /* 0x000000001e087348 */ /* 0x000fea0003c00000 */
[----:B------:R0:W1:Y:S02]  /*4ac0*/  SHFL.BFLY P2, R34, R33, R32, R31 ;  /* 0x0c00002021227389 */ /* 0x000064000004001f */
[----:B01----:R-:W-:Y:S01]  /*4ad0*/  ENDCOLLECTIVE ;  /* 0x000000000000791b */ /* 0x003fe20003800000 */
.L_x_1545:
[----:B------:R-:W-:Y:S01]  /*4ae0*/  FADD.FTZ R27, R24, R27 ;  /* 0x0000001b181b7221 */ /* 0x000fe20000010000 */
[----:B------:R-:W-:-:S04]  /*4af0*/  HFMA2.MMA R32, -RZ, RZ, 0, 5.9604644775390625e-08 ;  /* 0x00000001ff207435 */ /* 0x000fc800000001ff */
[----:B------:R-:W-:Y:S01]  /*4b00*/  MOV R33, R27 ;  /* 0x0000001b00217202 */ /* 0x000fe20000000f00 */
[----:B------:R-:W-:-:S07]  /*4b10*/  IMAD.MOV.U32 R16, RZ, RZ, R34 ;  /* 0x000000ffff107224 */ /* 0x000fce00078e0022 */
[----:B------:R-:W-:Y:S05]  /*4b20*/  WARPSYNC.COLLECTIVE R30, `(.L_x_1546) ;  /* 0x000000001e087348 */ /* 0x000fea0003c00000 */
[----:B------:R0:W1:Y:S02]  /*4b30*/  SHFL.BFLY P2, R34, R33, R32, R31 ;  /* 0x0c00002021227389 */ /* 0x000064000004001f */
[----:B01----:R-:W-:Y:S01]  /*4b40*/  ENDCOLLECTIVE ;  /* 0x000000000000791b */ /* 0x003fe20003800000 */
.L_x_1546:
[----:B------:R-:W-:-:S05]  /*4b50*/  FADD.FTZ R16, R25, R16 ;  /* 0x0000001019107221 */ /* 0x000fca0000010000 */
[----:B------:R-:W-:Y:S01]  /*4b60*/  MOV R33, R16 ;  /* 0x0000001000217202 */ /* 0x000fe20000000f00 */
[----:B------:R-:W-:-:S07]  /*4b70*/  IMAD.MOV.U32 R26, RZ, RZ, R34 ;  /* 0x000000ffff1a7224 */ /* 0x000fce00078e0022 */
[----:B------:R-:W-:Y:S05]  /*4b80*/  WARPSYNC.COLLECTIVE R30, `(.L_x_1547) ;  /* 0x000000001e087348 */ /* 0x000fea0003c00000 */
[----:B------:R0:W1:Y:S02]  /*4b90*/  SHFL.BFLY P2, R34, R33, R32, R31 ;  /* 0x0c00002021227389 */ /* 0x000064000004001f */
[----:B01----:R-:W-:Y:S01]  /*4ba0*/  ENDCOLLECTIVE ;  /* 0x000000000000791b */ /* 0x003fe20003800000 */
.L_x_1547:
[----:B------:R-:W-:Y:S01]  /*4bb0*/  FADD.FTZ R26, R27, R26 ;  /* 0x0000001a1b1a7221 */ /* 0x000fe20000010000 */
[----:B------:R-:W-:Y:S06]  /*4bc0*/  BRA `(.L_x_1548) ;  /* 0xffffffe800ac7947 */ /* 0x000fec000383ffff */
.L_x_1527:
        /* <DEDUP_REMOVED lines=8> */
.L_x_1550:
[----:B------:R-:W-:Y:S05]  /*4c50*/  BSYNC B1 ;  /* 0x0000000000017941 */ /* 0x000fea0003800000 */
.L_x_1549:
        /* <DEDUP_REMOVED lines=8> */
.L_x_1551:
[----:B------:R-:W-:Y:S01]  /*4ce0*/  FADD.FTZ R23, R23, R16 ;  /* 0x0000001017177221 */ /* 0x000fe20000010000 */
[----:B------:R-:W-:-:S03]  /*4cf0*/  HFMA2.MMA R32, -RZ, RZ, 0, 2.384185791015625e-07 ;  /* 0x00000004ff207435 */ /* 0x000fc600000001ff */
[----:B------:R-:W-:Y:S01]  /*4d00*/  IMAD.MOV.U32 R33, RZ, RZ, R23 ;  /* 0x000000ffff217224 */ /* 0x000fe200078e0017 */
[----:B------:R-:W-:-:S07]  /*4d10*/  MOV R22, R34 ;  /* 0x0000002200167202 */ /* 0x000fce0000000f00 */
[----:B------:R-:W-:Y:S05]  /*4d20*/  WARPSYNC.COLLECTIVE R30, `(.L_x_1552) ;  /* 0x000000001e087348 */ /* 0x000fea0003c00000 */
[----:B------:R0:W1:Y:S02]  /*4d30*/  SHFL.BFLY P2, R34, R33, R32, R31 ;  /* 0x0c00002021227389 */ /* 0x000064000004001f */
[----:B01----:R-:W-:Y:S01]  /*4d40*/  ENDCOLLECTIVE ;  /* 0x000000000000791b */ /* 0x003fe20003800000 */
.L_x_1552:
[----:B------:R-:W-:-:S04]  /*4d50*/  FADD.FTZ R22, R22, R17 ;  /* 0x0000001116167221 */ /* 0x000fc80000010000 */
[----:B------:R-:W-:Y:S01]  /*4d60*/  IMAD.MOV.U32 R33, RZ, RZ, R22 ;  /* 0x000000ffff217224 */ /* 0x000fe200078e0016 */
[----:B------:R-:W-:-:S07]  /*4d70*/  MOV R24, R34 ;  /* 0x0000002200187202 */ /* 0x000fce0000000f00 */
[----:B------:R-:W-:Y:S05]  /*4d80*/  WARPSYNC.COLLECTIVE R30, `(.L_x_1553) ;  /* 0x000000001e087348 */ /* 0x000fea0003c00000 */
[----:B------:R0:W1:Y:S02]  /*4d90*/  SHFL.BFLY P2, R34, R33, R32, R31 ;  /* 0x0c00002021227389 */ /* 0x000064000004001f */
[----:B01----:R-:W-:Y:S01]  /*4da0*/  ENDCOLLECTIVE ;  /* 0x000000000000791b */ /* 0x003fe20003800000 */
.L_x_1553:
[----:B------:R-:W-:-:S05]  /*4db0*/  FADD.FTZ R24, R23, R24 ;  /* 0x0000001817187221 */ /* 0x000fca0000010000 */
[----:B------:R-:W-:Y:S01]  /*4dc0*/  MOV R33, R24 ;  /* 0x0000001800217202 */ /* 0x000fe20000000f00 */
[----:B------:R-:W-:Y:S01]  /*4dd0*/  IMAD.MOV.U32 R32, RZ, RZ, 0x2 ;  /* 0x00000002ff207424 */ /* 0x000fe200078e00ff */
[----:B------:R-:W-:-:S07]  /*4de0*/  MOV R25, R34 ;  /* 0x0000002200197202 */ /* 0x000fce0000000f00 */
[----:B------:R-:W-:Y:S05]  /*4df0*/  WARPSYNC.COLLECTIVE R30, `(.L_x_1554) ;  /* 0x000000001e087348 */ /* 0x000fea0003c00000 */
[----:B------:R0:W1:Y:S02]  /*4e00*/  SHFL.BFLY P2, R34, R33, R32, R31 ;  /* 0x0c00002021227389 */ /* 0x000064000004001f */
[----:B01----:R-:W-:Y:S01]  /*4e10*/  ENDCOLLECTIVE ;  /* 0x000000000000791b */ /* 0x003fe20003800000 */
.L_x_1554:
[----:B------:R-:W-:-:S05]  /*4e20*/  FADD.FTZ R25, R22, R25 ;  /* 0x0000001916197221 */ /* 0x000fca0000010000 */
[----:B------:R-:W-:Y:S02]  /*4e30*/  MOV R33, R25 ;  /* 0x0000001900217202 */ /* 0x000fe40000000f00 */
[----:B------:R-:W-:-:S07]  /*4e40*/  MOV R27, R34 ;  /* 0x00000022001b7202 */ /* 0x000fce0000000f00 */
[----:B------:R-:W-:Y:S05]  /*4e50*/  WARPSYNC.COLLECTIVE R30, `(.L_x_1555) ;  /* 0x000000001e087348 */ /* 0x000fea0003c00000 */
[----:B------:R0:W1:Y:S02]  /*4e60*/  SHFL.BFLY P2, R34, R33, R32, R31 ;  /* 0x0c00002021227389 */ /* 0x000064000004001f */
[----:B01----:R-:W-:Y:S01]  /*4e70*/  ENDCOLLECTIVE ;  /* 0x000000000000791b */ /* 0x003fe20003800000 */
.L_x_1555:
[----:B------:R-:W-:Y:S01]  /*4e80*/  FADD.FTZ R27, R24, R27 ;  /* 0x0000001b181b7221 */ /* 0x000fe20000010000 */
[----:B------:R-:W-:-:S04]  /*4e90*/  HFMA2.MMA R32, -RZ, RZ, 0, 5.9604644775390625e-08 ;  /* 0x00000001ff207435 */ /* 0x000fc800000001ff */
[----:B------:R-:W-:Y:S01]  /*4ea0*/  MOV R33, R27 ;  /* 0x0000001b00217202 */ /* 0x000fe20000000f00 */
[----:B------:R-:W-:-:S07]  /*4eb0*/  IMAD.MOV.U32 R16, RZ, RZ, R34 ;  /* 0x000000ffff107224 */ /* 0x000fce00078e0022 */
[----:B------:R-:W-:Y:S05]  /*4ec0*/  WARPSYNC.COLLECTIVE R30, `(.L_x_1556) ;  /* 0x000000001e087348 */ /* 0x000fea0003c00000 */
[----:B------:R0:W1:Y:S02]  /*4ed0*/  SHFL.BFLY P2, R34, R33, R32, R31 ;  /* 0x0c00002021227389 */ /* 0x000064000004001f */
[----:B01----:R-:W-:Y:S01]  /*4ee0*/  ENDCOLLECTIVE ;  /* 0x000000000000791b */ /* 0x003fe20003800000 */
.L_x_1556:
[----:B------:R-:W-:-:S05]  /*4ef0*/  FADD.FTZ R16, R25, R16 ;  /* 0x0000001019107221 */ /* 0x000fca0000010000 */
[----:B------:R-:W-:Y:S01]  /*4f00*/  MOV R33, R16 ;  /* 0x0000001000217202 */ /* 0x000fe20000000f00 */
[----:B------:R-:W-:-:S07]  /*4f10*/  IMAD.MOV.U32 R26, RZ, RZ, R34 ;  /* 0x000000ffff1a7224 */ /* 0x000fce00078e0022 */
[----:B------:R-:W-:Y:S05]  /*4f20*/  WARPSYNC.COLLECTIVE R30, `(.L_x_1557) ;  /* 0x000000001e087348 */ /* 0x000fea0003c00000 */
[----:B------:R0:W1:Y:S02]  /*4f30*/  SHFL.BFLY P2, R34, R33, R32, R31 ;  /* 0x0c00002021227389 */ /* 0x000064000004001f */
[----:B01----:R-:W-:Y:S01]  /*4f40*/  ENDCOLLECTIVE ;  /* 0x000000000000791b */ /* 0x003fe20003800000 */
.L_x_1557:
[----:B------:R-:W-:Y:S01]  /*4f50*/  FADD.FTZ R26, R27, R26 ;  /* 0x0000001a1b1a7221 */ /* 0x000fe20000010000 */
[----:B------:R-:W-:Y:S06]  /*4f60*/  BRA `(.L_x_1558) ;  /* 0xffffffe800687947 */ /* 0x000fec000383ffff */
.L_x_1528:
        /* <DEDUP_REMOVED lines=8> */
.L_x_1560:
[----:B------:R-:W-:Y:S05]  /*4ff0*/  BSYNC B0 ;  /* 0x0000000000007941 */ /* 0x000fea0003800000 */
.L_x_1559:
[----:B------:R-:W-:Y:S01]  /*5000*/  HFMA2.MMA R32, -RZ, RZ, 0, 4.76837158203125e-07 ;  /* 0x00000008ff207435 */ /* 0x000fe200000001ff */
[----:B------:R-:W-:Y:S01]  /*5010*/  MOV R33, R17 ;  /* 0x0000001100217202 */ /* 0x000fe20000000f00 */
[----:B------:R-:W-:Y:S01]  /*5020*/  IMAD.MOV.U32 R31, RZ, RZ, 0x101f ;  /* 0x0000101fff1f7424 */ /* 0x000fe200078e00ff */
[----:B------:R-:W-:Y:S01]  /*5030*/  MOV R30, 0xffff ;  /* 0x0000ffff001e7802 */ /* 0x000fe20000000f00 */
[----:B------:R-:W-:Y:S01]  /*5040*/  IMAD.MOV.U32 R19, RZ, RZ, R34 ;  /* 0x000000ffff137224 */ /* 0x000fe200078e0022 */
[----:B------:R-:W-:Y:S01]  /*5050*/  @!P0 SHF.L.U32 R24, R12, 0x1, RZ ;  /* 0x000000010c188819 */ /* 0x000fe200000006ff */
[----:B------:R-:W-:Y:S01]  /*5060*/  HFMA2.MMA R35, -RZ, RZ, 0, 0 ;  /* 0x00000000ff237435 */ /* 0x000fe200000001ff */
[----:B------:R-:W-:-:S10]  /*5070*/  @!P0 IADD3 R21, R16, 0x14, RZ ;  /* 0x0000001410158810 */ /* 0x000fd40007ffe0ff */
[----:B------:R-:W-:Y:S05]  /*5080*/  WARPSYNC.COLLECTIVE R30, `(.L_x_1561) ;  /* 0x000000001e087348 */ /* 0x000fea0003c00000 */
[----:B------:R0:W1:Y:S02]  /*5090*/  SHFL.BFLY P2, R34, R33, R32, R31 ;  /* 0x0c00002021227389 */ /* 0x000064000004001f */
[----:B01----:R-:W-:Y:S01]  /*50a0*/  ENDCOLLECTIVE ;  /* 0x000000000000791b */ /* 0x003fe20003800000 */
.L_x_1561:
[----:B------:R-:W-:Y:S01]  /*50b0*/  FADD.FTZ R19, R19, R18 ;  /* 0x0000001213137221 */ /* 0x000fe20000010000 */
[----:B------:R-:W-:Y:S01]  /*50c0*/  @!P0 LEA R26, R12, UR4, 0x7 ;  /* 0x000000040c1a8c11 */ /* 0x000fe2000f8e38ff */
[----:B------:R-:W-:Y:S01]  /*50d0*/  @!P0 VIADD R22, R16, 0x28 ;  /* 0x0000002810168836 */ /* 0x000fe20000000000 */
[----:B------:R-:W-:Y:S02]  /*50e0*/  @!P0 LOP3.LUT R21, R21, R24, RZ, 0x3c, !PT ;  /* 0x0000001815158212 */ /* 0x000fe400078e3cff */
[----:B------:R-:W-:Y:S02]  /*50f0*/  MOV R36, RZ ;  /* 0x000000ff00247202 */ /* 0x000fe40000000f00 */
[----:B------:R-:W-:Y:S02]  /*5100*/  @!P0 LEA R21, R21, R26, 0x2 ;  /* 0x0000001a15158211 */ /* 0x000fe400078e10ff */
[C---:B------:R-:W-:Y:S02]  /*5110*/  @!P0 LEA R25, R12.reuse, UR4, 0x7 ;  /* 0x000000040c198c11 */ /* 0x040fe4000f8e38ff */
[----:B------:R-:W-:Y:S01]  /*5120*/  @!P0 LEA R43, R12, UR4, 0x7 ;  /* 0x000000040c2b8c11 */ /* 0x000fe2000f8e38ff */
[----:B------:R0:W1:Y:S01]  /*5130*/  @!P0 LDS R23, [R21] ;  /* 0x0000000015178984 */ /* 0x0000620000000800 */
[----:B------:R-:W-:Y:S01]  /*5140*/  HFMA2.MMA R32, -RZ, RZ, 0, 2.384185791015625e-07 ;  /* 0x00000004ff207435 */ /* 0x000fe200000001ff */
[----:B------:R-:W-:-:S02]  /*5150*/  IMAD.MOV.U32 R33, RZ, RZ, R19 ;  /* 0x000000ffff217224 */ /* 0x000fc400078e0013 */
[----:B------:R0:W2:Y:S01]  /*5160*/  @!P0 LDS R24, [R21+0x500] ;  /* 0x0005000015188984 */ /* 0x0000a20000000800 */
[----:B------:R-:W-:-:S07]  /*5170*/  FADD.FTZ R18, R34, R17 ;  /* 0x0000001122127221 */ /* 0x000fce0000010000 */
[----:B012---:R-:W-:Y:S05]  /*5180*/  WARPSYNC.COLLECTIVE R30, `(.L_x_1562) ;  /* 0x000000001e087348 */ /* 0x007fea0003c00000 */
[----:B------:R3:W4:Y:S02]  /*5190*/  SHFL.BFLY P2, R34, R33, R32, R31 ;  /* 0x0c00002021227389 */ /* 0x000724000004001f */
[----:B01234-:R-:W-:Y:S01]  /*51a0*/  ENDCOLLECTIVE ;  /* 0x000000000000791b */ /* 0x01ffe20003800000 */
.L_x_1562:
[----:B------:R-:W-:Y:S01]  /*51b0*/  IMAD.MOV.U32 R33, RZ, RZ, R18 ;  /* 0x000000ffff217224 */ /* 0x000fe200078e0012 */
[----:B------:R-:W-:-:S07]  /*51c0*/  MOV R20, R34 ;  /* 0x0000002200147202 */ /* 0x000fce0000000f00 */
[----:B------:R-:W-:Y:S05]  /*51d0*/  WARPSYNC.COLLECTIVE R30, `(.L_x_1563) ;  /* 0x000000001e087348 */ /* 0x000fea0003c00000 */
[----:B------:R0:W1:Y:S02]  /*51e0*/  SHFL.BFLY P2, R34, R33, R32, R31 ;  /* 0x0c00002021227389 */ /* 0x000064000004001f */
[----:B01----:R-:W-:Y:S01]  /*51f0*/  ENDCOLLECTIVE ;  /* 0x000000000000791b */ /* 0x003fe20003800000 */
.L_x_1563:
[----:B------:R-:W-:Y:S01]  /*5200*/  @!P0 IMAD.MOV.U32 R35, RZ, RZ, R23 ;  /* 0x000000ffff238224 */ /* 0x000fe200078e0017 */
[----:B------:R-:W-:Y:S01]  /*5210*/  @!P0 SHF.L.U32 R23, R12, 0x1, RZ ;  /* 0x000000010c178819 */ /* 0x000fe200000006ff */
[----:B------:R-:W-:Y:S01]  /*5220*/  FADD.FTZ R20, R19, R20 ;  /* 0x0000001413147221 */ /* 0x000fe20000010000 */
[----:B------:R-:W-:Y:S02]  /*5230*/  @!P0 MOV R36, R24 ;  /* 0x0000001800248202 */ /* 0x000fe40000000f00 */
[----:B------:R-:W-:-:S04]  /*5240*/  @!P0 LOP3.LUT R22, R22, R23, RZ, 0x3c, !PT ;  /* 0x0000001716168212 */ /* 0x000fc800078e3cff */
[----:B------:R-:W-:Y:S01]  /*5250*/  @!P0 LEA R22, R22, R25, 0x2 ;  /* 0x0000001916168211 */ /* 0x000fe200078e10ff */
[----:B------:R-:W-:Y:S01]  /*5260*/  HFMA2.MMA R32, -RZ, RZ, 0, 1.1920928955078125e-07 ;  /* 0x00000002ff207435 */ /* 0x000fe200000001ff */
[----:B------:R-:W-:-:S03]  /*5270*/  IMAD.MOV.U32 R33, RZ, RZ, R20 ;  /* 0x000000ffff217224 */ /* 0x000fc600078e0014 */
[----:B------:R0:W1:Y:S04]  /*5280*/  @!P0 LDS R25, [R22] ;  /* 0x0000000016198984 */ /* 0x0000680000000800 */
[----:B------:R0:W2:Y:S01]  /*5290*/  @!P0 LDS R28, [R22+0x500] ;  /* 0x00050000161c8984 */ /* 0x0000a20000000800 */
[----:B------:R-:W-:-:S07]  /*52a0*/  FADD.FTZ R17, R18, R34 ;  /* 0x0000002212117221 */ /* 0x000fce0000010000 */
[----:B012---:R-:W-:Y:S05]  /*52b0*/  WARPSYNC.COLLECTIVE R30, `(.L_x_1564) ;  /* 0x000000001e087348 */ /* 0x007fea0003c00000 */
[----:B------:R3:W4:Y:S02]  /*52c0*/  SHFL.BFLY P2, R34, R33, R32, R31 ;  /* 0x0c00002021227389 */ /* 0x000724000004001f */
[----:B01234-:R-:W-:Y:S01]  /*52d0*/  ENDCOLLECTIVE ;  /* 0x000000000000791b */ /* 0x01ffe20003800000 */
.L_x_1564:
[----:B------:R-:W-:Y:S02]  /*52e0*/  IMAD.MOV.U32 R22, RZ, RZ, RZ ;  /* 0x000000ffff167224 */ /* 0x000fe400078e00ff */
[----:B------:R-:W-:Y:S01]  /*52f0*/  IMAD.MOV.U32 R33, RZ, RZ, R17 ;  /* 0x000000ffff217224 */ /* 0x000fe200078e0011 */
[----:B------:R-:W-:-:S07]  /*5300*/  MOV R19, R34 ;  /* 0x0000002200137202 */ /* 0x000fce0000000f00 */
[----:B------:R-:W-:Y:S05]  /*5310*/  WARPSYNC.COLLECTIVE R30, `(.L_x_1565) ;  /* 0x000000001e087348 */ /* 0x000fea0003c00000 */
[----:B------:R0:W1:Y:S02]  /*5320*/  SHFL.BFLY P2, R34, R33, R32, R31 ;  /* 0x0c00002021227389 */ /* 0x000064000004001f */
[----:B01----:R-:W-:Y:S01]  /*5330*/  ENDCOLLECTIVE ;  /* 0x000000000000791b */ /* 0x003fe20003800000 */
.L_x_1565:
        /* <DEDUP_REMOVED lines=8> */
.L_x_1566:
[----:B------:R-:W-:Y:S02]  /*53c0*/  MOV R33, R18 ;  /* 0x0000001200217202 */ /* 0x000fe40000000f00 */
[----:B------:R-:W-:-:S07]  /*53d0*/  MOV R20, R34 ;  /* 0x0000002200147202 */ /* 0x000fce0000000f00 */
[----:B------:R-:W-:Y:S05]  /*53e0*/  WARPSYNC.COLLECTIVE R30, `(.L_x_1567) ;  /* 0x000000001e087348 */ /* 0x000fea0003c00000 */
[----:B------:R0:W1:Y:S02]  /*53f0*/  SHFL.BFLY P2, R34, R33, R32, R31 ;  /* 0x0c00002021227389 */ /* 0x000064000004001f */
[----:B01----:R-:W-:Y:S01]  /*5400*/  ENDCOLLECTIVE ;  /* 0x000000000000791b */ /* 0x003fe20003800000 */
.L_x_1567:
[----:B------:R-:W-:Y:S01]  /*5410*/  FADD.FTZ R19, R19, R20 ;  /* 0x0000001413137221 */ /* 0x000fe20000010000 */
[----:B------:R-:W-:Y:S01]  /*5420*/  HFMA2.MMA R32, -RZ, RZ, 0, 4.76837158203125e-07 ;  /* 0x00000008ff207435 */ /* 0x000fe200000001ff */
[----:B------:R-:W-:Y:S01]  /*5430*/  MOV R33, R35 ;  /* 0x0000002300217202 */ /* 0x000fe20000000f00 */
[----:B------:R-:W-:-:S09]  /*5440*/  IMAD.MOV.U32 R17, RZ, RZ, R34 ;  /* 0x000000ffff117224 */ /* 0x000fd200078e0022 */
[----:B------:R-:W-:Y:S05]  /*5450*/  WARPSYNC.COLLECTIVE R30, `(.L_x_1568) ;  /* 0x000000001e087348 */ /* 0x000fea0003c00000 */
[----:B------:R0:W1:Y:S02]  /*5460*/  SHFL.BFLY P2, R34, R33, R32, R31 ;  /* 0x0c00002021227389 */ /* 0x000064000004001f */
[----:B01----:R-:W-:Y:S01]  /*5470*/  ENDCOLLECTIVE ;  /* 0x000000000000791b */ /* 0x003fe20003800000 */
.L_x_1568:
[----:B------:R-:W-:Y:S01]  /*5480*/  FADD.FTZ R46, R18, R17 ;  /* 0x00000011122e7221 */ /* 0x000fe20000010000 */
[----:B------:R-:W-:Y:S01]  /*5490*/  IMAD.MOV.U32 R33, RZ, RZ, R36 ;  /* 0x000000ffff217224 */ /* 0x000fe200078e0024 */
[----:B------:R-:W-:-:S07]  /*54a0*/  MOV R24, R34 ;  /* 0x0000002200187202 */ /* 0x000fce0000000f00 */
[----:B------:R-:W-:Y:S05]  /*54b0*/  WARPSYNC.COLLECTIVE R30, `(.L_x_1569) ;  /* 0x000000001e087348 */ /* 0x000fea0003c00000 */
[----:B------:R0:W1:Y:S02]  /*54c0*/  SHFL.BFLY P2, R34, R33, R32, R31 ;  /* 0x0c00002021227389 */ /* 0x000064000004001f */
[----:B01----:R-:W-:Y:S01]  /*54d0*/  ENDCOLLECTIVE ;  /* 0x000000000000791b */ /* 0x003fe20003800000 */
.L_x_1569:
[----:B------:R-:W-:-:S05]  /*54e0*/  FADD.FTZ R27, R24, R35 ;  /* 0x00000023181b7221 */ /* 0x000fca0000010000 */
[----:B------:R-:W-:Y:S01]  /*54f0*/  MOV R33, R27 ;  /* 0x0000001b00217202 */ /* 0x000fe20000000f00 */
[----:B------:R-:W-:Y:S01]  /*5500*/  IMAD.MOV.U32 R32, RZ, RZ, 0x4 ;  /* 0x00000004ff207424 */ /* 0x000fe200078e00ff */
[----:B------:R-:W-:-:S07]  /*5510*/  MOV R29, R34 ;  /* 0x00000022001d7202 */ /* 0x000fce0000000f00 */
[----:B------:R-:W-:Y:S05]  /*5520*/  WARPSYNC.COLLECTIVE R30, `(.L_x_1570) ;  /* 0x000000001e087348 */ /* 0x000fea0003c00000 */
[----:B------:R0:W1:Y:S02]  /*5530*/  SHFL.BFLY P2, R34, R33, R32, R31 ;  /* 0x0c00002021227389 */ /* 0x000064000004001f */
[----:B01----:R-:W-:Y:S01]  /*5540*/  ENDCOLLECTIVE ;  /* 0x000000000000791b */ /* 0x003fe20003800000 */
.L_x_1570:
[----:B------:R-:W-:-:S05]  /*5550*/  FADD.FTZ R29, R29, R36 ;  /* 0x000000241d1d7221 */ /* 0x000fca0000010000 */
[----:B------:R-:W-:Y:S02]  /*5560*/  MOV R33, R29 ;  /* 0x0000001d00217202 */ /* 0x000fe40000000f00 */
[----:B------:R-:W-:-:S07]  /*5570*/  MOV R26, R34 ;  /* 0x00000022001a7202 */ /* 0x000fce0000000f00 */
[----:B------:R-:W-:Y:S05]  /*5580*/  WARPSYNC.COLLECTIVE R30, `(.L_x_1571) ;  /* 0x000000001e087348 */ /* 0x000fea0003c00000 */
[----:B------:R0:W1:Y:S02]  /*5590*/  SHFL.BFLY P2, R34, R33, R32, R31 ;  /* 0x0c00002021227389 */ /* 0x000064000004001f */
[----:B01----:R-:W-:Y:S01]  /*55a0*/  ENDCOLLECTIVE ;  /* 0x000000000000791b */ /* 0x003fe20003800000 */
.L_x_1571:
[----:B------:R-:W-:Y:S01]  /*55b0*/  FADD.FTZ R37, R27, R26 ;  /* 0x0000001a1b257221 */ /* 0x000fe20000010000 */
[----:B------:R-:W-:Y:S01]  /*55c0*/  HFMA2.MMA R26, -RZ, RZ, 0, 0 ;  /* 0x00000000ff1a7435 */ /* 0x000fe200000001ff */
[----:B------:R-:W-:-:S05]  /*55d0*/  @!P0 SHF.L.U32 R27, R12, 0x1, RZ ;  /* 0x000000010c1b8819 */ /* 0x000fca00000006ff */
[----:B------:R-:W-:Y:S01]  /*55e0*/  @!P0 MOV R26, R25 ;  /* 0x00000019001a8202 */ /* 0x000fe20000000f00 */
[----:B------:R-:W-:Y:S01]  /*55f0*/  HFMA2.MMA R32, -RZ, RZ, 0, 1.1920928955078125e-07 ;  /* 0x00000002ff207435 */ /* 0x000fe200000001ff */
[----:B------:R-:W-:Y:S02]  /*5600*/  MOV R33, R37 ;  /* 0x0000002500217202 */ /* 0x000fe40000000f00 */
[----:B------:R-:W-:-:S08]  /*5610*/  MOV R38, R34 ;  /* 0x0000002200267202 */ /* 0x000fd00000000f00 */
[----:B------:R-:W-:Y:S05]  /*5620*/  WARPSYNC.COLLECTIVE R30, `(.L_x_1572) ;  /* 0x000000001e087348 */ /* 0x000fea0003c00000 */
[----:B------:R0:W1:Y:S02]  /*5630*/  SHFL.BFLY P2, R34, R33, R32, R31 ;  /* 0x0c00002021227389 */ /* 0x000064000004001f */
[----:B01----:R-:W-:Y:S01]  /*5640*/  ENDCOLLECTIVE ;  /* 0x000000000000791b */ /* 0x003fe20003800000 */
.L_x_1572:
[----:B------:R-:W-:-:S05]  /*5650*/  FADD.FTZ R38, R29, R38 ;  /* 0x000000261d267221 */ /* 0x000fca0000010000 */
[----:B------:R-:W-:Y:S01]  /*5660*/  MOV R33, R38 ;  /* 0x0000002600217202 */ /* 0x000fe20000000f00 */
[----:B------:R-:W-:-:S07]  /*5670*/  IMAD.MOV.U32 R24, RZ, RZ, R34 ;  /* 0x000000ffff187224 */ /* 0x000fce00078e0022 */
[----:B------:R-:W-:Y:S05]  /*5680*/  WARPSYNC.COLLECTIVE R30, `(.L_x_1573) ;  /* 0x000000001e087348 */ /* 0x000fea0003c00000 */
[----:B------:R0:W1:Y:S02]  /*5690*/  SHFL.BFLY P2, R34, R33, R32, R31 ;  /* 0x0c00002021227389 */ /* 0x000064000004001f */
[----:B01----:R-:W-:Y:S01]  /*56a0*/  ENDCOLLECTIVE ;  /* 0x000000000000791b */ /* 0x003fe20003800000 */
.L_x_1573:
[----:B------:R-:W-:Y:S01]  /*56b0*/  FADD.FTZ R37, R37, R24 ;  /* 0x0000001825257221 */ /* 0x000fe20000010000 */
[----:B------:R-:W-:-:S04]  /*56c0*/  HFMA2.MMA R24, -RZ, RZ, 0, 0 ;  /* 0x00000000ff187435 */ /* 0x000fc800000001ff */
[----:B------:R-:W-:Y:S01]  /*56d0*/  MOV R33, R37 ;  /* 0x0000002500217202 */ /* 0x000fe20000000f00 */
[----:B------:R-:W-:Y:S01]  /*56e0*/  IMAD.MOV.U32 R32, RZ, RZ, 0x1 ;  /* 0x00000001ff207424 */ /* 0x000fe200078e00ff */
[----:B------:R-:W-:-:S07]  /*56f0*/  MOV R21, R34 ;  /* 0x0000002200157202 */ /* 0x000fce0000000f00 */
[----:B------:R-:W-:Y:S05]  /*5700*/  WARPSYNC.COLLECTIVE R30, `(.L_x_1574) ;  /* 0x000000001e087348 */ /* 0x000fea0003c00000 */
[----:B------:R0:W1:Y:S02]  /*5710*/  SHFL.BFLY P2, R34, R33, R32, R31 ;  /* 0x0c00002021227389 */ /* 0x000064000004001f */
[----:B01----:R-:W-:Y:S01]  /*5720*/  ENDCOLLECTIVE ;  /* 0x000000000000791b */ /* 0x003fe20003800000 */
.L_x_1574:
[----:B------:R-:W-:Y:S01]  /*5730*/  FADD.FTZ R38, R38, R21 ;  /* 0x0000001526267221 */ /* 0x000fe20000010000 */
[----:B------:R-:W-:-:S04]  /*5740*/  IMAD.MOV.U32 R21, RZ, RZ, RZ ;  /* 0x000000ffff157224 */ /* 0x000fc800078e00ff */
[----:B------:R-:W-:Y:S02]  /*5750*/  MOV R33, R38 ;  /* 0x0000002600217202 */ /* 0x000fe40000000f00 */
[----:B------:R-:W-:-:S07]  /*5760*/  MOV R36, R34 ;  /* 0x0000002200247202 */ /* 0x000fce0000000f00 */
[----:B------:R-:W-:Y:S05]  /*5770*/  WARPSYNC.COLLECTIVE R30, `(.L_x_1575) ;  /* 0x000000001e087348 */ /* 0x000fea0003c00000 */
[----:B------:R0:W1:Y:S02]  /*5780*/  SHFL.BFLY P2, R34, R33, R32, R31 ;  /* 0x0c00002021227389 */ /* 0x000064000004001f */
[----:B01----:R-:W-:Y:S01]  /*5790*/  ENDCOLLECTIVE ;  /* 0x000000000000791b */ /* 0x003fe20003800000 */
.L_x_1575:
[----:B------:R-:W-:Y:S01]  /*57a0*/  FADD.FTZ R36, R37, R36 ;  /* 0x0000002425247221 */ /* 0x000fe20000010000 */
[----:B------:R-:W-:Y:S01]  /*57b0*/  HFMA2.MMA R32, -RZ, RZ, 0, 4.76837158203125e-07 ;  /* 0x00000008ff207435 */ /* 0x000fe200000001ff */
[----:B------:R-:W-:Y:S01]  /*57c0*/  IMAD.MOV.U32 R33, RZ, RZ, R26 ;  /* 0x000000ffff217224 */ /* 0x000fe200078e001a */
[----:B------:R-:W-:-:S09]  /*57d0*/  MOV R35, R34 ;  /* 0x0000002200237202 */ /* 0x000fd20000000f00 */
[----:B------:R-:W-:Y:S05]  /*57e0*/  WARPSYNC.COLLECTIVE R30, `(.L_x_1576) ;  /* 0x000000001e087348 */ /* 0x000fea0003c00000 */
[----:B------:R0:W1:Y:S02]  /*57f0*/  SHFL.BFLY P2, R34, R33, R32, R31 ;  /* 0x0c00002021227389 */ /* 0x000064000004001f */
[----:B01----:R-:W-:Y:S01]  /*5800*/  ENDCOLLECTIVE ;  /* 0x000000000000791b */ /* 0x003fe20003800000 */
.L_x_1576:
[----:B------:R-:W-:Y:S01]  /*5810*/  FADD.FTZ R35, R38, R35 ;  /* 0x0000002326237221 */ /* 0x000fe20000010000 */
[----:B------:R-:W-:Y:S02]  /*5820*/  MOV R33, R22 ;  /* 0x0000001600217202 */ /* 0x000fe40000000f00 */
[----:B------:R-:W-:-:S07]  /*5830*/  MOV R39, R34 ;  /* 0x0000002200277202 */ /* 0x000fce0000000f00 */
[----:B------:R-:W-:Y:S05]  /*5840*/  WARPSYNC.COLLECTIVE R30, `(.L_x_1577) ;  /* 0x000000001e087348 */ /* 0x000fea0003c00000 */
[----:B------:R0:W1:Y:S02]  /*5850*/  SHFL.BFLY P2, R34, R33, R32, R31 ;  /* 0x0c00002021227389 */ /* 0x000064000004001f */
[----:B01----:R-:W-:Y:S01]  /*5860*/  ENDCOLLECTIVE ;  /* 0x000000000000791b */ /* 0x003fe20003800000 */
.L_x_1577:
[----:B------:R-:W-:Y:S01]  /*5870*/  FADD.FTZ R28, R39, R26 ;  /* 0x0000001a271c7221 */ /* 0x000fe20000010000 */
[----:B------:R-:W-:-:S04]  /*5880*/  @!P0 IADD3 R26, R16, 0x3c, RZ ;  /* 0x0000003c101a8810 */ /* 0x000fc80007ffe0ff */
[----:B------:R-:W-:-:S05]  /*5890*/  @!P0 LOP3.LUT R26, R26, R27, RZ, 0x3c, !PT ;  /* 0x0000001b1a1a8212 */ /* 0x000fca00078e3cff */
[----:B------:R-:W-:Y:S01]  /*58a0*/  @!P0 IMAD R43, R26, 0x4, R43 ;  /* 0x000000041a2b8824 */ /* 0x000fe200078e022b */
[----:B------:R-:W-:Y:S01]  /*58b0*/  HFMA2.MMA R32, -RZ, RZ, 0, 2.384185791015625e-07 ;  /* 0x00000004ff207435 */ /* 0x000fe200000001ff */
[----:B------:R-:W-:-:S03]  /*58c0*/  MOV R33, R28 ;  /* 0x0000001c00217202 */ /* 0x000fc60000000f00 */
[----:B------:R0:W1:Y:S04]  /*58d0*/  @!P0 LDS R25, [R43] ;  /* 0x000000002b198984 */ /* 0x0000680000000800 */
[----:B------:R0:W2:Y:S01]  /*58e0*/  @!P0 LDS R23, [R43+0x500] ;  /* 0x000500002b178984 */ /* 0x0000a20000000800 */
[----:B------:R-:W-:-:S07]  /*58f0*/  IMAD.MOV.U32 R41, RZ, RZ, R34 ;  /* 0x000000ffff297224 */ /* 0x000fce00078e0022 */
[----:B012---:R-:W-:Y:S05]  /*5900*/  WARPSYNC.COLLECTIVE R30, `(.L_x_1578) ;  /* 0x000000001e087348 */ /* 0x007fea0003c00000 */
[----:B------:R3:W4:Y:S02]  /*5910*/  SHFL.BFLY P2, R34, R33, R32, R31 ;  /* 0x0c00002021227389 */ /* 0x000724000004001f */
[----:B01234-:R-:W-:Y:S01]  /*5920*/  ENDCOLLECTIVE ;  /* 0x000000000000791b */ /* 0x01ffe20003800000 */
.L_x_1578:
[----:B------:R-:W-:Y:S01]  /*5930*/  FADD.FTZ R39, R41, R22 ;  /* 0x0000001629277221 */ /* 0x000fe20000010000 */
[----:B------:R-:W-:-:S04]  /*5940*/  IMAD.IADD R43, R16, 0x1, R9 ;  /* 0x00000001102b7824 */ /* 0x000fc800078e0209 */
[----:B------:R-:W-:Y:S01]  /*5950*/  MOV R33, R39 ;  /* 0x0000002700217202 */ /* 0x000fe20000000f00 */
[----:B------:R-:W-:-:S07]  /*5960*/  IMAD.MOV.U32 R41, RZ, RZ, R34 ;  /* 0x000000ffff297224 */ /* 0x000fce00078e0022 */
[----:B------:R-:W-:Y:S05]  /*5970*/  WARPSYNC.COLLECTIVE R30, `(.L_x_1579) ;  /* 0x000000001e087348 */ /* 0x000fea0003c00000 */
[----:B------:R0:W1:Y:S02]  /*5980*/  SHFL.BFLY P2, R34, R33, R32, R31 ;  /* 0x0c00002021227389 */ /* 0x000064000004001f */
[----:B01----:R-:W-:Y:S01]  /*5990*/  ENDCOLLECTIVE ;  /* 0x000000000000791b */ /* 0x003fe20003800000 */
.L_x_1579:
        /* <DEDUP_REMOVED lines=11> */
.L_x_1580:
[----:B------:R-:W-:Y:S01]  /*5a50*/  @!P0 F2FP.F16.F32.PACK_AB R46, RZ, R46 ;  /* 0x0000002eff2e823e */ /* 0x000fe200000000ff */
[----:B------:R-:W-:-:S04]  /*5a60*/  FADD.FTZ R26, R39, R42 ;  /* 0x0000002a271a7221 */ /* 0x000fc80000010000 */
[----:B------:R-:W-:Y:S02]  /*5a70*/  IMAD.MOV.U32 R33, RZ, RZ, R26 ;  /* 0x000000ffff217224 */ /* 0x000fe400078e001a */
[----:B------:R-:W-:Y:S01]  /*5a80*/  @!P0 IMAD.WIDE R16, R43, 0x2, R16 ;  /* 0x000000022b108825 */ /* 0x000fe200078e0210 */
[----:B------:R-:W-:-:S07]  /*5a90*/  MOV R27, R34 ;  /* 0x00000022001b7202 */ /* 0x000fce0000000f00 */
[----:B------:R-:W-:Y:S05]  /*5aa0*/  WARPSYNC.COLLECTIVE R30, `(.L_x_1581) ;  /* 0x000000001e087348 */ /* 0x000fea0003c00000 */
[----:B------:R0:W1:Y:S02]  /*5ab0*/  SHFL.BFLY P2, R34, R33, R32, R31 ;  /* 0x0c00002021227389 */ /* 0x000064000004001f */
[----:B01----:R-:W-:Y:S01]  /*5ac0*/  ENDCOLLECTIVE ;  /* 0x000000000000791b */ /* 0x003fe20003800000 */
.L_x_1581:
[----:B------:R-:W-:Y:S01]  /*5ad0*/  FADD.FTZ R40, R40, R27 ;  /* 0x0000001b28287221 */ /* 0x000fe20000010000 */
[----:B------:R-:W-:-:S04]  /*5ae0*/  HFMA2.MMA R32, -RZ, RZ, 0, 5.9604644775390625e-08 ;  /* 0x00000001ff207435 */ /* 0x000fc800000001ff */
[----:B------:R-:W-:Y:S02]  /*5af0*/  MOV R33, R40 ;  /* 0x0000002800217202 */ /* 0x000fe40000000f00 */
[----:B------:R-:W-:-:S07]  /*5b00*/  MOV R39, R34 ;  /* 0x0000002200277202 */ /* 0x000fce0000000f00 */
[----:B------:R-:W-:Y:S05]  /*5b10*/  WARPSYNC.COLLECTIVE R30, `(.L_x_1582) ;  /* 0x000000001e087348 */ /* 0x000fea0003c00000 */
[----:B------:R0:W1:Y:S02]  /*5b20*/  SHFL.BFLY P2, R34, R33, R32, R31 ;  /* 0x0c00002021227389 */ /* 0x000064000004001f */
[----:B01----:R-:W-:Y:S01]  /*5b30*/  ENDCOLLECTIVE ;  /* 0x000000000000791b */ /* 0x003fe20003800000 */
.L_x_1582:
[----:B------:R-:W-:Y:S02]  /*5b40*/  FADD.FTZ R39, R26, R39 ;  /* 0x000000271a277221 */ /* 0x000fe40000010000 */
[----:B------:R-:W0:Y:S02]  /*5b50*/  @!P0 LDC.64 R26, c[0x0][0x218] ;  /* 0x00008600ff1a8b82 */ /* 0x000e240000000a00 */
[----:B------:R-:W-:Y:S01]  /*5b60*/  IMAD.MOV.U32 R33, RZ, RZ, R39 ;  /* 0x000000ffff217224 */ /* 0x000fe200078e0027 */
[----:B------:R-:W-:-:S07]  /*5b70*/  MOV R41, R34 ;  /* 0x0000002200297202 */ /* 0x000fce0000000f00 */
[----:B0-----:R-:W-:Y:S05]  /*5b80*/  WARPSYNC.COLLECTIVE R30, `(.L_x_1583) ;  /* 0x000000001e087348 */ /* 0x001fea0003c00000 */
[----:B------:R1:W2:Y:S02]  /*5b90*/  SHFL.BFLY P2, R34, R33, R32, R31 ;  /* 0x0c00002021227389 */ /* 0x0002a4000004001f */
[----:B012---:R-:W-:Y:S01]  /*5ba0*/  ENDCOLLECTIVE ;  /* 0x000000000000791b */ /* 0x007fe20003800000 */
.L_x_1583:
[----:B------:R-:W-:Y:S01]  /*5bb0*/  FADD.FTZ R40, R40, R41 ;  /* 0x0000002928287221 */ /* 0x000fe20000010000 */
[----:B------:R-:W-:Y:S01]  /*5bc0*/  @!P0 IMAD.WIDE R26, R43, 0x2, R26 ;  /* 0x000000022b1a8825 */ /* 0x000fe200078e021a */
[----:B------:R-:W-:Y:S01]  /*5bd0*/  HFMA2.MMA R32, -RZ, RZ, 0, 4.76837158203125e-07 ;  /* 0x00000008ff207435 */ /* 0x000fe200000001ff */
[----:B------:R-:W-:Y:S02]  /*5be0*/  MOV R33, R24 ;  /* 0x0000001800217202 */ /* 0x000fe40000000f00 */
[----:B------:R-:W-:-:S08]  /*5bf0*/  MOV R42, R34 ;  /* 0x00000022002a7202 */ /* 0x000fd00000000f00 */
[----:B------:R-:W-:Y:S05]  /*5c00*/  WARPSYNC.COLLECTIVE R30, `(.L_x_1584) ;  /* 0x000000001e087348 */ /* 0x000fea0003c00000 */
[----:B------:R0:W1:Y:S02]  /*5c10*/  SHFL.BFLY P2, R34, R33, R32, R31 ;  /* 0x0c00002021227389 */ /* 0x000064000004001f */
[----:B01----:R-:W-:Y:S01]  /*5c20*/  ENDCOLLECTIVE ;  /* 0x000000000000791b */ /* 0x003fe20003800000 */
.L_x_1584:
[----:B------:R-:W-:Y:S01]  /*5c30*/  FADD.FTZ R39, R39, R42 ;  /* 0x0000002a27277221 */ /* 0x000fe20000010000 */
[----:B------:R-:W-:Y:S01]  /*5c40*/  MOV R33, R21 ;  /* 0x0000001500217202 */ /* 0x000fe20000000f00 */
[----:B------:R-:W-:-:S07]  /*5c50*/  IMAD.MOV.U32 R25, RZ, RZ, R34 ;  /* 0x000000ffff197224 */ /* 0x000fce00078e0022 */
[----:B------:R-:W-:Y:S05]  /*5c60*/  WARPSYNC.COLLECTIVE R30, `(.L_x_1585) ;  /* 0x000000001e087348 */ /* 0x000fea0003c00000 */
[----:B------:R0:W1:Y:S02]  /*5c70*/  SHFL.BFLY P2, R34, R33, R32, R31 ;  /* 0x0c00002021227389 */ /* 0x000064000004001f */
[----:B01----:R-:W-:Y:S01]  /*5c80*/  ENDCOLLECTIVE ;  /* 0x000000000000791b */ /* 0x003fe20003800000 */
.L_x_1585:
[----:B------:R-:W-:Y:S02]  /*5c90*/  FADD.FTZ R44, R25, R24 ;  /* 0x00000018192c7221 */ /* 0x000fe40000010000 */
[----:B------:R-:W0:Y:S01]  /*5ca0*/  @!P0 LDC.64 R24, c[0x0][0x220] ;  /* 0x00008800ff188b82 */ /* 0x000e220000000a00 */
[----:B------:R-:W-:Y:S01]  /*5cb0*/  HFMA2.MMA R32, -RZ, RZ, 0, 2.384185791015625e-07 ;  /* 0x00000004ff207435 */ /* 0x000fe200000001ff */
[----:B------:R-:W-:Y:S01]  /*5cc0*/  IMAD.MOV.U32 R33, RZ, RZ, R44 ;  /* 0x000000ffff217224 */ /* 0x000fe200078e002c */
[----:B------:R-:W-:-:S09]  /*5cd0*/  MOV R22, R34 ;  /* 0x0000002200167202 */ /* 0x000fd20000000f00 */
[----:B0-----:R-:W-:Y:S05]  /*5ce0*/  WARPSYNC.COLLECTIVE R30, `(.L_x_1586) ;  /* 0x000000001e087348 */ /* 0x001fea0003c00000 */
[----:B------:R1:W2:Y:S02]  /*5cf0*/  SHFL.BFLY P2, R34, R33, R32, R31 ;  /* 0x0c00002021227389 */ /* 0x0002a4000004001f */
[----:B012---:R-:W-:Y:S01]  /*5d00*/  ENDCOLLECTIVE ;  /* 0x000000000000791b */ /* 0x007fe20003800000 */
.L_x_1586:
[----:B------:R-:W-:-:S04]  /*5d10*/  @!P0 IMAD.WIDE R24, R43, 0x2, R24 ;  /* 0x000000022b188825 */ /* 0x000fc800078e0218 */
[----:B------:R-:W-:Y:S02]  /*5d20*/  FADD.FTZ R22, R22, R21 ;  /* 0x0000001516167221 */ /* 0x000fe40000010000 */
[----:B------:R-:W0:Y:S03]  /*5d30*/  @!P0 LDC.64 R20, c[0x0][0x220] ;  /* 0x00008800ff148b82 */ /* 0x000e260000000a00 */
[----:B------:R-:W-:Y:S02]  /*5d40*/  MOV R33, R22 ;  /* 0x0000001600217202 */ /* 0x000fe40000000f00 */
[----:B------:R-:W-:-:S07]  /*5d50*/  MOV R23, R34 ;  /* 0x0000002200177202 */ /* 0x000fce0000000f00 */
[----:B0-----:R-:W-:Y:S05]  /*5d60*/  WARPSYNC.COLLECTIVE R30, `(.L_x_1587) ;  /* 0x000000001e087348 */ /* 0x001fea0003c00000 */
[----:B------:R1:W2:Y:S02]  /*5d70*/  SHFL.BFLY P2, R34, R33, R32, R31 ;  /* 0x0c00002021227389 */ /* 0x0002a4000004001f */
[----:B012---:R-:W-:Y:S01]  /*5d80*/  ENDCOLLECTIVE ;  /* 0x000000000000791b */ /* 0x007fe20003800000 */
.L_x_1587:
        /* <DEDUP_REMOVED lines=8> */
.L_x_1588:
[----:B------:R-:W-:Y:S02]  /*5e10*/  FADD.FTZ R28, R22, R29 ;  /* 0x0000001d161c7221 */ /* 0x000fe40000010000 */
[----:B------:R-:W0:Y:S03]  /*5e20*/  @!P0 LDC.64 R22, c[0x0][0x218] ;  /* 0x00008600ff168b82 */ /* 0x000e260000000a00 */
[----:B------:R-:W-:Y:S02]  /*5e30*/  MOV R33, R28 ;  /* 0x0000001c00217202 */ /* 0x000fe40000000f00 */
[----:B------:R-:W-:Y:S02]  /*5e40*/  MOV R45, R34 ;  /* 0x00000022002d7202 */ /* 0x000fe40000000f00 */
[----:B------:R-:W-:Y:S02]  /*5e50*/  @!P0 F2FP.F16.F32.PACK_AB R34, RZ, R19 ;  /* 0x00000013ff22823e */ /* 0x000fe400000000ff */
[----:B------:R-:W1:Y:S01]  /*5e60*/  @!P0 LDC.64 R18, c[0x0][0x218] ;  /* 0x00008600ff128b82 */ /* 0x000e620000000a00 */
[----:B------:R-:W-:Y:S01]  /*5e70*/  FADD.FTZ R44, R44, R45 ;  /* 0x0000002d2c2c7221 */ /* 0x000fe20000010000 */
[----:B------:R-:W-:Y:S01]  /*5e80*/  PRMT R47, R34, 0x7610, R47 ;  /* 0x00007610222f7816 */ /* 0x000fe2000000002f */
[----:B0-----:R-:W-:-:S07]  /*5e90*/  @!P0 IMAD.WIDE R22, R43, 0x2, R22 ;  /* 0x000000022b168825 */ /* 0x001fce00078e0216 */
[----:B-1----:R-:W-:Y:S05]  /*5ea0*/  WARPSYNC.COLLECTIVE R30, `(.L_x_1589) ;  /* 0x000000001e087348 */ /* 0x002fea0003c00000 */
[----:B------:R0:W2:Y:S02]  /*5eb0*/  SHFL.BFLY P2, R34, R33, R32, R31 ;  /* 0x0c00002021227389 */ /* 0x0000a4000004001f */
[----:B012---:R-:W-:Y:S01]  /*5ec0*/  ENDCOLLECTIVE ;  /* 0x000000000000791b */ /* 0x007fe20003800000 */
.L_x_1589:
[----:B------:R0:W-:Y:S04]  /*5ed0*/  @!P0 STG.E.U16 desc[UR8][R26.64], R47 ;  /* 0x0000002f1a008986 */ /* 0x0001e8000c101508 */
[----:B------:R1:W-:Y:S01]  /*5ee0*/  @!P0 STG.E.U16 desc[UR8][R24.64], R46 ;  /* 0x0000002e18008986 */ /* 0x0003e2000c101508 */
[----:B------:R-:W-:Y:S01]  /*5ef0*/  @!P0 F2FP.F16.F32.PACK_AB R30, RZ, R40 ;  /* 0x00000028ff1e823e */ /* 0x000fe200000000ff */
[----:B------:R-:W-:Y:S01]  /*5f00*/  IMAD.MOV.U32 R32, RZ, RZ, 0x1 ;  /* 0x00000001ff207424 */ /* 0x000fe200078e00ff */
[----:B------:R-:W-:Y:S02]  /*5f10*/  MOV R33, R44 ;  /* 0x0000002c00217202 */ /* 0x000fe40000000f00 */
[----:B0-----:R-:W-:Y:S02]  /*5f20*/  @!P0 F2FP.F16.F32.PACK_AB R27, RZ, R35 ;  /* 0x00000023ff1b823e */ /* 0x001fe400000000ff */
[----:B-1----:R-:W-:Y:S01]  /*5f30*/  PRMT R24, R30, 0x7610, R24 ;  /* 0x000076101e187816 */ /* 0x002fe20000000018 */
[----:B------:R-:W-:Y:S01]  /*5f40*/  @!P0 IMAD.WIDE R18, R43, 0x2, R18 ;  /* 0x000000022b128825 */ /* 0x000fe200078e0212 */
[----:B------:R-:W-:-:S02]  /*5f50*/  MOV R30, 0xffff ;  /* 0x0000ffff001e7802 */ /* 0x000fc40000000f00 */
[----:B------:R-:W-:Y:S02]  /*5f60*/  MOV R29, R34 ;  /* 0x00000022001d7202 */ /* 0x000fe40000000f00 */
[----:B------:R-:W-:-:S07]  /*5f70*/  @!P0 F2FP.F16.F32.PACK_AB R25, RZ, R36 ;  /* 0x00000024ff19823e */ /* 0x000fce00000000ff */
[----:B------:R-:W-:Y:S05]  /*5f80*/  WARPSYNC.COLLECTIVE R30, `(.L_x_1590) ;  /* 0x000000001e087348 */ /* 0x000fea0003c00000 */
[----:B------:R0:W1:Y:S02]  /*5f90*/  SHFL.BFLY P2, R34, R33, R32, R31 ;  /* 0x0c00002021227389 */ /* 0x000064000004001f */
[----:B01----:R-:W-:Y:S01]  /*5fa0*/  ENDCOLLECTIVE ;  /* 0x000000000000791b */ /* 0x003fe20003800000 */
.L_x_1590:
[----:B------:R-:W-:Y:S01]  /*5fb0*/  @!P0 F2FP.F16.F32.PACK_AB R35, RZ, R39 ;  /* 0x00000027ff23823e */ /* 0x000fe200000000ff */
        /* <DEDUP_REMOVED lines=10> */
.L_x_1591:
[----:B------:R-:W-:Y:S01]  /*6060*/  FADD.FTZ R37, R44, R37 ;  /* 0x000000252c257221 */ /* 0x000fe20000010000 */
[----:B------:R-:W-:Y:S06]  /*6070*/  BRA `(.L_x_1592) ;  /* 0xffffffe000d47947 */ /* 0x000fec000383ffff */
.L_x_1593:
        /* <DEDUP_REMOVED lines=16> */
.L_x_2461:


//--------------------- .text._ZN13group_norm_v218gn_bwd_cuda_kernelI6__halfLi320ELi1ELi16ELi160ELi64ELb1ELb1ELi8ELi320ELi320ELi4ELb1ELi16ELb0ELb0ELNS_15WgradSyncMethodE3ENS_16CompileConditionILi900EEEEEvPT_S6_S6_PKS5_S8_S8_S8_PKfflPfPj --------------------------
	.section	.text._ZN13group_norm_v218gn_bwd_cuda_kernelI6__halfLi320ELi1ELi16ELi160ELi64ELb1ELb1ELi8ELi320ELi320ELi4ELb1ELi16ELb0ELb0ELNS_15WgradSyncMethodE3ENS_16CompileConditionILi900EEEEEvPT_S6_S6_PKS5_S8_S8_S8_PKfflPfPj,"ax",@progbits
	.align	128
        .global         _ZN13group_norm_v218gn_bwd_cuda_kernelI6__halfLi320ELi1ELi16ELi160ELi64ELb1ELb1ELi8ELi320ELi320ELi4ELb1ELi16ELb0ELb0ELNS_15WgradSyncMethodE3ENS_16CompileConditionILi900EEEEEvPT_S6_S6_PKS5_S8_S8_S8_PKfflPfPj
        .type           _ZN13group_norm_v218gn_bwd_cuda_kernelI6__halfLi320ELi1ELi16ELi160ELi64ELb1ELb1ELi8ELi320ELi320ELi4ELb1ELi16ELb0ELb0ELNS_15WgradSyncMethodE3ENS_16CompileConditionILi900EEEEEvPT_S6_S6_PKS5_S8_S8_S8_PKfflPfPj,@function
        .size           _ZN13group_norm_v218gn_bwd_cuda_kernelI6__halfLi320ELi1ELi16ELi160ELi64ELb1ELb1ELi8ELi320ELi320ELi4ELb1ELi16ELb0ELb0ELNS_15WgradSyncMethodE3ENS_16CompileConditionILi900EEEEEvPT_S6_S6_PKS5_S8_S8_S8_PKfflPfPj,(.L_x_2462 - _ZN13group_norm_v218gn_bwd_cuda_kernelI6__halfLi320ELi1ELi16ELi160ELi64ELb1ELb1ELi8ELi320ELi320ELi4ELb1ELi16ELb0ELb0ELNS_15WgradSyncMethodE3ENS_16CompileConditionILi900EEEEEvPT_S6_S6_PKS5_S8_S8_S8_PKfflPfPj)
        .other          _ZN13group_norm_v218gn_bwd_cuda_kernelI6__halfLi320ELi1ELi16ELi160ELi64ELb1ELb1ELi8ELi320ELi320ELi4ELb1ELi16ELb0ELb0ELNS_15WgradSyncMethodE3ENS_16CompileConditionILi900EEEEEvPT_S6_S6_PKS5_S8_S8_S8_PKfflPfPj,@"STO_CUDA_ENTRY STV_DEFAULT"
_ZN13group_norm_v218gn_bwd_cuda_kernelI6__halfLi320ELi1ELi16ELi160ELi64ELb1ELb1ELi8ELi320ELi320ELi4ELb1ELi16ELb0ELb0ELNS_15WgradSyncMethodE3ENS_16CompileConditionILi900EEEEEvPT_S6_S6_PKS5_S8_S8_S8_PKfflPfPj:
.text._ZN13group_norm_v218gn_bwd_cuda_kernelI6__halfLi320ELi1ELi16ELi160ELi64ELb1ELb1ELi8ELi320ELi320ELi4ELb1ELi16ELb0ELb0ELNS_15WgradSyncMethodE3ENS_16CompileConditionILi900EEEEEvPT_S6_S6_PKS5_S8_S8_S8_PKfflPfPj:
        /* <DEDUP_REMOVED lines=21> */
[----:B------:R-:W-:Y:S01]  /*0150*/  LOP3.LUT R5, R0, 0x10, RZ, 0xfc, !PT ;  /* 0x0000001000057812 */ /* 0x000fe200078efcff */
[----:B------:R-:W-:Y:S01]  /*0160*/  IMAD.MOV.U32 R0, RZ, RZ, 0x7ffffff1 ;  /* 0x7ffffff1ff007424 */ /* 0x000fe200078e00ff */
[----:B------:R-:W-:-:S03]  /*0170*/  ISETP.NE.AND P0, PT, R41, R4, PT ;  /* 0x000000042900720c */ /* 0x000fc60003f05270 */
[----:B0-----:R-:W-:Y:S01]  /*0180*/  IMAD.WIDE.U32 R2, R5, 0x4, R2 ;  /* 0x0000000405027825 */ /* 0x001fe200078e0002 */
[----:B------:R-:W-:Y:S01]  /*0190*/  SEL R5, R0, 0x1, !P0 ;  /* 0x0000000100057807 */ /* 0x000fe20004000000 */
[----:B------:R-:W-:Y:S06]  /*01a0*/  MEMBAR.ALL.GPU ;  /* 0x0000000000007992 */ /* 0x000fec000000a000 */
[----:B------:R-:W-:-:S00]  /*01b0*/  ERRBAR ;  /* 0x00000000000079ab */ /* 0x000fc00000000000 */
[----:B------:R-:W-:Y:S06]  /*01c0*/  CGAERRBAR ;  /* 0x00000000000075ab */ /* 0x000fec0000000000 */
[----:B------:R0:W5:Y:S02]  /*01d0*/  ATOM.E.ADD.STRONG.GPU PT, R5, desc[UR8][R2.64], R5 ;  /* 0x000000050205798a */ /* 0x00016400081ee1c8 */
.L_x_1596:
[----:B------:R-:W2:Y:S04]  /*01e0*/  LD.E.STRONG.GPU R0, desc[UR8][R2.64] ;  /* 0x0000000802007980 */ /* 0x000ea8000c10f900 */
[----:B--2---:R-:W-:Y:S01]  /*01f0*/  CCTL.IVALL ;  /* 0x00000000ff00798f */ /* 0x004fe20002000000 */
[----:B------:R-:W-:Y:S05]  /*0200*/  YIELD ;  /* 0x0000000000007946 */ /* 0x000fea0003800000 */
[----:B-----5:R-:W-:-:S04]  /*0210*/  LOP3.LUT R0, R0, R5, RZ, 0x3c, !PT ;  /* 0x0000000500007212 */ /* 0x020fc800078e3cff */
[----:B------:R-:W-:-:S13]  /*0220*/  ISETP.GT.AND P0, PT, R0, -0x1, PT ;  /* 0xffffffff0000780c */ /* 0x000fda0003f04270 */
[----:B------:R-:W-:Y:S05]  /*0230*/  @P0 BRA `(.L_x_1596) ;  /* 0xfffffffc00e80947 */ /* 0x000fea000383ffff */
.L_x_1595:
[----:B------:R-:W-:Y:S05]  /*0240*/  WARPSYNC.ALL ;  /* 0x0000000000007948 */ /* 0x000fea0003800000 */
[----:B------:R-:W-:Y:S06]  /*0250*/  BAR.SYNC.DEFER_BLOCKING 0x0 ;  /* 0x0000000000007b1d */ /* 0x000fec0000010000 */
[----:B------:R-:W-:Y:S05]  /*0260*/  BRA `(.L_x_1597) ;  /* 0x0000002800487947 */ /* 0x000fea0003800000 */
.L_x_1594:
        /* <DEDUP_REMOVED lines=19> */
[C---:B------:R-:W-:Y:S01]  /*03a0*/  VIADD R6, R59.reuse, 0xa0 ;  /* 0x000000a03b067836 */ /* 0x040fe20000000000 */
[----:B------:R-:W-:Y:S01]  /*03b0*/  IADD3 R8, R59, 0xf0, RZ ;  /* 0x000000f03b087810 */ /* 0x000fe20007ffe0ff */
[----:B------:R-:W-:Y:S01]  /*03c0*/  IMAD R50, R0, 0xa00, RZ ;  /* 0x00000a0000327824 */ /* 0x000fe200078e02ff */
[----:B------:R-:W-:Y:S02]  /*03d0*/  SHF.R.S32.HI R4, RZ, 0x1f, R3 ;  /* 0x0000001fff047819 */ /* 0x000fe40000011403 */
[----:B------:R-:W-:Y:S02]  /*03e0*/  LEA R45, R7, R45, 0x3 ;  /* 0x0000002d072d7211 */ /* 0x000fe400078e18ff */
[----:B------:R-:W-:-:S02]  /*03f0*/  SHF.R.S32.HI R7, RZ, 0x1f, R6 ;  /* 0x0000001fff077819 */ /* 0x000fc40000011406 */
[----:B------:R-:W-:Y:S02]  /*0400*/  SHF.R.S32.HI R9, RZ, 0x1f, R8 ;  /* 0x0000001fff097819 */ /* 0x000fe40000011408 */
[----:B------:R-:W-:Y:S02]  /*0410*/  LEA.HI R4, R4, R3, RZ, 0x2 ;  /* 0x0000000304047211 */ /* 0x000fe400078f10ff */
[----:B------:R-:W-:Y:S02]  /*0420*/  LOP3.LUT R3, R2, 0xfffffffc, RZ, 0xc0, !PT ;  /* 0xfffffffc02037812 */ /* 0x000fe400078ec0ff */
        /* <DEDUP_REMOVED lines=14> */
.L_x_1610:
[C---:B------:R-:W-:Y:S01]  /*0510*/  LOP3.LUT R25, R57.reuse, 0x7, RZ, 0xc0, !PT ;  /* 0x0000000739197812 */ /* 0x040fe200078ec0ff */
[----:B------:R-:W-:Y:S01]  /*0520*/  ULDC.64 UR12, c[0x0][0x248] ;  /* 0x00009200000c7ab9 */ /* 0x000fe20000000a00 */
[----:B-1----:R-:W-:Y:S01]  /*0530*/  SHF.R.U64 R13, R57, 0x3, R56 ;  /* 0x00000003390d7819 */ /* 0x002fe20000001238 */
[----:B------:R-:W0:Y:S01]  /*0540*/  LDC.64 R20, c[0x0][0x238] ;  /* 0x00008e00ff147b82 */ /* 0x000e220000000a00 */
[----:B------:R-:W-:Y:S01]  /*0550*/  ULDC UR5, c[0x0][0x250] ;  /* 0x0000940000057ab9 */ /* 0x000fe20000000800 */
[----:B------:R-:W-:-:S05]  /*0560*/  IMAD R25, R25, 0x140, RZ ;  /* 0x0000014019197824 */ /* 0x000fca00078e02ff */
[----:B------:R-:W-:Y:S01]  /*0570*/  LEA R14, R44, R25, 0x2 ;  /* 0x000000192c0e7211 */ /* 0x000fe200078e10ff */
[----:B------:R-:W1:Y:S03]  /*0580*/  LDC.64 R22, c[0x0][0x240] ;  /* 0x00009000ff167b82 */ /* 0x000e660000000a00 */
[----:B------:R-:W-:Y:S01]  /*0590*/  SHF.R.S32.HI R15, RZ, 0x1f, R14 ;  /* 0x0000001fff0f7819 */ /* 0x000fe2000001140e */
[----:B------:R-:W-:Y:S01]  /*05a0*/  IMAD.WIDE.U32 R2, R14, -0x33333333, RZ ;  /* 0xcccccccd0e027825 */ /* 0x000fe200078e00ff */
[----:B------:R-:W-:-:S03]  /*05b0*/  SHF.R.U32.HI R2, RZ, 0x3, R56 ;  /* 0x00000003ff027819 */ /* 0x000fc60000011638 */
[----:B------:R-:W-:Y:S01]  /*05c0*/  IMAD.WIDE.U32 R16, R13, 0x28000, R14 ;  /* 0x000280000d107825 */ /* 0x000fe200078e000e */
[----:B------:R-:W-:-:S03]  /*05d0*/  SHF.R.U32.HI R58, RZ, 0x7, R3 ;  /* 0x00000007ff3a7819 */ /* 0x000fc60000011603 */
[----:B------:R-:W-:Y:S01]  /*05e0*/  IMAD R19, R2, 0x28000, RZ ;  /* 0x0002800002137824 */ /* 0x000fe200078e02ff */
[----:B------:R-:W-:Y:S02]  /*05f0*/  LEA R0, P0, R13, R58, 0x4 ;  /* 0x0000003a0d007211 */ /* 0x000fe400078020ff */
[----:B------:R-:W-:Y:S01]  /*0600*/  IADD3 R52, P1, R50, R16, RZ ;  /* 0x0000001032347210 */ /* 0x000fe20007f3e0ff */
[----:B------:R-:W-:Y:S01]  /*0610*/  IMAD.IADD R19, R17, 0x1, R19 ;  /* 0x0000000111137824 */ /* 0x000fe200078e0213 */
[----:B------:R-:W-:Y:S02]  /*0620*/  LEA.HI.X R3, R13, RZ, R2, 0x4, P0 ;  /* 0x000000ff0d037211 */ /* 0x000fe400000f2402 */
[C---:B------:R-:W-:Y:S02]  /*0630*/  LEA R2, P0, R0.reuse, UR12, 0x3 ;  /* 0x0000000c00027c11 */ /* 0x040fe4000f8018ff */
[----:B------:R-:W-:Y:S02]  /*0640*/  IADD3.X R13, RZ, R19, RZ, P1, !PT ;  /* 0x00000013ff0d7210 */ /* 0x000fe40000ffe4ff */
[----:B------:R-:W-:Y:S01]  /*0650*/  LEA.HI.X R3, R0, UR13, R3, 0x3, P0 ;  /* 0x0000000d00037c11 */ /* 0x000fe200080f1c03 */
[----:B------:R-:W-:Y:S01]  /*0660*/  ULDC.64 UR12, c[0x0][0x230] ;  /* 0x00008c00000c7ab9 */ /* 0x000fe20000000a00 */
[----:B------:R-:W-:-:S04]  /*0670*/  SHF.L.U32 R51, R52, 0x1, RZ ;  /* 0x0000000134337819 */ /* 0x000fc800000006ff */
[----:B------:R-:W2:Y:S01]  /*0680*/  LDG.E.64.CONSTANT R2, desc[UR8][R2.64] ;  /* 0x0000000802027981 */ /* 0x000ea2000c1e9b00 */
[----:B------:R-:W-:Y:S02]  /*0690*/  SHF.L.U64.HI R52, R52, 0x1, R13 ;  /* 0x0000000134347819 */ /* 0x000fe4000001020d */
[----:B------:R-:W-:-:S04]  /*06a0*/  IADD3 R12, P0, R51, UR12, RZ ;  /* 0x0000000c330c7c10 */ /* 0x000fc8000ff1e0ff */
[----:B------:R-:W-:Y:S02]  /*06b0*/  IADD3.X R13, R52, UR13, RZ, P0, !PT ;  /* 0x0000000d340d7c10 */ /* 0x000fe400087fe4ff */
[----:B------:R-:W-:-:S04]  /*06c0*/  IADD3 R17, R50, 0x2800, RZ ;  /* 0x0000280032117810 */ /* 0x000fc80007ffe0ff */
[----:B------:R-:W3:Y:S01]  /*06d0*/  LDG.E.64.CONSTANT R12, desc[UR8][R12.64] ;  /* 0x000000080c0c7981 */ /* 0x000ee2000c1e9b00 */
[----:B0-----:R-:W-:Y:S01]  /*06e0*/  IMAD.WIDE R20, R14, 0x2, R20 ;  /* 0x000000020e147825 */ /* 0x001fe200078e0214 */
[----:B------:R-:W-:-:S03]  /*06f0*/  IADD3 R54, P0, R17, R16, RZ ;  /* 0x0000001011367210 */ /* 0x000fc60007f1e0ff */
[----:B-1----:R-:W-:Y:S02]  /*0700*/  IMAD.WIDE R22, R14, 0x2, R22 ;  /* 0x000000020e167825 */ /* 0x002fe400078e0216 */
[----:B------:R-:W4:Y:S01]  /*0710*/  LDG.E.64.CONSTANT R14, desc[UR8][R20.64] ;  /* 0x00000008140e7981 */ /* 0x000f22000c1e9b00 */
[----:B------:R-:W-:Y:S01]  /*0720*/  IADD3.X R19, RZ, R19, RZ, P0, !PT ;  /* 0x00000013ff137210 */ /* 0x000fe200007fe4ff */
[C---:B------:R-:W-:Y:S02]  /*0730*/  IMAD.SHL.U32 R53, R54.reuse, 0x2, RZ ;  /* 0x0000000236357824 */ /* 0x040fe400078e00ff */
[----:B------:R0:W5:Y:S01]  /*0740*/  LDG.E.64.CONSTANT R16, desc[UR8][R22.64] ;  /* 0x0000000816107981 */ /* 0x000162000c1e9b00 */
[----:B------:R-:W-:Y:S02]  /*0750*/  SHF.L.U64.HI R54, R54, 0x1, R19 ;  /* 0x0000000136367819 */ /* 0x000fe40000010213 */
[----:B------:R-:W-:-:S04]  /*0760*/  IADD3 R18, P0, R53, UR12, RZ ;  /* 0x0000000c35127c10 */ /* 0x000fc8000ff1e0ff */
[----:B------:R-:W-:Y:S01]  /*0770*/  IADD3.X R19, R54, UR13, RZ, P0, !PT ;  /* 0x0000000d36137c10 */ /* 0x000fe200087fe4ff */
[----:B------:R-:W-:-:S05]  /*0780*/  ULDC.64 UR12, c[0x0][0x228] ;  /* 0x00008a00000c7ab9 */ /* 0x000fca0000000a00 */
[----:B------:R-:W5:Y:S01]  /*0790*/  LDG.E.64.CONSTANT R18, desc[UR8][R18.64] ;  /* 0x0000000812127981 */ /* 0x000f62000c1e9b00 */
[----:B------:R-:W-:-:S04]  /*07a0*/  IADD3 R26, P0, R51, UR12, RZ ;  /* 0x0000000c331a7c10 */ /* 0x000fc8000ff1e0ff */
[----:B------:R-:W-:-:S05]  /*07b0*/  IADD3.X R27, R52, UR13, RZ, P0, !PT ;  /* 0x0000000d341b7c10 */ /* 0x000fca00087fe4ff */
[----:B------:R1:W5:Y:S01]  /*07c0*/  LDG.E.64.CONSTANT R20, desc[UR8][R26.64] ;  /* 0x000000081a147981 */ /* 0x000362000c1e9b00 */
[----:B0-----:R-:W-:-:S04]  /*07d0*/  IADD3 R22, P0, R53, UR12, RZ ;  /* 0x0000000c35167c10 */ /* 0x001fc8000ff1e0ff */
[----:B------:R-:W-:-:S06]  /*07e0*/  IADD3.X R23, R54, UR13, RZ, P0, !PT ;  /* 0x0000000d36177c10 */ /* 0x000fcc00087fe4ff */
[----:B------:R-:W5:Y:S01]  /*07f0*/  LDG.E.64.CONSTANT R22, desc[UR8][R22.64] ;  /* 0x0000000816167981 */ /* 0x000f62000c1e9b00 */
[----:B------:R-:W-:-:S04]  /*0800*/  IADD3 R71, P1, R57, 0x10, RZ ;  /* 0x0000001039477810 */ /* 0x000fc80007f3e0ff */
[----:B------:R-:W-:Y:S01]  /*0810*/  ISETP.GE.U32.AND P0, PT, R71, UR10, PT ;  /* 0x0000000a47007c0c */ /* 0x000fe2000bf06070 */
[----:B--2---:R-:W-:-:S06]  /*0820*/  FADD.FTZ R55, R3, UR5 ;  /* 0x0000000503377e21 */ /* 0x004fcc0008010000 */
[----:B------:R-:W0:Y:S01]  /*0830*/  MUFU.RSQ R55, R55 ;  /* 0x0000003700377308 */ /* 0x000e220000001400 */
[--C-:B---3--:R-:W-:Y:S02]  /*0840*/  HADD2.F32 R3, -RZ, R12.reuse.H0_H0 ;  /* 0x2000000cff037230 */ /* 0x108fe40000004100 */
[----:B------:R-:W-:Y:S02]  /*0850*/  HADD2.F32 R29, -RZ, R12.H1_H1 ;  /* 0x3000000cff1d7230 */ /* 0x000fe40000004100 */
[----:B-1----:R-:W-:Y:S02]  /*0860*/  HADD2.F32 R27, -RZ, R13.H0_H0 ;  /* 0x2000000dff1b7230 */ /* 0x002fe40000004100 */
[C---:B------:R-:W-:Y:S01]  /*0870*/  FADD.FTZ R24, -R2.reuse, R3 ;  /* 0x0000000302187221 */ /* 0x040fe20000010100 */
[----:B----4-:R-:W-:Y:S02]  /*0880*/  HADD2.F32 R0, -RZ, R14.H0_H0 ;  /* 0x2000000eff007230 */ /* 0x010fe40000004100 */
[----:B------:R-:W-:Y:S01]  /*0890*/  FADD.FTZ R26, -R2, R27 ;  /* 0x0000001b021a7221 */ /* 0x000fe20000010100 */
[----:B0-----:R-:W-:Y:S01]  /*08a0*/  FMUL.FTZ R3, R55, R24 ;  /* 0x0000001837037220 */ /* 0x001fe20000410000 */
[----:B-----5:R-:W-:-:S02]  /*08b0*/  HADD2.F32 R34, -RZ, R16.H0_H0 ;  /* 0x20000010ff227230 */ /* 0x020fc40000004100 */
[----:B------:R-:W-:Y:S01]  /*08c0*/  FADD.FTZ R24, -R2, R29 ;  /* 0x0000001d02187221 */ /* 0x000fe20000010100 */
[----:B------:R-:W-:Y:S02]  /*08d0*/  HADD2.F32 R30, -RZ, R14.H1_H1 ;  /* 0x3000000eff1e7230 */ /* 0x000fe40000004100 */
[C---:B------:R-:W-:Y:S01]  /*08e0*/  FMUL.FTZ R33, R55.reuse, R26 ;  /* 0x0000001a37217220 */ /* 0x040fe20000410000 */
[----:B------:R-:W-:Y:S02]  /*08f0*/  HADD2.F32 R38, -RZ, R16.H1_H1 ;  /* 0x30000010ff267230 */ /* 0x000fe40000004100 */
[----:B------:R-:W-:Y:S01]  /*0900*/  FMUL.FTZ R35, R55, R24 ;  /* 0x0000001837237220 */ /* 0x000fe20000410000 */
[----:B------:R-:W-:Y:S02]  /*0910*/  HADD2.F32 R27, -RZ, R13.H1_H1 ;  /* 0x3000000dff1b7230 */ /* 0x000fe40000004100 */
[----:B------:R-:W-:Y:S01]  /*0920*/  FFMA.FTZ R39, R3, R0, R34 ;  /* 0x0000000003277223 */ /* 0x000fe20000010022 */
[----:B------:R-:W-:-:S02]  /*0930*/  HADD2.F32 R36, -RZ, R15.H0_H0 ;  /* 0x2000000fff247230 */ /* 0x000fc40000004100 */
[----:B------:R-:W-:Y:S01]  /*0940*/  FFMA.FTZ R60, R35, R30, R38 ;  /* 0x0000001e233c7223 */ /* 0x000fe20000010026 */
[----:B------:R-:W-:Y:S02]  /*0950*/  HADD2.F32 R63, -RZ, R17.H0_H0 ;  /* 0x20000011ff3f7230 */ /* 0x000fe40000004100 */
[----:B------:R-:W-:Y:S01]  /*0960*/  FADD.FTZ R26, -R2, R27 ;  /* 0x0000001b021a7221 */ /* 0x000fe20000010100 */
[----:B------:R-:W-:Y:S01]  /*0970*/  FMUL.FTZ R24, R39, -1.4426950216293334961 ;  /* 0xbfb8aa3b27187820 */ /* 0x000fe20000410000 */
[----:B------:R-:W-:Y:S02]  /*0980*/  HADD2.F32 R32, -RZ, R15.H1_H1 ;  /* 0x3000000fff207230 */ /* 0x000fe40000004100 */
[----:B------:R-:W-:Y:S01]  /*0990*/  FMUL.FTZ R65, R60, -1.4426950216293334961 ;  /* 0xbfb8aa3b3c417820 */ /* 0x000fe20000410000 */
[----:B------:R-:W-:Y:S01]  /*09a0*/  FFMA.FTZ R61, R33, R36, R63 ;  /* 0x00000024213d7223 */ /* 0x000fe2000001003f */
[----:B------:R-:W-:Y:S02]  /*09b0*/  HADD2.F32 R37, -RZ, R17.H1_H1 ;  /* 0x30000011ff257230 */ /* 0x000fe40000004100 */
[----:B------:R-:W-:Y:S01]  /*09c0*/  FMUL.FTZ R31, R55, R26 ;  /* 0x0000001a371f7220 */ /* 0x000fe20000410000 */
[----:B------:R-:W0:Y:S01]  /*09d0*/  MUFU.EX2 R24, R24 ;  /* 0x0000001800187308 */ /* 0x000e220000000800 */
[----:B------:R-:W-:Y:S01]  /*09e0*/  FMUL.FTZ R68, R61, -1.4426950216293334961 ;  /* 0xbfb8aa3b3d447820 */ /* 0x000fe20000410000 */
[----:B------:R-:W-:-:S02]  /*09f0*/  HADD2.F32 R29, -RZ, R18.H0_H0 ;  /* 0x20000012ff1d7230 */ /* 0x000fc40000004100 */
[----:B------:R-:W-:Y:S01]  /*0a00*/  FFMA.FTZ R62, R31, R32, R37 ;  /* 0x000000201f3e7223 */ /* 0x000fe20000010025 */
[----:B------:R-:W-:Y:S02]  /*0a10*/  HADD2.F32 R27, -RZ, R18.H1_H1 ;  /* 0x30000012ff1b7230 */ /* 0x000fe40000004100 */
[----:B------:R-:W-:Y:S02]  /*0a20*/  HADD2.F32 R67, -RZ, R19.H0_H0 ;  /* 0x20000013ff437230 */ /* 0x000fe40000004100 */
[----:B------:R-:W-:Y:S01]  /*0a30*/  FMUL.FTZ R69, R62, -1.4426950216293334961 ;  /* 0xbfb8aa3b3e457820 */ /* 0x000fe20000410000 */
[----:B------:R-:W1:Y:S01]  /*0a40*/  MUFU.EX2 R65, R65 ;  /* 0x0000004100417308 */ /* 0x000e620000000800 */
[----:B------:R-:W-:-:S04]  /*0a50*/  FADD.FTZ R26, -R2, R29 ;  /* 0x0000001d021a7221 */ /* 0x000fc80000010100 */
[C---:B------:R-:W-:Y:S01]  /*0a60*/  FMUL.FTZ R29, R55.reuse, R26 ;  /* 0x0000001a371d7220 */ /* 0x040fe20000410000 */
[----:B------:R-:W-:Y:S02]  /*0a70*/  FADD.FTZ R26, -R2, R27 ;  /* 0x0000001b021a7221 */ /* 0x000fe40000010100 */
[----:B------:R-:W2:Y:S01]  /*0a80*/  MUFU.EX2 R68, R68 ;  /* 0x0000004400447308 */ /* 0x000ea20000000800 */
[----:B------:R-:W-:Y:S01]  /*0a90*/  FFMA.FTZ R34, R0, R29, R34 ;  /* 0x0000001d00227223 */ /* 0x000fe20000010022 */
[C---:B------:R-:W-:Y:S01]  /*0aa0*/  FMUL.FTZ R27, R55.reuse, R26 ;  /* 0x0000001a371b7220 */ /* 0x040fe20000410000 */
[----:B------:R-:W-:Y:S01]  /*0ab0*/  FADD.FTZ R26, -R2, R67 ;  /* 0x00000043021a7221 */ /* 0x000fe20000010100 */
[----:B0-----:R-:W-:Y:S01]  /*0ac0*/  FADD.FTZ R67, R24, 1 ;  /* 0x3f80000018437421 */ /* 0x001fe20000010000 */
[----:B------:R-:W-:Y:S01]  /*0ad0*/  FMUL.FTZ R70, R34, -1.4426950216293334961 ;  /* 0xbfb8aa3b22467820 */ /* 0x000fe20000410000 */
[----:B------:R-:W-:Y:S01]  /*0ae0*/  FFMA.FTZ R38, R30, R27, R38 ;  /* 0x0000001b1e267223 */ /* 0x000fe20000010026 */
[----:B------:R-:W-:Y:S01]  /*0af0*/  FMUL.FTZ R26, R55, R26 ;  /* 0x0000001a371a7220 */ /* 0x000fe20000410000 */
[----:B------:R-:W0:Y:S01]  /*0b00*/  MUFU.EX2 R69, R69 ;  /* 0x0000004500457308 */ /* 0x000e220000000800 */
[----:B-1----:R-:W-:Y:S01]  /*0b10*/  FADD.FTZ R66, R65, 1 ;  /* 0x3f80000041427421 */ /* 0x002fe20000010000 */
[----:B------:R-:W-:-:S02]  /*0b20*/  HADD2.F32 R65, -RZ, R19.H1_H1 ;  /* 0x30000013ff417230 */ /* 0x000fc40000004100 */
[----:B------:R-:W-:Y:S01]  /*0b30*/  FFMA.FTZ R28, R36, R26, R63 ;  /* 0x0000001a241c7223 */ /* 0x000fe2000001003f */
[----:B------:R-:W-:Y:S02]  /*0b40*/  FMUL.FTZ R64, R38, -1.4426950216293334961 ;  /* 0xbfb8aa3b26407820 */ /* 0x000fe40000410000 */
[----:B------:R-:W-:Y:S01]  /*0b50*/  FADD.FTZ R24, -R2, R65 ;  /* 0x0000004102187221 */ /* 0x000fe20000010100 */
[----:B------:R-:W1:Y:S01]  /*0b60*/  MUFU.RCP R67, R67 ;  /* 0x0000004300437308 */ /* 0x000e620000001000 */
[----:B--2---:R-:W-:Y:S01]  /*0b70*/  FADD.FTZ R68, R68, 1 ;  /* 0x3f80000044447421 */ /* 0x004fe20000010000 */
[----:B------:R-:W-:Y:S01]  /*0b80*/  FMUL.FTZ R63, R28, -1.4426950216293334961 ;  /* 0xbfb8aa3b1c3f7820 */ /* 0x000fe20000410000 */
[----:B------:R-:W-:-:S04]  /*0b90*/  FMUL.FTZ R24, R55, R24 ;  /* 0x0000001837187220 */ /* 0x000fc80000410000 */
[----:B------:R-:W-:Y:S01]  /*0ba0*/  FFMA.FTZ R37, R32, R24, R37 ;  /* 0x0000001820257223 */ /* 0x000fe20000010025 */
[----:B------:R-:W2:Y:S01]  /*0bb0*/  MUFU.EX2 R70, R70 ;  /* 0x0000004600467308 */ /* 0x000ea20000000800 */
[----:B0-----:R-:W-:Y:S02]  /*0bc0*/  FADD.FTZ R69, R69, 1 ;  /* 0x3f80000045457421 */ /* 0x001fe40000010000 */
[----:B------:R-:W-:-:S05]  /*0bd0*/  FMUL.FTZ R65, R37, -1.4426950216293334961 ;  /* 0xbfb8aa3b25417820 */ /* 0x000fca0000410000 */
[----:B------:R-:W0:Y:S01]  /*0be0*/  MUFU.RCP R68, R68 ;  /* 0x0000004400447308 */ /* 0x000e220000001000 */
[----:B-1----:R-:W-:-:S07]  /*0bf0*/  FADD.FTZ R72, -R67, 1 ;  /* 0x3f80000043487421 */ /* 0x002fce0000010100 */
[----:B------:R-:W1:Y:S01]  /*0c00*/  MUFU.RCP R66, R66 ;  /* 0x0000004200427308 */ /* 0x000e620000001000 */
[----:B--2---:R-:W-:Y:S01]  /*0c10*/  FADD.FTZ R74, R70, 1 ;  /* 0x3f800000464a7421 */ /* 0x004fe20000010000 */
[----:B------:R-:W-:-:S04]  /*0c20*/  FFMA.FTZ R70, R39, R72, 1 ;  /* 0x3f80000027467423 */ /* 0x000fc80000010048 */
[----:B------:R-:W-:Y:S01]  /*0c30*/  FMUL.FTZ R70, R67, R70 ;  /* 0x0000004643467220 */ /* 0x000fe20000410000 */
[----:B------:R-:W-:Y:S01]  /*0c40*/  HADD2.F32 R67, -RZ, R20.H1_H1 ;  /* 0x30000014ff437230 */ /* 0x000fe20000004100 */
[----:B------:R-:W2:Y:S01]  /*0c50*/  MUFU.RCP R69, R69 ;  /* 0x0000004500457308 */ /* 0x000ea20000001000 */
[----:B0-----:R-:W-:-:S04]  /*0c60*/  FADD.FTZ R72, -R68, 1 ;  /* 0x3f80000044487421 */ /* 0x001fc80000010100 */
[----:B------:R-:W-:Y:S01]  /*0c70*/  FFMA.FTZ R73, R61, R72, 1 ;  /* 0x3f8000003d497423 */ /* 0x000fe20000010048 */
[----:B------:R-:W-:Y:S02]  /*0c80*/  HADD2.F32 R61, -RZ, R20.H0_H0 ;  /* 0x20000014ff3d7230 */ /* 0x000fe40000004100 */
[----:B------:R-:W0:Y:S01]  /*0c90*/  MUFU.EX2 R64, R64 ;  /* 0x0000004000407308 */ /* 0x000e220000000800 */
[----:B-1----:R-:W-:Y:S01]  /*0ca0*/  FADD.FTZ R71, -R66, 1 ;  /* 0x3f80000042477421 */ /* 0x002fe20000010100 */
[----:B------:R-:W-:Y:S01]  /*0cb0*/  FMUL.FTZ R68, R68, R73 ;  /* 0x0000004944447220 */ /* 0x000fe20000410000 */
[----:B------:R-:W-:Y:S01]  /*0cc0*/  FMUL.FTZ R61, R61, R70 ;  /* 0x000000463d3d7220 */ /* 0x000fe20000410000 */
[----:B------:R-:W-:Y:S02]  /*0cd0*/  HADD2.F32 R70, -RZ, R21.H1_H1 ;  /* 0x30000015ff467230 */ /* 0x000fe40000004100 */
[----:B------:R-:W-:Y:S01]  /*0ce0*/  FFMA.FTZ R71, R60, R71, 1 ;  /* 0x3f8000003c477423 */ /* 0x000fe20000010047 */
[----:B------:R-:W-:Y:S01]  /*0cf0*/  IADD3.X R73, RZ, R56, RZ, P1, !PT ;  /* 0x00000038ff497210 */ /* 0x000fe20000ffe4ff */
[----:B------:R-:W-:Y:S01]  /*0d00*/  FFMA.FTZ R4, R3, R61, R4 ;  /* 0x0000003d03047223 */ /* 0x000fe20000010004 */
[----:B------:R-:W1:Y:S01]  /*0d10*/  MUFU.EX2 R63, R63 ;  /* 0x0000003f003f7308 */ /* 0x000e620000000800 */
[----:B--2---:R-:W-:Y:S01]  /*0d20*/  FADD.FTZ R75, -R69, 1 ;  /* 0x3f800000454b7421 */ /* 0x004fe20000010100 */
[----:B------:R-:W-:Y:S01]  /*0d30*/  FMUL.FTZ R66, R66, R71 ;  /* 0x0000004742427220 */ /* 0x000fe20000410000 */
[----:B------:R-:W-:-:S02]  /*0d40*/  ISETP.GE.AND.EX P0, PT, R73, UR6, PT, P0 ;  /* 0x0000000649007c0c */ /* 0x000fc4000bf06300 */
[----:B------:R-:W-:Y:S01]  /*0d50*/  FFMA.FTZ R62, R62, R75, 1 ;  /* 0x3f8000003e3e7423 */ /* 0x000fe2000001004b */
[----:B------:R-:W-:Y:S01]  /*0d60*/  FMUL.FTZ R67, R67, R66 ;  /* 0x0000004243437220 */ /* 0x000fe20000410000 */
[----:B------:R-:W-:Y:S01]  /*0d70*/  ISETP.GT.U32.AND P1, PT, R42, 0x7, PT ;  /* 0x000000072a00780c */ /* 0x000fe20003f24070 */
[----:B------:R-:W2:Y:S01]  /*0d80*/  MUFU.EX2 R65, R65 ;  /* 0x0000004100417308 */ /* 0x000ea20000000800 */
[----:B0-----:R-:W-:Y:S01]  /*0d90*/  FADD.FTZ R60, R64, 1 ;  /* 0x3f800000403c7421 */ /* 0x001fe20000010000 */
[----:B------:R-:W-:Y:S01]  /*0da0*/  FMUL.FTZ R64, R0, R61 ;  /* 0x0000003d00407220 */ /* 0x000fe20000410000 */
[----:B------:R-:W-:Y:S01]  /*0db0*/  FMUL.FTZ R69, R69, R62 ;  /* 0x0000003e45457220 */ /* 0x000fe20000410000 */
[----:B------:R-:W-:Y:S02]  /*0dc0*/  FFMA.FTZ R6, R35, R67, R6 ;  /* 0x0000004323067223 */ /* 0x000fe40000010006 */
[----:B------:R-:W-:Y:S02]  /*0dd0*/  FFMA.FTZ R66, R3, R64, RZ ;  /* 0x0000004003427223 */ /* 0x000fe400000100ff */
[----:B------:R-:W0:Y:S01]  /*0de0*/  MUFU.RCP R39, R74 ;  /* 0x0000004a00277308 */ /* 0x000e220000001000 */
[----:B-1----:R-:W-:Y:S01]  /*0df0*/  FADD.FTZ R71, R63, 1 ;  /* 0x3f8000003f477421 */ /* 0x002fe20000010000 */
[----:B------:R-:W-:-:S05]  /*0e00*/  HADD2.F32 R63, -RZ, R21.H0_H0 ;  /* 0x20000015ff3f7230 */ /* 0x000fca0000004100 */
[----:B------:R-:W-:Y:S01]  /*0e10*/  FMUL.FTZ R63, R63, R68 ;  /* 0x000000443f3f7220 */ /* 0x000fe20000410000 */
[----:B------:R-:W1:Y:S01]  /*0e20*/  MUFU.RCP R60, R60 ;  /* 0x0000003c003c7308 */ /* 0x000e620000001000 */
[----:B--2---:R-:W-:Y:S01]  /*0e30*/  FADD.FTZ R72, R65, 1 ;  /* 0x3f80000041487421 */ /* 0x004fe20000010000 */
[----:B------:R-:W-:Y:S01]  /*0e40*/  FMUL.FTZ R65, R30, R67 ;  /* 0x000000431e417220 */ /* 0x000fe20000410000 */
[----:B------:R-:W-:-:S03]  /*0e50*/  FMUL.FTZ R68, R36, R63 ;  /* 0x0000003f24447220 */ /* 0x000fc60000410000 */
[----:B------:R-:W-:Y:S01]  /*0e60*/  FFMA.FTZ R66, R35, R65, R66 ;  /* 0x0000004123427223 */ /* 0x000fe20000010042 */
[----:B------:R-:W-:Y:S01]  /*0e70*/  FMUL.FTZ R65, R70, R69 ;  /* 0x0000004546417220 */ /* 0x000fe20000410000 */
[----:B------:R1:W2:Y:S01]  /*0e80*/  MUFU.RCP R62, R71 ;  /* 0x00000047003e7308 */ /* 0x0002a20000001000 */
[----:B0-----:R-:W-:Y:S01]  /*0e90*/  FADD.FTZ R69, -R39, 1 ;  /* 0x3f80000027457421 */ /* 0x001fe20000010100 */
[C---:B------:R-:W-:Y:S01]  /*0ea0*/  FFMA.FTZ R66, R33.reuse, R68, R66 ;  /* 0x0000004421427223 */ /* 0x040fe20000010042 */
[----:B------:R-:W-:Y:S01]  /*0eb0*/  FMUL.FTZ R3, R32, R65 ;  /* 0x0000004120037220 */ /* 0x000fe20000410000 */
[----:B------:R-:W-:Y:S01]  /*0ec0*/  FFMA.FTZ R33, R33, R63, R8 ;  /* 0x0000003f21217223 */ /* 0x000fe20000010008 */
[----:B------:R-:W-:Y:S01]  /*0ed0*/  FFMA.FTZ R34, R34, R69, 1 ;  /* 0x3f80000022227423 */ /* 0x000fe20000010045 */
[----:B------:R-:W-:Y:S01]  /*0ee0*/  FADD.FTZ R11, R65, R11 ;  /* 0x0000000b410b7221 */ /* 0x000fe20000010000 */
[C---:B------:R-:W-:Y:S01]  /*0ef0*/  FFMA.FTZ R66, R31.reuse, R3, R66 ;  /* 0x000000031f427223 */ /* 0x040fe20000010042 */
[----:B------:R-:W0:Y:S01]  /*0f00*/  MUFU.RCP R64, R72 ;  /* 0x0000004800407308 */ /* 0x000e220000001000 */
[----:B-1----:R-:W-:Y:S01]  /*0f10*/  FADD.FTZ R71, -R60, 1 ;  /* 0x3f8000003c477421 */ /* 0x002fe20000010100 */
[----:B------:R-:W-:Y:S01]  /*0f20*/  FFMA.FTZ R3, R0, R61, RZ ;  /* 0x0000003d00037223 */ /* 0x000fe200000100ff */
[----:B------:R-:W-:-:S02]  /*0f30*/  FFMA.FTZ R31, R31, R65, R10 ;  /* 0x000000411f1f7223 */ /* 0x000fc4000001000a */
[----:B------:R-:W-:Y:S01]  /*0f40*/  FFMA.FTZ R73, R38, R71, 1 ;  /* 0x3f80000026497423 */ /* 0x000fe20000010047 */
[----:B------:R-:W-:Y:S01]  /*0f50*/  FMUL.FTZ R71, R39, R34 ;  /* 0x0000002227477220 */ /* 0x000fe20000410000 */
[----:B------:R-:W-:Y:S01]  /*0f60*/  FFMA.FTZ R39, R30, R67, R3 ;  /* 0x000000431e277223 */ /* 0x000fe20000010003 */
[----:B------:R-:W-:Y:S02]  /*0f70*/  HADD2.F32 R34, -RZ, R23.H0_H0 ;  /* 0x20000017ff227230 */ /* 0x000fe40000004100 */
[----:B--2---:R-:W-:Y:S01]  /*0f80*/  FADD.FTZ R75, -R62, 1 ;  /* 0x3f8000003e4b7421 */ /* 0x004fe20000010100 */
[----:B------:R-:W-:Y:S01]  /*0f90*/  FMUL.FTZ R60, R60, R73 ;  /* 0x000000493c3c7220 */ /* 0x000fe20000410000 */
[----:B------:R-:W-:Y:S02]  /*0fa0*/  FFMA.FTZ R39, R36, R63, R39 ;  /* 0x0000003f24277223 */ /* 0x000fe40000010027 */
[----:B------:R-:W-:Y:S01]  /*0fb0*/  FFMA.FTZ R75, R28, R75, 1 ;  /* 0x3f8000001c4b7423 */ /* 0x000fe2000001004b */
[----:B------:R-:W-:-:S02]  /*0fc0*/  HADD2.F32 R28, -RZ, R22.H0_H0 ;  /* 0x20000016ff1c7230 */ /* 0x000fc40000004100 */
[----:B0-----:R-:W-:Y:S01]  /*0fd0*/  FADD.FTZ R38, -R64, 1 ;  /* 0x3f80000040267421 */ /* 0x001fe20000010100 */
[----:B------:R-:W-:Y:S02]  /*0fe0*/  FMUL.FTZ R75, R62, R75 ;  /* 0x0000004b3e4b7220 */ /* 0x000fe40000410000 */
[----:B------:R-:W-:Y:S01]  /*0ff0*/  FMUL.FTZ R3, R28, R71 ;  /* 0x000000471c037220 */ /* 0x000fe20000410000 */
[----:B------:R-:W-:Y:S01]  /*1000*/  FFMA.FTZ R71, R32, R65, R39 ;  /* 0x0000004120477223 */ /* 0x000fe20000010027 */
[----:B------:R-:W-:Y:S01]  /*1010*/  FFMA.FTZ R69, R37, R38, 1 ;  /* 0x3f80000025457423 */ /* 0x000fe20000010026 */
[----:B------:R-:W-:Y:S02]  /*1020*/  HADD2.F32 R37, -RZ, R22.H1_H1 ;  /* 0x30000016ff257230 */ /* 0x000fe40000004100 */
[----:B------:R-:W-:Y:S01]  /*1030*/  FMUL.FTZ R28, R0, R3 ;  /* 0x00000003001c7220 */ /* 0x000fe20000410000 */
[----:B------:R-:W-:Y:S01]  /*1040*/  FMUL.FTZ R39, R34, R75 ;  /* 0x0000004b22277220 */ /* 0x000fe20000410000 */
[----:B------:R-:W-:Y:S01]  /*1050*/  FFMA.FTZ R71, R0, R3, R71 ;  /* 0x0000000300477223 */ /* 0x000fe20000010047 */
[----:B------:R-:W-:-:S02]  /*1060*/  HADD2.F32 R34, -RZ, R23.H1_H1 ;  /* 0x30000017ff227230 */ /* 0x000fc40000004100 */
[----:B------:R-:W-:Y:S01]  /*1070*/  FMUL.FTZ R37, R37, R60 ;  /* 0x0000003c25257220 */ /* 0x000fe20000410000 */
[C---:B------:R-:W-:Y:S01]  /*1080*/  FFMA.FTZ R28, R29.reuse, R28, R66 ;  /* 0x0000001c1d1c7223 */ /* 0x040fe20000010042 */
[----:B------:R-:W-:Y:S01]  /*1090*/  FMUL.FTZ R73, R64, R69 ;  /* 0x0000004540497220 */ /* 0x000fe20000410000 */
[----:B------:R-:W-:Y:S01]  /*10a0*/  FFMA.FTZ R4, R29, R3, R4 ;  /* 0x000000031d047223 */ /* 0x000fe20000010004 */
[CC--:B------:R-:W-:Y:S01]  /*10b0*/  FMUL.FTZ R0, R30.reuse, R37.reuse ;  /* 0x000000251e007220 */ /* 0x0c0fe20000410000 */
[----:B------:R-:W-:Y:S01]  /*10c0*/  FFMA.FTZ R71, R30, R37, R71 ;  /* 0x000000251e477223 */ /* 0x000fe20000010047 */
[----:B------:R-:W-:Y:S01]  /*10d0*/  FMUL.FTZ R73, R34, R73 ;  /* 0x0000004922497220 */ /* 0x000fe20000410000 */
[----:B------:R-:W-:Y:S01]  /*10e0*/  FADD.FTZ R30, R63, R9 ;  /* 0x000000093f1e7221 */ /* 0x000fe20000010000 */
[----:B------:R-:W-:Y:S01]  /*10f0*/  FFMA.FTZ R69, R27, R0, R28 ;  /* 0x000000001b457223 */ /* 0x000fe2000001001c */
[CC--:B------:R-:W-:Y:S01]  /*1100*/  FMUL.FTZ R28, R36.reuse, R39.reuse ;  /* 0x00000027241c7220 */ /* 0x0c0fe20000410000 */
[----:B------:R-:W-:Y:S01]  /*1110*/  FADD.FTZ R0, R61, R5 ;  /* 0x000000053d007221 */ /* 0x000fe20000010000 */
[----:B------:R-:W-:Y:S01]  /*1120*/  FFMA.FTZ R71, R36, R39, R71 ;  /* 0x0000002724477223 */ /* 0x000fe20000010047 */
[-C--:B------:R-:W-:Y:S01]  /*1130*/  FMUL.FTZ R5, R32, R73.reuse ;  /* 0x0000004920057220 */ /* 0x080fe20000410000 */
[----:B------:R-:W-:Y:S01]  /*1140*/  FFMA.FTZ R69, R26, R28, R69 ;  /* 0x0000001c1a457223 */ /* 0x000fe20000010045 */
[----:B------:R-:W-:Y:S01]  /*1150*/  FADD.FTZ R28, R67, R7 ;  /* 0x00000007431c7221 */ /* 0x000fe20000010000 */
[----:B------:R-:W-:Y:S01]  /*1160*/  FFMA.FTZ R34, R32, R73, R71 ;  /* 0x0000004920227223 */ /* 0x000fe20000010047 */
[----:B------:R-:W-:Y:S01]  /*1170*/  FFMA.FTZ R6, R27, R37, R6 ;  /* 0x000000251b067223 */ /* 0x000fe20000010006 */
[----:B------:R-:W-:Y:S01]  /*1180*/  FFMA.FTZ R35, R24, R5, R69 ;  /* 0x0000000518237223 */ /* 0x000fe20000010045 */
[----:B------:R-:W-:Y:S01]  /*1190*/  FADD.FTZ R5, R0, R3 ;  /* 0x0000000300057221 */ /* 0x000fe20000010000 */
[----:B------:R-:W-:Y:S01]  /*11a0*/  HFMA2.MMA R3, -RZ, RZ, 0, 0 ;  /* 0x00000000ff037435 */ /* 0x000fe200000001ff */
[----:B------:R-:W-:Y:S01]  /*11b0*/  FADD.FTZ R7, R28, R37 ;  /* 0x000000251c077221 */ /* 0x000fe20000010000 */
[----:B------:R-:W-:Y:S01]  /*11c0*/  FFMA.FTZ R8, R26, R39, R33 ;  /* 0x000000271a087223 */ /* 0x000fe20000010021 */
        /* <DEDUP_REMOVED lines=9> */
[----:B------:R-:W-:-:S04]  /*1260*/  SHF.L.U32 R0, R42, 0x1, RZ ;  /* 0x000000012a007819 */ /* 0x000fc800000006ff */
[----:B------:R-:W-:Y:S02]  /*1270*/  LOP3.LUT R27, R0, 0x18, RZ, 0xc0, !PT ;  /* 0x00000018001b7812 */ /* 0x000fe400078ec0ff */
[----:B0-----:R-:W0:Y:S02]  /*1280*/  LDC.64 R34, c[0x0][0x260] ;  /* 0x00009800ff227b82 */ /* 0x001e240000000a00 */
        /* <DEDUP_REMOVED lines=10> */
[----:B------:R-:W-:Y:S02]  /*1330*/  IADD3 R0, R0, R33, RZ ;  /* 0x0000002100007210 */ /* 0x000fe40007ffe0ff */
        /* <DEDUP_REMOVED lines=10> */
[----:B------:R-:W-:-:S05]  /*13e0*/  IMAD R24, R37, 0xa00, R42 ;  /* 0x00000a0025187824 */ /* 0x000fca00078e022a */
[----:B------:R-:W-:Y:S01]  /*13f0*/  IADD3 R24, R25, R24, RZ ;  /* 0x0000001819187210 */ /* 0x000fe20007ffe0ff */
        /* <DEDUP_REMOVED lines=15> */
.L_x_1598:
[----:B------:R-:W-:Y:S04]  /*14f0*/  BSSY B0, `(.L_x_1599) ;  /* 0x0000055000007945 */ /* 0x000fe80003800000 */
[----:B------:R-:W-:Y:S05]  /*1500*/  @P1 BRA `(.L_x_1600) ;  /* 0x00000004004c1947 */ /* 0x000fea0003800000 */
[----:B------:R-:W-:Y:S01]  /*1510*/  IMAD.SHL.U32 R0, R57, 0x2, RZ ;  /* 0x0000000239007824 */ /* 0x000fe200078e00ff */
[----:B------:R-:W-:Y:S01]  /*1520*/  HFMA2.MMA R60, -RZ, RZ, 0, 0 ;  /* 0x00000000ff3c7435 */ /* 0x000fe200000001ff */
[----:B------:R-:W-:-:S03]  /*1530*/  MOV R62, RZ ;  /* 0x000000ff003e7202 */ /* 0x000fc60000000f00 */
[----:B------:R-:W-:Y:S02]  /*1540*/  LOP3.LUT R3, R0, 0xe, RZ, 0xc0, !PT ;  /* 0x0000000e00037812 */ /* 0x000fe400078ec0ff */
[C---:B------:R-:W-:Y:S02]  /*1550*/  LOP3.LUT R0, R42.reuse, 0x3, RZ, 0xc0, !PT ;  /* 0x000000032a007812 */ /* 0x040fe400078ec0ff */
[----:B------:R-:W-:Y:S01]  /*1560*/  LEA.HI R24, R42, R3, RZ, 0x1e ;  /* 0x000000032a187211 */ /* 0x000fe200078ff0ff */
[----:B------:R-:W-:-:S04]  /*1570*/  HFMA2.MMA R3, -RZ, RZ, 0, 0 ;  /* 0x00000000ff037435 */ /* 0x000fc800000001ff */
[----:B------:R-:W-:-:S07]  /*1580*/  IMAD R61, R24, 0xa0, -R25 ;  /* 0x000000a0183d7824 */ /* 0x000fce00078e0a19 */
.L_x_1601:
[----:B------:R-:W-:Y:S02]  /*1590*/  IADD3 R24, R61, R62, RZ ;  /* 0x0000003e3d187210 */ /* 0x000fe40007ffe0ff */
[----:B------:R-:W-:Y:S02]  /*15a0*/  IADD3 R62, R62, 0x20, RZ ;  /* 0x000000203e3e7810 */ /* 0x000fe40007ffe0ff */
[C---:B------:R-:W-:Y:S01]  /*15b0*/  IADD3 R25, R24.reuse, 0x4, RZ ;  /* 0x0000000418197810 */ /* 0x040fe20007ffe0ff */
[C---:B------:R-:W-:Y:S01]  /*15c0*/  VIADD R28, R24.reuse, 0x8 ;  /* 0x00000008181c7836 */ /* 0x040fe20000000000 */
[----:B------:R-:W-:Y:S02]  /*15d0*/  IADD3 R30, R24, 0xc, RZ ;  /* 0x0000000c181e7810 */ /* 0x000fe40007ffe0ff */
[----:B------:R-:W-:Y:S02]  /*15e0*/  SHF.R.S32.HI R26, RZ, 0x1f, R25 ;  /* 0x0000001fff1a7819 */ /* 0x000fe40000011419 */
[----:B------:R-:W-:-:S02]  /*15f0*/  SHF.R.S32.HI R29, RZ, 0x1f, R28 ;  /* 0x0000001fff1d7819 */ /* 0x000fc4000001141c */
[----:B------:R-:W-:Y:S02]  /*1600*/  LEA.HI R27, R26, R25, RZ, 0x2 ;  /* 0x000000191a1b7211 */ /* 0x000fe400078f10ff */
[C---:B------:R-:W-:Y:S02]  /*1610*/  IADD3 R26, R24.reuse, 0x10, RZ ;  /* 0x00000010181a7810 */ /* 0x040fe40007ffe0ff */
[----:B------:R-:W-:Y:S02]  /*1620*/  LEA.HI R29, R29, R28, RZ, 0x2 ;  /* 0x0000001c1d1d7211 */ /* 0x000fe400078f10ff */
[----:B------:R-:W-:Y:S02]  /*1630*/  SHF.R.S32.HI R25, RZ, 0x1f, R24 ;  /* 0x0000001fff197819 */ /* 0x000fe40000011418 */
[----:B------:R-:W-:Y:S02]  /*1640*/  IADD3 R28, R24, 0x14, RZ ;  /* 0x00000014181c7810 */ /* 0x000fe40007ffe0ff */
[----:B-1----:R-:W-:-:S02]  /*1650*/  SHF.R.S32.HI R33, RZ, 0x1f, R26 ;  /* 0x0000001fff217819 */ /* 0x002fc4000001141a */
[----:B------:R-:W-:Y:S02]  /*1660*/  LEA.HI R25, R25, R24, RZ, 0x2 ;  /* 0x0000001819197211 */ /* 0x000fe400078f10ff */
[----:B------:R-:W-:Y:S02]  /*1670*/  SHF.R.S32.HI R31, RZ, 0x1f, R30 ;  /* 0x0000001fff1f7819 */ /* 0x000fe4000001141e */
[----:B0-----:R-:W-:Y:S02]  /*1680*/  SHF.R.S32.HI R35, RZ, 0x1f, R28 ;  /* 0x0000001fff237819 */ /* 0x001fe4000001141c */
[----:B------:R-:W-:Y:S02]  /*1690*/  LEA.HI R33, R33, R26, RZ, 0x2 ;  /* 0x0000001a21217211 */ /* 0x000fe400078f10ff */
[----:B------:R-:W-:Y:S02]  /*16a0*/  SHF.R.S32.HI R26, RZ, 0x2, R25 ;  /* 0x00000002ff1a7819 */ /* 0x000fe40000011419 */
[----:B------:R-:W-:-:S02]  /*16b0*/  LEA.HI R31, R31, R30, RZ, 0x2 ;  /* 0x0000001e1f1f7211 */ /* 0x000fc400078f10ff */
[----:B------:R-:W-:Y:S01]  /*16c0*/  LEA.HI R35, R35, R28, RZ, 0x2 ;  /* 0x0000001c23237211 */ /* 0x000fe200078f10ff */
[----:B------:R-:W-:Y:S01]  /*16d0*/  IMAD R25, R26, 0x28, R43 ;  /* 0x000000281a197824 */ /* 0x000fe200078e022b */
[C---:B------:R-:W-:Y:S02]  /*16e0*/  IADD3 R30, R24.reuse, 0x18, RZ ;  /* 0x00000018181e7810 */ /* 0x040fe40007ffe0ff */
[----:B------:R-:W-:Y:S01]  /*16f0*/  IADD3 R28, R24, 0x1c, RZ ;  /* 0x0000001c181c7810 */ /* 0x000fe20007ffe0ff */
[----:B------:R-:W-:Y:S01]  /*1700*/  IMAD R25, R0, 0x8, R25 ;  /* 0x0000000800197824 */ /* 0x000fe200078e0219 */
[----:B------:R-:W-:Y:S02]  /*1710*/  SHF.R.S32.HI R24, RZ, 0x2, R27 ;  /* 0x00000002ff187819 */ /* 0x000fe4000001141b */
[----:B------:R-:W-:Y:S02]  /*1720*/  SHF.R.S32.HI R39, RZ, 0x1f, R28 ;  /* 0x0000001fff277819 */ /* 0x000fe4000001141c */
[----:B------:R-:W-:Y:S01]  /*1730*/  SHF.R.S32.HI R26, RZ, 0x2, R29 ;  /* 0x00000002ff1a7819 */ /* 0x000fe2000001141d */
[--C-:B------:R-:W-:Y:S01]  /*1740*/  IMAD R27, R24, 0x28, R43.reuse ;  /* 0x00000028181b7824 */ /* 0x100fe200078e022b */
[----:B------:R-:W-:Y:S01]  /*1750*/  SHF.R.S32.HI R37, RZ, 0x1f, R30 ;  /* 0x0000001fff257819 */ /* 0x000fe2000001141e */
[----:B------:R-:W0:Y:S01]  /*1760*/  LDS.64 R24, [R25] ;  /* 0x0000000019187984 */ /* 0x000e220000000a00 */
[----:B------:R-:W-:Y:S01]  /*1770*/  LEA.HI R39, R39, R28, RZ, 0x2 ;  /* 0x0000001c27277211 */ /* 0x000fe200078f10ff */
[----:B------:R-:W-:Y:S01]  /*1780*/  IMAD R29, R26, 0x28, R43 ;  /* 0x000000281a1d7824 */ /* 0x000fe200078e022b */
[----:B------:R-:W-:-:S02]  /*1790*/  SHF.R.S32.HI R28, RZ, 0x2, R31 ;  /* 0x00000002ff1c7819 */ /* 0x000fc4000001141f */
[----:B------:R-:W-:Y:S02]  /*17a0*/  LEA R27, R0, R27, 0x3 ;  /* 0x0000001b001b7211 */ /* 0x000fe400078e18ff */
[----:B------:R-:W-:Y:S01]  /*17b0*/  LEA.HI R37, R37, R30, RZ, 0x2 ;  /* 0x0000001e25257211 */ /* 0x000fe200078f10ff */
[----:B------:R-:W-:Y:S01]  /*17c0*/  IMAD R31, R28, 0x28, R43 ;  /* 0x000000281c1f7824 */ /* 0x000fe200078e022b */
[----:B------:R-:W-:Y:S02]  /*17d0*/  SHF.R.S32.HI R30, RZ, 0x2, R33 ;  /* 0x00000002ff1e7819 */ /* 0x000fe40000011421 */
[----:B------:R-:W-:Y:S01]  /*17e0*/  LEA R29, R0, R29, 0x3 ;  /* 0x0000001d001d7211 */ /* 0x000fe200078e18ff */
[----:B------:R-:W1:Y:S01]  /*17f0*/  LDS.64 R26, [R27] ;  /* 0x000000001b1a7984 */ /* 0x000e620000000a00 */
[----:B------:R-:W-:Y:S01]  /*1800*/  SHF.R.S32.HI R32, RZ, 0x2, R35 ;  /* 0x00000002ff207819 */ /* 0x000fe20000011423 */
[----:B------:R-:W-:Y:S01]  /*1810*/  IMAD R33, R30, 0x28, R43 ;  /* 0x000000281e217824 */ /* 0x000fe200078e022b */
[----:B------:R-:W-:-:S02]  /*1820*/  LEA R31, R0, R31, 0x3 ;  /* 0x0000001f001f7211 */ /* 0x000fc400078e18ff */
[----:B------:R-:W2:Y:S01]  /*1830*/  LDS.64 R28, [R29] ;  /* 0x000000001d1c7984 */ /* 0x000ea20000000a00 */
[----:B------:R-:W-:Y:S01]  /*1840*/  SHF.R.S32.HI R34, RZ, 0x2, R37 ;  /* 0x00000002ff227819 */ /* 0x000fe20000011425 */
[----:B------:R-:W-:Y:S01]  /*1850*/  IMAD R35, R32, 0x28, R43 ;  /* 0x0000002820237824 */ /* 0x000fe200078e022b */
[----:B------:R-:W-:Y:S01]  /*1860*/  LEA R33, R0, R33, 0x3 ;  /* 0x0000002100217211 */ /* 0x000fe200078e18ff */
[----:B------:R-:W3:Y:S01]  /*1870*/  LDS.64 R30, [R31] ;  /* 0x000000001f1e7984 */ /* 0x000ee20000000a00 */
[----:B------:R-:W-:Y:S01]  /*1880*/  SHF.R.S32.HI R36, RZ, 0x2, R39 ;  /* 0x00000002ff247819 */ /* 0x000fe20000011427 */
[--C-:B------:R-:W-:Y:S01]  /*1890*/  IMAD R37, R34, 0x28, R43.reuse ;  /* 0x0000002822257824 */ /* 0x100fe200078e022b */
[----:B------:R-:W-:Y:S02]  /*18a0*/  LEA R35, R0, R35, 0x3 ;  /* 0x0000002300237211 */ /* 0x000fe400078e18ff */
[----:B------:R-:W4:Y:S01]  /*18b0*/  LDS.64 R32, [R33] ;  /* 0x0000000021207984 */ /* 0x000f220000000a00 */
[----:B------:R-:W-:Y:S01]  /*18c0*/  IMAD R39, R36, 0x28, R43 ;  /* 0x0000002824277824 */ /* 0x000fe200078e022b */
[----:B------:R-:W-:Y:S01]  /*18d0*/  ISETP.GE.U32.AND P0, PT, R62, 0xa0, PT ;  /* 0x000000a03e00780c */ /* 0x000fe20003f06070 */
[C---:B------:R-:W-:Y:S01]  /*18e0*/  IMAD R37, R0.reuse, 0x8, R37 ;  /* 0x0000000800257824 */ /* 0x040fe200078e0225 */
[----:B------:R-:W5:Y:S02]  /*18f0*/  LDS.64 R34, [R35] ;  /* 0x0000000023227984 */ /* 0x000f640000000a00 */
        /* <DEDUP_REMOVED lines=20> */
.L_x_1600:
[----:B------:R-:W-:Y:S05]  /*1a40*/  BSYNC B0 ;  /* 0x0000000000007941 */ /* 0x000fea0003800000 */
.L_x_1599:
[----:B------:R-:W2:Y:S01]  /*1a50*/  SHFL.BFLY PT, R0, R3, 0x2, 0x1f ;  /* 0x0c401f0003007f89 */ /* 0x000ea200000e0000 */
[----:B------:R-:W-:Y:S01]  /*1a60*/  LOP3.LUT P1, RZ, R42, 0xfffffffb, RZ, 0xc0, !PT ;  /* 0xfffffffb2aff7812 */ /* 0x000fe2000782c0ff */
[----:B------:R-:W-:Y:S02]  /*1a70*/  BSSY B0, `(.L_x_1602) ;  /* 0x0000017000007945 */ /* 0x000fe40003800000 */
[----:B------:R-:W3:Y:S01]  /*1a80*/  SHFL.BFLY PT, R25, R60, 0x2, 0x1f ;  /* 0x0c401f003c197f89 */ /* 0x000ee200000e0000 */
[----:B--2---:R-:W-:Y:S01]  /*1a90*/  FADD.FTZ R26, R0, R3 ;  /* 0x00000003001a7221 */ /* 0x004fe20000010000 */
[----:B------:R-:W-:Y:S01]  /*1aa0*/  IADD3 R0, P0, R57, 0x10, RZ ;  /* 0x0000001039007810 */ /* 0x000fe20007f1e0ff */
[----:B---3--:R-:W-:-:S03]  /*1ab0*/  FADD.FTZ R27, R25, R60 ;  /* 0x0000003c191b7221 */ /* 0x008fc60000010000 */
[----:B------:R-:W-:Y:S01]  /*1ac0*/  IADD3.X R56, RZ, R56, RZ, P0, !PT ;  /* 0x00000038ff387210 */ /* 0x000fe200007fe4ff */
[----:B------:R-:W2:Y:S01]  /*1ad0*/  SHFL.BFLY PT, R25, R26, 0x1, 0x1f ;  /* 0x0c201f001a197f89 */ /* 0x000ea200000e0000 */
[----:B------:R-:W-:-:S03]  /*1ae0*/  ISETP.GE.U32.AND P0, PT, R0, UR10, PT ;  /* 0x0000000a00007c0c */ /* 0x000fc6000bf06070 */
[----:B------:R-:W3:Y:S01]  /*1af0*/  SHFL.BFLY PT, R28, R27, 0x1, 0x1f ;  /* 0x0c201f001b1c7f89 */ /* 0x000ee200000e0000 */
[----:B------:R-:W-:Y:S01]  /*1b00*/  ISETP.GE.AND.EX P0, PT, R56, UR6, PT, P0 ;  /* 0x0000000638007c0c */ /* 0x000fe2000bf06300 */
[----:B--2---:R-:W-:Y:S01]  /*1b10*/  FADD.FTZ R24, R26, R25 ;  /* 0x000000191a187221 */ /* 0x004fe20000010000 */
[----:B---3--:R-:W-:Y:S01]  /*1b20*/  FADD.FTZ R25, R27, R28 ;  /* 0x0000001c1b197221 */ /* 0x008fe20000010000 */
[----:B------:R-:W-:Y:S10]  /*1b30*/  @P1 BRA `(.L_x_1603) ;  /* 0x0000000000281947 */ /* 0x000ff40003800000 */
[----:B------:R-:W2:Y:S01]  /*1b40*/  LDC R29, c[0x0][0x10] ;  /* 0x00000400ff1d7b82 */ /* 0x000ea20000000800 */
[----:B------:R-:W-:-:S04]  /*1b50*/  SHF.R.U32.HI R3, RZ, 0x2, R42 ;  /* 0x00000002ff037819 */ /* 0x000fc8000001162a */
[----:B------:R-:W-:-:S03]  /*1b60*/  SHF.L.U32 R28, R3, 0x3, RZ ;  /* 0x00000003031c7819 */ /* 0x000fc600000006ff */
[----:B------:R-:W3:Y:S01]  /*1b70*/  LDC.64 R26, c[0x0][0x260] ;  /* 0x00009800ff1a7b82 */ /* 0x000ee20000000a00 */
[----:B------:R-:W-:Y:S01]  /*1b80*/  LOP3.LUT R28, R28, 0xfffffff8, R41, 0xe2, !PT ;  /* 0xfffffff81c1c7812 */ /* 0x000fe200078ee229 */
[----:B--2---:R-:W-:-:S05]  /*1b90*/  IMAD R3, R29, UR4, R40 ;  /* 0x000000041d037c24 */ /* 0x004fca000f8e0228 */
[----:B------:R-:W-:-:S05]  /*1ba0*/  LEA R3, R3, R28, 0x4 ;  /* 0x0000001c03037211 */ /* 0x000fca00078e20ff */
[----:B------:R-:W-:-:S04]  /*1bb0*/  IMAD.SHL.U32 R3, R3, 0x2, RZ ;  /* 0x0000000203037824 */ /* 0x000fc800078e00ff */
[----:B---3--:R-:W-:-:S05]  /*1bc0*/  IMAD.WIDE.U32 R26, R3, 0x4, R26 ;  /* 0x00000004031a7825 */ /* 0x008fca00078e001a */
[----:B------:R2:W-:Y:S02]  /*1bd0*/  STG.E.64 desc[UR8][R26.64], R24 ;  /* 0x000000181a007986 */ /* 0x0005e4000c101b08 */
.L_x_1603:
[----:B------:R-:W-:Y:S05]  /*1be0*/  BSYNC B0 ;  /* 0x0000000000007941 */ /* 0x000fea0003800000 */
.L_x_1602:
[----:B------:R-:W-:Y:S05]  /*1bf0*/  @P0 BRA `(.L_x_1604) ;  /* 0x0000000000540947 */ /* 0x000fea0003800000 */
[----:B------:R-:W-:Y:S01]  /*1c00*/  BAR.SYNC.DEFER_BLOCKING 0x0 ;  /* 0x0000000000007b1d */ /* 0x000fe20000010000 */
[----:B------:R-:W-:-:S13]  /*1c10*/  ISETP.NE.AND P0, PT, R42, RZ, PT ;  /* 0x000000ff2a00720c */ /* 0x000fda0003f05270 */
[----:B------:R-:W-:Y:S05]  /*1c20*/  @P0 BRA `(.L_x_1605) ;  /* 0x00000000003c0947 */ /* 0x000fea0003800000 */
[----:B--2---:R-:W2:Y:S01]  /*1c30*/  LDC.64 R24, c[0x0][0x268] ;  /* 0x00009a00ff187b82 */ /* 0x004ea20000000a00 */
[----:B------:R-:W-:Y:S02]  /*1c40*/  ISETP.NE.AND P0, PT, R41, RZ, PT ;  /* 0x000000ff2900720c */ /* 0x000fe40003f05270 */
[----:B------:R-:W-:-:S04]  /*1c50*/  MOV R3, 0x7ffffff9 ;  /* 0x7ffffff900037802 */ /* 0x000fc80000000f00 */
[----:B------:R-:W-:Y:S01]  /*1c60*/  SEL R3, R3, 0x1, !P0 ;  /* 0x0000000103037807 */ /* 0x000fe20004000000 */
[----:B--2---:R-:W-:Y:S01]  /*1c70*/  IMAD.WIDE.U32 R24, R40, 0x4, R24 ;  /* 0x0000000428187825 */ /* 0x004fe200078e0018 */
[----:B------:R-:W-:Y:S06]  /*1c80*/  MEMBAR.ALL.GPU ;  /* 0x0000000000007992 */ /* 0x000fec000000a000 */
[----:B------:R-:W-:-:S00]  /*1c90*/  ERRBAR ;  /* 0x00000000000079ab */ /* 0x000fc00000000000 */
[----:B------:R-:W-:Y:S06]  /*1ca0*/  CGAERRBAR ;  /* 0x00000000000075ab */ /* 0x000fec0000000000 */
[----:B------:R2:W5:Y:S02]  /*1cb0*/  ATOM.E.ADD.STRONG.GPU PT, R3, desc[UR8][R24.64], R3 ;  /* 0x000000031803798a */ /* 0x00056400081ee1c8 */
.L_x_1606:
[----:B------:R-:W3:Y:S04]  /*1cc0*/  LD.E.STRONG.GPU R26, desc[UR8][R24.64] ;  /* 0x00000008181a7980 */ /* 0x000ee8000c10f900 */
[----:B---3--:R-:W-:Y:S01]  /*1cd0*/  CCTL.IVALL ;  /* 0x00000000ff00798f */ /* 0x008fe20002000000 */
[----:B------:R-:W-:Y:S05]  /*1ce0*/  YIELD ;  /* 0x0000000000007946 */ /* 0x000fea0003800000 */
[----:B-----5:R-:W-:-:S04]  /*1cf0*/  LOP3.LUT R26, R26, R3, RZ, 0x3c, !PT ;  /* 0x000000031a1a7212 */ /* 0x020fc800078e3cff */
[----:B------:R-:W-:-:S13]  /*1d00*/  ISETP.GT.AND P0, PT, R26, -0x1, PT ;  /* 0xffffffff1a00780c */ /* 0x000fda0003f04270 */
[----:B------:R-:W-:Y:S05]  /*1d10*/  @P0 BRA `(.L_x_1606) ;  /* 0xfffffffc00e80947 */ /* 0x000fea000383ffff */
.L_x_1605:
[----:B------:R-:W-:Y:S05]  /*1d20*/  WARPSYNC.ALL ;  /* 0x0000000000007948 */ /* 0x000fea0003800000 */
[----:B------:R-:W-:Y:S06]  /*1d30*/  BAR.SYNC.DEFER_BLOCKING 0x0 ;  /* 0x0000000000007b1d */ /* 0x000fec0000010000 */
[----:B------:R-:W-:Y:S05]  /*1d40*/  BRA `(.L_x_1607) ;  /* 0x0000000000607947 */ /* 0x000fea0003800000 */
.L_x_1604:
[----:B------:R-:W-:Y:S01]  /*1d50*/  BAR.SYNC.DEFER_BLOCKING 0x0 ;  /* 0x0000000000007b1d */ /* 0x000fe20000010000 */
[----:B------:R-:W-:-:S13]  /*1d60*/  ISETP.NE.AND P0, PT, R42, RZ, PT ;  /* 0x000000ff2a00720c */ /* 0x000fda0003f05270 */
[----:B------:R-:W-:Y:S05]  /*1d70*/  @P0 BRA `(.L_x_1608) ;  /* 0x00000000004c0947 */ /* 0x000fea0003800000 */
[----:B--2---:R-:W2:Y:S01]  /*1d80*/  LDC.64 R24, c[0x0][0x268] ;  /* 0x00009a00ff187b82 */ /* 0x004ea20000000a00 */
[----:B------:R-:W-:Y:S02]  /*1d90*/  SHF.R.U32.HI R3, RZ, 0x3, R40 ;  /* 0x00000003ff037819 */ /* 0x000fe40000011628 */
[----:B------:R-:W-:Y:S02]  /*1da0*/  LOP3.LUT R27, R40, 0x7, RZ, 0xc0, !PT ;  /* 0x00000007281b7812 */ /* 0x000fe400078ec0ff */
[----:B------:R-:W-:Y:S02]  /*1db0*/  IADD3 R26, -R3, RZ, RZ ;  /* 0x000000ff031a7210 */ /* 0x000fe40007ffe1ff */
[----:B------:R-:W-:Y:S02]  /*1dc0*/  LOP3.LUT R27, R27, 0x10, RZ, 0xfc, !PT ;  /* 0x000000101b1b7812 */ /* 0x000fe400078efcff */
[----:B------:R-:W-:Y:S02]  /*1dd0*/  ISETP.NE.AND P0, PT, R41, R26, PT ;  /* 0x0000001a2900720c */ /* 0x000fe40003f05270 */
[----:B------:R-:W-:-:S04]  /*1de0*/  MOV R3, 0x7ffffff1 ;  /* 0x7ffffff100037802 */ /* 0x000fc80000000f00 */
[----:B------:R-:W-:Y:S01]  /*1df0*/  SEL R3, R3, 0x1, !P0 ;  /* 0x0000000103037807 */ /* 0x000fe20004000000 */
[----:B--2---:R-:W-:Y:S01]  /*1e00*/  IMAD.WIDE.U32 R24, R27, 0x4, R24 ;  /* 0x000000041b187825 */ /* 0x004fe200078e0018 */
[----:B------:R-:W-:Y:S06]  /*1e10*/  MEMBAR.ALL.GPU ;  /* 0x0000000000007992 */ /* 0x000fec000000a000 */
[----:B------:R-:W-:-:S00]  /*1e20*/  ERRBAR ;  /* 0x00000000000079ab */ /* 0x000fc00000000000 */
[----:B------:R-:W-:Y:S06]  /*1e30*/  CGAERRBAR ;  /* 0x00000000000075ab */ /* 0x000fec0000000000 */
[----:B------:R2:W5:Y:S02]  /*1e40*/  ATOM.E.ADD.STRONG.GPU PT, R3, desc[UR8][R24.64], R3 ;  /* 0x000000031803798a */ /* 0x00056400081ee1c8 */
.L_x_1609:
[----:B------:R-:W3:Y:S04]  /*1e50*/  LD.E.STRONG.GPU R26, desc[UR8][R24.64] ;  /* 0x00000008181a7980 */ /* 0x000ee8000c10f900 */
[----:B---3--:R-:W-:Y:S01]  /*1e60*/  CCTL.IVALL ;  /* 0x00000000ff00798f */ /* 0x008fe20002000000 */
[----:B------:R-:W-:Y:S05]  /*1e70*/  YIELD ;  /* 0x0000000000007946 */ /* 0x000fea0003800000 */
[----:B-----5:R-:W-:-:S04]  /*1e80*/  LOP3.LUT R26, R26, R3, RZ, 0x3c, !PT ;  /* 0x000000031a1a7212 */ /* 0x020fc800078e3cff */
[----:B------:R-:W-:-:S13]  /*1e90*/  ISETP.GT.AND P0, PT, R26, -0x1, PT ;  /* 0xffffffff1a00780c */ /* 0x000fda0003f04270 */
[----:B------:R-:W-:Y:S05]  /*1ea0*/  @P0 BRA `(.L_x_1609) ;  /* 0xfffffffc00e80947 */ /* 0x000fea000383ffff */
.L_x_1608:
[----:B------:R-:W-:Y:S05]  /*1eb0*/  WARPSYNC.ALL ;  /* 0x0000000000007948 */ /* 0x000fea0003800000 */
[----:B------:R-:W-:Y:S06]  /*1ec0*/  BAR.SYNC.DEFER_BLOCKING 0x0 ;  /* 0x0000000000007b1d */ /* 0x000fec0000010000 */
.L_x_1607:
[----:B------:R-:W-:Y:S01]  /*1ed0*/  ISETP.GT.U32.AND P0, PT, R42, 0xf, PT ;  /* 0x0000000f2a00780c */ /* 0x000fe20003f04070 */
[----:B01----:R-:W-:Y:S01]  /*1ee0*/  HFMA2.MMA R35, -RZ, RZ, 0, 0 ;  /* 0x00000000ff237435 */ /* 0x003fe200000001ff */
[----:B------:R-:W-:Y:S01]  /*1ef0*/  MOV R33, RZ ;  /* 0x000000ff00217202 */ /* 0x000fe20000000f00 */
[--C-:B------:R-:W-:Y:S02]  /*1f00*/  HADD2.F32 R37, -RZ, R13.reuse.H1_H1 ;  /* 0x3000000dff257230 */ /* 0x100fe40000004100 */
[----:B------:R-:W-:Y:S02]  /*1f10*/  HADD2.F32 R31, -RZ, R13.H0_H0 ;  /* 0x2000000dff1f7230 */ /* 0x000fe40000004100 */
[----:B------:R-:W-:Y:S02]  /*1f20*/  HADD2.F32 R61, -RZ, R19.H0_H0 ;  /* 0x20000013ff3d7230 */ /* 0x000fe40000004100 */
[--C-:B------:R-:W-:Y:S02]  /*1f30*/  HADD2.F32 R32, -RZ, R16.reuse.H0_H0 ;  /* 0x20000010ff207230 */ /* 0x100fe40000004100 */
[----:B------:R-:W-:-:S02]  /*1f40*/  HADD2.F32 R36, -RZ, R16.H1_H1 ;  /* 0x30000010ff247230 */ /* 0x000fc40000004100 */
[----:B------:R-:W-:Y:S01]  /*1f50*/  HADD2.F32 R29, -RZ, R15.H0_H0 ;  /* 0x2000000fff1d7230 */ /* 0x000fe20000004100 */
[----:B------:R-:W0:Y:S01]  /*1f60*/  @!P0 LDC R3, c[0x0][0x10] ;  /* 0x00000400ff038b82 */ /* 0x000e220000000800 */
[C---:B--2---:R-:W-:Y:S01]  /*1f70*/  @!P0 LOP3.LUT R26, R42.reuse, 0x7ffffff8, RZ, 0xc0, !PT ;  /* 0x7ffffff82a1a8812 */ /* 0x044fe200078ec0ff */
[----:B------:R-:W-:Y:S01]  /*1f80*/  HADD2.F32 R38, -RZ, R17.H0_H0 ;  /* 0x20000011ff267230 */ /* 0x000fe20000004100 */
[----:B------:R-:W-:Y:S01]  /*1f90*/  @!P0 LOP3.LUT R28, R42, 0x7, RZ, 0xc0, !PT ;  /* 0x000000072a1c8812 */ /* 0x000fe200078ec0ff */
[----:B------:R-:W-:Y:S02]  /*1fa0*/  HADD2.F32 R63, -RZ, R19.H1_H1 ;  /* 0x30000013ff3f7230 */ /* 0x000fe40000004100 */
[----:B------:R-:W-:Y:S02]  /*1fb0*/  HADD2.F32 R60, -RZ, R17.H1_H1 ;  /* 0x30000011ff3c7230 */ /* 0x000fe40000004100 */
[----:B------:R-:W1:Y:S01]  /*1fc0*/  S2UR UR7, SR_CgaCtaId ;  /* 0x00000000000779c3 */ /* 0x000e620000008800 */
[----:B------:R-:W-:Y:S01]  /*1fd0*/  UMOV UR5, 0x400 ;  /* 0x0000040000057882 */ /* 0x000fe20000000000 */
[----:B------:R-:W-:-:S06]  /*1fe0*/  ULDC.64 UR12, c[0x0][0x210] ;  /* 0x00008400000c7ab9 */ /* 0x000fcc0000000a00 */
[----:B------:R-:W2:Y:S01]  /*1ff0*/  @!P0 LDC.64 R24, c[0x0][0x260] ;  /* 0x00009800ff188b82 */ /* 0x000ea20000000a00 */
[----:B0-----:R-:W-:-:S05]  /*2000*/  @!P0 IMAD R3, R3, UR4, R40 ;  /* 0x0000000403038c24 */ /* 0x001fca000f8e0228 */
[----:B------:R-:W-:-:S04]  /*2010*/  @!P0 LEA R3, R3, R26, 0x4 ;  /* 0x0000001a03038211 */ /* 0x000fc800078e20ff */
[----:B------:R-:W-:-:S05]  /*2020*/  @!P0 IADD3 R3, R3, R28, RZ ;  /* 0x0000001c03038210 */ /* 0x000fca0007ffe0ff */
[----:B------:R-:W-:-:S04]  /*2030*/  @!P0 IMAD.SHL.U32 R3, R3, 0x2, RZ ;  /* 0x0000000203038824 */ /* 0x000fc800078e00ff */
[----:B--2---:R-:W-:-:S06]  /*2040*/  @!P0 IMAD.WIDE.U32 R26, R3, 0x4, R24 ;  /* 0x00000004031a8825 */ /* 0x004fcc00078e0018 */
[----:B------:R-:W2:Y:S01]  /*2050*/  @!P0 LDG.E.64 R26, desc[UR8][R26.64] ;  /* 0x000000081a1a8981 */ /* 0x000ea2000c1e1b00 */
[----:B------:R-:W-:Y:S02]  /*2060*/  HADD2.F32 R3, -RZ, R12.H0_H0 ;  /* 0x2000000cff037230 */ /* 0x000fe40000004100 */
[C---:B------:R-:W-:Y:S01]  /*2070*/  FADD.FTZ R30, -R2.reuse, R37 ;  /* 0x00000025021e7221 */ /* 0x040fe20000010100 */
[----:B------:R-:W-:Y:S02]  /*2080*/  HADD2.F32 R37, -RZ, R18.H1_H1 ;  /* 0x30000012ff257230 */ /* 0x000fe40000004100 */
[C---:B------:R-:W-:Y:S01]  /*2090*/  FADD.FTZ R28, -R2.reuse, R31 ;  /* 0x0000001f021c7221 */ /* 0x040fe20000010100 */
[----:B------:R-:W-:Y:S02]  /*20a0*/  HADD2.F32 R25, -RZ, R14.H0_H0 ;  /* 0x2000000eff197230 */ /* 0x000fe40000004100 */
[----:B------:R-:W-:Y:S01]  /*20b0*/  FADD.FTZ R24, -R2, R3 ;  /* 0x0000000302187221 */ /* 0x000fe20000010100 */
[----:B------:R-:W-:-:S02]  /*20c0*/  HADD2.F32 R3, -RZ, R12.H1_H1 ;  /* 0x3000000cff037230 */ /* 0x000fc40000004100 */
[C---:B------:R-:W-:Y:S01]  /*20d0*/  FMUL.FTZ R28, R55.reuse, R28 ;  /* 0x0000001c371c7220 */ /* 0x040fe20000410000 */
[C---:B------:R-:W-:Y:S01]  /*20e0*/  FADD.FTZ R66, -R2.reuse, R61 ;  /* 0x0000003d02427221 */ /* 0x040fe20000010100 */
[C---:B------:R-:W-:Y:S01]  /*20f0*/  FMUL.FTZ R24, R55.reuse, R24 ;  /* 0x0000001837187220 */ /* 0x040fe20000410000 */
[----:B------:R-:W-:Y:S02]  /*2100*/  HADD2.F32 R31, -RZ, R15.H1_H1 ;  /* 0x3000000fff1f7230 */ /* 0x000fe40000004100 */
[----:B------:R-:W-:Y:S01]  /*2110*/  FADD.FTZ R12, -R2, R3 ;  /* 0x00000003020c7221 */ /* 0x000fe20000010100 */
[----:B------:R-:W-:Y:S02]  /*2120*/  HADD2.F32 R3, -RZ, R18.H0_H0 ;  /* 0x20000012ff037230 */ /* 0x000fe40000004100 */
[----:B------:R-:W-:Y:S01]  /*2130*/  FFMA.FTZ R15, R28, R29, R38 ;  /* 0x0000001d1c0f7223 */ /* 0x000fe20000010026 */
[C---:B------:R-:W-:Y:S01]  /*2140*/  FMUL.FTZ R30, R55.reuse, R30 ;  /* 0x0000001e371e7220 */ /* 0x040fe20000410000 */
[----:B------:R-:W-:Y:S01]  /*2150*/  FMUL.FTZ R16, R55, R12 ;  /* 0x0000000c37107220 */ /* 0x000fe20000410000 */
[----:B------:R-:W-:Y:S01]  /*2160*/  UIADD3 UR5, UR5, 0x3480, URZ ;  /* 0x0000348005057890 */ /* 0x000fe2000fffe03f */
[----:B------:R-:W-:Y:S01]  /*2170*/  FADD.FTZ R34, -R2, R3 ;  /* 0x0000000302227221 */ /* 0x000fe20000010100 */
[----:B------:R-:W-:Y:S01]  /*2180*/  FMUL.FTZ R12, R15, -1.4426950216293334961 ;  /* 0xbfb8aa3b0f0c7820 */ /* 0x000fe20000410000 */
[----:B------:R-:W-:Y:S01]  /*2190*/  FFMA.FTZ R17, R30, R31, R60 ;  /* 0x0000001f1e117223 */ /* 0x000fe2000001003c */
[----:B-1----:R-:W-:Y:S01]  /*21a0*/  ULEA UR5, UR7, UR5, 0x18 ;  /* 0x0000000507057291 */ /* 0x002fe2000f8ec03f */
[----:B------:R-:W-:Y:S01]  /*21b0*/  FMUL.FTZ R18, R55, R34 ;  /* 0x0000002237127220 */ /* 0x000fe20000410000 */
[C---:B------:R-:W-:Y:S01]  /*21c0*/  FADD.FTZ R34, -R2.reuse, R37 ;  /* 0x0000002502227221 */ /* 0x040fe20000010100 */
[----:B------:R-:W-:Y:S01]  /*21d0*/  FADD.FTZ R2, -R2, R63 ;  /* 0x0000003f02027221 */ /* 0x000fe20000010100 */
[----:B------:R-:W-:Y:S01]  /*21e0*/  MUFU.EX2 R12, R12 ;  /* 0x0000000c000c7308 */ /* 0x000fe20000000800 */
[----:B------:R-:W-:Y:S01]  /*21f0*/  FMUL.FTZ R3, R17, -1.4426950216293334961 ;  /* 0xbfb8aa3b11037820 */ /* 0x000fe20000410000 */
[----:B------:R-:W-:Y:S01]  /*2200*/  FMUL.FTZ R34, R55, R34 ;  /* 0x0000002237227220 */ /* 0x000fe20000410000 */
[----:B------:R-:W-:-:S05]  /*2210*/  ULOP3.LUT UR4, UR4, 0x1, URZ, 0x3c, !UPT ;  /* 0x0000000104047892 */ /* 0x000fca000f8e3c3f */
[----:B------:R-:W-:Y:S01]  /*2220*/  MUFU.EX2 R3, R3 ;  /* 0x0000000300037308 */ /* 0x000fe20000000800 */
[----:B--2---:R-:W-:Y:S01]  /*2230*/  @!P0 FADD.FTZ R35, RZ, R26 ;  /* 0x0000001aff238221 */ /* 0x004fe20000010000 */
[----:B------:R-:W-:Y:S01]  /*2240*/  @!P0 FADD.FTZ R33, RZ, R27 ;  /* 0x0000001bff218221 */ /* 0x000fe20000010000 */
[----:B------:R-:W-:Y:S02]  /*2250*/  HADD2.F32 R27, -RZ, R14.H1_H1 ;  /* 0x3000000eff1b7230 */ /* 0x000fe40000004100 */
[--C-:B------:R-:W-:Y:S01]  /*2260*/  FFMA.FTZ R26, R24, R25, R32.reuse ;  /* 0x00000019181a7223 */ /* 0x100fe20000010020 */
[----:B------:R-:W-:Y:S01]  /*2270*/  LOP3.LUT P0, RZ, R42, 0xfffffff7, RZ, 0xc0, !PT ;  /* 0xfffffff72aff7812 */ /* 0x000fe2000780c0ff */
[----:B------:R-:W0:Y:S01]  /*2280*/  SHFL.BFLY PT, R64, R35, 0x4, 0x1f ;  /* 0x0c801f0023407f89 */ /* 0x000e2200000e0000 */
[----:B------:R-:W-:Y:S01]  /*2290*/  FFMA.FTZ R32, R25, R18, R32 ;  /* 0x0000001219207223 */ /* 0x000fe20000010020 */
[--C-:B------:R-:W-:Y:S01]  /*22a0*/  FFMA.FTZ R14, R16, R27, R36.reuse ;  /* 0x0000001b100e7223 */ /* 0x100fe20000010024 */
[----:B------:R-:W-:Y:S01]  /*22b0*/  FFMA.FTZ R19, R27, R34, R36 ;  /* 0x000000221b137223 */ /* 0x000fe20000010024 */
[----:B------:R-:W1:Y:S01]  /*22c0*/  SHFL.BFLY PT, R62, R33, 0x4, 0x1f ;  /* 0x0c801f00213e7f89 */ /* 0x000e6200000e0000 */
[----:B------:R-:W-:Y:S01]  /*22d0*/  FMUL.FTZ R36, R55, R66 ;  /* 0x0000004237247220 */ /* 0x000fe20000410000 */
[----:B------:R-:W-:Y:S01]  /*22e0*/  FMUL.FTZ R13, R26, -1.4426950216293334961 ;  /* 0xbfb8aa3b1a0d7820 */ /* 0x000fe20000410000 */
[----:B------:R-:W-:Y:S01]  /*22f0*/  FMUL.FTZ R37, R32, -1.4426950216293334961 ;  /* 0xbfb8aa3b20257820 */ /* 0x000fe20000410000 */
[----:B------:R-:W-:-:S04]  /*2300*/  FMUL.FTZ R39, R14, -1.4426950216293334961 ;  /* 0xbfb8aa3b0e277820 */ /* 0x000fc80000410000 */
[----:B------:R-:W2:Y:S08]  /*2310*/  MUFU.EX2 R13, R13 ;  /* 0x0000000d000d7308 */ /* 0x000eb00000000800 */
[----:B------:R-:W3:Y:S01]  /*2320*/  MUFU.EX2 R37, R37 ;  /* 0x0000002500257308 */ /* 0x000ee20000000800 */
[----:B0-----:R-:W-:Y:S01]  /*2330*/  FADD.FTZ R61, R64, R35 ;  /* 0x00000023403d7221 */ /* 0x001fe20000010000 */
[----:B------:R-:W-:Y:S01]  /*2340*/  FMUL.FTZ R64, R19, -1.4426950216293334961 ;  /* 0xbfb8aa3b13407820 */ /* 0x000fe20000410000 */
[----:B-1----:R-:W-:-:S03]  /*2350*/  FADD.FTZ R62, R62, R33 ;  /* 0x000000213e3e7221 */ /* 0x002fc60000010000 */
[----:B------:R-:W0:Y:S01]  /*2360*/  SHFL.BFLY PT, R66, R61, 0x2, 0x1f ;  /* 0x0c401f003d427f89 */ /* 0x000e2200000e0000 */
[----:B------:R-:W-:Y:S01]  /*2370*/  FFMA.FTZ R33, R29, R36, R38 ;  /* 0x000000241d217223 */ /* 0x000fe20000010026 */
[----:B------:R-:W-:Y:S01]  /*2380*/  FMUL.FTZ R38, R55, R2 ;  /* 0x0000000237267220 */ /* 0x000fe20000410000 */
[----:B------:R-:W1:Y:S01]  /*2390*/  MUFU.EX2 R64, R64 ;  /* 0x0000004000407308 */ /* 0x000e620000000800 */
[----:B------:R-:W4:Y:S01]  /*23a0*/  SHFL.BFLY PT, R65, R62, 0x2, 0x1f ;  /* 0x0c401f003e417f89 */ /* 0x000f2200000e0000 */
[----:B------:R-:W-:Y:S01]  /*23b0*/  FMUL.FTZ R63, R33, -1.4426950216293334961 ;  /* 0xbfb8aa3b213f7820 */ /* 0x000fe20000410000 */
[----:B------:R-:W-:Y:S01]  /*23c0*/  FFMA.FTZ R35, R31, R38, R60 ;  /* 0x000000261f237223 */ /* 0x000fe2000001003c */
[----:B--2---:R-:W-:Y:S01]  /*23d0*/  FADD.FTZ R60, R13, 1 ;  /* 0x3f8000000d3c7421 */ /* 0x004fe20000010000 */
[----:B---3--:R-:W-:Y:S02]  /*23e0*/  FADD.FTZ R37, R37, 1 ;  /* 0x3f80000025257421 */ /* 0x008fe40000010000 */
[----:B------:R-:W-:Y:S01]  /*23f0*/  FMUL.FTZ R2, R35, -1.4426950216293334961 ;  /* 0xbfb8aa3b23027820 */ /* 0x000fe20000410000 */
[----:B------:R-:W2:Y:S08]  /*2400*/  MUFU.EX2 R63, R63 ;  /* 0x0000003f003f7308 */ /* 0x000eb00000000800 */
[----:B------:R-:W3:Y:S01]  /*2410*/  MUFU.EX2 R2, R2 ;  /* 0x0000000200027308 */ /* 0x000ee20000000800 */
[----:B-1----:R-:W-:Y:S01]  /*2420*/  FADD.FTZ R68, R64, 1 ;  /* 0x3f80000040447421 */ /* 0x002fe20000010000 */
[----:B------:R-:W-:Y:S01]  /*2430*/  @!P0 LOP3.LUT R64, R42, 0xfffffff8, RZ, 0xc0, !PT ;  /* 0xfffffff82a408812 */ /* 0x000fe200078ec0ff */
[----:B0-----:R-:W-:Y:S01]  /*2440*/  FADD.FTZ R13, R61, R66 ;  /* 0x000000423d0d7221 */ /* 0x001fe20000010000 */
[----:B------:R-:W-:-:S04]  /*2450*/  FADD.FTZ R61, R12, 1 ;  /* 0x3f8000000c3d7421 */ /* 0x000fc80000010000 */
[----:B------:R-:W0:Y:S01]  /*2460*/  MUFU.EX2 R39, R39 ;  /* 0x0000002700277308 */ /* 0x000e220000000800 */
[----:B----4-:R-:W-:Y:S01]  /*2470*/  FADD.FTZ R12, R62, R65 ;  /* 0x000000413e0c7221 */ /* 0x010fe20000010000 */
[----:B------:R-:W1:Y:S01]  /*2480*/  SHFL.BFLY PT, R66, R13, 0x1, 0x1f ;  /* 0x0c201f000d427f89 */ /* 0x000e6200000e0000 */
[----:B------:R-:W-:Y:S01]  /*2490*/  FADD.FTZ R62, R3, 1 ;  /* 0x3f800000033e7421 */ /* 0x000fe20000010000 */
[----:B------:R-:W-:Y:S01]  /*24a0*/  SHF.L.U32 R3, R57, 0x1, RZ ;  /* 0x0000000139037819 */ /* 0x000fe200000006ff */
[----:B--2---:R-:W-:Y:S01]  /*24b0*/  FADD.FTZ R69, R63, 1 ;  /* 0x3f8000003f457421 */ /* 0x004fe20000010000 */
[----:B------:R-:W2:Y:S02]  /*24c0*/  SHFL.BFLY PT, R65, R12, 0x1, 0x1f ;  /* 0x0c201f000c417f89 */ /* 0x000ea400000e0000 */
[----:B------:R-:W-:Y:S01]  /*24d0*/  LOP3.LUT R3, R3, 0xe, RZ, 0xc0, !PT ;  /* 0x0000000e03037812 */ /* 0x000fe200078ec0ff */
[----:B---3--:R-:W-:Y:S01]  /*24e0*/  FADD.FTZ R63, R2, 1 ;  /* 0x3f800000023f7421 */ /* 0x008fe20000010000 */
[----:B------:R-:W3:Y:S02]  /*24f0*/  MUFU.RCP R61, R61 ;  /* 0x0000003d003d7308 */ /* 0x000ee40000001000 */
[----:B------:R-:W-:Y:S01]  /*2500*/  IADD3 R67, -R3, R58, RZ ;  /* 0x0000003a03437210 */ /* 0x000fe20007ffe1ff */
[----:B0-----:R-:W-:-:S05]  /*2510*/  FADD.FTZ R39, R39, 1 ;  /* 0x3f80000027277421 */ /* 0x001fca0000010000 */
[----:B------:R-:W0:Y:S01]  /*2520*/  MUFU.RCP R57, R68 ;  /* 0x0000004400397308 */ /* 0x000e220000001000 */
[----:B-1----:R-:W-:-:S07]  /*2530*/  FADD.FTZ R66, R13, R66 ;  /* 0x000000420d427221 */ /* 0x002fce0000010000 */
[----:B------:R-:W1:Y:S01]  /*2540*/  MUFU.RCP R37, R37 ;  /* 0x0000002500257308 */ /* 0x000e620000001000 */
[----:B--2---:R-:W-:Y:S01]  /*2550*/  FADD.FTZ R3, R12, R65 ;  /* 0x000000410c037221 */ /* 0x004fe20000010000 */
[----:B------:R-:W-:Y:S01]  /*2560*/  @!P0 FMUL.FTZ R2, R66, 9.7656251455191522837e-05 ;  /* 0x38cccccd42028820 */ /* 0x000fe20000410000 */
[----:B------:R-:W-:Y:S01]  /*2570*/  LEA R12, R67, UR5, 0x3 ;  /* 0x00000005430c7c11 */ /* 0x000fe2000f8e18ff */
[----:B---3--:R-:W-:Y:S01]  /*2580*/  FADD.FTZ R66, -R61, 1 ;  /* 0x3f8000003d427421 */ /* 0x008fe20000010100 */
[----:B------:R-:W-:-:S03]  /*2590*/  @!P0 FMUL.FTZ R3, R3, 9.7656251455191522837e-05 ;  /* 0x38cccccd03038820 */ /* 0x000fc60000410000 */
[----:B------:R-:W2:Y:S01]  /*25a0*/  MUFU.RCP R60, R60 ;  /* 0x0000003c003c7308 */ /* 0x000ea20000001000 */
[----:B------:R-:W-:Y:S01]  /*25b0*/  FFMA.FTZ R66, R15, R66, 1 ;  /* 0x3f8000000f427423 */ /* 0x000fe20000010042 */
[----:B------:R0:W-:Y:S03]  /*25c0*/  @!P0 STS.64 [R64+UR5], R2 ;  /* 0x0000000240008988 */ /* 0x0001e60008000a05 */
[----:B------:R-:W-:Y:S01]  /*25d0*/  FMUL.FTZ R66, R61, R66 ;  /* 0x000000423d427220 */ /* 0x000fe20000410000 */
[----:B------:R-:W-:Y:S06]  /*25e0*/  BAR.SYNC.DEFER_BLOCKING 0x0 ;  /* 0x0000000000007b1d */ /* 0x000fec0000010000 */
[----:B------:R-:W3:Y:S01]  /*25f0*/  MUFU.RCP R39, R39 ;  /* 0x0000002700277308 */ /* 0x000ee20000001000 */
[----:B0-----:R-:W-:Y:S01]  /*2600*/  FADD.FTZ R2, -R57, 1 ;  /* 0x3f80000039027421 */ /* 0x001fe20000010100 */
[----:B-1----:R-:W-:Y:S01]  /*2610*/  FADD.FTZ R3, -R37, 1 ;  /* 0x3f80000025037421 */ /* 0x002fe20000010100 */
[----:B--2---:R-:W-:-:S02]  /*2620*/  FADD.FTZ R65, -R60, 1 ;  /* 0x3f8000003c417421 */ /* 0x004fc40000010100 */
[----:B------:R-:W-:Y:S01]  /*2630*/  FFMA.FTZ R2, R19, R2, 1 ;  /* 0x3f80000013027423 */ /* 0x000fe20000010002 */
[----:B------:R-:W-:Y:S02]  /*2640*/  FFMA.FTZ R32, R32, R3, 1 ;  /* 0x3f80000020207423 */ /* 0x000fe40000010003 */
[----:B------:R-:W0:Y:S01]  /*2650*/  MUFU.RCP R62, R62 ;  /* 0x0000003e003e7308 */ /* 0x000e220000001000 */
[----:B------:R-:W-:Y:S01]  /*2660*/  FFMA.FTZ R65, R26, R65, 1 ;  /* 0x3f8000001a417423 */ /* 0x000fe20000010041 */
[----:B------:R-:W-:Y:S02]  /*2670*/  HADD2.F32 R3, -RZ, R21.H0_H0 ;  /* 0x20000015ff037230 */ /* 0x000fe40000004100 */
[----:B------:R-:W-:Y:S01]  /*2680*/  FMUL.FTZ R57, R57, R2 ;  /* 0x0000000239397220 */ /* 0x000fe20000410000 */
[--C-:B------:R-:W-:Y:S02]  /*2690*/  HADD2.F32 R2, -RZ, R20.reuse.H0_H0 ;  /* 0x20000014ff027230 */ /* 0x100fe40000004100 */
[----:B------:R-:W-:Y:S01]  /*26a0*/  FMUL.FTZ R65, R60, R65 ;  /* 0x000000413c417220 */ /* 0x000fe20000410000 */
[----:B------:R-:W-:-:S02]  /*26b0*/  HADD2.F32 R20, -RZ, R20.H1_H1 ;  /* 0x30000014ff147230 */ /* 0x000fc40000004100 */
[----:B------:R-:W-:Y:S01]  /*26c0*/  FMUL.FTZ R32, R37, R32 ;  /* 0x0000002025207220 */ /* 0x000fe20000410000 */
[----:B------:R-:W1:Y:S01]  /*26d0*/  MUFU.RCP R58, R69 ;  /* 0x00000045003a7308 */ /* 0x000e620000001000 */
[C---:B---3--:R-:W-:Y:S01]  /*26e0*/  FADD.FTZ R67, -R39.reuse, 1 ;  /* 0x3f80000027437421 */ /* 0x048fe20000010100 */
[----:B------:R-:W2:Y:S01]  /*26f0*/  LDS.64 R12, [R12] ;  /* 0x000000000c0c7984 */ /* 0x000ea20000000a00 */
[----:B------:R-:W-:Y:S02]  /*2700*/  HADD2.F32 R21, -RZ, R21.H1_H1 ;  /* 0x30000015ff157230 */ /* 0x000fe40000004100 */
[----:B------:R-:W-:Y:S01]  /*2710*/  FMUL.FTZ R2, R2, R65 ;  /* 0x0000004102027220 */ /* 0x000fe20000410000 */
[----:B------:R-:W-:Y:S02]  /*2720*/  FFMA.FTZ R14, R14, R67, 1 ;  /* 0x3f8000000e0e7423 */ /* 0x000fe40000010043 */
[----:B------:R-:W3:Y:S01]  /*2730*/  MUFU.RCP R63, R63 ;  /* 0x0000003f003f7308 */ /* 0x000ee20000001000 */
[----:B0-----:R-:W-:Y:S01]  /*2740*/  FADD.FTZ R68, -R62, 1 ;  /* 0x3f8000003e447421 */ /* 0x001fe20000010100 */
[----:B------:R-:W-:Y:S01]  /*2750*/  FMUL.FTZ R39, R39, R14 ;  /* 0x0000000e27277220 */ /* 0x000fe20000410000 */
[----:B------:R-:W-:-:S02]  /*2760*/  HADD2.F32 R14, -RZ, R23.H0_H0 ;  /* 0x20000017ff0e7230 */ /* 0x000fc40000004100 */
[----:B------:R-:W-:Y:S01]  /*2770*/  FFMA.FTZ R17, R17, R68, 1 ;  /* 0x3f80000011117423 */ /* 0x000fe20000010044 */
[----:B------:R-:W-:Y:S01]  /*2780*/  FMUL.FTZ R15, R20, R39 ;  /* 0x00000027140f7220 */ /* 0x000fe20000410000 */
[----:B------:R-:W-:Y:S02]  /*2790*/  HADD2.F32 R23, -RZ, R23.H1_H1 ;  /* 0x30000017ff177230 */ /* 0x000fe40000004100 */
[----:B-1----:R-:W-:Y:S01]  /*27a0*/  FADD.FTZ R26, -R58, 1 ;  /* 0x3f8000003a1a7421 */ /* 0x002fe20000010100 */
[----:B------:R-:W-:Y:S01]  /*27b0*/  FMUL.FTZ R62, R62, R17 ;  /* 0x000000113e3e7220 */ /* 0x000fe20000410000 */
[----:B------:R-:W-:Y:S01]  /*27c0*/  FMUL.FTZ R17, R3, R66 ;  /* 0x0000004203117220 */ /* 0x000fe20000410000 */
[--C-:B------:R-:W-:Y:S02]  /*27d0*/  HADD2.F32 R3, -RZ, R22.reuse.H0_H0 ;  /* 0x20000016ff037230 */ /* 0x100fe40000004100 */
[----:B------:R-:W-:Y:S01]  /*27e0*/  FFMA.FTZ R33, R33, R26, 1 ;  /* 0x3f80000021217423 */ /* 0x000fe2000001001a */
[----:B------:R-:W-:-:S02]  /*27f0*/  HADD2.F32 R22, -RZ, R22.H1_H1 ;  /* 0x30000016ff167230 */ /* 0x000fc40000004100 */
[----:B------:R-:W-:Y:S01]  /*2800*/  FMUL.FTZ R19, R21, R62 ;  /* 0x0000003e15137220 */ /* 0x000fe20000410000 */
[----:B---3--:R-:W-:Y:S01]  /*2810*/  FADD.FTZ R64, -R63, 1 ;  /* 0x3f8000003f407421 */ /* 0x008fe20000010100 */
[----:B------:R-:W-:Y:S01]  /*2820*/  FMUL.FTZ R33, R58, R33 ;  /* 0x000000213a217220 */ /* 0x000fe20000410000 */
[----:B------:R-:W-:Y:S01]  /*2830*/  FMUL.FTZ R21, R3, R32 ;  /* 0x0000002003157220 */ /* 0x000fe20000410000 */
[----:B------:R-:W-:Y:S01]  /*2840*/  FMUL.FTZ R57, R22, R57 ;  /* 0x0000003916397220 */ /* 0x000fe20000410000 */
[----:B------:R-:W-:Y:S01]  /*2850*/  FFMA.FTZ R64, R35, R64, 1 ;  /* 0x3f80000023407423 */ /* 0x000fe20000010040 */
[----:B------:R-:W-:-:S03]  /*2860*/  FMUL.FTZ R33, R14, R33 ;  /* 0x000000210e217220 */ /* 0x000fc60000410000 */
[----:B------:R-:W-:-:S04]  /*2870*/  FMUL.FTZ R64, R63, R64 ;  /* 0x000000403f407220 */ /* 0x000fc80000410000 */
[----:B------:R-:W-:Y:S01]  /*2880*/  FMUL.FTZ R23, R23, R64 ;  /* 0x0000004017177220 */ /* 0x000fe20000410000 */
[--C-:B--2---:R-:W-:Y:S01]  /*2890*/  FFMA.FTZ R3, R25, R2, -R12.reuse ;  /* 0x0000000219037223 */ /* 0x104fe2000001080c */
[--C-:B------:R-:W-:Y:S01]  /*28a0*/  FFMA.FTZ R15, R27, R15, -R12.reuse ;  /* 0x0000000f1b0f7223 */ /* 0x100fe2000001080c */
[--C-:B------:R-:W-:Y:S01]  /*28b0*/  FFMA.FTZ R17, R29, R17, -R12.reuse ;  /* 0x000000111d117223 */ /* 0x100fe2000001080c */
[--C-:B------:R-:W-:Y:S01]  /*28c0*/  FFMA.FTZ R19, R31, R19, -R12.reuse ;  /* 0x000000131f137223 */ /* 0x100fe2000001080c */
[-C--:B------:R-:W-:Y:S01]  /*28d0*/  FFMA.FTZ R24, R24, -R13.reuse, R3 ;  /* 0x8000000d18187223 */ /* 0x080fe20000010003 */
[-C--:B------:R-:W-:Y:S01]  /*28e0*/  FFMA.FTZ R16, R16, -R13.reuse, R15 ;  /* 0x8000000d10107223 */ /* 0x080fe2000001000f */
[-C--:B------:R-:W-:Y:S01]  /*28f0*/  FFMA.FTZ R28, R28, -R13.reuse, R17 ;  /* 0x8000000d1c1c7223 */ /* 0x080fe20000010011 */
[----:B------:R-:W-:Y:S01]  /*2900*/  FFMA.FTZ R30, R30, -R13, R19 ;  /* 0x8000000d1e1e7223 */ /* 0x000fe20000010013 */
        /* <DEDUP_REMOVED lines=9> */
[-C--:B------:R-:W-:Y:S01]  /*29a0*/  FFMA.FTZ R34, R34, -R13.reuse, R27 ;  /* 0x8000000d22227223 */ /* 0x080fe2000001001b */
[-C--:B------:R-:W-:Y:S01]  /*29b0*/  FFMA.FTZ R36, R36, -R13.reuse, R29 ;  /* 0x8000000d24247223 */ /* 0x080fe2000001001d */
[----:B------:R-:W-:Y:S01]  /*29c0*/  FFMA.FTZ R38, R38, -R13, R31 ;  /* 0x8000000d26267223 */ /* 0x000fe2000001001f */
[----:B------:R-:W-:Y:S01]  /*29d0*/  IADD3 R2, P0, R51, UR12, RZ ;  /* 0x0000000c33027c10 */ /* 0x000fe2000ff1e0ff */
[----:B------:R-:W-:Y:S01]  /*29e0*/  FMUL.FTZ R18, R55, R18 ;  /* 0x0000001237127220 */ /* 0x000fe20000410000 */
[----:B------:R-:W-:Y:S01]  /*29f0*/  F2FP.F16.F32.PACK_AB R24, R3, R24 ;  /* 0x000000180318723e */ /* 0x000fe200000000ff */
[----:B------:R-:W-:Y:S01]  /*2a00*/  FMUL.FTZ R13, R55, R34 ;  /* 0x00000022370d7220 */ /* 0x000fe20000410000 */
[----:B------:R-:W-:Y:S01]  /*2a10*/  F2FP.F16.F32.PACK_AB R28, R15, R28 ;  /* 0x0000001c0f1c723e */ /* 0x000fe200000000ff */
[C---:B------:R-:W-:Y:S01]  /*2a20*/  FMUL.FTZ R36, R55.reuse, R36 ;  /* 0x0000002437247220 */ /* 0x040fe20000410000 */
[----:B------:R-:W-:Y:S01]  /*2a30*/  FMUL.FTZ R55, R55, R38 ;  /* 0x0000002637377220 */ /* 0x000fe20000410000 */
[----:B------:R-:W-:-:S02]  /*2a40*/  IADD3.X R3, R52, UR13, RZ, P0, !PT ;  /* 0x0000000d34037c10 */ /* 0x000fc400087fe4ff */
[----:B------:R-:W-:Y:S02]  /*2a50*/  PRMT R14, R24, 0x7632, R14 ;  /* 0x00007632180e7816 */ /* 0x000fe4000000000e */
[----:B------:R-:W-:Y:S01]  /*2a60*/  PRMT R15, R28, 0x7632, R15 ;  /* 0x000076321c0f7816 */ /* 0x000fe2000000000f */
[----:B------:R-:W-:Y:S01]  /*2a70*/  STG.E.U16 desc[UR8][R2.64], R24 ;  /* 0x0000001802007986 */ /* 0x000fe2000c101508 */
[----:B------:R-:W-:Y:S02]  /*2a80*/  IADD3 R12, P0, R53, UR12, RZ ;  /* 0x0000000c350c7c10 */ /* 0x000fe4000ff1e0ff */
[----:B------:R-:W-:Y:S01]  /*2a90*/  F2FP.F16.F32.PACK_AB R18, R13, R18 ;  /* 0x000000120d12723e */ /* 0x000fe200000000ff */
[----:B------:R-:W-:Y:S01]  /*2aa0*/  STG.E.U16 desc[UR8][R2.64+0x2], R14 ;  /* 0x0000020e02007986 */ /* 0x000fe2000c101508 */
[----:B------:R-:W-:Y:S02]  /*2ab0*/  F2FP.F16.F32.PACK_AB R36, R55, R36 ;  /* 0x000000243724723e */ /* 0x000fe400000000ff */
[----:B------:R-:W-:Y:S01]  /*2ac0*/  IADD3.X R13, R54, UR13, RZ, P0, !PT ;  /* 0x0000000d360d7c10 */ /* 0x000fe200087fe4ff */
[----:B------:R-:W-:Y:S01]  /*2ad0*/  STG.E.U16 desc[UR8][R2.64+0x4], R28 ;  /* 0x0000041c02007986 */ /* 0x000fe2000c101508 */
[----:B------:R-:W-:-:S02]  /*2ae0*/  PRMT R16, R36, 0x7632, R16 ;  /* 0x0000763224107816 */ /* 0x000fc40000000010 */
[----:B------:R-:W-:Y:S01]  /*2af0*/  ISETP.GE.U32.AND P0, PT, R0, UR10, PT ;  /* 0x0000000a00007c0c */ /* 0x000fe2000bf06070 */
[----:B------:R0:W-:Y:S01]  /*2b00*/  STG.E.U16 desc[UR8][R2.64+0x6], R15 ;  /* 0x0000060f02007986 */ /* 0x0001e2000c101508 */
[----:B------:R-:W-:Y:S02]  /*2b10*/  MOV R57, R0 ;  /* 0x0000000000397202 */ /* 0x000fe40000000f00 */
[----:B------:R-:W-:Y:S01]  /*2b20*/  ISETP.GE.AND.EX P0, PT, R56, UR6, PT, P0 ;  /* 0x0000000638007c0c */ /* 0x000fe2000bf06300 */
[----:B------:R1:W-:Y:S04]  /*2b30*/  STG.E.U16 desc[UR8][R12.64], R18 ;  /* 0x000000120c007986 */ /* 0x0003e8000c101508 */
[----:B------:R1:W-:Y:S01]  /*2b40*/  STG.E.U16 desc[UR8][R12.64+0x4], R36 ;  /* 0x000004240c007986 */ /* 0x0003e2000c101508 */
[----:B0-----:R-:W-:-:S03]  /*2b50*/  PRMT R3, R18, 0x7632, R3 ;  /* 0x0000763212037816 */ /* 0x001fc60000000003 */
[----:B------:R1:W-:Y:S04]  /*2b60*/  STG.E.U16 desc[UR8][R12.64+0x6], R16 ;  /* 0x000006100c007986 */ /* 0x0003e8000c101508 */
[----:B------:R1:W-:Y:S01]  /*2b70*/  STG.E.U16 desc[UR8][R12.64+0x2], R3 ;  /* 0x000002030c007986 */ /* 0x0003e2000c101508 */
[----:B------:R-:W-:Y:S05]  /*2b80*/  @!P0 BRA `(.L_x_1610) ;  /* 0xffffffd800608947 */ /* 0x000fea000383ffff */
.L_x_1597:
        /* <DEDUP_REMOVED lines=21> */
[----:B------:R-:W-:Y:S02]  /*2ce0*/  IADD3 R7, P0, P1, -R48, -0x9, -R49 ;  /* 0xfffffff730077810 */ /* 0x000fe4000791e931 */
[----:B------:R-:W-:Y:S02]  /*2cf0*/  SHF.R.U32.HI R46, RZ, 0x4, R51 ;  /* 0x00000004ff2e7819 */ /* 0x000fe40000011633 */
[----:B------:R-:W-:Y:S02]  /*2d00*/  IADD3.X R9, ~R47, -0x1, R2, P0, P1 ;  /* 0xffffffff2f097810 */ /* 0x000fe400007e2502 */
[----:B------:R-:W-:Y:S02]  /*2d10*/  VIADDMNMX.U32 R45, R46, R45, 0x20, !PT ;  /* 0x000000202e2d7446 */ /* 0x000fe4000780002d */
[----:B------:R-:W-:Y:S01]  /*2d20*/  LOP3.LUT R6, RZ, R46, RZ, 0x33, !PT ;  /* 0x0000002eff067212 */ /* 0x000fe200078e33ff */
[----:B------:R-:W-:Y:S01]  /*2d30*/  IMAD.WIDE.U32 R2, R9, -0x33333333, RZ ;  /* 0xcccccccd09027825 */ /* 0x000fe200078e00ff */
[----:B------:R-:W-:-:S02]  /*2d40*/  IADD3 R57, P2, R49, 0x1e, RZ ;  /* 0x0000001e31397810 */ /* 0x000fc40007f5e0ff */
[----:B------:R-:W-:Y:S02]  /*2d50*/  IADD3 R45, R45, R6, RZ ;  /* 0x000000062d2d7210 */ /* 0x000fe40007ffe0ff */
[----:B------:R-:W-:Y:S01]  /*2d60*/  LOP3.LUT R56, R51, 0xf, RZ, 0xc0, !PT ;  /* 0x0000000f33387812 */ /* 0x000fe200078ec0ff */
[----:B------:R-:W-:Y:S01]  /*2d70*/  IMAD.WIDE.U32 R4, P0, R7, -0x33333334, R2 ;  /* 0xcccccccc07047825 */ /* 0x000fe20007800002 */
[----:B------:R-:W-:-:S03]  /*2d80*/  IADD3.X R54, RZ, RZ, RZ, P2, !PT ;  /* 0x000000ffff367210 */ /* 0x000fc600017fe4ff */
        /* <DEDUP_REMOVED lines=15> */
[C---:B------:R-:W-:Y:S02]  /*2e80*/  SHF.L.U64.HI R39, R38.reuse, 0x3, R39 ;  /* 0x0000000326277819 */ /* 0x040fe40000010227 */
[----:B------:R-:W-:Y:S02]  /*2e90*/  IADD3.X R41, RZ, RZ, RZ, P0, !PT ;  /* 0x000000ffff297210 */ /* 0x000fe400007fe4ff */
[----:B------:R-:W-:Y:S02]  /*2ea0*/  IADD3.X R40, RZ, RZ, RZ, P1, !PT ;  /* 0x000000ffff287210 */ /* 0x000fe40000ffe4ff */
[----:B------:R-:W-:Y:S02]  /*2eb0*/  SHF.L.U32 R38, R38, 0x3, RZ ;  /* 0x0000000326267819 */ /* 0x000fe400000006ff */
[----:B------:R-:W-:-:S02]  /*2ec0*/  LOP3.LUT R37, R2, 0x3, RZ, 0xc0, !PT ;  /* 0x0000000302257812 */ /* 0x000fc400078ec0ff */
[----:B------:R-:W-:-:S07]  /*2ed0*/  LOP3.LUT R36, R36, 0x3, RZ, 0xc0, !PT ;  /* 0x0000000324247812 */ /* 0x000fce00078ec0ff */
.L_x_1627:
[----:B------:R-:W-:Y:S01]  /*2ee0*/  ISETP.GT.U32.AND P0, PT, R38, R49, PT ;  /* 0x000000312600720c */ /* 0x000fe20003f04070 */
[----:B------:R-:W-:Y:S01]  /*2ef0*/  BSSY B0, `(.L_x_1611) ;  /* 0x00000ad000007945 */ /* 0x000fe20003800000 */
[----:B0-----:R-:W-:Y:S02]  /*2f00*/  MOV R53, RZ ;  /* 0x000000ff00357202 */ /* 0x001fe40000000f00 */
[----:B------:R-:W-:Y:S02]  /*2f10*/  ISETP.GT.AND.EX P0, PT, R39, RZ, PT, P0 ;  /* 0x000000ff2700720c */ /* 0x000fe40003f04300 */
[----:B------:R-:W-:-:S11]  /*2f20*/  MOV R50, RZ ;  /* 0x000000ff00327202 */ /* 0x000fd60000000f00 */
        /* <DEDUP_REMOVED lines=40> */
.L_x_1614:
[----:B------:R-:W-:Y:S05]  /*31b0*/  BSYNC B1 ;  /* 0x0000000000017941 */ /* 0x000fea0003800000 */
.L_x_1613:
[----:B------:R-:W-:Y:S05]  /*31c0*/  @!P0 BRA `(.L_x_1612) ;  /* 0x0000000400fc8947 */ /* 0x000fea0003800000 */
[C---:B------:R-:W-:Y:S01]  /*31d0*/  IADD3 R4, P2, -R55.reuse, R38, RZ ;  /* 0x0000002637047210 */ /* 0x040fe20007f5e1ff */
        /* <DEDUP_REMOVED lines=19> */
.L_x_1617:
        /* <DEDUP_REMOVED lines=55> */
.L_x_1616:
[----:B------:R-:W-:Y:S05]  /*3680*/  BSYNC B1 ;  /* 0x0000000000017941 */ /* 0x000fea0003800000 */
.L_x_1615:
        /* <DEDUP_REMOVED lines=35> */
.L_x_1619:
[----:B------:R-:W-:Y:S05]  /*38c0*/  BSYNC B1 ;  /* 0x0000000000017941 */ /* 0x000fea0003800000 */
.L_x_1618:
        /* <DEDUP_REMOVED lines=15> */
.L_x_1612:
[----:B------:R-:W-:Y:S05]  /*39c0*/  BSYNC B0 ;  /* 0x0000000000007941 */ /* 0x000fea0003800000 */
.L_x_1611:
        /* <DEDUP_REMOVED lines=50> */
.L_x_1636:
        /* <DEDUP_REMOVED lines=45> */
.L_x_1646:
[----:B--2---:R-:W-:Y:S01]  /*3fc0*/  FADD.FTZ R7, R6, R14 ;  /* 0x0000000e06077221 */ /* 0x004fe20000010000 */
[----:B------:R-:W-:Y:S02]  /*3fd0*/  @!P1 F2FP.F16.F32.PACK_AB R6, RZ, R18 ;  /* 0x00000012ff06923e */ /* 0x000fe400000000ff */
[----:B------:R-:W-:Y:S02]  /*3fe0*/  ISETP.NE.AND P2, PT, R37, 0x2, PT ;  /* 0x000000022500780c */ /* 0x000fe40003f45270 */
[----:B------:R-:W-:Y:S01]  /*3ff0*/  @!P1 F2FP.F16.F32.PACK_AB R7, RZ, R7 ;  /* 0x00000007ff07923e */ /* 0x000fe200000000ff */
        /* <DEDUP_REMOVED lines=36> */
.L_x_1656:
[----:B--2---:R-:W-:Y:S01]  /*4240*/  FADD.FTZ R7, R6, R14 ;  /* 0x0000000e06077221 */ /* 0x004fe20000010000 */
[----:B------:R-:W-:-:S04]  /*4250*/  @!P1 F2FP.F16.F32.PACK_AB R6, RZ, R18 ;  /* 0x00000012ff06923e */ /* 0x000fc800000000ff */
[----:B------:R-:W-:Y:S01]  /*4260*/  @!P1 F2FP.F16.F32.PACK_AB R7, RZ, R7 ;  /* 0x00000007ff07923e */ /* 0x000fe200000000ff */
[----:B------:R3:W-:Y:S03]  /*4270*/  @!P1 STG.E.U16 desc[UR8][R2.64+0x50], R6 ;  /* 0x0000500602009986 */ /* 0x0007e6000c101508 */
[----:B------:R-:W-:Y:S02]  /*4280*/  PRMT R8, R7, 0x7610, R8 ;  /* 0x0000761007087816 */ /* 0x000fe40000000008 */
[----:B------:R-:W-:-:S03]  /*4290*/  LEA.HI R7, R51, 0x3c, RZ, 0x1c ;  /* 0x0000003c33077811 */ /* 0x000fc600078fe0ff */
[----:B------:R3:W-:Y:S04]  /*42a0*/  @!P1 STG.E.U16 desc[UR8][R4.64+0x50], R8 ;  /* 0x0000500804009986 */ /* 0x0007e8000c101508 */
.L_x_1622:
[----:B------:R-:W-:Y:S05]  /*42b0*/  BSYNC B0 ;  /* 0x0000000000007941 */ /* 0x000fea0003800000 */
.L_x_1621:
        /* <DEDUP_REMOVED lines=13> */
[----:B------:R-:W-:Y:S01]  /*4390*/  IMAD.MOV.U32 R13, RZ, RZ, 0xffff ;  /* 0x0000ffffff0d7424 */ /* 0x000fe200078e00ff */
[C---:B0-----:R-:W-:Y:S01]  /*43a0*/  @!P0 IADD3 R2, R7.reuse, 0x14, RZ ;  /* 0x0000001407028810 */ /* 0x041fe20007ffe0ff */
[----:B------:R-:W-:Y:S01]  /*43b0*/  HFMA2.MMA R26, -RZ, RZ, 0, 0 ;  /* 0x00000000ff1a7435 */ /* 0x000fe200000001ff */
[----:B------:R-:W-:Y:S02]  /*43c0*/  @!P0 SHF.L.U32 R16, R56, 0x1, RZ ;  /* 0x0000000138108819 */ /* 0x000fe400000006ff */
[----:B------:R-:W-:Y:S02]  /*43d0*/  @!P0 IADD3 R3, R7, 0x28, RZ ;  /* 0x0000002807038810 */ /* 0x000fe40007ffe0ff */
[----:B------:R-:W-:Y:S02]  /*43e0*/  @!P0 LOP3.LUT R2, R2, R9, RZ, 0x3c, !PT ;  /* 0x0000000902028212 */ /* 0x000fe400078e3cff */
[----:B------:R-:W-:-:S02]  /*43f0*/  @!P0 LEA R15, R56, UR4, 0x7 ;  /* 0x00000004380f8c11 */ /* 0x000fc4000f8e38ff */
[----:B------:R-:W-:Y:S02]  /*4400*/  @!P0 LOP3.LUT R14, R3, R16, RZ, 0x3c, !PT ;  /* 0x00000010030e8212 */ /* 0x000fe400078e3cff */
        /* <DEDUP_REMOVED lines=9> */
[----:B------:R-:W-:-:S02]  /*44a0*/  @!P0 LOP3.LUT R24, R24, R25, RZ, 0x3c, !PT ;  /* 0x0000001918188212 */ /* 0x000fc400078e3cff */
[----:B------:R-:W-:Y:S02]  /*44b0*/  CS2R R20, SRZ ;  /* 0x0000000000147805 */ /* 0x000fe4000001ff00 */
[----:B------:R-:W-:Y:S01]  /*44c0*/  MOV R14, 0xffff ;  /* 0x0000ffff000e7802 */ /* 0x000fe20000000f00 */
[----:B------:R-:W-:Y:S01]  /*44d0*/  @!P0 LDS R23, [R2+0x500] ;  /* 0x0005000002178984 */ /* 0x000fe20000000800 */
[----:B------:R-:W-:Y:S02]  /*44e0*/  @!P0 LEA R24, R24, R27, 0x2 ;  /* 0x0000001b18188211 */ /* 0x000fe400078e10ff */
[----:B------:R-:W-:Y:S01]  /*44f0*/  MOV R11, 0xffff ;  /* 0x0000ffff000b7802 */ /* 0x000fe20000000f00 */
[----:B------:R-:W-:Y:S01]  /*4500*/  @!P0 LDS R22, [R2] ;  /* 0x0000000002168984 */ /* 0x000fe20000000800 */
[----:B------:R-:W-:Y:S02]  /*4510*/  MOV R10, 0xffff ;  /* 0x0000ffff000a7802 */ /* 0x000fe40000000f00 */
[----:B------:R-:W-:Y:S01]  /*4520*/  MOV R12, 0xffff ;  /* 0x0000ffff000c7802 */ /* 0x000fe20000000f00 */
[----:B------:R-:W-:Y:S01]  /*4530*/  @!P0 LDS R25, [R24] ;  /* 0x0000000018198984 */ /* 0x000fe20000000800 */
[----:B------:R-:W-:-:S02]  /*4540*/  MOV R27, 0xffff ;  /* 0x0000ffff001b7802 */ /* 0x000fc40000000f00 */
[----:B------:R-:W-:Y:S01]  /*4550*/  MOV R29, 0xffff ;  /* 0x0000ffff001d7802 */ /* 0x000fe20000000f00 */
[----:B--2---:R-:W2:Y:S01]  /*4560*/  SHFL.BFLY PT, R14, R5, 0x8, 0x101f ;  /* 0x0d101f00050e7f89 */ /* 0x004ea200000e0000 */
[----:B------:R-:W-:-:S03]  /*4570*/  MOV R30, 0xffff ;  /* 0x0000ffff001e7802 */ /* 0x000fc60000000f00 */
[----:B------:R4:W5:Y:S02]  /*4580*/  @!P0 LDS R2, [R24+0x500] ;  /* 0x0005000018028984 */ /* 0x0009640000000800 */
[----:B----4-:R-:W-:Y:S02]  /*4590*/  MOV R24, 0xffff ;  /* 0x0000ffff00187802 */ /* 0x010fe40000000f00 */
[----:B0-----:R-:W-:Y:S02]  /*45a0*/  @!P0 MOV R16, R9 ;  /* 0x0000000900108202 */ /* 0x001fe40000000f00 */
[----:B------:R-:W-:Y:S02]  /*45b0*/  MOV R9, 0xffff ;  /* 0x0000ffff00097802 */ /* 0x000fe40000000f00 */
[----:B---3--:R-:W-:Y:S01]  /*45c0*/  @!P0 MOV R17, R15 ;  /* 0x0000000f00118202 */ /* 0x008fe20000000f00 */
[----:B------:R-:W0:Y:S01]  /*45d0*/  SHFL.BFLY PT, R19, R16, 0x8, 0x101f ;  /* 0x0d101f0010137f89 */ /* 0x000e2200000e0000 */
[----:B--2---:R-:W-:Y:S01]  /*45e0*/  FADD.FTZ R8, R14, R5 ;  /* 0x000000050e087221 */ /* 0x004fe20000010000 */
[----:B------:R-:W-:-:S02]  /*45f0*/  MOV R15, 0xffff ;  /* 0x0000ffff000f7802 */ /* 0x000fc40000000f00 */
        /* <DEDUP_REMOVED lines=16> */
[----:B------:R-:W-:Y:S01]  /*4700*/  @!P0 MOV R3, R25 ;  /* 0x0000001900038202 */ /* 0x000fe20000000f00 */
        /* <DEDUP_REMOVED lines=15> */
[----:B------:R-:W-:Y:S01]  /*4800*/  MOV R6, 0xffff ;  /* 0x0000ffff00067802 */ /* 0x000fe20000000f00 */
        /* <DEDUP_REMOVED lines=25> */
[----:B------:R-:W-:Y:S01]  /*49a0*/  MOV R29, 0xffff ;  /* 0x0000ffff001d7802 */ /* 0x000fe20000000f00 */
[----:B0-----:R-:W-:-:S02]  /*49b0*/  FADD.FTZ R21, R20, R21 ;  /* 0x0000001514157221 */ /* 0x001fc40000010000 */
        /* <DEDUP_REMOVED lines=12> */
[----:B------:R-:W-:Y:S01]  /*4a80*/  @!P0 F2FP.F16.F32.PACK_AB R28, RZ, R28 ;  /* 0x0000001cff1c823e */ /* 0x000fe200000000ff */
[----:B------:R-:W2:Y:S01]  /*4a90*/  SHFL.BFLY PT, R23, R20, 0x2, 0x101f ;  /* 0x0c501f0014177f89 */ /* 0x000ea200000e0000 */
[----:B------:R-:W2:Y:S01]  /*4aa0*/  @!P0 LDC.64 R6, c[0x0][0x218] ;  /* 0x00008600ff068b82 */ /* 0x000ea20000000a00 */
[----:B------:R-:W-:Y:S01]  /*4ab0*/  @!P0 F2FP.F16.F32.PACK_AB R27, RZ, R14 ;  /* 0x0000000eff1b823e */ /* 0x000fe200000000ff */
[----:B---3--:R-:W-:-:S04]  /*4ac0*/  @!P0 IMAD.WIDE R2, R15, 0x2, R2 ;  /* 0x000000020f028825 */ /* 0x008fc800078e0202 */
[----:B----4-:R-:W-:Y:S01]  /*4ad0*/  FADD.FTZ R16, R16, R19 ;  /* 0x0000001310107221 */ /* 0x010fe20000010000 */
[----:B0-----:R-:W-:Y:S01]  /*4ae0*/  FADD.FTZ R10, R17, R18 ;  /* 0x00000012110a7221 */ /* 0x001fe20000010000 */
[----:B------:R0:W-:Y:S01]  /*4af0*/  @!P0 STG.E.U16 desc[UR8][R2.64], R27 ;  /* 0x0000001b02008986 */ /* 0x0001e2000c101508 */
[----:B------:R-:W-:Y:S02]  /*4b00*/  IMAD.MOV.U32 R17, RZ, RZ, 0xffff ;  /* 0x0000ffffff117424 */ /* 0x000fe400078e00ff */
[----:B------:R-:W-:-:S04]  /*4b10*/  IMAD.WIDE R4, R15, 0x2, R4 ;  /* 0x000000020f047825 */ /* 0x000fc800078e0204 */
[----:B-----5:R-:W-:Y:S01]  /*4b20*/  FADD.FTZ R21, R21, R24 ;  /* 0x0000001815157221 */ /* 0x020fe20000010000 */
[----:B------:R-:W-:Y:S01]  /*4b30*/  @!P0 F2FP.F16.F32.PACK_AB R10, RZ, R10 ;  /* 0x0000000aff0a823e */ /* 0x000fe200000000ff */
[----:B-1----:R-:W-:-:S03]  /*4b40*/  FADD.FTZ R22, R22, R25 ;  /* 0x0000001916167221 */ /* 0x002fc60000010000 */
[----:B------:R-:W-:Y:S01]  /*4b50*/  @!P0 F2FP.F16.F32.PACK_AB R11, RZ, R21 ;  /* 0x00000015ff0b823e */ /* 0x000fe200000000ff */
[----:B------:R-:W-:Y:S01]  /*4b60*/  @!P0 IMAD.WIDE R8, R15, 0x2, R8 ;  /* 0x000000020f088825 */ /* 0x000fe200078e0208 */
[----:B------:R-:W-:Y:S01]  /*4b70*/  @!P0 STG.E.U16 desc[UR8][R4.64], R28 ;  /* 0x0000001c04008986 */ /* 0x000fe2000c101508 */
[----:B0-----:R-:W-:Y:S02]  /*4b80*/  @!P0 F2FP.F16.F32.PACK_AB R3, RZ, R16 ;  /* 0x00000010ff03823e */ /* 0x001fe400000000ff */
[----:B--2---:R-:W-:Y:S01]  /*4b90*/  FADD.FTZ R26, R26, R29 ;  /* 0x0000001d1a1a7221 */ /* 0x004fe20000010000 */
[----:B------:R-:W-:Y:S02]  /*4ba0*/  @!P0 F2FP.F16.F32.PACK_AB R16, RZ, R22 ;  /* 0x00000016ff10823e */ /* 0x000fe400000000ff */
        /* <DEDUP_REMOVED lines=11> */
.L_x_1690:
[----:B-1----:R-:W0:Y:S01]  /*4c60*/  @!P0 LDC.64 R2, c[0x0][0x218] ;  /* 0x00008600ff028b82 */ /* 0x002e220000000a00 */
[----:B--2---:R-:W-:Y:S01]  /*4c70*/  FADD.FTZ R7, R20, R14 ;  /* 0x0000000e14077221 */ /* 0x004fe20000010000 */
[----:B------:R-:W-:-:S04]  /*4c80*/  @!P0 F2FP.F16.F32.PACK_AB R6, RZ, R17 ;  /* 0x00000011ff06823e */ /* 0x000fc800000000ff */
[----:B------:R-:W-:Y:S01]  /*4c90*/  @!P0 F2FP.F16.F32.PACK_AB R7, RZ, R7 ;  /* 0x00000007ff07823e */ /* 0x000fe200000000ff */
[----:B0-----:R-:W-:-:S05]  /*4ca0*/  @!P0 IMAD.WIDE R2, R15, 0x2, R2 ;  /* 0x000000020f028825 */ /* 0x001fca00078e0202 */
[----:B------:R4:W-:Y:S04]  /*4cb0*/  @!P0 STG.E.U16 desc[UR8][R2.64+0x78], R6 ;  /* 0x0000780602008986 */ /* 0x0009e8000c101508 */
[----:B------:R4:W-:Y:S02]  /*4cc0*/  @!P0 STG.E.U16 desc[UR8][R4.64+0x78], R7 ;  /* 0x0000780704008986 */ /* 0x0009e4000c101508 */
.L_x_1620:
[----:B------:R-:W-:Y:S05]  /*4cd0*/  WARPSYNC.ALL ;  /* 0x0000000000007948 */ /* 0x000fea0003800000 */
[----:B-1234-:R-:W-:Y:S01]  /*4ce0*/  HFMA2.MMA R3, -RZ, RZ, 0, 1.9073486328125e-05 ;  /* 0x00000140ff037435 */ /* 0x01efe200000001ff */
[----:B------:R-:W-:Y:S01]  /*4cf0*/  IADD3 R44, R44, 0x200, RZ ;  /* 0x000002002c2c7810 */ /* 0x000fe20007ffe0ff */
[----:B------:R-:W-:Y:S08]  /*4d00*/  BAR.SYNC.DEFER_BLOCKING 0x0 ;  /* 0x0000000000007b1d */ /* 0x000ff00000010000 */
[----:B------:R-:W-:-:S05]  /*4d10*/  IMAD R3, R0, R3, 0x140 ;  /* 0x0000014000037424 */ /* 0x000fca00078e0203 */
[----:B------:R-:W-:-:S13]  /*4d20*/  ISETP.GE.AND P0, PT, R44, R3, PT ;  /* 0x000000032c00720c */ /* 0x000fda0003f06270 */
[----:B------:R-:W-:Y:S05]  /*4d30*/  @!P0 BRA `(.L_x_1627) ;  /* 0xffffffe000688947 */ /* 0x000fea000383ffff */
[----:B------:R-:W-:Y:S05]  /*4d40*/  EXIT ;  /* 0x000000000000794d */ /* 0x000fea0003800000 */
.L_x_1623:
[----:B------:R-:W-:Y:S01]  /*4d50*/  HFMA2.MMA R12, -RZ, RZ, 0, 4.76837158203125e-07 ;  /* 0x00000008ff0c7435 */ /* 0x000fe200000001ff */
[----:B-1----:R-:W-:Y:S01]  /*4d60*/  MOV R13, R2 ;  /* 0x00000002000d7202 */ /* 0x002fe20000000f00 */
[----:B------:R-:W-:Y:S01]  /*4d70*/  IMAD.MOV.U32 R11, RZ, RZ, 0x101f ;  /* 0x0000101fff0b7424 */ /* 0x000fe200078e00ff */
[----:B------:R-:W-:-:S08]  /*4d80*/  MOV R10, 0xffff ;  /* 0x0000ffff000a7802 */ /* 0x000fd00000000f00 */
[----:B0-2---:R-:W-:Y:S05]  /*4d90*/  WARPSYNC.COLLECTIVE R10, `(.L_x_1628) ;  /* 0x000000000a087348 */ /* 0x005fea0003c00000 */
[----:B------:R1:W3:Y:S02]  /*4da0*/  SHFL.BFLY P2, R14, R13, R12, R11 ;  /* 0x0c00000c0d0e7389 */ /* 0x0002e4000004000b */
[----:B0123--:R-:W-:Y:S01]  /*4db0*/  ENDCOLLECTIVE ;  /* 0x000000000000791b */ /* 0x00ffe20003800000 */
.L_x_1628:
[----:B------:R-:W-:Y:S02]  /*4dc0*/  MOV R13, R3 ;  /* 0x00000003000d7202 */ /* 0x000fe40000000f00 */
[----:B------:R-:W-:-:S07]  /*4dd0*/  MOV R5, R14 ;  /* 0x0000000e00057202 */ /* 0x000fce0000000f00 */
[----:B------:R-:W-:Y:S05]  /*4de0*/  WARPSYNC.COLLECTIVE R10, `(.L_x_1629) ;  /* 0x000000000a087348 */ /* 0x000fea0003c00000 */
[----:B------:R0:W1:Y:S02]  /*4df0*/  SHFL.BFLY P2, R14, R13, R12, R11 ;  /* 0x0c00000c0d0e7389 */ /* 0x000064000004000b */
[----:B01----:R-:W-:Y:S01]  /*4e00*/  ENDCOLLECTIVE ;  /* 0x000000000000791b */ /* 0x003fe20003800000 */
.L_x_1629:
[----:B------:R-:W-:-:S05]  /*4e10*/  FADD.FTZ R5, R5, R2 ;  /* 0x0000000205057221 */ /* 0x000fca0000010000 */
[----:B------:R-:W-:Y:S01]  /*4e20*/  MOV R13, R5 ;  /* 0x00000005000d7202 */ /* 0x000fe20000000f00 */
[----:B------:R-:W-:Y:S01]  /*4e30*/  IMAD.MOV.U32 R12, RZ, RZ, 0x4 ;  /* 0x00000004ff0c7424 */ /* 0x000fe200078e00ff */
[----:B------:R-:W-:-:S07]  /*4e40*/  MOV R4, R14 ;  /* 0x0000000e00047202 */ /* 0x000fce0000000f00 */
[----:B------:R-:W-:Y:S05]  /*4e50*/  WARPSYNC.COLLECTIVE R10, `(.L_x_1630) ;  /* 0x000000000a087348 */ /* 0x000fea0003c00000 */
[----:B------:R0:W1:Y:S02]  /*4e60*/  SHFL.BFLY P2, R14, R13, R12, R11 ;  /* 0x0c00000c0d0e7389 */ /* 0x000064000004000b */
[----:B01----:R-:W-:Y:S01]  /*4e70*/  ENDCOLLECTIVE ;  /* 0x000000000000791b */ /* 0x003fe20003800000 */
.L_x_1630:
[----:B------:R-:W-:-:S05]  /*4e80*/  FADD.FTZ R4, R4, R3 ;  /* 0x0000000304047221 */ /* 0x000fca0000010000 */
[----:B------:R-:W-:Y:S02]  /*4e90*/  MOV R13, R4 ;  /* 0x00000004000d7202 */ /* 0x000fe40000000f00 */
[----:B------:R-:W-:-:S07]  /*4ea0*/  MOV R6, R14 ;  /* 0x0000000e00067202 */ /* 0x000fce0000000f00 */
[----:B------:R-:W-:Y:S05]  /*4eb0*/  WARPSYNC.COLLECTIVE R10, `(.L_x_1631) ;  /* 0x000000000a087348 */ /* 0x000fea0003c00000 */
[----:B------:R0:W1:Y:S02]  /*4ec0*/  SHFL.BFLY P2, R14, R13, R12, R11 ;  /* 0x0c00000c0d0e7389 */ /* 0x000064000004000b */
[----:B01----:R-:W-:Y:S01]  /*4ed0*/  ENDCOLLECTIVE ;  /* 0x000000000000791b */ /* 0x003fe20003800000 */
.L_x_1631:
[----:B------:R-:W-:Y:S01]  /*4ee0*/  FADD.FTZ R6, R5, R6 ;  /* 0x0000000605067221 */ /* 0x000fe20000010000 */
[----:B------:R-:W-:-:S04]  /*4ef0*/  HFMA2.MMA R12, -RZ, RZ, 0, 1.1920928955078125e-07 ;  /* 0x00000002ff0c7435 */ /* 0x000fc800000001ff */
[----:B------:R-:W-:Y:S02]  /*4f00*/  MOV R13, R6 ;  /* 0x00000006000d7202 */ /* 0x000fe40000000f00 */
[----:B------:R-:W-:-:S07]  /*4f10*/  MOV R7, R14 ;  /* 0x0000000e00077202 */ /* 0x000fce0000000f00 */
[----:B------:R-:W-:Y:S05]  /*4f20*/  WARPSYNC.COLLECTIVE R10, `(.L_x_1632) ;  /* 0x000000000a087348 */ /* 0x000fea0003c00000 */
[----:B------:R0:W1:Y:S02]  /*4f30*/  SHFL.BFLY P2, R14, R13, R12, R11 ;  /* 0x0c00000c0d0e7389 */ /* 0x000064000004000b */
[----:B01----:R-:W-:Y:S01]  /*4f40*/  ENDCOLLECTIVE ;  /* 0x000000000000791b */ /* 0x003fe20003800000 */
.L_x_1632:
[----:B------:R-:W-:-:S05]  /*4f50*/  FADD.FTZ R7, R4, R7 ;  /* 0x0000000704077221 */ /* 0x000fca0000010000 */
[----:B------:R-:W-:Y:S01]  /*4f60*/  MOV R13, R7 ;  /* 0x00000007000d7202 */ /* 0x000fe20000000f00 */
[----:B------:R-:W-:-:S07]  /*4f70*/  IMAD.MOV.U32 R9, RZ, RZ, R14 ;  /* 0x000000ffff097224 */ /* 0x000fce00078e000e */
[----:B------:R-:W-:Y:S05]  /*4f80*/  WARPSYNC.COLLECTIVE R10, `(.L_x_1633) ;  /* 0x000000000a087348 */ /* 0x000fea0003c00000 */
[----:B------:R0:W1:Y:S02]  /*4f90*/  SHFL.BFLY P2, R14, R13, R12, R11 ;  /* 0x0c00000c0d0e7389 */ /* 0x000064000004000b */
[----:B01----:R-:W-:Y:S01]  /*4fa0*/  ENDCOLLECTIVE ;  /* 0x000000000000791b */ /* 0x003fe20003800000 */
.L_x_1633:
[----:B------:R-:W-:Y:S01]  /*4fb0*/  FADD.FTZ R9, R6, R9 ;  /* 0x0000000906097221 */ /* 0x000fe20000010000 */
[----:B------:R-:W-:-:S04]  /*4fc0*/  HFMA2.MMA R12, -RZ, RZ, 0, 5.9604644775390625e-08 ;  /* 0x00000001ff0c7435 */ /* 0x000fc800000001ff */
[----:B------:R-:W-:Y:S02]  /*4fd0*/  MOV R13, R9 ;  /* 0x00000009000d7202 */ /* 0x000fe40000000f00 */
[----:B------:R-:W-:-:S07]  /*4fe0*/  MOV R2, R14 ;  /* 0x0000000e00027202 */ /* 0x000fce0000000f00 */
[----:B------:R-:W-:Y:S05]  /*4ff0*/  WARPSYNC.COLLECTIVE R10, `(.L_x_1634) ;  /* 0x000000000a087348 */ /* 0x000fea0003c00000 */
[----:B------:R0:W1:Y:S02]  /*5000*/  SHFL.BFLY P2, R14, R13, R12, R11 ;  /* 0x0c00000c0d0e7389 */ /* 0x000064000004000b */
[----:B01----:R-:W-:Y:S01]  /*5010*/  ENDCOLLECTIVE ;  /* 0x000000000000791b */ /* 0x003fe20003800000 */
.L_x_1634:
[----:B------:R-:W-:-:S04]  /*5020*/  FADD.FTZ R8, R7, R2 ;  /* 0x0000000207087221 */ /* 0x000fc80000010000 */
[----:B------:R-:W-:Y:S01]  /*5030*/  IMAD.MOV.U32 R13, RZ, RZ, R8 ;  /* 0x000000ffff0d7224 */ /* 0x000fe200078e0008 */
[----:B------:R-:W-:-:S07]  /*5040*/  MOV R16, R14 ;  /* 0x0000000e00107202 */ /* 0x000fce0000000f00 */
[----:B------:R-:W-:Y:S05]  /*5050*/  WARPSYNC.COLLECTIVE R10, `(.L_x_1635) ;  /* 0x000000000a087348 */ /* 0x000fea0003c00000 */
[----:B------:R0:W1:Y:S02]  /*5060*/  SHFL.BFLY P2, R14, R13, R12, R11 ;  /* 0x0c00000c0d0e7389 */ /* 0x000064000004000b */
[----:B01----:R-:W-:Y:S01]  /*5070*/  ENDCOLLECTIVE ;  /* 0x000000000000791b */ /* 0x003fe20003800000 */
.L_x_1635:
[----:B------:R-:W-:Y:S01]  /*5080*/  FADD.FTZ R16, R9, R16 ;  /* 0x0000001009107221 */ /* 0x000fe20000010000 */
[----:B------:R-:W-:Y:S06]  /*5090*/  BRA `(.L_x_1636) ;  /* 0xffffffec00147947 */ /* 0x000fec000383ffff */
.L_x_1624:
        /* <DEDUP_REMOVED lines=8> */
.L_x_1638:
[----:B------:R-:W-:Y:S05]  /*5120*/  BSYNC B1 ;  /* 0x0000000000017941 */ /* 0x000fea0003800000 */
.L_x_1637:
        /* <DEDUP_REMOVED lines=8> */
.L_x_1639:
[----:B------:R-:W-:-:S05]  /*51b0*/  FADD.FTZ R9, R9, R6 ;  /* 0x0000000609097221 */ /* 0x000fca0000010000 */
[----:B------:R-:W-:Y:S01]  /*51c0*/  MOV R13, R9 ;  /* 0x00000009000d7202 */ /* 0x000fe20000000f00 */
[----:B------:R-:W-:Y:S01]  /*51d0*/  IMAD.MOV.U32 R12, RZ, RZ, 0x4 ;  /* 0x00000004ff0c7424 */ /* 0x000fe200078e00ff */
[----:B------:R-:W-:-:S07]  /*51e0*/  MOV R8, R14 ;  /* 0x0000000e00087202 */ /* 0x000fce0000000f00 */
[----:B------:R-:W-:Y:S05]  /*51f0*/  WARPSYNC.COLLECTIVE R10, `(.L_x_1640) ;  /* 0x000000000a087348 */ /* 0x000fea0003c00000 */
[----:B------:R0:W1:Y:S02]  /*5200*/  SHFL.BFLY P2, R14, R13, R12, R11 ;  /* 0x0c00000c0d0e7389 */ /* 0x000064000004000b */
[----:B01----:R-:W-:Y:S01]  /*5210*/  ENDCOLLECTIVE ;  /* 0x000000000000791b */ /* 0x003fe20003800000 */
.L_x_1640:
[----:B------:R-:W-:-:S05]  /*5220*/  FADD.FTZ R8, R8, R7 ;  /* 0x0000000708087221 */ /* 0x000fca0000010000 */
[----:B------:R-:W-:Y:S02]  /*5230*/  MOV R13, R8 ;  /* 0x00000008000d7202 */ /* 0x000fe40000000f00 */
[----:B------:R-:W-:-:S07]  /*5240*/  MOV R16, R14 ;  /* 0x0000000e00107202 */ /* 0x000fce0000000f00 */
[----:B------:R-:W-:Y:S05]  /*5250*/  WARPSYNC.COLLECTIVE R10, `(.L_x_1641) ;  /* 0x000000000a087348 */ /* 0x000fea0003c00000 */
[----:B------:R0:W1:Y:S02]  /*5260*/  SHFL.BFLY P2, R14, R13, R12, R11 ;  /* 0x0c00000c0d0e7389 */ /* 0x000064000004000b */
[----:B01----:R-:W-:Y:S01]  /*5270*/  ENDCOLLECTIVE ;  /* 0x000000000000791b */ /* 0x003fe20003800000 */
.L_x_1641:
[----:B------:R-:W-:Y:S01]  /*5280*/  FADD.FTZ R16, R9, R16 ;  /* 0x0000001009107221 */ /* 0x000fe20000010000 */
[----:B------:R-:W-:-:S04]  /*5290*/  HFMA2.MMA R12, -RZ, RZ, 0, 1.1920928955078125e-07 ;  /* 0x00000002ff0c7435 */ /* 0x000fc800000001ff */
[----:B------:R-:W-:Y:S02]  /*52a0*/  MOV R13, R16 ;  /* 0x00000010000d7202 */ /* 0x000fe40000000f00 */
[----:B------:R-:W-:-:S07]  /*52b0*/  MOV R15, R14 ;  /* 0x0000000e000f7202 */ /* 0x000fce0000000f00 */
[----:B------:R-:W-:Y:S05]  /*52c0*/  WARPSYNC.COLLECTIVE R10, `(.L_x_1642) ;  /* 0x000000000a087348 */ /* 0x000fea0003c00000 */
[----:B------:R0:W1:Y:S02]  /*52d0*/  SHFL.BFLY P2, R14, R13, R12, R11 ;  /* 0x0c00000c0d0e7389 */ /* 0x000064000004000b */
[----:B01----:R-:W-:Y:S01]  /*52e0*/  ENDCOLLECTIVE ;  /* 0x000000000000791b */ /* 0x003fe20003800000 */
.L_x_1642:
[----:B------:R-:W-:-:S05]  /*52f0*/  FADD.FTZ R15, R8, R15 ;  /* 0x0000000f080f7221 */ /* 0x000fca0000010000 */
[----:B------:R-:W-:Y:S01]  /*5300*/  MOV R13, R15 ;  /* 0x0000000f000d7202 */ /* 0x000fe20000000f00 */
[----:B------:R-:W-:-:S07]  /*5310*/  IMAD.MOV.U32 R17, RZ, RZ, R14 ;  /* 0x000000ffff117224 */ /* 0x000fce00078e000e */
[----:B------:R-:W-:Y:S05]  /*5320*/  WARPSYNC.COLLECTIVE R10, `(.L_x_1643) ;  /* 0x000000000a087348 */ /* 0x000fea0003c00000 */
[----:B------:R0:W1:Y:S02]  /*5330*/  SHFL.BFLY P2, R14, R13, R12, R11 ;  /* 0x0c00000c0d0e7389 */ /* 0x000064000004000b */
[----:B01----:R-:W-:Y:S01]  /*5340*/  ENDCOLLECTIVE ;  /* 0x000000000000791b */ /* 0x003fe20003800000 */
.L_x_1643:
[----:B------:R-:W-:Y:S01]  /*5350*/  FADD.FTZ R17, R16, R17 ;  /* 0x0000001110117221 */ /* 0x000fe20000010000 */
[----:B------:R-:W-:-:S04]  /*5360*/  HFMA2.MMA R12, -RZ, RZ, 0, 5.9604644775390625e-08 ;  /* 0x00000001ff0c7435 */ /* 0x000fc800000001ff */
[----:B------:R-:W-:Y:S02]  /*5370*/  MOV R13, R17 ;  /* 0x00000011000d7202 */ /* 0x000fe40000000f00 */
[----:B------:R-:W-:-:S07]  /*5380*/  MOV R6, R14 ;  /* 0x0000000e00067202 */ /* 0x000fce0000000f00 */
[----:B------:R-:W-:Y:S05]  /*5390*/  WARPSYNC.COLLECTIVE R10, `(.L_x_1644) ;  /* 0x000000000a087348 */ /* 0x000fea0003c00000 */
[----:B------:R0:W1:Y:S02]  /*53a0*/  SHFL.BFLY P2, R14, R13, R12, R11 ;  /* 0x0c00000c0d0e7389 */ /* 0x000064000004000b */
[----:B01----:R-:W-:Y:S01]  /*53b0*/  ENDCOLLECTIVE ;  /* 0x000000000000791b */ /* 0x003fe20003800000 */
.L_x_1644:
[----:B------:R-:W-:-:S04]  /*53c0*/  FADD.FTZ R6, R15, R6 ;  /* 0x000000060f067221 */ /* 0x000fc80000010000 */
[----:B------:R-:W-:Y:S01]  /*53d0*/  IMAD.MOV.U32 R13, RZ, RZ, R6 ;  /* 0x000000ffff0d7224 */ /* 0x000fe200078e0006 */
[----:B------:R-:W-:-:S07]  /*53e0*/  MOV R18, R14 ;  /* 0x0000000e00127202 */ /* 0x000fce0000000f00 */
[----:B------:R-:W-:Y:S05]  /*53f0*/  WARPSYNC.COLLECTIVE R10, `(.L_x_1645) ;  /* 0x000000000a087348 */ /* 0x000fea0003c00000 */
[----:B------:R0:W1:Y:S02]  /*5400*/  SHFL.BFLY P2, R14, R13, R12, R11 ;  /* 0x0c00000c0d0e7389 */ /* 0x000064000004000b */
[----:B01----:R-:W-:Y:S01]  /*5410*/  ENDCOLLECTIVE ;  /* 0x000000000000791b */ /* 0x003fe20003800000 */
.L_x_1645:
[----:B------:R-:W-:Y:S01]  /*5420*/  FADD.FTZ R18, R17, R18 ;  /* 0x0000001211127221 */ /* 0x000fe20000010000 */
[----:B------:R-:W-:Y:S06]  /*5430*/  BRA `(.L_x_1646) ;  /* 0xffffffe800e07947 */ /* 0x000fec000383ffff */
.L_x_1625:
        /* <DEDUP_REMOVED lines=8> */
.L_x_1648:
[----:B------:R-:W-:Y:S05]  /*54c0*/  BSYNC B1 ;  /* 0x0000000000017941 */ /* 0x000fea0003800000 */
.L_x_1647:
        /* <DEDUP_REMOVED lines=8> */
.L_x_1649:
[----:B------:R-:W-:-:S05]  /*5550*/  FADD.FTZ R9, R9, R6 ;  /* 0x0000000609097221 */ /* 0x000fca0000010000 */
[----:B------:R-:W-:Y:S01]  /*5560*/  MOV R13, R9 ;  /* 0x00000009000d7202 */ /* 0x000fe20000000f00 */
[----:B------:R-:W-:Y:S01]  /*5570*/  IMAD.MOV.U32 R12, RZ, RZ, 0x4 ;  /* 0x00000004ff0c7424 */ /* 0x000fe200078e00ff */
[----:B------:R-:W-:-:S07]  /*5580*/  MOV R8, R14 ;  /* 0x0000000e00087202 */ /* 0x000fce0000000f00 */
[----:B------:R-:W-:Y:S05]  /*5590*/  WARPSYNC.COLLECTIVE R10, `(.L_x_1650) ;  /* 0x000000000a087348 */ /* 0x000fea0003c00000 */
[----:B------:R0:W1:Y:S02]  /*55a0*/  SHFL.BFLY P2, R14, R13, R12, R11 ;  /* 0x0c00000c0d0e7389 */ /* 0x000064000004000b */
[----:B01----:R-:W-:Y:S01]  /*55b0*/  ENDCOLLECTIVE ;  /* 0x000000000000791b */ /* 0x003fe20003800000 */
.L_x_1650:
[----:B------:R-:W-:-:S05]  /*55c0*/  FADD.FTZ R8, R8, R7 ;  /* 0x0000000708087221 */ /* 0x000fca0000010000 */
[----:B------:R-:W-:Y:S02]  /*55d0*/  MOV R13, R8 ;  /* 0x00000008000d7202 */ /* 0x000fe40000000f00 */
[----:B------:R-:W-:-:S07]  /*55e0*/  MOV R16, R14 ;  /* 0x0000000e00107202 */ /* 0x000fce0000000f00 */
[----:B------:R-:W-:Y:S05]  /*55f0*/  WARPSYNC.COLLECTIVE R10, `(.L_x_1651) ;  /* 0x000000000a087348 */ /* 0x000fea0003c00000 */
[----:B------:R0:W1:Y:S02]  /*5600*/  SHFL.BFLY P2, R14, R13, R12, R11 ;  /* 0x0c00000c0d0e7389 */ /* 0x000064000004000b */
[----:B01----:R-:W-:Y:S01]  /*5610*/  ENDCOLLECTIVE ;  /* 0x000000000000791b */ /* 0x003fe20003800000 */
.L_x_1651:
[----:B------:R-:W-:Y:S01]  /*5620*/  FADD.FTZ R16, R9, R16 ;  /* 0x0000001009107221 */ /* 0x000fe20000010000 */
[----:B------:R-:W-:-:S04]  /*5630*/  HFMA2.MMA R12, -RZ, RZ, 0, 1.1920928955078125e-07 ;  /* 0x00000002ff0c7435 */ /* 0x000fc800000001ff */
[----:B------:R-:W-:Y:S02]  /*5640*/  MOV R13, R16 ;  /* 0x00000010000d7202 */ /* 0x000fe40000000f00 */
[----:B------:R-:W-:-:S07]  /*5650*/  MOV R15, R14 ;  /* 0x0000000e000f7202 */ /* 0x000fce0000000f00 */
[----:B------:R-:W-:Y:S05]  /*5660*/  WARPSYNC.COLLECTIVE R10, `(.L_x_1652) ;  /* 0x000000000a087348 */ /* 0x000fea0003c00000 */
[----:B------:R0:W1:Y:S02]  /*5670*/  SHFL.BFLY P2, R14, R13, R12, R11 ;  /* 0x0c00000c0d0e7389 */ /* 0x000064000004000b */
[----:B01----:R-:W-:Y:S01]  /*5680*/  ENDCOLLECTIVE ;  /* 0x000000000000791b */ /* 0x003fe20003800000 */
.L_x_1652:
[----:B------:R-:W-:-:S05]  /*5690*/  FADD.FTZ R15, R8, R15 ;  /* 0x0000000f080f7221 */ /* 0x000fca0000010000 */
[----:B------:R-:W-:Y:S01]  /*56a0*/  MOV R13, R15 ;  /* 0x0000000f000d7202 */ /* 0x000fe20000000f00 */
[----:B------:R-:W-:-:S07]  /*56b0*/  IMAD.MOV.U32 R17, RZ, RZ, R14 ;  /* 0x000000ffff117224 */ /* 0x000fce00078e000e */
[----:B------:R-:W-:Y:S05]  /*56c0*/  WARPSYNC.COLLECTIVE R10, `(.L_x_1653) ;  /* 0x000000000a087348 */ /* 0x000fea0003c00000 */
[----:B------:R0:W1:Y:S02]  /*56d0*/  SHFL.BFLY P2, R14, R13, R12, R11 ;  /* 0x0c00000c0d0e7389 */ /* 0x000064000004000b */
[----:B01----:R-:W-:Y:S01]  /*56e0*/  ENDCOLLECTIVE ;  /* 0x000000000000791b */ /* 0x003fe20003800000 */
.L_x_1653:
[----:B------:R-:W-:Y:S01]  /*56f0*/  FADD.FTZ R17, R16, R17 ;  /* 0x0000001110117221 */ /* 0x000fe20000010000 */
[----:B------:R-:W-:-:S04]  /*5700*/  HFMA2.MMA R12, -RZ, RZ, 0, 5.9604644775390625e-08 ;  /* 0x00000001ff0c7435 */ /* 0x000fc800000001ff */
[----:B------:R-:W-:Y:S02]  /*5710*/  MOV R13, R17 ;  /* 0x00000011000d7202 */ /* 0x000fe40000000f00 */
[----:B------:R-:W-:-:S07]  /*5720*/  MOV R6, R14 ;  /* 0x0000000e00067202 */ /* 0x000fce0000000f00 */
[----:B------:R-:W-:Y:S05]  /*5730*/  WARPSYNC.COLLECTIVE R10, `(.L_x_1654) ;  /* 0x000000000a087348 */ /* 0x000fea0003c00000 */
[----:B------:R0:W1:Y:S02]  /*5740*/  SHFL.BFLY P2, R14, R13, R12, R11 ;  /* 0x0c00000c0d0e7389 */ /* 0x000064000004000b */
[----:B01----:R-:W-:Y:S01]  /*5750*/  ENDCOLLECTIVE ;  /* 0x000000000000791b */ /* 0x003fe20003800000 */
.L_x_1654:
[----:B------:R-:W-:-:S04]  /*5760*/  FADD.FTZ R6, R15, R6 ;  /* 0x000000060f067221 */ /* 0x000fc80000010000 */
[----:B------:R-:W-:Y:S01]  /*5770*/  IMAD.MOV.U32 R13, RZ, RZ, R6 ;  /* 0x000000ffff0d7224 */ /* 0x000fe200078e0006 */
[----:B------:R-:W-:-:S07]  /*5780*/  MOV R18, R14 ;  /* 0x0000000e00127202 */ /* 0x000fce0000000f00 */
[----:B------:R-:W-:Y:S05]  /*5790*/  WARPSYNC.COLLECTIVE R10, `(.L_x_1655) ;  /* 0x000000000a087348 */ /* 0x000fea0003c00000 */
[----:B------:R0:W1:Y:S02]  /*57a0*/  SHFL.BFLY P2, R14, R13, R12, R11 ;  /* 0x0c00000c0d0e7389 */ /* 0x000064000004000b */
[----:B01----:R-:W-:Y:S01]  /*57b0*/  ENDCOLLECTIVE ;  /* 0x000000000000791b */ /* 0x003fe20003800000 */
.L_x_1655:
[----:B------:R-:W-:Y:S01]  /*57c0*/  FADD.FTZ R18, R17, R18 ;  /* 0x0000001211127221 */ /* 0x000fe20000010000 */
[----:B------:R-:W-:Y:S06]  /*57d0*/  BRA `(.L_x_1656) ;  /* 0xffffffe800987947 */ /* 0x000fec000383ffff */
.L_x_1626:
        /* <DEDUP_REMOVED lines=8> */
.L_x_1658:
[----:B------:R-:W-:Y:S05]  /*5860*/  BSYNC B0 ;  /* 0x0000000000007941 */ /* 0x000fea0003800000 */
.L_x_1657:
[----:B------:R-:W-:Y:S01]  /*5870*/  HFMA2.MMA R12, -RZ, RZ, 0, 4.76837158203125e-07 ;  /* 0x00000008ff0c7435 */ /* 0x000fe200000001ff */
[----:B------:R-:W-:Y:S01]  /*5880*/  IMAD.MOV.U32 R13, RZ, RZ, R5 ;  /* 0x000000ffff0d7224 */ /* 0x000fe200078e0005 */
[----:B------:R-:W-:Y:S02]  /*5890*/  MOV R11, 0x101f ;  /* 0x0000101f000b7802 */ /* 0x000fe40000000f00 */
[----:B------:R-:W-:Y:S02]  /*58a0*/  CS2R R16, SRZ ;  /* 0x0000000000107805 */ /* 0x000fe4000001ff00 */
[----:B------:R-:W-:Y:S01]  /*58b0*/  MOV R10, 0xffff ;  /* 0x0000ffff000a7802 */ /* 0x000fe20000000f00 */
[----:B------:R-:W-:Y:S01]  /*58c0*/  HFMA2.MMA R26, -RZ, RZ, 0, 0 ;  /* 0x00000000ff1a7435 */ /* 0x000fe200000001ff */
[----:B------:R-:W-:Y:S02]  /*58d0*/  MOV R3, R14 ;  /* 0x0000000e00037202 */ /* 0x000fe40000000f00 */
[----:B------:R-:W-:-:S08]  /*58e0*/  @!P0 SHF.L.U32 R9, R56, 0x1, RZ ;  /* 0x0000000138098819 */ /* 0x000fd000000006ff */
[----:B------:R-:W-:Y:S05]  /*58f0*/  WARPSYNC.COLLECTIVE R10, `(.L_x_1659) ;  /* 0x000000000a087348 */ /* 0x000fea0003c00000 */
[----:B------:R0:W1:Y:S02]  /*5900*/  SHFL.BFLY P2, R14, R13, R12, R11 ;  /* 0x0c00000c0d0e7389 */ /* 0x000064000004000b */
[----:B01----:R-:W-:Y:S01]  /*5910*/  ENDCOLLECTIVE ;  /* 0x000000000000791b */ /* 0x003fe20003800000 */
.L_x_1659:
[----:B------:R-:W-:Y:S01]  /*5920*/  @!P0 IADD3 R2, R7, 0x14, RZ ;  /* 0x0000001407028810 */ /* 0x000fe20007ffe0ff */
[----:B------:R-:W-:Y:S01]  /*5930*/  FADD.FTZ R6, R3, R4 ;  /* 0x0000000403067221 */ /* 0x000fe20000010000 */
[----:B------:R-:W-:Y:S02]  /*5940*/  @!P0 LEA R15, R56, UR4, 0x7 ;  /* 0x00000004380f8c11 */ /* 0x000fe4000f8e38ff */
[----:B------:R-:W-:Y:S02]  /*5950*/  @!P0 LOP3.LUT R2, R2, R9, RZ, 0x3c, !PT ;  /* 0x0000000902028212 */ /* 0x000fe400078e3cff */
[----:B------:R-:W-:Y:S02]  /*5960*/  @!P0 LEA R21, R56, UR4, 0x7 ;  /* 0x0000000438158c11 */ /* 0x000fe4000f8e38ff */
[----:B------:R-:W-:Y:S02]  /*5970*/  @!P0 LEA R3, R2, R15, 0x2 ;  /* 0x0000000f02038211 */ /* 0x000fe400078e10ff */
[----:B------:R-:W-:-:S02]  /*5980*/  @!P0 IADD3 R24, R7, 0x3c, RZ ;  /* 0x0000003c07188810 */ /* 0x000fc40007ffe0ff */
[C---:B------:R-:W-:Y:S01]  /*5990*/  @!P0 SHF.L.U32 R25, R56.reuse, 0x1, RZ ;  /* 0x0000000138198819 */ /* 0x040fe200000006ff */
[----:B------:R-:W-:Y:S01]  /*59a0*/  IMAD.MOV.U32 R12, RZ, RZ, 0x4 ;  /* 0x00000004ff0c7424 */ /* 0x000fe200078e00ff */
[----:B------:R-:W-:Y:S01]  /*59b0*/  MOV R13, R6 ;  /* 0x00000006000d7202 */ /* 0x000fe20000000f00 */
[----:B------:R0:W1:Y:S01]  /*59c0*/  @!P0 LDS R15, [R3+0x500] ;  /* 0x00050000030f8984 */ /* 0x0000620000000800 */
[----:B------:R-:W-:Y:S02]  /*59d0*/  @!P0 LEA R27, R56, UR4, 0x7 ;  /* 0x00000004381b8c11 */ /* 0x000fe4000f8e38ff */
[----:B------:R-:W-:Y:S01]  /*59e0*/  @!P0 LOP3.LUT R24, R24, R25, RZ, 0x3c, !PT ;  /* 0x0000001918188212 */ /* 0x000fe200078e3cff */
[----:B------:R0:W2:Y:S03]  /*59f0*/  @!P0 LDS R9, [R3] ;  /* 0x0000000003098984 */ /* 0x0000a60000000800 */
[----:B------:R-:W-:Y:S01]  /*5a00*/  @!P0 LEA R24, R24, R27, 0x2 ;  /* 0x0000001b18188211 */ /* 0x000fe200078e10ff */
[----:B------:R-:W-:-:S07]  /*5a10*/  FADD.FTZ R8, R14, R5 ;  /* 0x000000050e087221 */ /* 0x000fce0000010000 */
[----:B012---:R-:W-:Y:S05]  /*5a20*/  WARPSYNC.COLLECTIVE R10, `(.L_x_1660) ;  /* 0x000000000a087348 */ /* 0x007fea0003c00000 */
[----:B------:R3:W4:Y:S02]  /*5a30*/  SHFL.BFLY P2, R14, R13, R12, R11 ;  /* 0x0c00000c0d0e7389 */ /* 0x000724000004000b */
[----:B01234-:R-:W-:Y:S01]  /*5a40*/  ENDCOLLECTIVE ;  /* 0x000000000000791b */ /* 0x01ffe20003800000 */
.L_x_1660:
[----:B------:R-:W-:Y:S01]  /*5a50*/  @!P0 IADD3 R3, R7, 0x28, RZ ;  /* 0x0000002807038810 */ /* 0x000fe20007ffe0ff */
[----:B------:R0:W1:Y:S01]  /*5a60*/  @!P0 LDS R25, [R24] ;  /* 0x0000000018198984 */ /* 0x0000620000000800 */
[----:B------:R-:W-:Y:S02]  /*5a70*/  MOV R13, R8 ;  /* 0x00000008000d7202 */ /* 0x000fe40000000f00 */
[----:B------:R-:W-:-:S07]  /*5a80*/  MOV R5, R14 ;  /* 0x0000000e00057202 */ /* 0x000fce0000000f00 */
[----:B01----:R-:W-:Y:S05]  /*5a90*/  WARPSYNC.COLLECTIVE R10, `(.L_x_1661) ;  /* 0x000000000a087348 */ /* 0x003fea0003c00000 */
[----:B------:R2:W3:Y:S02]  /*5aa0*/  SHFL.BFLY P2, R14, R13, R12, R11 ;  /* 0x0c00000c0d0e7389 */ /* 0x0004e4000004000b */
[----:B0123--:R-:W-:Y:S01]  /*5ab0*/  ENDCOLLECTIVE ;  /* 0x000000000000791b */ /* 0x00ffe20003800000 */
.L_x_1661:
[----:B------:R-:W-:Y:S01]  /*5ac0*/  FADD.FTZ R5, R6, R5 ;  /* 0x0000000506057221 */ /* 0x000fe20000010000 */
[----:B------:R-:W-:Y:S02]  /*5ad0*/  @!P0 MOV R17, R15 ;  /* 0x0000000f00118202 */ /* 0x000fe40000000f00 */
[----:B------:R-:W-:Y:S02]  /*5ae0*/  @!P0 MOV R16, R9 ;  /* 0x0000000900108202 */ /* 0x000fe40000000f00 */
[----:B------:R-:W-:Y:S01]  /*5af0*/  MOV R13, R5 ;  /* 0x00000005000d7202 */ /* 0x000fe20000000f00 */
[----:B------:R-:W-:Y:S02]  /*5b00*/  IMAD.MOV.U32 R12, RZ, RZ, 0x2 ;  /* 0x00000002ff0c7424 */ /* 0x000fe400078e00ff */
[----:B------:R-:W-:-:S07]  /*5b10*/  FADD.FTZ R2, R8, R14 ;  /* 0x0000000e08027221 */ /* 0x000fce0000010000 */
[----:B------:R-:W-:Y:S05]  /*5b20*/  WARPSYNC.COLLECTIVE R10, `(.L_x_1662) ;  /* 0x000000000a087348 */ /* 0x000fea0003c00000 */
[----:B------:R0:W1:Y:S02]  /*5b30*/  SHFL.BFLY P2, R14, R13, R12, R11 ;  /* 0x0c00000c0d0e7389 */ /* 0x000064000004000b */
[----:B01----:R-:W-:Y:S01]  /*5b40*/  ENDCOLLECTIVE ;  /* 0x000000000000791b */ /* 0x003fe20003800000 */
.L_x_1662:
[----:B------:R-:W-:Y:S02]  /*5b50*/  MOV R13, R2 ;  /* 0x00000002000d7202 */ /* 0x000fe40000000f00 */
[----:B------:R-:W-:-:S07]  /*5b60*/  MOV R6, R14 ;  /* 0x0000000e00067202 */ /* 0x000fce0000000f00 */
[----:B------:R-:W-:Y:S05]  /*5b70*/  WARPSYNC.COLLECTIVE R10, `(.L_x_1663) ;  /* 0x000000000a087348 */ /* 0x000fea0003c00000 */
[----:B------:R0:W1:Y:S02]  /*5b80*/  SHFL.BFLY P2, R14, R13, R12, R11 ;  /* 0x0c00000c0d0e7389 */ /* 0x000064000004000b */
[----:B01----:R-:W-:Y:S01]  /*5b90*/  ENDCOLLECTIVE ;  /* 0x000000000000791b */ /* 0x003fe20003800000 */
.L_x_1663:
[----:B------:R-:W-:-:S05]  /*5ba0*/  FADD.FTZ R6, R5, R6 ;  /* 0x0000000605067221 */ /* 0x000fca0000010000 */
[----:B------:R-:W-:Y:S01]  /*5bb0*/  MOV R13, R6 ;  /* 0x00000006000d7202 */ /* 0x000fe20000000f00 */
[----:B------:R-:W-:Y:S02]  /*5bc0*/  IMAD.MOV.U32 R12, RZ, RZ, 0x1 ;  /* 0x00000001ff0c7424 */ /* 0x000fe400078e00ff */
[----:B------:R-:W-:-:S07]  /*5bd0*/  FADD.FTZ R8, R2, R14 ;  /* 0x0000000e02087221 */ /* 0x000fce0000010000 */
[----:B------:R-:W-:Y:S05]  /*5be0*/  WARPSYNC.COLLECTIVE R10, `(.L_x_1664) ;  /* 0x000000000a087348 */ /* 0x000fea0003c00000 */
[----:B------:R0:W1:Y:S02]  /*5bf0*/  SHFL.BFLY P2, R14, R13, R12, R11 ;  /* 0x0c00000c0d0e7389 */ /* 0x000064000004000b */
[----:B01----:R-:W-:Y:S01]  /*5c00*/  ENDCOLLECTIVE ;  /* 0x000000000000791b */ /* 0x003fe20003800000 */
.L_x_1664:
[----:B------:R-:W-:Y:S02]  /*5c10*/  MOV R13, R8 ;  /* 0x00000008000d7202 */ /* 0x000fe40000000f00 */
[----:B------:R-:W-:-:S07]  /*5c20*/  MOV R15, R14 ;  /* 0x0000000e000f7202 */ /* 0x000fce0000000f00 */
[----:B------:R-:W-:Y:S05]  /*5c30*/  WARPSYNC.COLLECTIVE R10, `(.L_x_1665) ;  /* 0x000000000a087348 */ /* 0x000fea0003c00000 */
[----:B------:R0:W1:Y:S02]  /*5c40*/  SHFL.BFLY P2, R14, R13, R12, R11 ;  /* 0x0c00000c0d0e7389 */ /* 0x000064000004000b */
[----:B01----:R-:W-:Y:S01]  /*5c50*/  ENDCOLLECTIVE ;  /* 0x000000000000791b */ /* 0x003fe20003800000 */
.L_x_1665:
[----:B------:R-:W-:Y:S01]  /*5c60*/  HFMA2.MMA R12, -RZ, RZ, 0, 4.76837158203125e-07 ;  /* 0x00000008ff0c7435 */ /* 0x000fe200000001ff */
[----:B------:R-:W-:Y:S02]  /*5c70*/  MOV R13, R16 ;  /* 0x00000010000d7202 */ /* 0x000fe40000000f00 */
[----:B------:R-:W-:-:S08]  /*5c80*/  MOV R9, R14 ;  /* 0x0000000e00097202 */ /* 0x000fd00000000f00 */
[----:B------:R-:W-:Y:S05]  /*5c90*/  WARPSYNC.COLLECTIVE R10, `(.L_x_1666) ;  /* 0x000000000a087348 */ /* 0x000fea0003c00000 */
[----:B------:R0:W1:Y:S02]  /*5ca0*/  SHFL.BFLY P2, R14, R13, R12, R11 ;  /* 0x0c00000c0d0e7389 */ /* 0x000064000004000b */
[----:B01----:R-:W-:Y:S01]  /*5cb0*/  ENDCOLLECTIVE ;  /* 0x000000000000791b */ /* 0x003fe20003800000 */
.L_x_1666:
[----:B------:R-:W-:Y:S01]  /*5cc0*/  MOV R13, R17 ;  /* 0x00000011000d7202 */ /* 0x000fe20000000f00 */
[----:B------:R-:W-:-:S07]  /*5cd0*/  IMAD.MOV.U32 R19, RZ, RZ, R14 ;  /* 0x000000ffff137224 */ /* 0x000fce00078e000e */
[----:B------:R-:W-:Y:S05]  /*5ce0*/  WARPSYNC.COLLECTIVE R10, `(.L_x_1667) ;  /* 0x000000000a087348 */ /* 0x000fea0003c00000 */
[----:B------:R0:W1:Y:S02]  /*5cf0*/  SHFL.BFLY P2, R14, R13, R12, R11 ;  /* 0x0c00000c0d0e7389 */ /* 0x000064000004000b */
[----:B01----:R-:W-:Y:S01]  /*5d00*/  ENDCOLLECTIVE ;  /* 0x000000000000791b */ /* 0x003fe20003800000 */
.L_x_1667:
        /* <DEDUP_REMOVED lines=8> */
.L_x_1668:
[----:B------:R-:W-:-:S05]  /*5d90*/  FADD.FTZ R18, R18, R17 ;  /* 0x0000001112127221 */ /* 0x000fca0000010000 */
[----:B------:R-:W-:Y:S01]  /*5da0*/  MOV R13, R18 ;  /* 0x00000012000d7202 */ /* 0x000fe20000000f00 */
[----:B------:R-:W-:-:S07]  /*5db0*/  IMAD.MOV.U32 R4, RZ, RZ, R14 ;  /* 0x000000ffff047224 */ /* 0x000fce00078e000e */
[----:B------:R-:W-:Y:S05]  /*5dc0*/  WARPSYNC.COLLECTIVE R10, `(.L_x_1669) ;  /* 0x000000000a087348 */ /* 0x000fea0003c00000 */
[----:B------:R0:W1:Y:S02]  /*5dd0*/  SHFL.BFLY P2, R14, R13, R12, R11 ;  /* 0x0c00000c0d0e7389 */ /* 0x000064000004000b */
[----:B01----:R-:W-:Y:S01]  /*5de0*/  ENDCOLLECTIVE ;  /* 0x000000000000791b */ /* 0x003fe20003800000 */
.L_x_1669:
[----:B------:R-:W-:-:S05]  /*5df0*/  FADD.FTZ R4, R19, R4 ;  /* 0x0000000413047221 */ /* 0x000fca0000010000 */
[----:B------:R-:W-:Y:S01]  /*5e00*/  MOV R13, R4 ;  /* 0x00000004000d7202 */ /* 0x000fe20000000f00 */
[----:B------:R-:W-:Y:S01]  /*5e10*/  IMAD.MOV.U32 R12, RZ, RZ, 0x2 ;  /* 0x00000002ff0c7424 */ /* 0x000fe200078e00ff */
[----:B------:R-:W-:Y:S02]  /*5e20*/  MOV R17, R14 ;  /* 0x0000000e00117202 */ /* 0x000fe40000000f00 */
[----:B------:R-:W-:-:S03]  /*5e30*/  @!P0 LOP3.LUT R14, R3, R16, RZ, 0x3c, !PT ;  /* 0x00000010030e8212 */ /* 0x000fc600078e3cff */
[----:B------:R-:W-:Y:S01]  /*5e40*/  FADD.FTZ R17, R18, R17 ;  /* 0x0000001112117221 */ /* 0x000fe20000010000 */
[----:B------:R-:W-:Y:S02]  /*5e50*/  @!P0 LEA R2, R14, R21, 0x2 ;  /* 0x000000150e028211 */ /* 0x000fe400078e10ff */
[----:B------:R-:W-:-:S07]  /*5e60*/  CS2R R20, SRZ ;  /* 0x0000000000147805 */ /* 0x000fce000001ff00 */
[----:B------:R-:W-:Y:S05]  /*5e70*/  WARPSYNC.COLLECTIVE R10, `(.L_x_1670) ;  /* 0x000000000a087348 */ /* 0x000fea0003c00000 */
[----:B------:R0:W1:Y:S02]  /*5e80*/  SHFL.BFLY P2, R14, R13, R12, R11 ;  /* 0x0c00000c0d0e7389 */ /* 0x000064000004000b */
[----:B01----:R-:W-:Y:S01]  /*5e90*/  ENDCOLLECTIVE ;  /* 0x000000000000791b */ /* 0x003fe20003800000 */
.L_x_1670:
        /* <DEDUP_REMOVED lines=8> */
.L_x_1671:
[----:B------:R-:W-:Y:S01]  /*5f20*/  FADD.FTZ R16, R4, R3 ;  /* 0x0000000304107221 */ /* 0x000fe20000010000 */
[----:B------:R-:W-:Y:S01]  /*5f30*/  HFMA2.MMA R3, -RZ, RZ, 0, 0 ;  /* 0x00000000ff037435 */ /* 0x000fe200000001ff */
[----:B------:R-:W0:Y:S05]  /*5f40*/  LDC.64 R4, c[0x0][0x220] ;  /* 0x00008800ff047b82 */ /* 0x000e2a0000000a00 */
[----:B------:R-:W-:Y:S01]  /*5f50*/  @!P0 IMAD.MOV.U32 R3, RZ, RZ, R25 ;  /* 0x000000ffff038224 */ /* 0x000fe200078e0019 */
[----:B------:R-:W-:Y:S01]  /*5f60*/  HFMA2.MMA R12, -RZ, RZ, 0, 5.9604644775390625e-08 ;  /* 0x00000001ff0c7435 */ /* 0x000fe200000001ff */
[----:B------:R-:W-:Y:S01]  /*5f70*/  IMAD.MOV.U32 R13, RZ, RZ, R16 ;  /* 0x000000ffff0d7224 */ /* 0x000fe200078e0010 */
[----:B------:R-:W-:-:S02]  /*5f80*/  @!P0 MOV R20, R22 ;  /* 0x0000001600148202 */ /* 0x000fc40000000f00 */
[----:B------:R-:W-:Y:S02]  /*5f90*/  @!P0 MOV R21, R23 ;  /* 0x0000001700158202 */ /* 0x000fe40000000f00 */
[----:B------:R-:W-:-:S07]  /*5fa0*/  MOV R18, R14 ;  /* 0x0000000e00127202 */ /* 0x000fce0000000f00 */
[----:B0-----:R-:W-:Y:S05]  /*5fb0*/  WARPSYNC.COLLECTIVE R10, `(.L_x_1672) ;  /* 0x000000000a087348 */ /* 0x001fea0003c00000 */
[----:B------:R1:W2:Y:S02]  /*5fc0*/  SHFL.BFLY P2, R14, R13, R12, R11 ;  /* 0x0c00000c0d0e7389 */ /* 0x0002a4000004000b */
[----:B012---:R-:W-:Y:S01]  /*5fd0*/  ENDCOLLECTIVE ;  /* 0x000000000000791b */ /* 0x007fe20003800000 */
.L_x_1672:
[----:B------:R-:W-:Y:S01]  /*5fe0*/  @!P0 MOV R26, R2 ;  /* 0x00000002001a8202 */ /* 0x000fe20000000f00 */
[----:B------:R-:W-:Y:S01]  /*5ff0*/  FADD.FTZ R17, R17, R18 ;  /* 0x0000001211117221 */ /* 0x000fe20000010000 */
[----:B------:R-:W-:-:S04]  /*6000*/  ISETP.NE.AND P0, PT, R56, RZ, PT ;  /* 0x000000ff3800720c */ /* 0x000fc80003f05270 */
[----:B------:R-:W-:Y:S02]  /*6010*/  MOV R13, R17 ;  /* 0x00000011000d7202 */ /* 0x000fe40000000f00 */
[----:B------:R-:W-:-:S07]  /*6020*/  MOV R19, R14 ;  /* 0x0000000e00137202 */ /* 0x000fce0000000f00 */
[----:B------:R-:W-:Y:S05]  /*6030*/  WARPSYNC.COLLECTIVE R10, `(.L_x_1673) ;  /* 0x000000000a087348 */ /* 0x000fea0003c00000 */
[----:B------:R0:W1:Y:S02]  /*6040*/  SHFL.BFLY P2, R14, R13, R12, R11 ;  /* 0x0c00000c0d0e7389 */ /* 0x000064000004000b */
[----:B01----:R-:W-:Y:S01]  /*6050*/  ENDCOLLECTIVE ;  /* 0x000000000000791b */ /* 0x003fe20003800000 */
.L_x_1673:
[----:B------:R-:W-:Y:S01]  /*6060*/  FADD.FTZ R16, R16, R19 ;  /* 0x0000001310107221 */ /* 0x000fe20000010000 */
[----:B------:R-:W-:Y:S01]  /*6070*/  MOV R13, R20 ;  /* 0x00000014000d7202 */ /* 0x000fe20000000f00 */
[----:B------:R-:W-:Y:S01]  /*6080*/  IMAD.MOV.U32 R12, RZ, RZ, 0x8 ;  /* 0x00000008ff0c7424 */ /* 0x000fe200078e00ff */
[----:B------:R-:W-:-:S07]  /*6090*/  MOV R18, R14 ;  /* 0x0000000e00127202 */ /* 0x000fce0000000f00 */
[----:B------:R-:W-:Y:S05]  /*60a0*/  WARPSYNC.COLLECTIVE R10, `(.L_x_1674) ;  /* 0x000000000a087348 */ /* 0x000fea0003c00000 */
[----:B------:R0:W1:Y:S02]  /*60b0*/  SHFL.BFLY P2, R14, R13, R12, R11 ;  /* 0x0c00000c0d0e7389 */ /* 0x000064000004000b */
[----:B01----:R-:W-:Y:S01]  /*60c0*/  ENDCOLLECTIVE ;  /* 0x000000000000791b */ /* 0x003fe20003800000 */
.L_x_1674:
[----:B------:R-:W-:Y:S01]  /*60d0*/  FADD.FTZ R17, R17, R18 ;  /* 0x0000001211117221 */ /* 0x000fe20000010000 */
[----:B------:R-:W-:Y:S02]  /*60e0*/  MOV R13, R21 ;  /* 0x00000015000d7202 */ /* 0x000fe40000000f00 */
[----:B------:R-:W-:-:S07]  /*60f0*/  MOV R23, R14 ;  /* 0x0000000e00177202 */ /* 0x000fce0000000f00 */
[----:B------:R-:W-:Y:S05]  /*6100*/  WARPSYNC.COLLECTIVE R10, `(.L_x_1675) ;  /* 0x000000000a087348 */ /* 0x000fea0003c00000 */
[----:B------:R0:W1:Y:S02]  /*6110*/  SHFL.BFLY P2, R14, R13, R12, R11 ;  /* 0x0c00000c0d0e7389 */ /* 0x000064000004000b */
[----:B01----:R-:W-:Y:S01]  /*6120*/  ENDCOLLECTIVE ;  /* 0x000000000000791b */ /* 0x003fe20003800000 */
.L_x_1675:
[----:B------:R-:W-:-:S05]  /*6130*/  FADD.FTZ R23, R23, R20 ;  /* 0x0000001417177221 */ /* 0x000fca0000010000 */
[----:B------:R-:W-:Y:S01]  /*6140*/  MOV R13, R23 ;  /* 0x00000017000d7202 */ /* 0x000fe20000000f00 */
[----:B------:R-:W-:Y:S01]  /*6150*/  IMAD.MOV.U32 R12, RZ, RZ, 0x4 ;  /* 0x00000004ff0c7424 */ /* 0x000fe200078e00ff */
[----:B------:R-:W-:-:S07]  /*6160*/  MOV R22, R14 ;  /* 0x0000000e00167202 */ /* 0x000fce0000000f00 */
[----:B------:R-:W-:Y:S05]  /*6170*/  WARPSYNC.COLLECTIVE R10, `(.L_x_1676) ;  /* 0x000000000a087348 */ /* 0x000fea0003c00000 */
[----:B------:R0:W1:Y:S02]  /*6180*/  SHFL.BFLY P2, R14, R13, R12, R11 ;  /* 0x0c00000c0d0e7389 */ /* 0x000064000004000b */
[----:B01----:R-:W-:Y:S01]  /*6190*/  ENDCOLLECTIVE ;  /* 0x000000000000791b */ /* 0x003fe20003800000 */
.L_x_1676:
[----:B------:R-:W-:-:S05]  /*61a0*/  FADD.FTZ R22, R22, R21 ;  /* 0x0000001516167221 */ /* 0x000fca0000010000 */
[----:B------:R-:W-:Y:S02]  /*61b0*/  MOV R13, R22 ;  /* 0x00000016000d7202 */ /* 0x000fe40000000f00 */
[----:B------:R-:W-:-:S07]  /*61c0*/  MOV R20, R14 ;  /* 0x0000000e00147202 */ /* 0x000fce0000000f00 */
[----:B------:R-:W-:Y:S05]  /*61d0*/  WARPSYNC.COLLECTIVE R10, `(.L_x_1677) ;  /* 0x000000000a087348 */ /* 0x000fea0003c00000 */
[----:B------:R0:W1:Y:S02]  /*61e0*/  SHFL.BFLY P2, R14, R13, R12, R11 ;  /* 0x0c00000c0d0e7389 */ /* 0x000064000004000b */
[----:B01----:R-:W-:Y:S01]  /*61f0*/  ENDCOLLECTIVE ;  /* 0x000000000000791b */ /* 0x003fe20003800000 */
.L_x_1677:
[----:B------:R-:W-:Y:S01]  /*6200*/  FADD.FTZ R20, R23, R20 ;  /* 0x0000001417147221 */ /* 0x000fe20000010000 */
[----:B------:R-:W-:-:S03]  /*6210*/  HFMA2.MMA R12, -RZ, RZ, 0, 1.1920928955078125e-07 ;  /* 0x00000002ff0c7435 */ /* 0x000fc600000001ff */
[----:B------:R-:W-:Y:S01]  /*6220*/  IMAD.MOV.U32 R13, RZ, RZ, R20 ;  /* 0x000000ffff0d7224 */ /* 0x000fe200078e0014 */
[----:B------:R-:W-:-:S07]  /*6230*/  MOV R21, R14 ;  /* 0x0000000e00157202 */ /* 0x000fce0000000f00 */
[----:B------:R-:W-:Y:S05]  /*6240*/  WARPSYNC.COLLECTIVE R10, `(.L_x_1678) ;  /* 0x000000000a087348 */ /* 0x000fea0003c00000 */
[----:B------:R0:W1:Y:S02]  /*6250*/  SHFL.BFLY P2, R14, R13, R12, R11 ;  /* 0x0c00000c0d0e7389 */ /* 0x000064000004000b */
[----:B01----:R-:W-:Y:S01]  /*6260*/  ENDCOLLECTIVE ;  /* 0x000000000000791b */ /* 0x003fe20003800000 */
.L_x_1678:
[----:B------:R-:W-:-:S05]  /*6270*/  FADD.FTZ R23, R22, R21 ;  /* 0x0000001516177221 */ /* 0x000fca0000010000 */
[----:B------:R-:W-:Y:S02]  /*6280*/  MOV R13, R23 ;  /* 0x00000017000d7202 */ /* 0x000fe40000000f00 */
[----:B------:R-:W-:-:S07]  /*6290*/  MOV R21, R14 ;  /* 0x0000000e00157202 */ /* 0x000fce0000000f00 */
[----:B------:R-:W-:Y:S05]  /*62a0*/  WARPSYNC.COLLECTIVE R10, `(.L_x_1679) ;  /* 0x000000000a087348 */ /* 0x000fea0003c00000 */
[----:B------:R0:W1:Y:S02]  /*62b0*/  SHFL.BFLY P2, R14, R13, R12, R11 ;  /* 0x0c00000c0d0e7389 */ /* 0x000064000004000b */
[----:B01----:R-:W-:Y:S01]  /*62c0*/  ENDCOLLECTIVE ;  /* 0x000000000000791b */ /* 0x003fe20003800000 */
.L_x_1679:
[----:B------:R-:W-:Y:S01]  /*62d0*/  FADD.FTZ R21, R20, R21 ;  /* 0x0000001514157221 */ /* 0x000fe20000010000 */
[----:B------:R-:W-:-:S04]  /*62e0*/  HFMA2.MMA R12, -RZ, RZ, 0, 5.9604644775390625e-08 ;  /* 0x00000001ff0c7435 */ /* 0x000fc800000001ff */
[----:B------:R-:W-:Y:S02]  /*62f0*/  MOV R13, R21 ;  /* 0x00000015000d7202 */ /* 0x000fe40000000f00 */
[----:B------:R-:W-:-:S07]  /*6300*/  MOV R22, R14 ;  /* 0x0000000e00167202 */ /* 0x000fce0000000f00 */
[----:B------:R-:W-:Y:S05]  /*6310*/  WARPSYNC.COLLECTIVE R10, `(.L_x_1680) ;  /* 0x000000000a087348 */ /* 0x000fea0003c00000 */
[----:B------:R0:W1:Y:S02]  /*6320*/  SHFL.BFLY P2, R14, R13, R12, R11 ;  /* 0x0c00000c0d0e7389 */ /* 0x000064000004000b */
[----:B01----:R-:W-:Y:S01]  /*6330*/  ENDCOLLECTIVE ;  /* 0x000000000000791b */ /* 0x003fe20003800000 */
.L_x_1680:
[----:B------:R-:W-:-:S05]  /*6340*/  FADD.FTZ R22, R23, R22 ;  /* 0x0000001617167221 */ /* 0x000fca0000010000 */
[----:B------:R-:W-:Y:S02]  /*6350*/  MOV R13, R22 ;  /* 0x00000016000d7202 */ /* 0x000fe40000000f00 */
[----:B------:R-:W-:-:S07]  /*6360*/  MOV R24, R14 ;  /* 0x0000000e00187202 */ /* 0x000fce0000000f00 */
[----:B------:R-:W-:Y:S05]  /*6370*/  WARPSYNC.COLLECTIVE R10, `(.L_x_1681) ;  /* 0x000000000a087348 */ /* 0x000fea0003c00000 */
[----:B------:R0:W1:Y:S02]  /*6380*/  SHFL.BFLY P2, R14, R13, R12, R11 ;  /* 0x0c00000c0d0e7389 */ /* 0x000064000004000b */
[----:B01----:R-:W-:Y:S01]  /*6390*/  ENDCOLLECTIVE ;  /* 0x000000000000791b */ /* 0x003fe20003800000 */
.L_x_1681:
[----:B------:R-:W-:Y:S01]  /*63a0*/  FADD.FTZ R21, R21, R24 ;  /* 0x0000001815157221 */ /* 0x000fe20000010000 */
[----:B------:R-:W-:Y:S01]  /*63b0*/  HFMA2.MMA R12, -RZ, RZ, 0, 4.76837158203125e-07 ;  /* 0x00000008ff0c7435 */ /* 0x000fe200000001ff */
[----:B------:R-:W-:Y:S01]  /*63c0*/  IMAD.MOV.U32 R13, RZ, RZ, R3 ;  /* 0x000000ffff0d7224 */ /* 0x000fe200078e0003 */
[----:B------:R-:W-:-:S09]  /*63d0*/  MOV R25, R14 ;  /* 0x0000000e00197202 */ /* 0x000fd20000000f00 */
[----:B------:R-:W-:Y:S05]  /*63e0*/  WARPSYNC.COLLECTIVE R10, `(.L_x_1682) ;  /* 0x000000000a087348 */ /* 0x000fea0003c00000 */
[----:B------:R0:W1:Y:S02]  /*63f0*/  SHFL.BFLY P2, R14, R13, R12, R11 ;  /* 0x0c00000c0d0e7389 */ /* 0x000064000004000b */
[----:B01----:R-:W-:Y:S01]  /*6400*/  ENDCOLLECTIVE ;  /* 0x000000000000791b */ /* 0x003fe20003800000 */
.L_x_1682:
[----:B------:R-:W-:Y:S01]  /*6410*/  FADD.FTZ R22, R22, R25 ;  /* 0x0000001916167221 */ /* 0x000fe20000010000 */
[----:B------:R-:W-:Y:S02]  /*6420*/  MOV R13, R26 ;  /* 0x0000001a000d7202 */ /* 0x000fe40000000f00 */
[----:B------:R-:W-:-:S07]  /*6430*/  MOV R28, R14 ;  /* 0x0000000e001c7202 */ /* 0x000fce0000000f00 */
[----:B------:R-:W-:Y:S05]  /*6440*/  WARPSYNC.COLLECTIVE R10, `(.L_x_1683) ;  /* 0x000000000a087348 */ /* 0x000fea0003c00000 */
[----:B------:R0:W1:Y:S02]  /*6450*/  SHFL.BFLY P2, R14, R13, R12, R11 ;  /* 0x0c00000c0d0e7389 */ /* 0x000064000004000b */
[----:B01----:R-:W-:Y:S01]  /*6460*/  ENDCOLLECTIVE ;  /* 0x000000000000791b */ /* 0x003fe20003800000 */
.L_x_1683:
[----:B------:R-:W-:Y:S02]  /*6470*/  FADD.FTZ R28, R28, R3 ;  /* 0x000000031c1c7221 */ /* 0x000fe40000010000 */
[----:B------:R-:W0:Y:S01]  /*6480*/  @!P0 LDC.64 R2, c[0x0][0x218] ;  /* 0x00008600ff028b82 */ /* 0x000e220000000a00 */
[----:B------:R-:W-:Y:S02]  /*6490*/  HFMA2.MMA R12, -RZ, RZ, 0, 2.384185791015625e-07 ;  /* 0x00000004ff0c7435 */ /* 0x000fe400000001ff */
[----:B------:R-:W-:Y:S01]  /*64a0*/  MOV R13, R28 ;  /* 0x0000001c000d7202 */ /* 0x000fe20000000f00 */
[----:B------:R-:W-:-:S08]  /*64b0*/  IMAD.MOV.U32 R27, RZ, RZ, R14 ;  /* 0x000000ffff1b7224 */ /* 0x000fd000078e000e */
[----:B0-----:R-:W-:Y:S05]  /*64c0*/  WARPSYNC.COLLECTIVE R10, `(.L_x_1684) ;  /* 0x000000000a087348 */ /* 0x001fea0003c00000 */
[----:B------:R1:W2:Y:S02]  /*64d0*/  SHFL.BFLY P2, R14, R13, R12, R11 ;  /* 0x0c00000c0d0e7389 */ /* 0x0002a4000004000b */
[----:B012---:R-:W-:Y:S01]  /*64e0*/  ENDCOLLECTIVE ;  /* 0x000000000000791b */ /* 0x007fe20003800000 */
.L_x_1684:
[----:B------:R-:W-:-:S05]  /*64f0*/  FADD.FTZ R27, R27, R26 ;  /* 0x0000001a1b1b7221 */ /* 0x000fca0000010000 */
[----:B------:R-:W-:Y:S02]  /*6500*/  MOV R13, R27 ;  /* 0x0000001b000d7202 */ /* 0x000fe40000000f00 */
[----:B------:R-:W-:-:S07]  /*6510*/  MOV R29, R14 ;  /* 0x0000000e001d7202 */ /* 0x000fce0000000f00 */
[----:B------:R-:W-:Y:S05]  /*6520*/  WARPSYNC.COLLECTIVE R10, `(.L_x_1685) ;  /* 0x000000000a087348 */ /* 0x000fea0003c00000 */
[----:B------:R0:W1:Y:S02]  /*6530*/  SHFL.BFLY P2, R14, R13, R12, R11 ;  /* 0x0c00000c0d0e7389 */ /* 0x000064000004000b */
[----:B01----:R-:W-:Y:S01]  /*6540*/  ENDCOLLECTIVE ;  /* 0x000000000000791b */ /* 0x003fe20003800000 */
.L_x_1685:
[----:B------:R-:W-:Y:S01]  /*6550*/  FADD.FTZ R26, R28, R29 ;  /* 0x0000001d1c1a7221 */ /* 0x000fe20000010000 */
[----:B------:R-:W-:Y:S02]  /*6560*/  FADD.FTZ R28, R8, R9 ;  /* 0x00000009081c7221 */ /* 0x000fe40000010000 */
[----:B------:R-:W0:Y:S03]  /*6570*/  @!P0 LDC.64 R8, c[0x0][0x218] ;  /* 0x00008600ff088b82 */ /* 0x000e260000000a00 */
[----:B------:R-:W-:Y:S01]  /*6580*/  @!P0 F2FP.F16.F32.PACK_AB R28, RZ, R28 ;  /* 0x0000001cff1c823e */ /* 0x000fe200000000ff */
[----:B------:R-:W-:Y:S01]  /*6590*/  HFMA2.MMA R12, -RZ, RZ, 0, 1.1920928955078125e-07 ;  /* 0x00000002ff0c7435 */ /* 0x000fe200000001ff */
[----:B------:R-:W-:Y:S01]  /*65a0*/  IMAD.MOV.U32 R13, RZ, RZ, R26 ;  /* 0x000000ffff0d7224 */ /* 0x000fe200078e001a */
[----:B------:R-:W-:-:S09]  /*65b0*/  MOV R30, R14 ;  /* 0x0000000e001e7202 */ /* 0x000fd20000000f00 */
[----:B0-----:R-:W-:Y:S05]  /*65c0*/  WARPSYNC.COLLECTIVE R10, `(.L_x_1686) ;  /* 0x000000000a087348 */ /* 0x001fea0003c00000 */
[----:B------:R1:W2:Y:S02]  /*65d0*/  SHFL.BFLY P2, R14, R13, R12, R11 ;  /* 0x0c00000c0d0e7389 */ /* 0x0002a4000004000b */
[----:B012---:R-:W-:Y:S01]  /*65e0*/  ENDCOLLECTIVE ;  /* 0x000000000000791b */ /* 0x007fe20003800000 */
.L_x_1686:
[----:B------:R-:W-:-:S05]  /*65f0*/  FADD.FTZ R20, R27, R30 ;  /* 0x0000001e1b147221 */ /* 0x000fca0000010000 */
[----:B------:R-:W-:Y:S02]  /*6600*/  MOV R13, R20 ;  /* 0x00000014000d7202 */ /* 0x000fe40000000f00 */
[----:B------:R-:W-:Y:S01]  /*6610*/  MOV R29, R14 ;  /* 0x0000000e001d7202 */ /* 0x000fe20000000f00 */
[----:B------:R-:W-:Y:S01]  /*6620*/  FADD.FTZ R14, R6, R15 ;  /* 0x0000000f060e7221 */ /* 0x000fe20000010000 */
[----:B------:R-:W-:Y:S02]  /*6630*/  IADD3 R15, R7, R44, RZ ;  /* 0x0000002c070f7210 */ /* 0x000fe40007ffe0ff */
[----:B------:R-:W0:Y:S01]  /*6640*/  @!P0 LDC.64 R6, c[0x0][0x218] ;  /* 0x00008600ff068b82 */ /* 0x000e220000000a00 */
[----:B------:R-:W-:Y:S01]  /*6650*/  FADD.FTZ R26, R26, R29 ;  /* 0x0000001d1a1a7221 */ /* 0x000fe20000010000 */
[----:B------:R-:W-:Y:S01]  /*6660*/  @!P0 F2FP.F16.F32.PACK_AB R27, RZ, R14 ;  /* 0x0000000eff1b823e */ /* 0x000fe200000000ff */
[----:B------:R-:W-:-:S07]  /*6670*/  @!P0 IMAD.WIDE R2, R15, 0x2, R2 ;  /* 0x000000020f028825 */ /* 0x000fce00078e0202 */
[----:B0-----:R-:W-:Y:S05]  /*6680*/  WARPSYNC.COLLECTIVE R10, `(.L_x_1687) ;  /* 0x000000000a087348 */ /* 0x001fea0003c00000 */
[----:B------:R1:W2:Y:S02]  /*6690*/  SHFL.BFLY P2, R14, R13, R12, R11 ;  /* 0x0c00000c0d0e7389 */ /* 0x0002a4000004000b */
[----:B012---:R-:W-:Y:S01]  /*66a0*/  ENDCOLLECTIVE ;  /* 0x000000000000791b */ /* 0x007fe20003800000 */
.L_x_1687:
[C---:B------:R-:W-:Y:S01]  /*66b0*/  IMAD.WIDE R4, R15.reuse, 0x2, R4 ;  /* 0x000000020f047825 */ /* 0x040fe200078e0204 */
[----:B------:R0:W-:Y:S03]  /*66c0*/  @!P0 STG.E.U16 desc[UR8][R2.64], R27 ;  /* 0x0000001b02008986 */ /* 0x0001e6000c101508 */
[----:B------:R-:W-:Y:S01]  /*66d0*/  @!P0 IMAD.WIDE R8, R15, 0x2, R8 ;  /* 0x000000020f088825 */ /* 0x000fe200078e0208 */
[----:B------:R1:W-:Y:S01]  /*66e0*/  @!P0 STG.E.U16 desc[UR8][R4.64], R28 ;  /* 0x0000001c04008986 */ /* 0x0003e2000c101508 */
[----:B------:R-:W-:Y:S01]  /*66f0*/  @!P0 F2FP.F16.F32.PACK_AB R10, RZ, R17 ;  /* 0x00000011ff0a823e */ /* 0x000fe200000000ff */
[----:B------:R-:W-:Y:S01]  /*6700*/  HFMA2.MMA R12, -RZ, RZ, 0, 5.9604644775390625e-08 ;  /* 0x00000001ff0c7435 */ /* 0x000fe200000001ff */
[----:B------:R-:W-:Y:S01]  /*6710*/  @!P0 F2FP.F16.F32.PACK_AB R11, RZ, R21 ;  /* 0x00000015ff0b823e */ /* 0x000fe200000000ff */
[----:B------:R-:W-:Y:S01]  /*6720*/  IMAD.MOV.U32 R13, RZ, RZ, R26 ;  /* 0x000000ffff0d7224 */ /* 0x000fe200078e001a */
[----:B0-----:R-:W-:-:S02]  /*6730*/  PRMT R2, R10, 0x7610, R2 ;  /* 0x000076100a027816 */ /* 0x001fc40000000002 */
[----:B------:R-:W-:Y:S01]  /*6740*/  PRMT R18, R11, 0x7610, R18 ;  /* 0x000076100b127816 */ /* 0x000fe20000000012 */
[----:B------:R-:W-:Y:S01]  /*6750*/  @!P0 IMAD.WIDE R6, R15, 0x2, R6 ;  /* 0x000000020f068825 */ /* 0x000fe200078e0206 */
[----:B------:R-:W-:Y:S02]  /*6760*/  MOV R11, 0x101f ;  /* 0x0000101f000b7802 */ /* 0x000fe40000000f00 */
[----:B------:R-:W-:Y:S02]  /*6770*/  MOV R10, 0xffff ;  /* 0x0000ffff000a7802 */ /* 0x000fe40000000f00 */
[----:B------:R-:W-:Y:S02]  /*6780*/  MOV R23, R14 ;  /* 0x0000000e00177202 */ /* 0x000fe40000000f00 */
[----:B-1----:R-:W-:-:S07]  /*6790*/  @!P0 F2FP.F16.F32.PACK_AB R3, RZ, R16 ;  /* 0x00000010ff03823e */ /* 0x002fce00000000ff */
[----:B------:R-:W-:Y:S05]  /*67a0*/  WARPSYNC.COLLECTIVE R10, `(.L_x_1688) ;  /* 0x000000000a087348 */ /* 0x000fea0003c00000 */
[----:B------:R0:W1:Y:S02]  /*67b0*/  SHFL.BFLY P2, R14, R13, R12, R11 ;  /* 0x0c00000c0d0e7389 */ /* 0x000064000004000b */
[----:B01----:R-:W-:Y:S01]  /*67c0*/  ENDCOLLECTIVE ;  /* 0x000000000000791b */ /* 0x003fe20003800000 */
.L_x_1688:
        /* <DEDUP_REMOVED lines=11> */
.L_x_1689:
[----:B------:R-:W-:Y:S01]  /*6880*/  FADD.FTZ R17, R26, R17 ;  /* 0x000000111a117221 */ /* 0x000fe20000010000 */
[----:B------:R-:W-:Y:S06]  /*6890*/  BRA `(.L_x_1690) ;  /* 0xffffffe000f07947 */ /* 0x000fec000383ffff */
.L_x_1691:
        /* <DEDUP_REMOVED lines=14> */
.L_x_2462:


//--------------------- .text._ZN13group_norm_v218gn_bwd_cuda_kernelI6__halfLi320ELi3ELi16ELi160ELi64ELb1ELb1ELi8ELi320ELi320ELi4ELb1ELi40ELb0ELb0ELNS_15WgradSyncMethodE3ENS_16CompileConditionILi900EEEEEvPT_S6_S6_PKS5_S8_S8_S8_PKfflPfPj --------------------------
	.section	.text._ZN13group_norm_v218gn_bwd_cuda_kernelI6__halfLi320ELi3ELi16ELi160ELi64ELb1ELb1ELi8ELi320ELi320ELi4ELb1ELi40ELb0ELb0ELNS_15WgradSyncMethodE3ENS_16CompileConditionILi900EEEEEvPT_S6_S6_PKS5_S8_S8_S8_PKfflPfPj,"ax",@progbits
	.align	128
        .global         _ZN13group_norm_v218gn_bwd_cuda_kernelI6__halfLi320ELi3ELi16ELi160ELi64ELb1ELb1ELi8ELi320ELi320ELi4ELb1ELi40ELb0ELb0ELNS_15WgradSyncMethodE3ENS_16CompileConditionILi900EEEEEvPT_S6_S6_PKS5_S8_S8_S8_PKfflPfPj
        .type           _ZN13group_norm_v218gn_bwd_cuda_kernelI6__halfLi320ELi3ELi16ELi160ELi64ELb1ELb1ELi8ELi320ELi320ELi4ELb1ELi40ELb0ELb0ELNS_15WgradSyncMethodE3ENS_16CompileConditionILi900EEEEEvPT_S6_S6_PKS5_S8_S8_S8_PKfflPfPj,@function
        .size           _ZN13group_norm_v218gn_bwd_cuda_kernelI6__halfLi320ELi3ELi16ELi160ELi64ELb1ELb1ELi8ELi320ELi320ELi4ELb1ELi40ELb0ELb0ELNS_15WgradSyncMethodE3ENS_16CompileConditionILi900EEEEEvPT_S6_S6_PKS5_S8_S8_S8_PKfflPfPj,(.L_x_2463 - _ZN13group_norm_v218gn_bwd_cuda_kernelI6__halfLi320ELi3ELi16ELi160ELi64ELb1ELb1ELi8ELi320ELi320ELi4ELb1ELi40ELb0ELb0ELNS_15WgradSyncMethodE3ENS_16CompileConditionILi900EEEEEvPT_S6_S6_PKS5_S8_S8_S8_PKfflPfPj)
        .other          _ZN13group_norm_v218gn_bwd_cuda_kernelI6__halfLi320ELi3ELi16ELi160ELi64ELb1ELb1ELi8ELi320ELi320ELi4ELb1ELi40ELb0ELb0ELNS_15WgradSyncMethodE3ENS_16CompileConditionILi900EEEEEvPT_S6_S6_PKS5_S8_S8_S8_PKfflPfPj,@"STO_CUDA_ENTRY STV_DEFAULT"
_ZN13group_norm_v218gn_bwd_cuda_kernelI6__halfLi320ELi3ELi16ELi160ELi64ELb1ELb1ELi8ELi320ELi320ELi4ELb1ELi40ELb0ELb0ELNS_15WgradSyncMethodE3ENS_16CompileConditionILi900EEEEEvPT_S6_S6_PKS5_S8_S8_S8_PKfflPfPj:
.text._ZN13group_norm_v218gn_bwd_cuda_kernelI6__halfLi320ELi3ELi16ELi160ELi64ELb1ELb1ELi8ELi320ELi320ELi4ELb1ELi40ELb0ELb0ELNS_15WgradSyncMethodE3ENS_16CompileConditionILi900EEEEEvPT_S6_S6_PKS5_S8_S8_S8_PKfflPfPj:
        /* <DEDUP_REMOVED lines=31> */
.L_x_1694:
[----:B------:R-:W2:Y:S04]  /*01f0*/  LD.E.STRONG.GPU R0, desc[UR12][R2.64] ;  /* 0x0000000c02007980 */ /* 0x000ea8000c10f900 */
[----:B--2---:R-:W-:Y:S01]  /*0200*/  CCTL.IVALL ;  /* 0x00000000ff00798f */ /* 0x004fe20002000000 */
[----:B------:R-:W-:Y:S05]  /*0210*/  YIELD ;  /* 0x0000000000007946 */ /* 0x000fea0003800000 */
[----:B-----5:R-:W-:-:S04]  /*0220*/  LOP3.LUT R0, R0, R5, RZ, 0x3c, !PT ;  /* 0x0000000500007212 */ /* 0x020fc800078e3cff */
[----:B------:R-:W-:-:S13]  /*0230*/  ISETP.GT.AND P0, PT, R0, -0x1, PT ;  /* 0xffffffff0000780c */ /* 0x000fda0003f04270 */
[----:B------:R-:W-:Y:S05]  /*0240*/  @P0 BRA `(.L_x_1694) ;  /* 0xfffffffc00e80947 */ /* 0x000fea000383ffff */
.L_x_1693:
[----:B------:R-:W-:Y:S05]  /*0250*/  WARPSYNC.ALL ;  /* 0x0000000000007948 */ /* 0x000fea0003800000 */
[----:B------:R-:W-:Y:S06]  /*0260*/  BAR.SYNC.DEFER_BLOCKING 0x0 ;  /* 0x0000000000007b1d */ /* 0x000fec0000010000 */
[----:B------:R-:W-:Y:S05]  /*0270*/  BRA `(.L_x_1695) ;  /* 0x0000002800707947 */ /* 0x000fea0003800000 */
.L_x_1692:
        /* <DEDUP_REMOVED lines=17> */
[----:B------:R-:W-:Y:S01]  /*0390*/  IADD3 R6, R52, 0xa0, RZ ;  /* 0x000000a034067810 */ /* 0x000fe20007ffe0ff */
[----:B------:R-:W-:Y:S01]  /*03a0*/  IMAD R50, R12, -0x50, R53 ;  /* 0xffffffb00c327824 */ /* 0x000fe200078e0235 */
[----:B------:R-:W-:-:S02]  /*03b0*/  SHF.R.S32.HI R7, RZ, 0x1f, R2 ;  /* 0x0000001fff077819 */ /* 0x000fc40000011402 */
[----:B------:R-:W-:Y:S02]  /*03c0*/  SHF.R.S32.HI R3, RZ, 0x1f, R0 ;  /* 0x0000001fff037819 */ /* 0x000fe40000011400 */
[----:B------:R-:W-:Y:S02]  /*03d0*/  LEA.HI R7, R7, R2, RZ, 0x2 ;  /* 0x0000000207077211 */ /* 0x000fe400078f10ff */
[----:B------:R-:W-:Y:S02]  /*03e0*/  LEA.HI R3, R3, R0, RZ, 0x2 ;  /* 0x0000000003037211 */ /* 0x000fe400078f10ff */
[----:B------:R-:W-:Y:S02]  /*03f0*/  LOP3.LUT R0, R5, 0xfffffffc, RZ, 0xc0, !PT ;  /* 0xfffffffc05007812 */ /* 0x000fe400078ec0ff */
[----:B------:R-:W-:Y:S02]  /*0400*/  SHF.R.S32.HI R9, RZ, 0x1f, R6 ;  /* 0x0000001fff097819 */ /* 0x000fe40000011406 */
[----:B------:R-:W-:-:S02]  /*0410*/  IADD3 R0, -R0, R53, RZ ;  /* 0x0000003500007210 */ /* 0x000fc40007ffe1ff */
[----:B------:R-:W-:Y:S02]  /*0420*/  SHF.R.U32.HI R7, RZ, 0x2, R7 ;  /* 0x00000002ff077819 */ /* 0x000fe40000011607 */
[----:B------:R-:W-:Y:S02]  /*0430*/  LEA.HI R9, R9, R6, RZ, 0x2 ;  /* 0x0000000609097211 */ /* 0x000fe400078f10ff */
[----:B------:R-:W-:Y:S02]  /*0440*/  LEA.HI R4, R4, R53, RZ, 0x4 ;  /* 0x0000003504047211 */ /* 0x000fe400078f20ff */
[----:B------:R-:W-:Y:S01]  /*0450*/  LOP3.LUT R10, R0, 0x3, R7, 0x78, !PT ;  /* 0x00000003000a7812 */ /* 0x000fe200078e7807 */
[----:B------:R-:W-:Y:S01]  /*0460*/  IMAD R7, R50, 0x28, R51 ;  /* 0x0000002832077824 */ /* 0x000fe200078e0233 */
[----:B------:R-:W-:Y:S01]  /*0470*/  IADD3 R6, R12, UR4, RZ ;  /* 0x000000040c067c10 */ /* 0x000fe2000fffe0ff */
[----:B------:R-:W-:Y:S01]  /*0480*/  UMOV UR4, URZ ;  /* 0x0000003f00047c82 */ /* 0x000fe20008000000 */
[----:B------:R-:W-:-:S02]  /*0490*/  SHF.R.U32.HI R11, RZ, 0x4, R4 ;  /* 0x00000004ff0b7819 */ /* 0x000fc40000011604 */
[----:B------:R-:W-:Y:S01]  /*04a0*/  SHF.R.U32.HI R9, RZ, 0x2, R9 ;  /* 0x00000002ff097819 */ /* 0x000fe20000011609 */
[----:B------:R-:W-:Y:S01]  /*04b0*/  IMAD R6, R6, 0xa00, RZ ;  /* 0x00000a0006067824 */ /* 0x000fe200078e02ff */
[----:B------:R-:W-:Y:S02]  /*04c0*/  SHF.R.U32.HI R3, RZ, 0x2, R3 ;  /* 0x00000002ff037819 */ /* 0x000fe40000011603 */
[----:B------:R-:W-:Y:S02]  /*04d0*/  LEA R7, R12, R7, 0x3 ;  /* 0x000000070c077211 */ /* 0x000fe400078e18ff */
[----:B------:R-:W-:Y:S02]  /*04e0*/  CS2R R12, SRZ ;  /* 0x00000000000c7805 */ /* 0x000fe4000001ff00 */
[C---:B------:R-:W-:Y:S02]  /*04f0*/  LOP3.LUT R11, R0.reuse, 0x3, R11, 0x78, !PT ;  /* 0x00000003000b7812 */ /* 0x040fe400078e780b */
[----:B------:R-:W-:-:S02]  /*0500*/  LOP3.LUT R9, R0, 0x3, R9, 0x78, !PT ;  /* 0x0000000300097812 */ /* 0x000fc400078e7809 */
[----:B------:R-:W-:-:S07]  /*0510*/  LOP3.LUT R8, R0, 0x3, R3, 0x78, !PT ;  /* 0x0000000300087812 */ /* 0x000fce00078e7803 */
.L_x_1708:
        /* <DEDUP_REMOVED lines=12> */
[----:B------:R-:W-:-:S05]  /*05e0*/  IMAD.WIDE.U32 R2, R22, -0x33333333, RZ ;  /* 0xcccccccd16027825 */ /* 0x000fca00078e00ff */
[----:B------:R-:W-:Y:S01]  /*05f0*/  SHF.R.U32.HI R5, RZ, 0x7, R3 ;  /* 0x00000007ff057819 */ /* 0x000fe20000011603 */
[----:B------:R-:W-:-:S03]  /*0600*/  IMAD.WIDE.U32 R2, R21, 0x28000, R22 ;  /* 0x0002800015027825 */ /* 0x000fc600078e0016 */
[----:B------:R-:W-:Y:S02]  /*0610*/  LEA R0, P0, R21, R5, 0x4 ;  /* 0x0000000515007211 */ /* 0x000fe400078020ff */
[----:B------:R-:W-:Y:S01]  /*0620*/  IADD3 R26, R3, UR6, RZ ;  /* 0x00000006031a7c10 */ /* 0x000fe2000fffe0ff */
[----:B0-----:R-:W-:Y:S01]  /*0630*/  IMAD.WIDE R24, R22, 0x2, R24 ;  /* 0x0000000216187825 */ /* 0x001fe200078e0218 */
[----:B------:R-:W-:Y:S01]  /*0640*/  LEA.HI.X R21, R21, RZ, R4, 0x4, P0 ;  /* 0x000000ff15157211 */ /* 0x000fe200000f2404 */
[----:B------:R-:W-:Y:S01]  /*0650*/  ULDC UR6, c[0x0][0x250] ;  /* 0x0000940000067ab9 */ /* 0x000fe20000000800 */
[----:B------:R-:W-:Y:S02]  /*0660*/  LEA R32, P0, R0, UR16, 0x3 ;  /* 0x0000001000207c11 */ /* 0x000fe4000f8018ff */
[----:B------:R-:W-:Y:S01]  /*0670*/  IADD3 R3, P1, R6, R2, RZ ;  /* 0x0000000206037210 */ /* 0x000fe20007f3e0ff */
[----:B------:R-:W2:Y:S01]  /*0680*/  LDG.E.64.CONSTANT R24, desc[UR12][R24.64] ;  /* 0x0000000c18187981 */ /* 0x000ea2000c1e9b00 */
[----:B------:R-:W-:Y:S01]  /*0690*/  LEA.HI.X R33, R0, UR17, R21, 0x3, P0 ;  /* 0x0000001100217c11 */ /* 0x000fe200080f1c15 */
[----:B------:R-:W-:Y:S01]  /*06a0*/  ULDC.64 UR16, c[0x0][0x230] ;  /* 0x00008c0000107ab9 */ /* 0x000fe20000000a00 */
[----:B------:R-:W-:Y:S01]  /*06b0*/  SHF.L.U32 R4, R3, 0x1, RZ ;  /* 0x0000000103047819 */ /* 0x000fe200000006ff */
[----:B------:R-:W-:-:S03]  /*06c0*/  IMAD.X R0, RZ, RZ, R26, P1 ;  /* 0x000000ffff007224 */ /* 0x000fc600008e061a */
[----:B------:R-:W3:Y:S01]  /*06d0*/  LDG.E.64.CONSTANT R32, desc[UR12][R32.64] ;  /* 0x0000000c20207981 */ /* 0x000ee2000c1e9b00 */
[----:B------:R-:W-:Y:S02]  /*06e0*/  IADD3 R20, P0, R4, UR16, RZ ;  /* 0x0000001004147c10 */ /* 0x000fe4000ff1e0ff */
[----:B------:R-:W-:-:S04]  /*06f0*/  SHF.L.U64.HI R3, R3, 0x1, R0 ;  /* 0x0000000103037819 */ /* 0x000fc80000010200 */
[----:B------:R-:W-:Y:S01]  /*0700*/  IADD3.X R21, R3, UR17, RZ, P0, !PT ;  /* 0x0000001103157c10 */ /* 0x000fe200087fe4ff */
[----:B-1----:R-:W-:-:S05]  /*0710*/  IMAD.WIDE R28, R22, 0x2, R28 ;  /* 0x00000002161c7825 */ /* 0x002fca00078e021c */
[----:B------:R-:W4:Y:S04]  /*0720*/  LDG.E.64.CONSTANT R20, desc[UR12][R20.64] ;  /* 0x0000000c14147981 */ /* 0x000f28000c1e9b00 */
[----:B------:R0:W5:Y:S01]  /*0730*/  LDG.E.64.CONSTANT R22, desc[UR12][R28.64] ;  /* 0x0000000c1c167981 */ /* 0x000162000c1e9b00 */
[----:B------:R-:W-:-:S04]  /*0740*/  IADD3 R27, R6, 0x2800, RZ ;  /* 0x00002800061b7810 */ /* 0x000fc80007ffe0ff */
[----:B------:R-:W-:-:S04]  /*0750*/  IADD3 R27, P0, R27, R2, RZ ;  /* 0x000000021b1b7210 */ /* 0x000fc80007f1e0ff */
[----:B------:R-:W-:Y:S02]  /*0760*/  IADD3.X R0, RZ, R26, RZ, P0, !PT ;  /* 0x0000001aff007210 */ /* 0x000fe400007fe4ff */
[C---:B------:R-:W-:Y:S02]  /*0770*/  SHF.L.U32 R2, R27.reuse, 0x1, RZ ;  /* 0x000000011b027819 */ /* 0x040fe400000006ff */
[----:B------:R-:W-:Y:S02]  /*0780*/  SHF.L.U64.HI R0, R27, 0x1, R0 ;  /* 0x000000011b007819 */ /* 0x000fe40000010200 */
[----:B------:R-:W-:-:S04]  /*0790*/  IADD3 R26, P0, R2, UR16, RZ ;  /* 0x00000010021a7c10 */ /* 0x000fc8000ff1e0ff */
[----:B------:R-:W-:Y:S01]  /*07a0*/  IADD3.X R27, R0, UR17, RZ, P0, !PT ;  /* 0x00000011001b7c10 */ /* 0x000fe200087fe4ff */
[----:B------:R-:W-:-:S05]  /*07b0*/  ULDC.64 UR16, c[0x0][0x228] ;  /* 0x00008a0000107ab9 */ /* 0x000fca0000000a00 */
[----:B------:R-:W5:Y:S01]  /*07c0*/  LDG.E.64.CONSTANT R26, desc[UR12][R26.64] ;  /* 0x0000000c1a1a7981 */ /* 0x000f62000c1e9b00 */
[----:B0-----:R-:W-:-:S04]  /*07d0*/  IADD3 R28, P0, R4, UR16, RZ ;  /* 0x00000010041c7c10 */ /* 0x001fc8000ff1e0ff */
[----:B------:R-:W-:-:S06]  /*07e0*/  IADD3.X R29, R3, UR17, RZ, P0, !PT ;  /* 0x00000011031d7c10 */ /* 0x000fcc00087fe4ff */
[----:B------:R-:W5:Y:S01]  /*07f0*/  LDG.E.64.CONSTANT R28, desc[UR12][R28.64] ;  /* 0x0000000c1c1c7981 */ /* 0x000f62000c1e9b00 */
[----:B------:R-:W-:-:S04]  /*0800*/  IADD3 R30, P0, R2, UR16, RZ ;  /* 0x00000010021e7c10 */ /* 0x000fc8000ff1e0ff */
[----:B------:R-:W-:-:S06]  /*0810*/  IADD3.X R31, R0, UR17, RZ, P0, !PT ;  /* 0x00000011001f7c10 */ /* 0x000fcc00087fe4ff */
[----:B------:R-:W5:Y:S01]  /*0820*/  LDG.E.64.CONSTANT R30, desc[UR12][R30.64] ;  /* 0x0000000c1e1e7981 */ /* 0x000f62000c1e9b00 */
[----:B---3--:R-:W-:-:S06]  /*0830*/  FADD.FTZ R33, R33, UR6 ;  /* 0x0000000621217e21 */ /* 0x008fcc0008010000 */
[----:B------:R-:W0:Y:S01]  /*0840*/  MUFU.RSQ R33, R33 ;  /* 0x0000002100217308 */ /* 0x000e220000001400 */
[----:B----4-:R-:W-:Y:S02]  /*0850*/  HADD2.F32 R35, -RZ, R20.H0_H0 ;  /* 0x20000014ff237230 */ /* 0x010fe40000004100 */
[----:B--2---:R-:W-:-:S03]  /*0860*/  HADD2.F32 R54, -RZ, R24.H0_H0 ;  /* 0x20000018ff367230 */ /* 0x004fc60000004100 */
[C---:B------:R-:W-:Y:S01]  /*0870*/  FADD.FTZ R36, -R32.reuse, R35 ;  /* 0x0000002320247221 */ /* 0x040fe20000010100 */
[----:B------:R-:W-:Y:S02]  /*0880*/  HADD2.F32 R35, -RZ, R20.H1_H1 ;  /* 0x30000014ff237230 */ /* 0x000fe40000004100 */
[--C-:B-----5:R-:W-:Y:S02]  /*0890*/  HADD2.F32 R34, -RZ, R22.reuse.H0_H0 ;  /* 0x20000016ff227230 */ /* 0x120fe40000004100 */
[----:B0-----:R-:W-:Y:S01]  /*08a0*/  FMUL.FTZ R57, R33, R36 ;  /* 0x0000002421397220 */ /* 0x001fe20000410000 */
[----:B------:R-:W-:Y:S01]  /*08b0*/  FADD.FTZ R36, -R32, R35 ;  /* 0x0000002320247221 */ /* 0x000fe20000010100 */
[----:B------:R-:W-:Y:S02]  /*08c0*/  HADD2.F32 R41, -RZ, R22.H1_H1 ;  /* 0x30000016ff297230 */ /* 0x000fe40000004100 */
[----:B------:R-:W-:Y:S01]  /*08d0*/  FFMA.FTZ R37, R57, R34, R54 ;  /* 0x0000002239257223 */ /* 0x000fe20000010036 */
[----:B------:R-:W-:-:S02]  /*08e0*/  HADD2.F32 R48, -RZ, R24.H1_H1 ;  /* 0x30000018ff307230 */ /* 0x000fc40000004100 */
[----:B------:R-:W-:Y:S01]  /*08f0*/  FMUL.FTZ R49, R33, R36 ;  /* 0x0000002421317220 */ /* 0x000fe20000410000 */
[----:B------:R-:W-:Y:S02]  /*0900*/  HADD2.F32 R35, -RZ, R21.H0_H0 ;  /* 0x20000015ff237230 */ /* 0x000fe40000004100 */
[----:B------:R-:W-:Y:S01]  /*0910*/  FMUL.FTZ R46, R37, -1.4426950216293334961 ;  /* 0xbfb8aa3b252e7820 */ /* 0x000fe20000410000 */
[----:B------:R-:W-:Y:S02]  /*0920*/  FFMA.FTZ R42, R49, R41, R48 ;  /* 0x00000029312a7223 */ /* 0x000fe40000010030 */
[----:B------:R-:W-:Y:S01]  /*0930*/  FADD.FTZ R36, -R32, R35 ;  /* 0x0000002320247221 */ /* 0x000fe20000010100 */
[----:B------:R-:W-:Y:S02]  /*0940*/  HADD2.F32 R38, -RZ, R23.H0_H0 ;  /* 0x20000017ff267230 */ /* 0x000fe40000004100 */
[----:B------:R-:W0:Y:S01]  /*0950*/  MUFU.EX2 R46, R46 ;  /* 0x0000002e002e7308 */ /* 0x000e220000000800 */
[----:B------:R-:W-:-:S02]  /*0960*/  HADD2.F32 R47, -RZ, R25.H0_H0 ;  /* 0x20000019ff2f7230 */ /* 0x000fc40000004100 */
[----:B------:R-:W-:Y:S01]  /*0970*/  FMUL.FTZ R56, R42, -1.4426950216293334961 ;  /* 0xbfb8aa3b2a387820 */ /* 0x000fe20000410000 */
[----:B------:R-:W-:Y:S01]  /*0980*/  FMUL.FTZ R43, R33, R36 ;  /* 0x00000024212b7220 */ /* 0x000fe20000410000 */
[----:B------:R-:W-:-:S03]  /*0990*/  HADD2.F32 R35, -RZ, R21.H1_H1 ;  /* 0x30000015ff237230 */ /* 0x000fc60000004100 */
[----:B------:R-:W-:Y:S01]  /*09a0*/  FFMA.FTZ R36, R43, R38, R47 ;  /* 0x000000262b247223 */ /* 0x000fe2000001002f */
[----:B------:R-:W1:Y:S01]  /*09b0*/  MUFU.EX2 R56, R56 ;  /* 0x0000003800387308 */ /* 0x000e620000000800 */
[----:B------:R-:W-:Y:S02]  /*09c0*/  FADD.FTZ R44, -R32, R35 ;  /* 0x00000023202c7221 */ /* 0x000fe40000010100 */
[----:B------:R-:W-:Y:S01]  /*09d0*/  FMUL.FTZ R60, R36, -1.4426950216293334961 ;  /* 0xbfb8aa3b243c7820 */ /* 0x000fe20000410000 */
[----:B------:R-:W-:Y:S02]  /*09e0*/  HADD2.F32 R40, -RZ, R23.H1_H1 ;  /* 0x30000017ff287230 */ /* 0x000fe40000004100 */
[----:B------:R-:W-:Y:S01]  /*09f0*/  FMUL.FTZ R39, R33, R44 ;  /* 0x0000002c21277220 */ /* 0x000fe20000410000 */
[----:B------:R-:W-:Y:S01]  /*0a00*/  HADD2.F32 R45, -RZ, R25.H1_H1 ;  /* 0x30000019ff2d7230 */ /* 0x000fe20000004100 */
[----:B------:R-:W2:Y:S01]  /*0a10*/  MUFU.EX2 R58, R60 ;  /* 0x0000003c003a7308 */ /* 0x000ea20000000800 */
[----:B0-----:R-:W-:-:S03]  /*0a20*/  FADD.FTZ R55, R46, 1 ;  /* 0x3f8000002e377421 */ /* 0x001fc60000010000 */
[----:B------:R-:W-:-:S04]  /*0a30*/  FFMA.FTZ R35, R39, R40, R45 ;  /* 0x0000002827237223 */ /* 0x000fc8000001002d */
[----:B------:R-:W-:Y:S01]  /*0a40*/  FMUL.FTZ R44, R35, -1.4426950216293334961 ;  /* 0xbfb8aa3b232c7820 */ /* 0x000fe20000410000 */
[----:B------:R-:W0:Y:S01]  /*0a50*/  MUFU.RCP R55, R55 ;  /* 0x0000003700377308 */ /* 0x000e220000001000 */
[----:B-1----:R-:W-:-:S07]  /*0a60*/  FADD.FTZ R59, R56, 1 ;  /* 0x3f800000383b7421 */ /* 0x002fce0000010000 */
[----:B------:R-:W1:Y:S01]  /*0a70*/  MUFU.EX2 R44, R44 ;  /* 0x0000002c002c7308 */ /* 0x000e620000000800 */
[----:B--2---:R-:W-:-:S07]  /*0a80*/  FADD.FTZ R56, R58, 1 ;  /* 0x3f8000003a387421 */ /* 0x004fce0000010000 */
[----:B------:R-:W2:Y:S01]  /*0a90*/  MUFU.RCP R46, R59 ;  /* 0x0000003b002e7308 */ /* 0x000ea20000001000 */
[----:B0-----:R-:W-:-:S07]  /*0aa0*/  FADD.FTZ R58, -R55, 1 ;  /* 0x3f800000373a7421 */ /* 0x001fce0000010100 */
[----:B------:R-:W0:Y:S01]  /*0ab0*/  MUFU.RCP R56, R56 ;  /* 0x0000003800387308 */ /* 0x000e220000001000 */
[----:B------:R-:W-:Y:S01]  /*0ac0*/  FFMA.FTZ R58, R37, R58, 1 ;  /* 0x3f800000253a7423 */ /* 0x000fe2000001003a */
[----:B-1----:R-:W-:Y:S01]  /*0ad0*/  FADD.FTZ R60, R44, 1 ;  /* 0x3f8000002c3c7421 */ /* 0x002fe20000010000 */
[----:B--2---:R-:W-:-:S05]  /*0ae0*/  FADD.FTZ R37, -R46, 1 ;  /* 0x3f8000002e257421 */ /* 0x004fca0000010100 */
[----:B------:R-:W1:Y:S01]  /*0af0*/  MUFU.RCP R44, R60 ;  /* 0x0000003c002c7308 */ /* 0x000e620000001000 */
[----:B------:R-:W-:Y:S01]  /*0b00*/  FFMA.FTZ R37, R42, R37, 1 ;  /* 0x3f8000002a257423 */ /* 0x000fe20000010025 */
[----:B------:R-:W-:-:S03]  /*0b10*/  HADD2.F32 R59, -RZ, R26.H0_H0 ;  /* 0x2000001aff3b7230 */ /* 0x000fc60000004100 */
[----:B------:R-:W-:Y:S01]  /*0b20*/  FMUL.FTZ R46, R46, R37 ;  /* 0x000000252e2e7220 */ /* 0x000fe20000410000 */
[----:B0-----:R-:W-:-:S04]  /*0b30*/  FADD.FTZ R37, -R56, 1 ;  /* 0x3f80000038257421 */ /* 0x001fc80000010100 */
[----:B------:R-:W-:Y:S01]  /*0b40*/  FFMA.FTZ R37, R36, R37, 1 ;  /* 0x3f80000024257423 */ /* 0x000fe20000010025 */
[----:B------:R-:W-:-:S03]  /*0b50*/  FADD.FTZ R36, -R32, R59 ;  /* 0x0000003b20247221 */ /* 0x000fc60000010100 */
[----:B------:R-:W-:Y:S01]  /*0b60*/  FMUL.FTZ R42, R56, R37 ;  /* 0x00000025382a7220 */ /* 0x000fe20000410000 */
[----:B------:R-:W-:Y:S01]  /*0b70*/  FMUL.FTZ R37, R33, R36 ;  /* 0x0000002421257220 */ /* 0x000fe20000410000 */
[----:B-1----:R-:W-:-:S03]  /*0b80*/  FADD.FTZ R36, -R44, 1 ;  /* 0x3f8000002c247421 */ /* 0x002fc60000010100 */
[----:B------:R-:W-:Y:S01]  /*0b90*/  FFMA.FTZ R54, R34, R37, R54 ;  /* 0x0000002522367223 */ /* 0x000fe20000010036 */
[----:B------:R-:W-:-:S03]  /*0ba0*/  FFMA.FTZ R35, R35, R36, 1 ;  /* 0x3f80000023237423 */ /* 0x000fc60000010024 */
[----:B------:R-:W-:-:S06]  /*0bb0*/  FMUL.FTZ R36, R54, -1.4426950216293334961 ;  /* 0xbfb8aa3b36247820 */ /* 0x000fcc0000410000 */
[----:B------:R-:W0:Y:S01]  /*0bc0*/  MUFU.EX2 R36, R36 ;  /* 0x0000002400247308 */ /* 0x000e220000000800 */
[--C-:B------:R-:W-:Y:S02]  /*0bd0*/  HADD2.F32 R56, -RZ, R28.reuse.H0_H0 ;  /* 0x2000001cff387230 */ /* 0x100fe40000004100 */
[----:B------:R-:W-:Y:S01]  /*0be0*/  FMUL.FTZ R55, R55, R58 ;  /* 0x0000003a37377220 */ /* 0x000fe20000410000 */
[----:B------:R-:W-:Y:S01]  /*0bf0*/  FMUL.FTZ R44, R44, R35 ;  /* 0x000000232c2c7220 */ /* 0x000fe20000410000 */
[----:B------:R-:W-:Y:S02]  /*0c00*/  HADD2.F32 R35, -RZ, R28.H1_H1 ;  /* 0x3000001cff237230 */ /* 0x000fe40000004100 */
[----:B------:R-:W-:-:S03]  /*0c10*/  FMUL.FTZ R55, R56, R55 ;  /* 0x0000003738377220 */ /* 0x000fc60000410000 */
[----:B------:R-:W-:Y:S01]  /*0c20*/  FMUL.FTZ R46, R35, R46 ;  /* 0x0000002e232e7220 */ /* 0x000fe20000410000 */
[----:B------:R-:W-:-:S04]  /*0c30*/  FMUL.FTZ R35, R34, R55 ;  /* 0x0000003722237220 */ /* 0x000fc80000410000 */
[----:B------:R-:W-:Y:S01]  /*0c40*/  FFMA.FTZ R58, R57, R35, RZ ;  /* 0x00000023393a7223 */ /* 0x000fe200000100ff */
[----:B0-----:R-:W-:Y:S01]  /*0c50*/  FADD.FTZ R56, R36, 1 ;  /* 0x3f80000024387421 */ /* 0x001fe20000010000 */
[----:B------:R-:W-:-:S05]  /*0c60*/  HADD2.F32 R35, -RZ, R26.H1_H1 ;  /* 0x3000001aff237230 */ /* 0x000fca0000004100 */
[----:B------:R-:W0:Y:S01]  /*0c70*/  MUFU.RCP R56, R56 ;  /* 0x0000003800387308 */ /* 0x000e220000001000 */
[----:B------:R-:W-:Y:S01]  /*0c80*/  FADD.FTZ R60, -R32, R35 ;  /* 0x00000023203c7221 */ /* 0x000fe20000010100 */
[----:B------:R-:W-:Y:S01]  /*0c90*/  FFMA.FTZ R12, R57, R55, R12 ;  /* 0x00000037390c7223 */ /* 0x000fe2000001000c */
[----:B------:R-:W-:Y:S02]  /*0ca0*/  FMUL.FTZ R57, R41, R46 ;  /* 0x0000002e29397220 */ /* 0x000fe40000410000 */
[----:B------:R-:W-:-:S04]  /*0cb0*/  FMUL.FTZ R36, R33, R60 ;  /* 0x0000003c21247220 */ /* 0x000fc80000410000 */
[----:B------:R-:W-:Y:S01]  /*0cc0*/  FFMA.FTZ R35, R41, R36, R48 ;  /* 0x0000002429237223 */ /* 0x000fe20000010030 */
[C---:B------:R-:W-:Y:S01]  /*0cd0*/  FFMA.FTZ R48, R49.reuse, R57, R58 ;  /* 0x0000003931307223 */ /* 0x040fe2000001003a */
[----:B------:R-:W-:Y:S02]  /*0ce0*/  FFMA.FTZ R49, R49, R46, R14 ;  /* 0x0000002e31317223 */ /* 0x000fe4000001000e */
[----:B------:R-:W-:Y:S01]  /*0cf0*/  FMUL.FTZ R14, R35, -1.4426950216293334961 ;  /* 0xbfb8aa3b230e7820 */ /* 0x000fe20000410000 */
[----:B0-----:R-:W-:-:S05]  /*0d00*/  FADD.FTZ R57, -R56, 1 ;  /* 0x3f80000038397421 */ /* 0x001fca0000010100 */
[----:B------:R-:W0:Y:S01]  /*0d10*/  MUFU.EX2 R14, R14 ;  /* 0x0000000e000e7308 */ /* 0x000e220000000800 */
[--C-:B------:R-:W-:Y:S02]  /*0d20*/  HADD2.F32 R59, -RZ, R27.reuse.H0_H0 ;  /* 0x2000001bff3b7230 */ /* 0x100fe40000004100 */
[----:B------:R-:W-:Y:S01]  /*0d30*/  FFMA.FTZ R57, R54, R57, 1 ;  /* 0x3f80000036397423 */ /* 0x000fe20000010039 */
[----:B------:R-:W-:Y:S01]  /*0d40*/  FFMA.FTZ R54, R34, R55, RZ ;  /* 0x0000003722367223 */ /* 0x000fe200000100ff */
[----:B------:R-:W-:Y:S01]  /*0d50*/  FADD.FTZ R13, R55, R13 ;  /* 0x0000000d370d7221 */ /* 0x000fe20000010000 */
[----:B------:R-:W-:Y:S02]  /*0d60*/  FADD.FTZ R15, R46, R15 ;  /* 0x0000000f2e0f7221 */ /* 0x000fe40000010000 */
[----:B------:R-:W-:Y:S01]  /*0d70*/  FFMA.FTZ R55, R41, R46, R54 ;  /* 0x0000002e29377223 */ /* 0x000fe20000010036 */
[----:B------:R-:W-:Y:S01]  /*0d80*/  FADD.FTZ R46, -R32, R59 ;  /* 0x0000003b202e7221 */ /* 0x000fe20000010100 */
[----:B------:R-:W-:-:S03]  /*0d90*/  HADD2.F32 R59, -RZ, R27.H1_H1 ;  /* 0x3000001bff3b7230 */ /* 0x000fc60000004100 */
[C---:B------:R-:W-:Y:S02]  /*0da0*/  FMUL.FTZ R46, R33.reuse, R46 ;  /* 0x0000002e212e7220 */ /* 0x040fe40000410000 */
[----:B------:R-:W-:Y:S01]  /*0db0*/  FADD.FTZ R58, -R32, R59 ;  /* 0x0000003b203a7221 */ /* 0x000fe20000010100 */
[----:B------:R-:W-:Y:S01]  /*0dc0*/  FMUL.FTZ R56, R56, R57 ;  /* 0x0000003938387220 */ /* 0x000fe20000410000 */
[----:B------:R-:W-:Y:S01]  /*0dd0*/  FFMA.FTZ R54, R38, R46, R47 ;  /* 0x0000002e26367223 */ /* 0x000fe2000001002f */
[----:B0-----:R-:W-:Y:S01]  /*0de0*/  FADD.FTZ R57, R14, 1 ;  /* 0x3f8000000e397421 */ /* 0x001fe20000010000 */
[----:B------:R-:W-:Y:S02]  /*0df0*/  FMUL.FTZ R47, R33, R58 ;  /* 0x0000003a212f7220 */ /* 0x000fe40000410000 */
[----:B------:R-:W-:Y:S01]  /*0e00*/  FMUL.FTZ R59, R54, -1.4426950216293334961 ;  /* 0xbfb8aa3b363b7820 */ /* 0x000fe20000410000 */
[----:B------:R-:W0:Y:S01]  /*0e10*/  MUFU.RCP R14, R57 ;  /* 0x00000039000e7308 */ /* 0x000e220000001000 */
[----:B------:R-:W-:-:S04]  /*0e20*/  FFMA.FTZ R45, R40, R47, R45 ;  /* 0x0000002f282d7223 */ /* 0x000fc8000001002d */
[----:B------:R-:W-:-:S03]  /*0e30*/  FMUL.FTZ R60, R45, -1.4426950216293334961 ;  /* 0xbfb8aa3b2d3c7820 */ /* 0x000fc60000410000 */
[----:B------:R-:W1:Y:S08]  /*0e40*/  MUFU.EX2 R59, R59 ;  /* 0x0000003b003b7308 */ /* 0x000e700000000800 */
[----:B------:R-:W2:Y:S01]  /*0e50*/  MUFU.EX2 R60, R60 ;  /* 0x0000003c003c7308 */ /* 0x000ea20000000800 */
[----:B0-----:R-:W-:-:S04]  /*0e60*/  FADD.FTZ R58, -R14, 1 ;  /* 0x3f8000000e3a7421 */ /* 0x001fc80000010100 */
[----:B------:R-:W-:Y:S01]  /*0e70*/  FFMA.FTZ R35, R35, R58, 1 ;  /* 0x3f80000023237423 */ /* 0x000fe2000001003a */
[----:B-1----:R-:W-:-:S06]  /*0e80*/  FADD.FTZ R58, R59, 1 ;  /* 0x3f8000003b3a7421 */ /* 0x002fcc0000010000 */
[----:B------:R-:W0:Y:S01]  /*0e90*/  MUFU.RCP R58, R58 ;  /* 0x0000003a003a7308 */ /* 0x000e220000001000 */
[----:B--2---:R-:W-:-:S07]  /*0ea0*/  FADD.FTZ R57, R60, 1 ;  /* 0x3f8000003c397421 */ /* 0x004fce0000010000 */
[----:B------:R-:W1:Y:S01]  /*0eb0*/  MUFU.RCP R57, R57 ;  /* 0x0000003900397308 */ /* 0x000e620000001000 */
[----:B------:R-:W-:Y:S01]  /*0ec0*/  FMUL.FTZ R14, R14, R35 ;  /* 0x000000230e0e7220 */ /* 0x000fe20000410000 */
[----:B0-----:R-:W-:-:S04]  /*0ed0*/  FADD.FTZ R35, -R58, 1 ;  /* 0x3f8000003a237421 */ /* 0x001fc80000010100 */
[----:B------:R-:W-:Y:S01]  /*0ee0*/  FFMA.FTZ R35, R54, R35, 1 ;  /* 0x3f80000036237423 */ /* 0x000fe20000010023 */
[----:B-1----:R-:W-:-:S04]  /*0ef0*/  FADD.FTZ R54, -R57, 1 ;  /* 0x3f80000039367421 */ /* 0x002fc80000010100 */
[----:B------:R-:W-:Y:S01]  /*0f00*/  FFMA.FTZ R54, R45, R54, 1 ;  /* 0x3f8000002d367423 */ /* 0x000fe20000010036 */
[----:B------:R-:W-:-:S05]  /*0f10*/  HADD2.F32 R45, -RZ, R29.H0_H0 ;  /* 0x2000001dff2d7230 */ /* 0x000fca0000004100 */
[----:B------:R-:W-:Y:S01]  /*0f20*/  FMUL.FTZ R42, R45, R42 ;  /* 0x0000002a2d2a7220 */ /* 0x000fe20000410000 */
[----:B------:R-:W-:Y:S02]  /*0f30*/  HADD2.F32 R45, -RZ, R29.H1_H1 ;  /* 0x3000001dff2d7230 */ /* 0x000fe40000004100 */
[----:B------:R-:W-:Y:S01]  /*0f40*/  FMUL.FTZ R54, R57, R54 ;  /* 0x0000003639367220 */ /* 0x000fe20000410000 */
[--C-:B------:R-:W-:Y:S02]  /*0f50*/  HADD2.F32 R59, -RZ, R30.reuse.H0_H0 ;  /* 0x2000001eff3b7230 */ /* 0x100fe40000004100 */
[----:B------:R-:W-:Y:S01]  /*0f60*/  FMUL.FTZ R45, R45, R44 ;  /* 0x0000002c2d2d7220 */ /* 0x000fe20000410000 */
[CC--:B------:R-:W-:Y:S01]  /*0f70*/  FMUL.FTZ R44, R38.reuse, R42.reuse ;  /* 0x0000002a262c7220 */ /* 0x0c0fe20000410000 */
[----:B------:R-:W-:Y:S01]  /*0f80*/  FFMA.FTZ R57, R38, R42, R55 ;  /* 0x0000002a26397223 */ /* 0x000fe20000010037 */
[----:B------:R-:W-:Y:S02]  /*0f90*/  FMUL.FTZ R55, R59, R56 ;  /* 0x000000383b377220 */ /* 0x000fe40000410000 */
[----:B------:R-:W-:Y:S01]  /*0fa0*/  FFMA.FTZ R44, R43, R44, R48 ;  /* 0x0000002c2b2c7223 */ /* 0x000fe20000010030 */
[CC--:B------:R-:W-:Y:S01]  /*0fb0*/  FMUL.FTZ R48, R40.reuse, R45.reuse ;  /* 0x0000002d28307220 */ /* 0x0c0fe20000410000 */
[----:B------:R-:W-:Y:S01]  /*0fc0*/  FFMA.FTZ R57, R40, R45, R57 ;  /* 0x0000002d28397223 */ /* 0x000fe20000010039 */
[----:B------:R-:W-:-:S02]  /*0fd0*/  HADD2.F32 R59, -RZ, R30.H1_H1 ;  /* 0x3000001eff3b7230 */ /* 0x000fc40000004100 */
[----:B------:R-:W-:Y:S01]  /*0fe0*/  FFMA.FTZ R44, R39, R48, R44 ;  /* 0x00000030272c7223 */ /* 0x000fe2000001002c */
[CC--:B------:R-:W-:Y:S01]  /*0ff0*/  FFMA.FTZ R48, R34.reuse, R55.reuse, R57 ;  /* 0x0000003722307223 */ /* 0x0c0fe20000010039 */
[----:B------:R-:W-:Y:S01]  /*1000*/  FMUL.FTZ R34, R34, R55 ;  /* 0x0000003722227220 */ /* 0x000fe20000410000 */
[----:B------:R-:W-:Y:S01]  /*1010*/  UIADD3 UR6, UP0, UR9, 0x28, URZ ;  /* 0x0000002809067890 */ /* 0x000fe2000ff1e03f */
[----:B------:R-:W-:Y:S02]  /*1020*/  FMUL.FTZ R35, R58, R35 ;  /* 0x000000233a237220 */ /* 0x000fe40000410000 */
[----:B------:R-:W-:Y:S01]  /*1030*/  FFMA.FTZ R57, R37, R34, R44 ;  /* 0x0000002225397223 */ /* 0x000fe2000001002c */
[----:B------:R-:W-:Y:S01]  /*1040*/  FMUL.FTZ R44, R59, R14 ;  /* 0x0000000e3b2c7220 */ /* 0x000fe20000410000 */
[--C-:B------:R-:W-:Y:S01]  /*1050*/  HADD2.F32 R34, -RZ, R31.reuse.H0_H0 ;  /* 0x2000001fff227230 */ /* 0x100fe20000004100 */
[----:B------:R-:W-:Y:S02]  /*1060*/  UIADD3.X UR11, URZ, UR5, URZ, UP0, !UPT ;  /* 0x000000053f0b7290 */ /* 0x000fe400087fe43f */
[----:B------:R-:W-:Y:S01]  /*1070*/  UISETP.GE.U32.AND UP0, UPT, UR6, UR15, UPT ;  /* 0x0000000f0600728c */ /* 0x000fe2000bf06070 */
[CC--:B------:R-:W-:Y:S01]  /*1080*/  FFMA.FTZ R59, R41.reuse, R44.reuse, R48 ;  /* 0x0000002c293b7223 */ /* 0x0c0fe20000010030 */
[----:B------:R-:W-:Y:S01]  /*1090*/  FMUL.FTZ R14, R41, R44 ;  /* 0x0000002c290e7220 */ /* 0x000fe20000410000 */
[----:B------:R-:W-:Y:S01]  /*10a0*/  FMUL.FTZ R41, R34, R35 ;  /* 0x0000002322297220 */ /* 0x000fe20000410000 */
[----:B------:R-:W-:Y:S01]  /*10b0*/  HADD2.F32 R61, -RZ, R31.H1_H1 ;  /* 0x3000001fff3d7230 */ /* 0x000fe20000004100 */
[----:B------:R-:W-:Y:S01]  /*10c0*/  UISETP.GE.AND.EX UP0, UPT, UR11, UR10, UPT, UP0 ;  /* 0x0000000a0b00728c */ /* 0x000fe2000bf06300 */
[----:B------:R-:W-:Y:S01]  /*10d0*/  FFMA.FTZ R35, R36, R14, R57 ;  /* 0x0000000e24237223 */ /* 0x000fe20000010039 */
[----:B------:R-:W-:-:S02]  /*10e0*/  FMUL.FTZ R14, R38, R41 ;  /* 0x00000029260e7220 */ /* 0x000fc40000410000 */
[----:B------:R-:W-:Y:S02]  /*10f0*/  FMUL.FTZ R57, R61, R54 ;  /* 0x000000363d397220 */ /* 0x000fe40000410000 */
[----:B------:R-:W-:Y:S01]  /*1100*/  PLOP3.LUT P1, PT, PT, PT, UP0, 0x80, 0x0 ;  /* 0x000000000000781c */ /* 0x000fe20003f2f008 */
[----:B------:R-:W-:Y:S01]  /*1110*/  FFMA.FTZ R14, R46, R14, R35 ;  /* 0x0000000e2e0e7223 */ /* 0x000fe20000010023 */
[----:B------:R-:W-:Y:S01]  /*1120*/  FFMA.FTZ R59, R38, R41, R59 ;  /* 0x00000029263b7223 */ /* 0x000fe2000001003b */
[----:B------:R-:W-:-:S03]  /*1130*/  FMUL.FTZ R35, R40, R57 ;  /* 0x0000003928237220 */ /* 0x000fc60000410000 */
        /* <DEDUP_REMOVED lines=32> */
[C---:B------:R-:W-:Y:S01]  /*1340*/  IADD3 R42, R34.reuse, R39, RZ ;  /* 0x00000027222a7210 */ /* 0x040fe20007ffe0ff */
[----:B------:R-:W-:Y:S01]  /*1350*/  ULOP3.LUT UR6, UR6, 0x7, UR14, 0xf8, !UPT ;  /* 0x0000000706067892 */ /* 0x000fe2000f8ef80e */
[----:B------:R-:W-:Y:S01]  /*1360*/  IADD3 R44, R34, R41, RZ ;  /* 0x00000029222c7210 */ /* 0x000fe20007ffe0ff */
[----:B------:R-:W-:Y:S01]  /*1370*/  STS.64 [R38], R12 ;  /* 0x0000000c26007388 */ /* 0x000fe20000000a00 */
[----:B------:R-:W-:-:S02]  /*1380*/  LEA R34, R11, R43, 0x3 ;  /* 0x0000002b0b227211 */ /* 0x000fc400078e18ff */
[-C--:B------:R-:W-:Y:S01]  /*1390*/  LEA R36, R10, R43.reuse, 0x3 ;  /* 0x0000002b0a247211 */ /* 0x080fe200078e18ff */
[----:B------:R-:W-:Y:S01]  /*13a0*/  STS.64 [R40], R14 ;  /* 0x0000000e28007388 */ /* 0x000fe20000000a00 */
[-C--:B------:R-:W-:Y:S02]  /*13b0*/  LEA R39, R9, R43.reuse, 0x3 ;  /* 0x0000002b09277211 */ /* 0x080fe400078e18ff */
[----:B------:R-:W-:Y:S01]  /*13c0*/  LEA R41, R8, R43, 0x3 ;  /* 0x0000002b08297211 */ /* 0x000fe200078e18ff */
[----:B------:R0:W-:Y:S04]  /*13d0*/  STS.64 [R42], R16 ;  /* 0x000000102a007388 */ /* 0x0001e80000000a00 */
[----:B------:R1:W-:Y:S01]  /*13e0*/  STS.64 [R44], R18 ;  /* 0x000000122c007388 */ /* 0x0003e20000000a00 */
[----:B------:R-:W-:Y:S08]  /*13f0*/  BAR.SYNC.DEFER_BLOCKING 0x0 ;  /* 0x0000000000007b1d */ /* 0x000ff00000010000 */
[----:B0-----:R-:W0:Y:S01]  /*1400*/  LDC.64 R42, c[0x0][0x260] ;  /* 0x00009800ff2a7b82 */ /* 0x001e220000000a00 */
[----:B-1----:R-:W-:-:S04]  /*1410*/  IMAD.U32 R44, RZ, RZ, UR6 ;  /* 0x00000006ff2c7e24 */ /* 0x002fc8000f8e00ff */
[----:B------:R-:W-:-:S05]  /*1420*/  IMAD R45, R44, 0xa00, R53 ;  /* 0x00000a002c2d7824 */ /* 0x000fca00078e0235 */
[----:B------:R-:W-:-:S04]  /*1430*/  IADD3 R45, R45, UR7, RZ ;  /* 0x000000072d2d7c10 */ /* 0x000fc8000fffe0ff */
        /* <DEDUP_REMOVED lines=15> */
.L_x_1696:
[----:B------:R-:W-:Y:S04]  /*1530*/  BSSY B0, `(.L_x_1697) ;  /* 0x0000055000007945 */ /* 0x000fe80003800000 */
[----:B------:R-:W-:Y:S05]  /*1540*/  @P0 BRA `(.L_x_1698) ;  /* 0x00000004004c0947 */ /* 0x000fea0003800000 */
[----:B------:R-:W-:Y:S01]  /*1550*/  USHF.L.U32 UR6, UR9, 0x1, URZ ;  /* 0x0000000109067899 */ /* 0x000fe2000800063f */
[----:B------:R-:W-:Y:S01]  /*1560*/  HFMA2.MMA R34, -RZ, RZ, 0, 9.5367431640625e-06 ;  /* 0x000000a0ff227435 */ /* 0x000fe200000001ff */
[----:B------:R-:W-:Y:S02]  /*1570*/  LOP3.LUT R56, R53, 0x3, RZ, 0xc0, !PT ;  /* 0x0000000335387812 */ /* 0x000fe400078ec0ff */
[----:B------:R-:W-:Y:S01]  /*1580*/  CS2R R54, SRZ ;  /* 0x0000000000367805 */ /* 0x000fe2000001ff00 */
[----:B------:R-:W-:Y:S01]  /*1590*/  ULOP3.LUT UR6, UR6, 0xe, URZ, 0xc0, !UPT ;  /* 0x0000000e06067892 */ /* 0x000fe2000f8ec03f */
[----:B------:R-:W-:-:S05]  /*15a0*/  MOV R58, RZ ;  /* 0x000000ff003a7202 */ /* 0x000fca0000000f00 */
[----:B------:R-:W-:-:S05]  /*15b0*/  LEA.HI R57, R53, UR6, RZ, 0x1e ;  /* 0x0000000635397c11 */ /* 0x000fca000f8ff0ff */
[----:B------:R-:W-:-:S07]  /*15c0*/  IMAD R57, R57, R34, -UR7 ;  /* 0x8000000739397e24 */ /* 0x000fce000f8e0222 */
.L_x_1699:
[----:B------:R-:W-:Y:S01]  /*15d0*/  IADD3 R35, R57, R58, RZ ;  /* 0x0000003a39237210 */ /* 0x000fe20007ffe0ff */
[----:B------:R-:W-:-:S03]  /*15e0*/  VIADD R58, R58, 0x20 ;  /* 0x000000203a3a7836 */ /* 0x000fc60000000000 */
[C---:B------:R-:W-:Y:S01]  /*15f0*/  IADD3 R39, R35.reuse, 0x4, RZ ;  /* 0x0000000423277810 */ /* 0x040fe20007ffe0ff */
[C---:B------:R-:W-:Y:S01]  /*1600*/  VIADD R37, R35.reuse, 0x8 ;  /* 0x0000000823257836 */ /* 0x040fe20000000000 */
[----:B------:R-:W-:Y:S02]  /*1610*/  IADD3 R38, R35, 0xc, RZ ;  /* 0x0000000c23267810 */ /* 0x000fe40007ffe0ff */
[----:B------:R-:W-:Y:S02]  /*1620*/  SHF.R.S32.HI R34, RZ, 0x1f, R39 ;  /* 0x0000001fff227819 */ /* 0x000fe40000011427 */
[----:B------:R-:W-:Y:S02]  /*1630*/  SHF.R.S32.HI R36, RZ, 0x1f, R37 ;  /* 0x0000001fff247819 */ /* 0x000fe40000011425 */
[----:B0-----:R-:W-:Y:S02]  /*1640*/  SHF.R.S32.HI R41, RZ, 0x1f, R38 ;  /* 0x0000001fff297819 */ /* 0x001fe40000011426 */
        /* <DEDUP_REMOVED lines=14> */
[----:B------:R-:W-:Y:S01]  /*1730*/  IADD3 R43, R35, 0x1c, RZ ;  /* 0x0000001c232b7810 */ /* 0x000fe20007ffe0ff */
[----:B------:R-:W-:Y:S01]  /*1740*/  IMAD R35, R40, 0x28, R51 ;  /* 0x0000002828237824 */ /* 0x000fe200078e0233 */
[----:B------:R-:W-:Y:S02]  /*1750*/  SHF.R.S32.HI R42, RZ, 0x2, R39 ;  /* 0x00000002ff2a7819 */ /* 0x000fe40000011427 */
[----:B------:R-:W-:Y:S02]  /*1760*/  LEA.HI R40, R41, R44, RZ, 0x2 ;  /* 0x0000002c29287211 */ /* 0x000fe400078f10ff */
[----:B------:R-:W-:Y:S02]  /*1770*/  SHF.R.S32.HI R46, RZ, 0x1f, R43 ;  /* 0x0000001fff2e7819 */ /* 0x000fe4000001142b */
[----:B------:R-:W-:Y:S01]  /*1780*/  SHF.R.S32.HI R44, RZ, 0x2, R37 ;  /* 0x00000002ff2c7819 */ /* 0x000fe20000011425 */
        /* <DEDUP_REMOVED lines=8> */
[--C-:B------:R-:W-:Y:S01]  /*1810*/  IMAD R41, R46, 0x28, R51.reuse ;  /* 0x000000282e297824 */ /* 0x100fe200078e0233 */
[----:B------:R-:W-:Y:S01]  /*1820*/  LEA R39, R56, R39, 0x3 ;  /* 0x0000002738277211 */ /* 0x000fe200078e18ff */
[----:B------:R-:W1:Y:S01]  /*1830*/  LDS.64 R36, [R37] ;  /* 0x0000000025247984 */ /* 0x000e620000000a00 */
[----:B------:R-:W-:Y:S01]  /*1840*/  SHF.R.S32.HI R46, RZ, 0x2, R38 ;  /* 0x00000002ff2e7819 */ /* 0x000fe20000011426 */
[----:B------:R-:W-:Y:S01]  /*1850*/  IMAD R43, R44, 0x28, R51 ;  /* 0x000000282c2b7824 */ /* 0x000fe200078e0233 */
[----:B------:R-:W-:-:S02]  /*1860*/  LEA R41, R56, R41, 0x3 ;  /* 0x0000002938297211 */ /* 0x000fc400078e18ff */
[----:B------:R-:W2:Y:S01]  /*1870*/  LDS.64 R38, [R39] ;  /* 0x0000000027267984 */ /* 0x000ea20000000a00 */
[----:B------:R-:W-:Y:S01]  /*1880*/  SHF.R.S32.HI R44, RZ, 0x2, R40 ;  /* 0x00000002ff2c7819 */ /* 0x000fe20000011428 */
[--C-:B------:R-:W-:Y:S01]  /*1890*/  IMAD R45, R46, 0x28, R51.reuse ;  /* 0x000000282e2d7824 */ /* 0x100fe200078e0233 */
[----:B------:R-:W-:Y:S01]  /*18a0*/  LEA R43, R56, R43, 0x3 ;  /* 0x0000002b382b7211 */ /* 0x000fe200078e18ff */
[----:B------:R-:W3:Y:S01]  /*18b0*/  LDS.64 R40, [R41] ;  /* 0x0000000029287984 */ /* 0x000ee20000000a00 */
[----:B------:R-:W-:Y:S01]  /*18c0*/  SHF.R.S32.HI R46, RZ, 0x2, R42 ;  /* 0x00000002ff2e7819 */ /* 0x000fe2000001142a */
[--C-:B------:R-:W-:Y:S01]  /*18d0*/  IMAD R47, R44, 0x28, R51.reuse ;  /* 0x000000282c2f7824 */ /* 0x100fe200078e0233 */
[----:B------:R-:W-:Y:S02]  /*18e0*/  LEA R45, R56, R45, 0x3 ;  /* 0x0000002d382d7211 */ /* 0x000fe400078e18ff */
[----:B------:R-:W4:Y:S01]  /*18f0*/  LDS.64 R42, [R43] ;  /* 0x000000002b2a7984 */ /* 0x000f220000000a00 */
[----:B------:R-:W-:Y:S01]  /*1900*/  IMAD R49, R46, 0x28, R51 ;  /* 0x000000282e317824 */ /* 0x000fe200078e0233 */
[----:B------:R-:W-:-:S02]  /*1910*/  LEA R47, R56, R47, 0x3 ;  /* 0x0000002f382f7211 */ /* 0x000fc400078e18ff */
        /* <DEDUP_REMOVED lines=22> */
.L_x_1698:
[----:B------:R-:W-:Y:S05]  /*1a80*/  BSYNC B0 ;  /* 0x0000000000007941 */ /* 0x000fea0003800000 */
.L_x_1697:
        /* <DEDUP_REMOVED lines=21> */
[----:B-1----:R-:W-:-:S05]  /*1be0*/  IMAD.WIDE.U32 R36, R39, 0x4, R36 ;  /* 0x0000000427247825 */ /* 0x002fca00078e0024 */
[----:B------:R1:W-:Y:S02]  /*1bf0*/  STG.E.64 desc[UR12][R36.64], R34 ;  /* 0x0000002224007986 */ /* 0x0003e4000c101b0c */
.L_x_1701:
[----:B------:R-:W-:Y:S05]  /*1c00*/  BSYNC B0 ;  /* 0x0000000000007941 */ /* 0x000fea0003800000 */
.L_x_1700:
[----:B------:R-:W-:-:S04]  /*1c10*/  UIADD3 UR6, UP0, UR9, 0x28, URZ ;  /* 0x0000002809067890 */ /* 0x000fc8000ff1e03f */
[----:B------:R-:W-:Y:S02]  /*1c20*/  UIADD3.X UR7, URZ, UR5, URZ, UP0, !UPT ;  /* 0x000000053f077290 */ /* 0x000fe400087fe43f */
[----:B------:R-:W-:-:S04]  /*1c30*/  UISETP.GE.U32.AND UP0, UPT, UR6, UR15, UPT ;  /* 0x0000000f0600728c */ /* 0x000fc8000bf06070 */
[----:B------:R-:W-:-:S06]  /*1c40*/  UISETP.GE.AND.EX UP0, UPT, UR7, UR10, UPT, UP0 ;  /* 0x0000000a0700728c */ /* 0x000fcc000bf06300 */
[----:B------:R-:W-:-:S13]  /*1c50*/  PLOP3.LUT P0, PT, PT, PT, UP0, 0x80, 0x0 ;  /* 0x000000000000781c */ /* 0x000fda0003f0f008 */
[----:B------:R-:W-:Y:S05]  /*1c60*/  @P0 BRA `(.L_x_1702) ;  /* 0x0000000000580947 */ /* 0x000fea0003800000 */
[----:B------:R-:W-:Y:S01]  /*1c70*/  BAR.SYNC.DEFER_BLOCKING 0x0 ;  /* 0x0000000000007b1d */ /* 0x000fe20000010000 */
[----:B------:R-:W-:-:S13]  /*1c80*/  ISETP.NE.AND P0, PT, R53, RZ, PT ;  /* 0x000000ff3500720c */ /* 0x000fda0003f05270 */
[----:B------:R-:W-:Y:S05]  /*1c90*/  @P0 BRA `(.L_x_1703) ;  /* 0x0000000000400947 */ /* 0x000fea0003800000 */
[----:B-1----:R-:W1:Y:S01]  /*1ca0*/  LDC.64 R34, c[0x0][0x268] ;  /* 0x00009a00ff227b82 */ /* 0x002e620000000a00 */
[----:B------:R-:W-:Y:S01]  /*1cb0*/  IMAD.MOV.U32 R37, RZ, RZ, 0x7ffffff9 ;  /* 0x7ffffff9ff257424 */ /* 0x000fe200078e00ff */
[----:B------:R-:W-:Y:S02]  /*1cc0*/  MOV R39, UR8 ;  /* 0x0000000800277c02 */ /* 0x000fe40008000f00 */
[----:B------:R-:W-:-:S04]  /*1cd0*/  ISETP.NE.AND P0, PT, RZ, UR14, PT ;  /* 0x0000000eff007c0c */ /* 0x000fc8000bf05270 */
[----:B------:R-:W-:Y:S01]  /*1ce0*/  SEL R37, R37, 0x1, !P0 ;  /* 0x0000000125257807 */ /* 0x000fe20004000000 */
[----:B-1----:R-:W-:Y:S01]  /*1cf0*/  IMAD.WIDE.U32 R34, R39, 0x4, R34 ;  /* 0x0000000427227825 */ /* 0x002fe200078e0022 */
[----:B------:R-:W-:Y:S06]  /*1d00*/  MEMBAR.ALL.GPU ;  /* 0x0000000000007992 */ /* 0x000fec000000a000 */
[----:B------:R-:W-:-:S00]  /*1d10*/  ERRBAR ;  /* 0x00000000000079ab */ /* 0x000fc00000000000 */
[----:B------:R-:W-:Y:S06]  /*1d20*/  CGAERRBAR ;  /* 0x00000000000075ab */ /* 0x000fec0000000000 */
[----:B------:R1:W5:Y:S02]  /*1d30*/  ATOM.E.ADD.STRONG.GPU PT, R37, desc[UR12][R34.64], R37 ;  /* 0x000000252225798a */ /* 0x00036400081ee1cc */
.L_x_1704:
[----:B------:R-:W2:Y:S04]  /*1d40*/  LD.E.STRONG.GPU R36, desc[UR12][R34.64] ;  /* 0x0000000c22247980 */ /* 0x000ea8000c10f900 */
[----:B--2---:R-:W-:Y:S01]  /*1d50*/  CCTL.IVALL ;  /* 0x00000000ff00798f */ /* 0x004fe20002000000 */
[----:B------:R-:W-:Y:S05]  /*1d60*/  YIELD ;  /* 0x0000000000007946 */ /* 0x000fea0003800000 */
[----:B-----5:R-:W-:-:S04]  /*1d70*/  LOP3.LUT R36, R36, R37, RZ, 0x3c, !PT ;  /* 0x0000002524247212 */ /* 0x020fc800078e3cff */
[----:B------:R-:W-:-:S13]  /*1d80*/  ISETP.GT.AND P0, PT, R36, -0x1, PT ;  /* 0xffffffff2400780c */ /* 0x000fda0003f04270 */
[----:B------:R-:W-:Y:S05]  /*1d90*/  @P0 BRA `(.L_x_1704) ;  /* 0xfffffffc00e80947 */ /* 0x000fea000383ffff */
.L_x_1703:
[----:B------:R-:W-:Y:S05]  /*1da0*/  WARPSYNC.ALL ;  /* 0x0000000000007948 */ /* 0x000fea0003800000 */
[----:B------:R-:W-:Y:S06]  /*1db0*/  BAR.SYNC.DEFER_BLOCKING 0x0 ;  /* 0x0000000000007b1d */ /* 0x000fec0000010000 */
[----:B------:R-:W-:Y:S05]  /*1dc0*/  BRA `(.L_x_1705) ;  /* 0x0000000000647947 */ /* 0x000fea0003800000 */
.L_x_1702:
[----:B------:R-:W-:Y:S01]  /*1dd0*/  BAR.SYNC.DEFER_BLOCKING 0x0 ;  /* 0x0000000000007b1d */ /* 0x000fe20000010000 */
[----:B------:R-:W-:-:S13]  /*1de0*/  ISETP.NE.AND P0, PT, R53, RZ, PT ;  /* 0x000000ff3500720c */ /* 0x000fda0003f05270 */
[----:B------:R-:W-:Y:S05]  /*1df0*/  @P0 BRA `(.L_x_1706) ;  /* 0x0000000000500947 */ /* 0x000fea0003800000 */
[----:B-1----:R-:W1:Y:S01]  /*1e00*/  LDC.64 R34, c[0x0][0x268] ;  /* 0x00009a00ff227b82 */ /* 0x002e620000000a00 */
        /* <DEDUP_REMOVED lines=8> */
[----:B-1----:R-:W-:Y:S01]  /*1e90*/  IMAD.WIDE.U32 R34, R39, 0x4, R34 ;  /* 0x0000000427227825 */ /* 0x002fe200078e0022 */
[----:B------:R-:W-:Y:S06]  /*1ea0*/  MEMBAR.ALL.GPU ;  /* 0x0000000000007992 */ /* 0x000fec000000a000 */
[----:B------:R-:W-:-:S00]  /*1eb0*/  ERRBAR ;  /* 0x00000000000079ab */ /* 0x000fc00000000000 */
[----:B------:R-:W-:Y:S06]  /*1ec0*/  CGAERRBAR ;  /* 0x00000000000075ab */ /* 0x000fec0000000000 */
[----:B------:R1:W5:Y:S02]  /*1ed0*/  ATOM.E.ADD.STRONG.GPU PT, R37, desc[UR12][R34.64], R37 ;  /* 0x000000252225798a */ /* 0x00036400081ee1cc */
.L_x_1707:
[----:B------:R-:W2:Y:S04]  /*1ee0*/  LD.E.STRONG.GPU R36, desc[UR12][R34.64] ;  /* 0x0000000c22247980 */ /* 0x000ea8000c10f900 */
[----:B--2---:R-:W-:Y:S01]  /*1ef0*/  CCTL.IVALL ;  /* 0x00000000ff00798f */ /* 0x004fe20002000000 */
[----:B------:R-:W-:Y:S05]  /*1f00*/  YIELD ;  /* 0x0000000000007946 */ /* 0x000fea0003800000 */
[----:B-----5:R-:W-:-:S04]  /*1f10*/  LOP3.LUT R36, R36, R37, RZ, 0x3c, !PT ;  /* 0x0000002524247212 */ /* 0x020fc800078e3cff */
[----:B------:R-:W-:-:S13]  /*1f20*/  ISETP.GT.AND P0, PT, R36, -0x1, PT ;  /* 0xffffffff2400780c */ /* 0x000fda0003f04270 */
[----:B------:R-:W-:Y:S05]  /*1f30*/  @P0 BRA `(.L_x_1707) ;  /* 0xfffffffc00e80947 */ /* 0x000fea000383ffff */
.L_x_1706:
[----:B------:R-:W-:Y:S05]  /*1f40*/  WARPSYNC.ALL ;  /* 0x0000000000007948 */ /* 0x000fea0003800000 */
[----:B------:R-:W-:Y:S06]  /*1f50*/  BAR.SYNC.DEFER_BLOCKING 0x0 ;  /* 0x0000000000007b1d */ /* 0x000fec0000010000 */
.L_x_1705:
[----:B------:R-:W-:Y:S02]  /*1f60*/  ISETP.GT.U32.AND P0, PT, R53, 0xf, PT ;  /* 0x0000000f3500780c */ /* 0x000fe40003f04070 */
[----:B-1----:R-:W-:Y:S01]  /*1f70*/  MOV R37, UR4 ;  /* 0x0000000400257c02 */ /* 0x002fe20008000f00 */
[--C-:B------:R-:W-:Y:S01]  /*1f80*/  HADD2.F32 R45, -RZ, R20.reuse.H1_H1 ;  /* 0x30000014ff2d7230 */ /* 0x100fe20000004100 */
[----:B------:R-:W1:Y:S01]  /*1f90*/  S2UR UR11, SR_CgaCtaId ;  /* 0x00000000000b79c3 */ /* 0x000e620000008800 */
[----:B0-----:R-:W-:Y:S02]  /*1fa0*/  HADD2.F32 R43, -RZ, R20.H0_H0 ;  /* 0x20000014ff2b7230 */ /* 0x001fe40000004100 */
[--C-:B------:R-:W-:Y:S02]  /*1fb0*/  HADD2.F32 R46, -RZ, R24.reuse.H1_H1 ;  /* 0x30000018ff2e7230 */ /* 0x100fe40000004100 */
[----:B------:R-:W-:Y:S02]  /*1fc0*/  HADD2.F32 R47, -RZ, R21.H0_H0 ;  /* 0x20000015ff2f7230 */ /* 0x000fe40000004100 */
[----:B------:R-:W-:-:S02]  /*1fd0*/  HADD2.F32 R48, -RZ, R24.H0_H0 ;  /* 0x20000018ff307230 */ /* 0x000fc40000004100 */
[----:B------:R-:W-:Y:S01]  /*1fe0*/  HADD2.F32 R57, -RZ, R26.H0_H0 ;  /* 0x2000001aff397230 */ /* 0x000fe20000004100 */
[----:B------:R-:W0:Y:S01]  /*1ff0*/  @!P0 LDC R36, c[0x0][0x10] ;  /* 0x00000400ff248b82 */ /* 0x000e220000000800 */
[C---:B------:R-:W-:Y:S01]  /*2000*/  @!P0 LOP3.LUT R39, R53.reuse, 0x7, RZ, 0xc0, !PT ;  /* 0x0000000735278812 */ /* 0x040fe200078ec0ff */
[----:B------:R-:W-:Y:S01]  /*2010*/  UMOV UR5, 0x400 ;  /* 0x0000040000057882 */ /* 0x000fe20000000000 */
[----:B------:R-:W-:Y:S02]  /*2020*/  HADD2.F32 R54, -RZ, R25.H1_H1 ;  /* 0x30000019ff367230 */ /* 0x000fe40000004100 */
[--C-:B------:R-:W-:Y:S02]  /*2030*/  HADD2.F32 R61, -RZ, R27.reuse.H1_H1 ;  /* 0x3000001bff3d7230 */ /* 0x100fe40000004100 */
[----:B------:R-:W-:Y:S01]  /*2040*/  HADD2.F32 R59, -RZ, R27.H0_H0 ;  /* 0x2000001bff3b7230 */ /* 0x000fe20000004100 */
[----:B------:R-:W2:Y:S01]  /*2050*/  @!P0 LDC.64 R34, c[0x0][0x260] ;  /* 0x00009800ff228b82 */ /* 0x000ea20000000a00 */
[----:B------:R-:W-:Y:S01]  /*2060*/  USHF.L.U32 UR9, UR9, 0x1, URZ ;  /* 0x0000000109097899 */ /* 0x000fe2000800063f */
[----:B------:R-:W-:Y:S01]  /*2070*/  ULDC.64 UR16, c[0x0][0x210] ;  /* 0x0000840000107ab9 */ /* 0x000fe20000000a00 */
[----:B0-----:R-:W-:Y:S01]  /*2080*/  @!P0 IMAD R36, R36, R37, UR8 ;  /* 0x0000000824248e24 */ /* 0x001fe2000f8e0225 */
[----:B------:R-:W-:-:S04]  /*2090*/  @!P0 LOP3.LUT R37, R53, 0x7ffffff8, RZ, 0xc0, !PT ;  /* 0x7ffffff835258812 */ /* 0x000fc800078ec0ff */
[----:B------:R-:W-:-:S04]  /*20a0*/  @!P0 LEA R36, R36, R37, 0x4 ;  /* 0x0000002524248211 */ /* 0x000fc800078e20ff */
[----:B------:R-:W-:-:S05]  /*20b0*/  @!P0 IADD3 R36, R36, R39, RZ ;  /* 0x0000002724248210 */ /* 0x000fca0007ffe0ff */
[----:B------:R-:W-:-:S04]  /*20c0*/  @!P0 IMAD.SHL.U32 R37, R36, 0x2, RZ ;  /* 0x0000000224258824 */ /* 0x000fc800078e00ff */
[----:B--2---:R-:W-:-:S06]  /*20d0*/  @!P0 IMAD.WIDE.U32 R34, R37, 0x4, R34 ;  /* 0x0000000425228825 */ /* 0x004fcc00078e0022 */
[----:B------:R-:W2:Y:S01]  /*20e0*/  @!P0 LDG.E.64 R34, desc[UR12][R34.64] ;  /* 0x0000000c22228981 */ /* 0x000ea2000c1e1b00 */
[----:B------:R-:W-:Y:S01]  /*20f0*/  CS2R R36, SRZ ;  /* 0x0000000000247805 */ /* 0x000fe2000001ff00 */
[----:B------:R-:W-:Y:S01]  /*2100*/  HADD2.F32 R21, -RZ, R21.H1_H1 ;  /* 0x30000015ff157230 */ /* 0x000fe20000004100 */
[----:B------:R-:W-:Y:S02]  /*2110*/  UIADD3 UR5, UR5, 0x3480, URZ ;  /* 0x0000348005057890 */ /* 0x000fe4000fffe03f */
[----:B------:R-:W-:Y:S02]  /*2120*/  ULOP3.LUT UR9, UR9, 0xe, URZ, 0xc0, !UPT ;  /* 0x0000000e09097892 */ /* 0x000fe4000f8ec03f */
[----:B-1----:R-:W-:Y:S02]  /*2130*/  ULEA UR5, UR11, UR5, 0x18 ;  /* 0x000000050b057291 */ /* 0x002fe4000f8ec03f */
[----:B------:R-:W-:Y:S02]  /*2140*/  UISETP.GE.U32.AND UP0, UPT, UR6, UR15, UPT ;  /* 0x0000000f0600728c */ /* 0x000fe4000bf06070 */
[----:B------:R-:W-:Y:S01]  /*2150*/  IADD3 R5, R5, -UR9, RZ ;  /* 0x8000000905057c10 */ /* 0x000fe2000fffe0ff */
[----:B------:R-:W-:-:S02]  /*2160*/  ULOP3.LUT UR4, UR4, 0x1, URZ, 0x3c, !UPT ;  /* 0x0000000104047892 */ /* 0x000fc4000f8e3c3f */
[----:B------:R-:W-:Y:S01]  /*2170*/  UISETP.GE.AND.EX UP0, UPT, UR7, UR10, UPT, UP0 ;  /* 0x0000000a0700728c */ /* 0x000fe2000bf06300 */
[----:B------:R-:W-:Y:S01]  /*2180*/  UMOV UR9, UR6 ;  /* 0x0000000600097c82 */ /* 0x000fe20008000000 */
[----:B--2---:R-:W-:Y:S01]  /*2190*/  @!P0 FADD.FTZ R36, RZ, R35 ;  /* 0x00000023ff248221 */ /* 0x004fe20000010000 */
[----:B------:R-:W-:Y:S01]  /*21a0*/  @!P0 FADD.FTZ R37, RZ, R34 ;  /* 0x00000022ff258221 */ /* 0x000fe20000010000 */
[----:B------:R-:W-:Y:S01]  /*21b0*/  LOP3.LUT P0, RZ, R53, 0xfffffff7, RZ, 0xc0, !PT ;  /* 0xfffffff735ff7812 */ /* 0x000fe2000780c0ff */
[C---:B------:R-:W-:Y:S02]  /*21c0*/  FADD.FTZ R34, -R32.reuse, R21 ;  /* 0x0000001520227221 */ /* 0x040fe40000010100 */
[----:B------:R-:W0:Y:S02]  /*21d0*/  SHFL.BFLY PT, R39, R36, 0x4, 0x1f ;  /* 0x0c801f0024277f89 */ /* 0x000e2400000e0000 */
[----:B------:R-:W-:Y:S02]  /*21e0*/  FMUL.FTZ R34, R33, R34 ;  /* 0x0000002221227220 */ /* 0x000fe40000410000 */
[----:B------:R-:W1:Y:S06]  /*21f0*/  SHFL.BFLY PT, R38, R37, 0x4, 0x1f ;  /* 0x0c801f0025267f89 */ /* 0x000e6c00000e0000 */
[----:B------:R-:W-:Y:S01]  /*2200*/  @!P0 LOP3.LUT R55, R53, 0xfffffff8, RZ, 0xc0, !PT ;  /* 0xfffffff835378812 */ /* 0x000fe200078ec0ff */
[----:B0-----:R-:W-:Y:S01]  /*2210*/  FADD.FTZ R39, R39, R36 ;  /* 0x0000002427277221 */ /* 0x001fe20000010000 */
[----:B------:R-:W-:Y:S01]  /*2220*/  FADD.FTZ R36, -R32, R47 ;  /* 0x0000002f20247221 */ /* 0x000fe20000010100 */
[----:B-1----:R-:W-:-:S03]  /*2230*/  FADD.FTZ R38, R38, R37 ;  /* 0x0000002526267221 */ /* 0x002fc60000010000 */
[----:B------:R-:W0:Y:S01]  /*2240*/  SHFL.BFLY PT, R40, R39, 0x2, 0x1f ;  /* 0x0c401f0027287f89 */ /* 0x000e2200000e0000 */
[--C-:B------:R-:W-:Y:S02]  /*2250*/  HADD2.F32 R37, -RZ, R23.reuse.H0_H0 ;  /* 0x20000017ff257230 */ /* 0x100fe40000004100 */
[----:B------:R-:W-:Y:S01]  /*2260*/  FMUL.FTZ R36, R33, R36 ;  /* 0x0000002421247220 */ /* 0x000fe20000410000 */
[----:B------:R-:W-:Y:S01]  /*2270*/  HADD2.F32 R23, -RZ, R23.H1_H1 ;  /* 0x30000017ff177230 */ /* 0x000fe20000004100 */
[----:B------:R-:W1:Y:S04]  /*2280*/  SHFL.BFLY PT, R41, R38, 0x2, 0x1f ;  /* 0x0c401f0026297f89 */ /* 0x000e6800000e0000 */
[----:B------:R-:W-:-:S04]  /*2290*/  FFMA.FTZ R24, R34, R23, R54 ;  /* 0x0000001722187223 */ /* 0x000fc80000010036 */
[----:B------:R-:W-:-:S06]  /*22a0*/  FMUL.FTZ R56, R24, -1.4426950216293334961 ;  /* 0xbfb8aa3b18387820 */ /* 0x000fcc0000410000 */
[----:B------:R-:W-:Y:S01]  /*22b0*/  MUFU.EX2 R56, R56 ;  /* 0x0000003800387308 */ /* 0x000fe20000000800 */
[----:B0-----:R-:W-:Y:S01]  /*22c0*/  FADD.FTZ R40, R39, R40 ;  /* 0x0000002827287221 */ /* 0x001fe20000010000 */
[----:B------:R-:W-:Y:S02]  /*22d0*/  HADD2.F32 R39, -RZ, R22.H1_H1 ;  /* 0x30000016ff277230 */ /* 0x000fe40000004100 */
[----:B-1----:R-:W-:Y:S02]  /*22e0*/  FADD.FTZ R41, R38, R41 ;  /* 0x0000002926297221 */ /* 0x002fe40000010000 */
[----:B------:R-:W0:Y:S01]  /*22f0*/  SHFL.BFLY PT, R35, R40, 0x1, 0x1f ;  /* 0x0c201f0028237f89 */ /* 0x000e2200000e0000 */
[----:B------:R-:W-:-:S03]  /*2300*/  FADD.FTZ R38, -R32, R45 ;  /* 0x0000002d20267221 */ /* 0x000fc60000010100 */
[----:B------:R-:W1:Y:S01]  /*2310*/  SHFL.BFLY PT, R42, R41, 0x1, 0x1f ;  /* 0x0c201f00292a7f89 */ /* 0x000e6200000e0000 */
[----:B------:R-:W-:Y:S01]  /*2320*/  FMUL.FTZ R38, R33, R38 ;  /* 0x0000002621267220 */ /* 0x000fe20000410000 */
[----:B0-----:R-:W-:Y:S01]  /*2330*/  FADD.FTZ R44, R40, R35 ;  /* 0x00000023282c7221 */ /* 0x001fe20000010000 */
[----:B------:R-:W-:Y:S02]  /*2340*/  HADD2.F32 R35, -RZ, R22.H0_H0 ;  /* 0x20000016ff237230 */ /* 0x000fe40000004100 */
[----:B------:R-:W-:Y:S01]  /*2350*/  FADD.FTZ R22, -R32, R43 ;  /* 0x0000002b20167221 */ /* 0x000fe20000010100 */
[----:B------:R-:W-:Y:S02]  /*2360*/  HADD2.F32 R43, -RZ, R25.H0_H0 ;  /* 0x20000019ff2b7230 */ /* 0x000fe40000004100 */
[----:B-1----:R-:W-:Y:S01]  /*2370*/  FADD.FTZ R42, R41, R42 ;  /* 0x0000002a292a7221 */ /* 0x002fe20000010000 */
[----:B------:R-:W-:Y:S01]  /*2380*/  FFMA.FTZ R41, R38, R39, R46 ;  /* 0x0000002726297223 */ /* 0x000fe2000001002e */
[----:B------:R-:W-:Y:S01]  /*2390*/  FMUL.FTZ R22, R33, R22 ;  /* 0x0000001621167220 */ /* 0x000fe20000410000 */
[----:B------:R-:W-:Y:S01]  /*23a0*/  @!P0 FMUL.FTZ R21, R44, 9.7656251455191522837e-05 ;  /* 0x38cccccd2c158820 */ /* 0x000fe20000410000 */
[----:B------:R-:W-:Y:S01]  /*23b0*/  @!P0 FMUL.FTZ R20, R42, 9.7656251455191522837e-05 ;  /* 0x38cccccd2a148820 */ /* 0x000fe20000410000 */
[----:B------:R-:W-:Y:S01]  /*23c0*/  FMUL.FTZ R47, R41, -1.4426950216293334961 ;  /* 0xbfb8aa3b292f7820 */ /* 0x000fe20000410000 */
[----:B------:R-:W-:Y:S01]  /*23d0*/  FFMA.FTZ R40, R22, R35, R48 ;  /* 0x0000002316287223 */ /* 0x000fe20000010030 */
[----:B------:R-:W-:Y:S01]  /*23e0*/  FADD.FTZ R42, -R32, R57 ;  /* 0x00000039202a7221 */ /* 0x000fe20000010100 */
[----:B------:R-:W-:-:S02]  /*23f0*/  HADD2.F32 R57, -RZ, R26.H1_H1 ;  /* 0x3000001aff397230 */ /* 0x000fc40000004100 */
[----:B------:R-:W-:Y:S01]  /*2400*/  FFMA.FTZ R25, R36, R37, R43 ;  /* 0x0000002524197223 */ /* 0x000fe2000001002b */
[----:B------:R-:W-:Y:S01]  /*2410*/  FMUL.FTZ R45, R40, -1.4426950216293334961 ;  /* 0xbfb8aa3b282d7820 */ /* 0x000fe20000410000 */
[----:B------:R-:W-:Y:S01]  /*2420*/  MUFU.EX2 R47, R47 ;  /* 0x0000002f002f7308 */ /* 0x000fe20000000800 */
[----:B------:R-:W-:Y:S01]  /*2430*/  FMUL.FTZ R26, R33, R42 ;  /* 0x0000002a211a7220 */ /* 0x000fe20000410000 */
[C---:B------:R-:W-:Y:S01]  /*2440*/  FADD.FTZ R44, -R32.reuse, R57 ;  /* 0x00000039202c7221 */ /* 0x040fe20000010100 */
[----:B------:R0:W-:Y:S01]  /*2450*/  @!P0 STS.64 [R55+UR5], R20 ;  /* 0x0000001437008988 */ /* 0x0001e20008000a05 */
[----:B------:R-:W-:Y:S01]  /*2460*/  FMUL.FTZ R49, R25, -1.4426950216293334961 ;  /* 0xbfb8aa3b19317820 */ /* 0x000fe20000410000 */
[----:B------:R-:W-:Y:S01]  /*2470*/  FFMA.FTZ R42, R35, R26, R48 ;  /* 0x0000001a232a7223 */ /* 0x000fe20000010030 */
[----:B------:R-:W-:Y:S01]  /*2480*/  FMUL.FTZ R44, R33, R44 ;  /* 0x0000002c212c7220 */ /* 0x000fe20000410000 */
[----:B------:R-:W-:Y:S01]  /*2490*/  FADD.FTZ R48, -R32, R59 ;  /* 0x0000003b20307221 */ /* 0x000fe20000010100 */
[----:B------:R-:W1:Y:S01]  /*24a0*/  MUFU.EX2 R45, R45 ;  /* 0x0000002d002d7308 */ /* 0x000e620000000800 */
[----:B------:R-:W-:Y:S01]  /*24b0*/  FMUL.FTZ R57, R42, -1.4426950216293334961 ;  /* 0xbfb8aa3b2a397820 */ /* 0x000fe20000410000 */
[----:B------:R-:W-:Y:S01]  /*24c0*/  FFMA.FTZ R27, R39, R44, R46 ;  /* 0x0000002c271b7223 */ /* 0x000fe2000001002e */
[----:B------:R-:W-:Y:S01]  /*24d0*/  FADD.FTZ R46, -R32, R61 ;  /* 0x0000003d202e7221 */ /* 0x000fe20000010100 */
[C---:B------:R-:W-:Y:S01]  /*24e0*/  FMUL.FTZ R48, R33.reuse, R48 ;  /* 0x0000003021307220 */ /* 0x040fe20000410000 */
[----:B------:R-:W-:Y:S01]  /*24f0*/  BAR.SYNC.DEFER_BLOCKING 0x0 ;  /* 0x0000000000007b1d */ /* 0x000fe20000010000 */
[----:B------:R-:W-:Y:S01]  /*2500*/  IADD3 R4, P0, R4, UR16, RZ ;  /* 0x0000001004047c10 */ /* 0x000fe2000ff1e0ff */
[----:B------:R-:W-:Y:S01]  /*2510*/  FMUL.FTZ R46, R33, R46 ;  /* 0x0000002e212e7220 */ /* 0x000fe20000410000 */
[----:B------:R-:W-:Y:S01]  /*2520*/  FFMA.FTZ R43, R37, R48, R43 ;  /* 0x00000030252b7223 */ /* 0x000fe2000001002b */
[----:B0-----:R-:W-:-:S02]  /*2530*/  FMUL.FTZ R55, R27, -1.4426950216293334961 ;  /* 0xbfb8aa3b1b377820 */ /* 0x001fc40000410000 */
[----:B------:R0:W2:Y:S01]  /*2540*/  MUFU.EX2 R21, R57 ;  /* 0x0000003900157308 */ /* 0x0000a20000000800 */
[----:B------:R-:W-:Y:S01]  /*2550*/  FFMA.FTZ R32, R23, R46, R54 ;  /* 0x0000002e17207223 */ /* 0x000fe20000010036 */
[----:B------:R-:W-:-:S03]  /*2560*/  FMUL.FTZ R59, R43, -1.4426950216293334961 ;  /* 0xbfb8aa3b2b3b7820 */ /* 0x000fc60000410000 */
[----:B------:R-:W-:Y:S01]  /*2570*/  FMUL.FTZ R20, R32, -1.4426950216293334961 ;  /* 0xbfb8aa3b20147820 */ /* 0x000fe20000410000 */
[----:B-1----:R-:W-:Y:S01]  /*2580*/  FADD.FTZ R58, R45, 1 ;  /* 0x3f8000002d3a7421 */ /* 0x002fe20000010000 */
[----:B------:R-:W-:Y:S01]  /*2590*/  FADD.FTZ R45, R56, 1 ;  /* 0x3f800000382d7421 */ /* 0x000fe20000010000 */
[----:B------:R-:W1:Y:S01]  /*25a0*/  MUFU.EX2 R49, R49 ;  /* 0x0000003100317308 */ /* 0x000e620000000800 */
[----:B0-----:R-:W-:-:S07]  /*25b0*/  FADD.FTZ R57, R47, 1 ;  /* 0x3f8000002f397421 */ /* 0x001fce0000010000 */
[----:B------:R-:W0:Y:S01]  /*25c0*/  MUFU.RCP R57, R57 ;  /* 0x0000003900397308 */ /* 0x000e220000001000 */
[----:B--2---:R-:W-:-:S07]  /*25d0*/  FADD.FTZ R21, R21, 1 ;  /* 0x3f80000015157421 */ /* 0x004fce0000010000 */
[----:B------:R-:W2:Y:S01]  /*25e0*/  MUFU.RCP R58, R58 ;  /* 0x0000003a003a7308 */ /* 0x000ea20000001000 */
[----:B-1----:R-:W-:-:S07]  /*25f0*/  FADD.FTZ R47, R49, 1 ;  /* 0x3f800000312f7421 */ /* 0x002fce0000010000 */
[----:B------:R-:W1:Y:S01]  /*2600*/  MUFU.EX2 R20, R20 ;  /* 0x0000001400147308 */ /* 0x000e620000000800 */
[----:B0-----:R-:W-:-:S04]  /*2610*/  FADD.FTZ R56, -R57, 1 ;  /* 0x3f80000039387421 */ /* 0x001fc80000010100 */
[----:B------:R-:W-:-:S03]  /*2620*/  FFMA.FTZ R56, R41, R56, 1 ;  /* 0x3f80000029387423 */ /* 0x000fc60000010038 */
[----:B------:R-:W0:Y:S01]  /*2630*/  MUFU.EX2 R54, R59 ;  /* 0x0000003b00367308 */ /* 0x000e220000000800 */
[----:B--2---:R-:W-:Y:S01]  /*2640*/  FADD.FTZ R49, -R58, 1 ;  /* 0x3f8000003a317421 */ /* 0x004fe20000010100 */
[----:B------:R-:W-:-:S03]  /*2650*/  FMUL.FTZ R41, R57, R56 ;  /* 0x0000003839297220 */ /* 0x000fc60000410000 */
[----:B------:R-:W-:-:S03]  /*2660*/  FFMA.FTZ R49, R40, R49, 1 ;  /* 0x3f80000028317423 */ /* 0x000fc60000010031 */
[----:B------:R-:W2:Y:S01]  /*2670*/  MUFU.RCP R47, R47 ;  /* 0x0000002f002f7308 */ /* 0x000ea20000001000 */
[----:B-1----:R-:W-:Y:S01]  /*2680*/  FADD.FTZ R57, R20, 1 ;  /* 0x3f80000014397421 */ /* 0x002fe20000010000 */
[----:B------:R-:W-:Y:S01]  /*2690*/  LEA R20, R5, UR5, 0x3 ;  /* 0x0000000505147c11 */ /* 0x000fe2000f8e18ff */
[----:B------:R-:W-:Y:S01]  /*26a0*/  FMUL.FTZ R40, R58, R49 ;  /* 0x000000313a287220 */ /* 0x000fe20000410000 */
[----:B------:R-:W-:-:S04]  /*26b0*/  UMOV UR5, UR7 ;  /* 0x0000000700057c82 */ /* 0x000fc80008000000 */
[----:B------:R-:W1:Y:S01]  /*26c0*/  MUFU.EX2 R55, R55 ;  /* 0x0000003700377308 */ /* 0x000e620000000800 */
[----:B0-----:R-:W-:-:S07]  /*26d0*/  FADD.FTZ R54, R54, 1 ;  /* 0x3f80000036367421 */ /* 0x001fce0000010000 */
[----:B------:R-:W0:Y:S01]  /*26e0*/  MUFU.RCP R45, R45 ;  /* 0x0000002d002d7308 */ /* 0x000e220000001000 */
[----:B--2---:R-:W-:-:S04]  /*26f0*/  FADD.FTZ R56, -R47, 1 ;  /* 0x3f8000002f387421 */ /* 0x004fc80000010100 */
[----:B------:R-:W-:-:S03]  /*2700*/  FFMA.FTZ R56, R25, R56, 1 ;  /* 0x3f80000019387423 */ /* 0x000fc60000010038 */
[----:B------:R2:W3:Y:S01]  /*2710*/  MUFU.RCP R49, R21 ;  /* 0x0000001500317308 */ /* 0x0004e20000001000 */
[----:B-1----:R-:W-:Y:S01]  /*2720*/  FADD.FTZ R55, R55, 1 ;  /* 0x3f80000037377421 */ /* 0x002fe20000010000 */
[----:B------:R-:W-:-:S06]  /*2730*/  FMUL.FTZ R47, R47, R56 ;  /* 0x000000382f2f7220 */ /* 0x000fcc0000410000 */
[----:B------:R-:W1:Y:S01]  /*2740*/  MUFU.RCP R5, R57 ;  /* 0x0000003900057308 */ /* 0x000e620000001000 */
[----:B--2---:R-:W2:Y:S01]  /*2750*/  LDS.64 R20, [R20] ;  /* 0x0000000014147984 */ /* 0x004ea20000000a00 */
[----:B0-----:R-:W-:-:S04]  /*2760*/  FADD.FTZ R25, -R45, 1 ;  /* 0x3f8000002d197421 */ /* 0x001fc80000010100 */
[----:B------:R-:W-:Y:S02]  /*2770*/  FFMA.FTZ R24, R24, R25, 1 ;  /* 0x3f80000018187423 */ /* 0x000fe40000010019 */
[----:B------:R-:W0:Y:S01]  /*2780*/  MUFU.RCP R54, R54 ;  /* 0x0000003600367308 */ /* 0x000e220000001000 */
[----:B---3--:R-:W-:Y:S01]  /*2790*/  FADD.FTZ R25, -R49, 1 ;  /* 0x3f80000031197421 */ /* 0x008fe20000010100 */
[----:B------:R-:W-:Y:S01]  /*27a0*/  FMUL.FTZ R45, R45, R24 ;  /* 0x000000182d2d7220 */ /* 0x000fe20000410000 */
[----:B------:R-:W-:Y:S02]  /*27b0*/  HADD2.F32 R24, -RZ, R29.H0_H0 ;  /* 0x2000001dff187230 */ /* 0x000fe40000004100 */
[----:B------:R-:W-:-:S03]  /*27c0*/  FFMA.FTZ R42, R42, R25, 1 ;  /* 0x3f8000002a2a7423 */ /* 0x000fc60000010019 */
[----:B------:R-:W3:Y:S01]  /*27d0*/  MUFU.RCP R55, R55 ;  /* 0x0000003700377308 */ /* 0x000ee20000001000 */
[----:B-1----:R-:W-:Y:S01]  /*27e0*/  FADD.FTZ R25, -R5, 1 ;  /* 0x3f80000005197421 */ /* 0x002fe20000010100 */
[----:B------:R-:W-:Y:S01]  /*27f0*/  FMUL.FTZ R47, R24, R47 ;  /* 0x0000002f182f7220 */ /* 0x000fe20000410000 */
[----:B------:R-:W-:Y:S02]  /*2800*/  HADD2.F32 R24, -RZ, R29.H1_H1 ;  /* 0x3000001dff187230 */ /* 0x000fe40000004100 */
[----:B------:R-:W-:Y:S01]  /*2810*/  FMUL.FTZ R49, R49, R42 ;  /* 0x0000002a31317220 */ /* 0x000fe20000410000 */
[----:B------:R-:W-:Y:S01]  /*2820*/  FFMA.FTZ R32, R32, R25, 1 ;  /* 0x3f80000020207423 */ /* 0x000fe20000010019 */
[--C-:B------:R-:W-:Y:S02]  /*2830*/  HADD2.F32 R25, -RZ, R28.reuse.H0_H0 ;  /* 0x2000001cff197230 */ /* 0x100fe40000004100 */
[----:B------:R-:W-:Y:S02]  /*2840*/  HADD2.F32 R28, -RZ, R28.H1_H1 ;  /* 0x3000001cff1c7230 */ /* 0x000fe40000004100 */
[----:B0-----:R-:W-:Y:S01]  /*2850*/  FADD.FTZ R58, -R54, 1 ;  /* 0x3f800000363a7421 */ /* 0x001fe20000010100 */
[----:B------:R-:W-:Y:S01]  /*2860*/  FMUL.FTZ R5, R5, R32 ;  /* 0x0000002005057220 */ /* 0x000fe20000410000 */
[----:B------:R-:W-:Y:S01]  /*2870*/  FMUL.FTZ R40, R25, R40 ;  /* 0x0000002819287220 */ /* 0x000fe20000410000 */
[----:B------:R-:W-:-:S02]  /*2880*/  HADD2.F32 R25, -RZ, R31.H0_H0 ;  /* 0x2000001fff197230 */ /* 0x000fc40000004100 */
[----:B------:R-:W-:Y:S01]  /*2890*/  FFMA.FTZ R43, R43, R58, 1 ;  /* 0x3f8000002b2b7423 */ /* 0x000fe2000001003a */
[----:B------:R-:W-:Y:S02]  /*28a0*/  HADD2.F32 R32, -RZ, R31.H1_H1 ;  /* 0x3000001fff207230 */ /* 0x000fe40000004100 */
[----:B------:R-:W-:Y:S01]  /*28b0*/  FMUL.FTZ R41, R28, R41 ;  /* 0x000000291c297220 */ /* 0x000fe20000410000 */
[--C-:B------:R-:W-:Y:S02]  /*28c0*/  HADD2.F32 R28, -RZ, R30.reuse.H0_H0 ;  /* 0x2000001eff1c7230 */ /* 0x100fe40000004100 */
[----:B---3--:R-:W-:Y:S01]  /*28d0*/  FADD.FTZ R56, -R55, 1 ;  /* 0x3f80000037387421 */ /* 0x008fe20000010100 */
[----:B------:R-:W-:Y:S01]  /*28e0*/  FMUL.FTZ R54, R54, R43 ;  /* 0x0000002b36367220 */ /* 0x000fe20000410000 */
[----:B------:R-:W-:Y:S02]  /*28f0*/  HADD2.F32 R30, -RZ, R30.H1_H1 ;  /* 0x3000001eff1e7230 */ /* 0x000fe40000004100 */
[----:B------:R-:W-:Y:S01]  /*2900*/  FMUL.FTZ R24, R24, R45 ;  /* 0x0000002d18187220 */ /* 0x000fe20000410000 */
[----:B------:R-:W-:Y:S01]  /*2910*/  FFMA.FTZ R56, R27, R56, 1 ;  /* 0x3f8000001b387423 */ /* 0x000fe20000010038 */
[----:B------:R-:W-:Y:S01]  /*2920*/  FMUL.FTZ R25, R25, R54 ;  /* 0x0000003619197220 */ /* 0x000fe20000410000 */
[----:B------:R-:W-:Y:S01]  /*2930*/  FMUL.FTZ R27, R32, R5 ;  /* 0x00000005201b7220 */ /* 0x000fe20000410000 */
[----:B------:R-:W-:Y:S01]  /*2940*/  FMUL.FTZ R49, R28, R49 ;  /* 0x000000311c317220 */ /* 0x000fe20000410000 */
[----:B------:R-:W-:Y:S01]  /*2950*/  FMUL.FTZ R55, R55, R56 ;  /* 0x0000003837377220 */ /* 0x000fe20000410000 */
[--C-:B--2---:R-:W-:Y:S01]  /*2960*/  FFMA.FTZ R5, R35, R40, -R20.reuse ;  /* 0x0000002823057223 */ /* 0x104fe20000010814 */
[--C-:B------:R-:W-:Y:S01]  /*2970*/  FFMA.FTZ R41, R39, R41, -R20.reuse ;  /* 0x0000002927297223 */ /* 0x100fe20000010814 */
[C-C-:B------:R-:W-:Y:S01]  /*2980*/  FFMA.FTZ R47, R37.reuse, R47, -R20.reuse ;  /* 0x0000002f252f7223 */ /* 0x140fe20000010814 */
[--C-:B------:R-:W-:Y:S01]  /*2990*/  FFMA.FTZ R37, R37, R25, -R20.reuse ;  /* 0x0000001925257223 */ /* 0x100fe20000010814 */
[--C-:B------:R-:W-:Y:S01]  /*29a0*/  FFMA.FTZ R25, R23, R24, -R20.reuse ;  /* 0x0000001817197223 */ /* 0x100fe20000010814 */
[----:B------:R-:W-:Y:S01]  /*29b0*/  FMUL.FTZ R55, R30, R55 ;  /* 0x000000371e377220 */ /* 0x000fe20000410000 */
[-C--:B------:R-:W-:Y:S01]  /*29c0*/  FFMA.FTZ R22, R22, -R21.reuse, R5 ;  /* 0x8000001516167223 */ /* 0x080fe20000010005 */
[-C--:B------:R-:W-:Y:S01]  /*29d0*/  FFMA.FTZ R38, R38, -R21.reuse, R41 ;  /* 0x8000001526267223 */ /* 0x080fe20000010029 */
[-C--:B------:R-:W-:Y:S01]  /*29e0*/  FFMA.FTZ R36, R36, -R21.reuse, R47 ;  /* 0x8000001524247223 */ /* 0x080fe2000001002f */
[----:B------:R-:W-:Y:S01]  /*29f0*/  FFMA.FTZ R34, R34, -R21, R25 ;  /* 0x8000001522227223 */ /* 0x000fe20000010019 */
[--C-:B------:R-:W-:Y:S01]  /*2a00*/  FFMA.FTZ R35, R35, R49, -R20.reuse ;  /* 0x0000003123237223 */ /* 0x100fe20000010814 */
[--C-:B------:R-:W-:Y:S01]  /*2a10*/  FFMA.FTZ R39, R39, R55, -R20.reuse ;  /* 0x0000003727277223 */ /* 0x100fe20000010814 */
[--C-:B------:R-:W-:Y:S01]  /*2a20*/  FFMA.FTZ R27, R23, R27, -R20.reuse ;  /* 0x0000001b171b7223 */ /* 0x100fe20000010814 */
        /* <DEDUP_REMOVED lines=8> */
[----:B------:R-:W-:Y:S01]  /*2ab0*/  F2FP.F16.F32.PACK_AB R22, R5, R22 ;  /* 0x000000160516723e */ /* 0x000fe200000000ff */
[----:B------:R-:W-:Y:S01]  /*2ac0*/  FMUL.FTZ R26, R33, R26 ;  /* 0x0000001a211a7220 */ /* 0x000fe20000410000 */
[----:B------:R-:W-:Y:S01]  /*2ad0*/  IADD3.X R5, R3, UR17, RZ, P0, !PT ;  /* 0x0000001103057c10 */ /* 0x000fe200087fe4ff */
[----:B------:R-:W-:Y:S01]  /*2ae0*/  FMUL.FTZ R3, R33, R44 ;  /* 0x0000002c21037220 */ /* 0x000fe20000410000 */
[----:B------:R-:W-:Y:S01]  /*2af0*/  F2FP.F16.F32.PACK_AB R36, R23, R36 ;  /* 0x000000241724723e */ /* 0x000fe200000000ff */
[C---:B------:R-:W-:Y:S01]  /*2b00*/  FMUL.FTZ R48, R33.reuse, R48 ;  /* 0x0000003021307220 */ /* 0x040fe20000410000 */
[----:B------:R-:W-:Y:S01]  /*2b10*/  FMUL.FTZ R33, R33, R46 ;  /* 0x0000002e21217220 */ /* 0x000fe20000410000 */
[----:B------:R-:W-:Y:S01]  /*2b20*/  PRMT R20, R22, 0x7632, R20 ;  /* 0x0000763216147816 */ /* 0x000fe20000000014 */
[----:B------:R-:W-:Y:S01]  /*2b30*/  STG.E.U16 desc[UR12][R4.64], R22 ;  /* 0x0000001604007986 */ /* 0x000fe2000c10150c */
[----:B------:R-:W-:-:S02]  /*2b40*/  PRMT R21, R36, 0x7632, R21 ;  /* 0x0000763224157816 */ /* 0x000fc40000000015 */
[----:B------:R-:W-:Y:S01]  /*2b50*/  IADD3 R2, P0, R2, UR16, RZ ;  /* 0x0000001002027c10 */ /* 0x000fe2000ff1e0ff */
[----:B------:R-:W-:Y:S01]  /*2b60*/  STG.E.U16 desc[UR12][R4.64+0x2], R20 ;  /* 0x0000021404007986 */ /* 0x000fe2000c10150c */
[----:B------:R-:W-:Y:S02]  /*2b70*/  F2FP.F16.F32.PACK_AB R26, R3, R26 ;  /* 0x0000001a031a723e */ /* 0x000fe400000000ff */
[----:B------:R-:W-:Y:S01]  /*2b80*/  F2FP.F16.F32.PACK_AB R48, R33, R48 ;  /* 0x000000302130723e */ /* 0x000fe200000000ff */
        /* <DEDUP_REMOVED lines=11> */
.L_x_1695:
        /* <DEDUP_REMOVED lines=19> */
[----:B------:R-:W-:Y:S02]  /*2d70*/  SEL R5, R5, 0xffffffff, P0 ;  /* 0xffffffff05057807 */ /* 0x000fe40000000000 */
[C---:B------:R-:W-:Y:S02]  /*2d80*/  SHF.L.U32 R3, R4.reuse, 0x3, RZ ;  /* 0x0000000304037819 */ /* 0x040fe400000006ff */
[----:B------:R-:W-:-:S02]  /*2d90*/  SHF.L.U64.HI R4, R4, 0x3, R5 ;  /* 0x0000000304047819 */ /* 0x000fc40000010205 */
[----:B------:R-:W-:Y:S02]  /*2da0*/  IADD3 R11, P0, P1, -R3, -0x9, -R2 ;  /* 0xfffffff7030b7810 */ /* 0x000fe4000791e902 */
[----:B------:R-:W-:Y:S02]  /*2db0*/  SHF.R.U32.HI R5, RZ, 0x4, R0 ;  /* 0x00000004ff057819 */ /* 0x000fe40000011600 */
[----:B------:R-:W-:Y:S02]  /*2dc0*/  IADD3.X R15, ~R4, -0x1, R15, P0, P1 ;  /* 0xffffffff040f7810 */ /* 0x000fe400007e250f */
[----:B------:R-:W-:Y:S02]  /*2dd0*/  VIADDMNMX.U32 R10, R5, R10, 0x20, !PT ;  /* 0x00000020050a7446 */ /* 0x000fe4000780000a */
[----:B------:R-:W-:Y:S01]  /*2de0*/  LOP3.LUT R13, RZ, R5, RZ, 0x33, !PT ;  /* 0x00000005ff0d7212 */ /* 0x000fe200078e33ff */
[----:B------:R-:W-:-:S04]  /*2df0*/  IMAD.WIDE.U32 R6, R15, -0x33333333, RZ ;  /* 0xcccccccd0f067825 */ /* 0x000fc800078e00ff */
[----:B------:R-:W-:-:S04]  /*2e00*/  IMAD.WIDE.U32 R8, P0, R11, -0x33333334, R6 ;  /* 0xcccccccc0b087825 */ /* 0x000fc80007800006 */
[----:B------:R-:W-:Y:S01]  /*2e10*/  IMAD.WIDE.U32 R6, R11, -0x33333333, RZ ;  /* 0xcccccccd0b067825 */ /* 0x000fe200078e00ff */
[----:B------:R-:W-:Y:S02]  /*2e20*/  IADD3.X R11, RZ, RZ, RZ, P0, !PT ;  /* 0x000000ffff0b7210 */ /* 0x000fe400007fe4ff */
[----:B------:R-:W-:Y:S01]  /*2e30*/  IADD3 R6, R10, R13, RZ ;  /* 0x0000000d0a067210 */ /* 0x000fe20007ffe0ff */
[----:B------:R-:W-:Y:S01]  /*2e40*/  IMAD.MOV.U32 R10, RZ, RZ, R9 ;  /* 0x000000ffff0a7224 */ /* 0x000fe200078e0009 */
[----:B------:R-:W-:Y:S02]  /*2e50*/  IADD3 RZ, P1, R7, R8, RZ ;  /* 0x0000000807ff7210 */ /* 0x000fe40007f3e0ff */
[----:B------:R-:W-:Y:S01]  /*2e60*/  ISETP.LT.U32.AND P0, PT, R16, 0x5, PT ;  /* 0x000000051000780c */ /* 0x000fe20003f01070 */
[----:B------:R-:W-:Y:S01]  /*2e70*/  IMAD.WIDE.U32 R8, R6, -0x33333333, RZ ;  /* 0xcccccccd06087825 */ /* 0x000fe200078e00ff */
[----:B------:R-:W-:Y:S02]  /*2e80*/  MOV R7, UR7 ;  /* 0x0000000700077c02 */ /* 0x000fe40008000f00 */
[----:B------:R-:W-:Y:S01]  /*2e90*/  ISETP.LT.AND.EX P0, PT, R17, RZ, PT, P0 ;  /* 0x000000ff1100720c */ /* 0x000fe20003f01300 */
[----:B------:R-:W-:Y:S01]  /*2ea0*/  IMAD.WIDE.U32.X R10, R15, -0x33333334, R10, P1 ;  /* 0xcccccccc0f0a7825 */ /* 0x000fe200008e040a */
[----:B------:R-:W-:-:S02]  /*2eb0*/  LEA.HI R48, R9, 0x1, RZ, 0x1c ;  /* 0x0000000109307811 */ /* 0x000fc400078fe0ff */
[----:B------:R-:W-:Y:S02]  /*2ec0*/  SEL R49, R16, 0x5, P0 ;  /* 0x0000000510317807 */ /* 0x000fe40000000000 */
[----:B------:R-:W-:Y:S02]  /*2ed0*/  SHF.R.U64 R50, R10, 0x3, R11 ;  /* 0x000000030a327819 */ /* 0x000fe4000000120b */
[----:B------:R-:W-:Y:S02]  /*2ee0*/  SEL R16, R17, RZ, P0 ;  /* 0x000000ff11107207 */ /* 0x000fe40000000000 */
[C---:B------:R-:W-:Y:S02]  /*2ef0*/  IADD3 R8, P0, R2.reuse, 0xa, RZ ;  /* 0x0000000a02087810 */ /* 0x040fe40007f1e0ff */
[C---:B------:R-:W-:Y:S02]  /*2f00*/  IADD3 R9, P1, R2.reuse, 0x14, RZ ;  /* 0x0000001402097810 */ /* 0x040fe40007f3e0ff */
[----:B------:R-:W-:-:S02]  /*2f10*/  IADD3 R10, P2, R2, 0x1e, RZ ;  /* 0x0000001e020a7810 */ /* 0x000fc40007f5e0ff */
[----:B------:R-:W-:Y:S02]  /*2f20*/  IADD3 R50, R50, 0x1, RZ ;  /* 0x0000000132327810 */ /* 0x000fe40007ffe0ff */
[----:B------:R-:W-:Y:S02]  /*2f30*/  SHF.L.U64.HI R15, R49, 0x3, R16 ;  /* 0x00000003310f7819 */ /* 0x000fe40000010210 */
[----:B------:R-:W-:Y:S02]  /*2f40*/  LOP3.LUT R11, R0, 0xf, RZ, 0xc0, !PT ;  /* 0x0000000f000b7812 */ /* 0x000fe400078ec0ff */
[----:B------:R-:W-:Y:S02]  /*2f50*/  IADD3.X R12, RZ, RZ, RZ, P0, !PT ;  /* 0x000000ffff0c7210 */ /* 0x000fe400007fe4ff */
[----:B------:R-:W-:Y:S02]  /*2f60*/  IADD3.X R13, RZ, RZ, RZ, P1, !PT ;  /* 0x000000ffff0d7210 */ /* 0x000fe40000ffe4ff */
[----:B------:R-:W-:-:S02]  /*2f70*/  IADD3.X R14, RZ, RZ, RZ, P2, !PT ;  /* 0x000000ffff0e7210 */ /* 0x000fc400017fe4ff */
[----:B------:R-:W-:Y:S02]  /*2f80*/  SHF.L.U32 R49, R49, 0x3, RZ ;  /* 0x0000000331317819 */ /* 0x000fe400000006ff */
[----:B------:R-:W-:Y:S02]  /*2f90*/  LOP3.LUT R48, R48, 0x3, RZ, 0xc0, !PT ;  /* 0x0000000330307812 */ /* 0x000fe400078ec0ff */
[----:B------:R-:W-:-:S07]  /*2fa0*/  LOP3.LUT R50, R50, 0x3, RZ, 0xc0, !PT ;  /* 0x0000000332327812 */ /* 0x000fce00078ec0ff */
.L_x_1725:
        /* <DEDUP_REMOVED lines=8> */
[----:B------:R-:W-:Y:S01]  /*3030*/  IADD3 R16, P2, P3, -R3, -0x9, -R2 ;  /* 0xfffffff703107810 */ /* 0x000fe20007b5e902 */
[----:B------:R-:W-:Y:S01]  /*3040*/  HFMA2.MMA R56, -RZ, RZ, 0, 0 ;  /* 0x00000000ff387435 */ /* 0x000fe200000001ff */
[----:B------:R-:W-:Y:S01]  /*3050*/  ISETP.NE.AND.EX P1, PT, RZ, RZ, PT, P1 ;  /* 0x000000ffff00720c */ /* 0x000fe20003f25310 */
[----:B------:R-:W-:Y:S01]  /*3060*/  HFMA2.MMA R52, -RZ, RZ, 0, 0 ;  /* 0x00000000ff347435 */ /* 0x000fe200000001ff */
[----:B------:R-:W-:Y:S02]  /*3070*/  MOV R17, 0xffffffff ;  /* 0xffffffff00117802 */ /* 0x000fe40000000f00 */
[----:B------:R-:W-:Y:S02]  /*3080*/  ISETP.GE.U32.AND P0, PT, R16, 0x1e, PT ;  /* 0x0000001e1000780c */ /* 0x000fe40003f06070 */
[----:B------:R-:W-:-:S02]  /*3090*/  LOP3.LUT R16, R0, 0x1f, RZ, 0xc0, !PT ;  /* 0x0000001f00107812 */ /* 0x000fc400078ec0ff */
[----:B------:R-:W-:Y:S02]  /*30a0*/  IADD3.X R17, ~R4, -0x1, R17, P2, P3 ;  /* 0xffffffff04117810 */ /* 0x000fe400017e6511 */
[----:B------:R-:W-:Y:S02]  /*30b0*/  IADD3 R16, P2, R16, R7, RZ ;  /* 0x0000000710107210 */ /* 0x000fe40007f5e0ff */
[----:B------:R-:W-:Y:S02]  /*30c0*/  ISETP.GE.U32.AND.EX P0, PT, R17, RZ, PT, P0 ;  /* 0x000000ff1100720c */ /* 0x000fe40003f06100 */
        /* <DEDUP_REMOVED lines=28> */
.L_x_1712:
[----:B------:R-:W-:Y:S05]  /*3290*/  BSYNC B1 ;  /* 0x0000000000017941 */ /* 0x000fea0003800000 */
.L_x_1711:
        /* <DEDUP_REMOVED lines=21> */
.L_x_1715:
        /* <DEDUP_REMOVED lines=55> */
.L_x_1714:
[----:B------:R-:W-:Y:S05]  /*3760*/  BSYNC B1 ;  /* 0x0000000000017941 */ /* 0x000fea0003800000 */
.L_x_1713:
        /* <DEDUP_REMOVED lines=35> */
.L_x_1717:
[----:B------:R-:W-:Y:S05]  /*39a0*/  BSYNC B1 ;  /* 0x0000000000017941 */ /* 0x000fea0003800000 */
.L_x_1716:
        /* <DEDUP_REMOVED lines=15> */
.L_x_1710:
[----:B------:R-:W-:Y:S05]  /*3aa0*/  BSYNC B0 ;  /* 0x0000000000007941 */ /* 0x000fea0003800000 */
.L_x_1709:
        /* <DEDUP_REMOVED lines=50> */
.L_x_1734:
        /* <DEDUP_REMOVED lines=47> */
.L_x_1744:
        /* <DEDUP_REMOVED lines=41> */
.L_x_1754:
[----:B--2---:R-:W-:Y:S01]  /*4350*/  FADD.FTZ R17, R16, R32 ;  /* 0x0000002010117221 */ /* 0x004fe20000010000 */
[----:B------:R-:W-:-:S04]  /*4360*/  @!P1 F2FP.F16.F32.PACK_AB R16, RZ, R26 ;  /* 0x0000001aff10923e */ /* 0x000fc800000000ff */
[----:B------:R-:W-:Y:S02]  /*4370*/  PRMT R22, R16, 0x7610, R22 ;  /* 0x0000761010167816 */ /* 0x000fe40000000016 */
[----:B------:R-:W-:Y:S02]  /*4380*/  @!P1 F2FP.F16.F32.PACK_AB R17, RZ, R17 ;  /* 0x00000011ff11923e */ /* 0x000fe400000000ff */
[----:B------:R-:W-:Y:S01]  /*4390*/  LEA.HI R16, R0, 0x3c, RZ, 0x1c ;  /* 0x0000003c00107811 */ /* 0x000fe200078fe0ff */
[----:B------:R2:W-:Y:S04]  /*43a0*/  @!P1 STG.E.U16 desc[UR12][R18.64+0x50], R22 ;  /* 0x0000501612009986 */ /* 0x0005e8000c10150c */
[----:B------:R2:W-:Y:S02]  /*43b0*/  @!P1 STG.E.U16 desc[UR12][R20.64+0x50], R17 ;  /* 0x0000501114009986 */ /* 0x0005e4000c10150c */
.L_x_1720:
[----:B------:R-:W-:Y:S05]  /*43c0*/  BSYNC B0 ;  /* 0x0000000000007941 */ /* 0x000fea0003800000 */
.L_x_1719:
        /* <DEDUP_REMOVED lines=13> */
[C---:B------:R-:W-:Y:S02]  /*44a0*/  @!P0 SHF.L.U32 R22, R11.reuse, 0x1, RZ ;  /* 0x000000010b168819 */ /* 0x040fe400000006ff */
[C---:B------:R-:W-:Y:S02]  /*44b0*/  @!P0 IADD3 R21, R16.reuse, 0x14, RZ ;  /* 0x0000001410158810 */ /* 0x040fe40007ffe0ff */
[----:B------:R-:W-:Y:S02]  /*44c0*/  @!P0 SHF.L.U32 R26, R11, 0x1, RZ ;  /* 0x000000010b1a8819 */ /* 0x000fe400000006ff */
[----:B------:R-:W-:Y:S02]  /*44d0*/  @!P0 IADD3 R23, R16, 0x28, RZ ;  /* 0x0000002810178810 */ /* 0x000fe40007ffe0ff */
[----:B------:R-:W-:Y:S02]  /*44e0*/  @!P0 LOP3.LUT R21, R21, R22, RZ, 0x3c, !PT ;  /* 0x0000001615158212 */ /* 0x000fe400078e3cff */
[----:B------:R-:W-:-:S02]  /*44f0*/  @!P0 LEA R24, R11, UR4, 0x7 ;  /* 0x000000040b188c11 */ /* 0x000fc4000f8e38ff */
[----:B------:R-:W-:Y:S02]  /*4500*/  @!P0 LOP3.LUT R23, R23, R26, RZ, 0x3c, !PT ;  /* 0x0000001a17178212 */ /* 0x000fe400078e3cff */
[----:B------:R-:W-:Y:S01]  /*4510*/  @!P0 LEA R32, R11, UR4, 0x7 ;  /* 0x000000040b208c11 */ /* 0x000fe2000f8e38ff */
[----:B------:R-:W-:Y:S01]  /*4520*/  @!P0 IMAD R21, R21, 0x4, R24 ;  /* 0x0000000415158824 */ /* 0x000fe200078e0218 */
[----:B------:R-:W-:Y:S02]  /*4530*/  @!P0 IADD3 R25, R16, 0x3c, RZ ;  /* 0x0000003c10198810 */ /* 0x000fe40007ffe0ff */
[----:B------:R-:W-:Y:S02]  /*4540*/  @!P0 LEA R24, R23, R32, 0x2 ;  /* 0x0000002017188211 */ /* 0x000fe400078e10ff */
[----:B------:R-:W3:Y:S01]  /*4550*/  @!P0 LDS R22, [R21] ;  /* 0x0000000015168984 */ /* 0x000ee20000000800 */
[----:B------:R-:W-:Y:S01]  /*4560*/  @!P0 LOP3.LUT R25, R25, R26, RZ, 0x3c, !PT ;  /* 0x0000001a19198212 */ /* 0x000fe200078e3cff */
[----:B------:R-:W-:Y:S01]  /*4570*/  IMAD.MOV.U32 R26, RZ, RZ, RZ ;  /* 0x000000ffff1a7224 */ /* 0x000fe200078e00ff */
[----:B------:R-:W-:Y:S01]  /*4580*/  MOV R29, 0xffff ;  /* 0x0000ffff001d7802 */ /* 0x000fe20000000f00 */
[----:B------:R-:W-:Y:S01]  /*4590*/  @!P0 LDS R39, [R24+0x500] ;  /* 0x0005000018278984 */ /* 0x000fe20000000800 */
[----:B------:R-:W-:Y:S01]  /*45a0*/  @!P0 LEA R41, R25, R32, 0x2 ;  /* 0x0000002019298211 */ /* 0x000fe200078e10ff */
[----:B------:R-:W-:Y:S01]  /*45b0*/  IMAD.MOV.U32 R32, RZ, RZ, 0xffff ;  /* 0x0000ffffff207424 */ /* 0x000fe200078e00ff */
[----:B------:R-:W-:Y:S01]  /*45c0*/  MOV R34, RZ ;  /* 0x000000ff00227202 */ /* 0x000fe20000000f00 */
[----:B------:R-:W-:Y:S01]  /*45d0*/  @!P0 LDS R27, [R24] ;  /* 0x00000000181b8984 */ /* 0x000fe20000000800 */
[----:B------:R-:W-:-:S02]  /*45e0*/  MOV R25, RZ ;  /* 0x000000ff00197202 */ /* 0x000fc40000000f00 */
[----:B------:R-:W-:Y:S01]  /*45f0*/  MOV R40, 0xffff ;  /* 0x0000ffff00287802 */ /* 0x000fe20000000f00 */
[----:B------:R4:W-:Y:S01]  /*4600*/  @!P0 LDS R23, [R21+0x500] ;  /* 0x0005000015178984 */ /* 0x0009e20000000800 */
[----:B------:R-:W-:Y:S02]  /*4610*/  MOV R36, RZ ;  /* 0x000000ff00247202 */ /* 0x000fe40000000f00 */
[----:B------:R-:W-:Y:S01]  /*4620*/  MOV R37, 0xffff ;  /* 0x0000ffff00257802 */ /* 0x000fe20000000f00 */
[----:B01----:R-:W0:Y:S01]  /*4630*/  SHFL.BFLY PT, R19, R18, 0x8, 0x101f ;  /* 0x0d101f0012137f89 */ /* 0x003e2200000e0000 */
[----:B------:R-:W-:Y:S02]  /*4640*/  MOV R31, 0xffff ;  /* 0x0000ffff001f7802 */ /* 0x000fe40000000f00 */
[----:B------:R-:W-:Y:S01]  /*4650*/  MOV R28, 0xffff ;  /* 0x0000ffff001c7802 */ /* 0x000fe20000000f00 */
[----:B--2---:R-:W1:Y:S01]  /*4660*/  SHFL.BFLY PT, R32, R17, 0x8, 0x101f ;  /* 0x0d101f0011207f89 */ /* 0x004e6200000e0000 */
[----:B----4-:R-:W-:-:S02]  /*4670*/  MOV R21, RZ ;  /* 0x000000ff00157202 */ /* 0x010fc40000000f00 */
[----:B------:R-:W-:Y:S01]  /*4680*/  MOV R30, 0xffff ;  /* 0x0000ffff001e7802 */ /* 0x000fe20000000f00 */
[----:B------:R-:W2:Y:S01]  /*4690*/  @!P0 LDS R24, [R41] ;  /* 0x0000000029188984 */ /* 0x000ea20000000800 */
[----:B------:R-:W-:Y:S02]  /*46a0*/  MOV R42, 0xffff ;  /* 0x0000ffff002a7802 */ /* 0x000fe40000000f00 */
[----:B------:R-:W-:Y:S02]  /*46b0*/  MOV R45, 0xffff ;  /* 0x0000ffff002d7802 */ /* 0x000fe40000000f00 */
[----:B------:R-:W-:Y:S02]  /*46c0*/  IADD3 R43, R16, R7, RZ ;  /* 0x00000007102b7210 */ /* 0x000fe40007ffe0ff */
[----:B---3--:R-:W-:Y:S01]  /*46d0*/  @!P0 MOV R34, R22 ;  /* 0x0000001600228202 */ /* 0x008fe20000000f00 */
[----:B0-----:R-:W-:Y:S01]  /*46e0*/  FADD.FTZ R19, R19, R18 ;  /* 0x0000001213137221 */ /* 0x001fe20000010000 */
[----:B------:R0:W-:Y:S01]  /*46f0*/  @!P0 LDS R22, [R41+0x500] ;  /* 0x0005000029168984 */ /* 0x0001e20000000800 */
[----:B------:R-:W-:Y:S01]  /*4700*/  @!P0 MOV R25, R39 ;  /* 0x0000002700198202 */ /* 0x000fe20000000f00 */
[----:B-1----:R-:W-:-:S02]  /*4710*/  FADD.FTZ R18, R32, R17 ;  /* 0x0000001120127221 */ /* 0x002fc40000010000 */
        /* <DEDUP_REMOVED lines=38> */
[----:B------:R-:W-:Y:S01]  /*4980*/  MOV R22, 0xffff ;  /* 0x0000ffff00167802 */ /* 0x000fe20000000f00 */
[----:B----4-:R-:W-:Y:S01]  /*4990*/  FADD.FTZ R33, R24, R21 ;  /* 0x0000001518217221 */ /* 0x010fe20000010000 */
[----:B------:R-:W-:Y:S01]  /*49a0*/  MOV R21, 0xffff ;  /* 0x0000ffff00157802 */ /* 0x000fe20000000f00 */
[----:B------:R-:W4:Y:S01]  /*49b0*/  SHFL.BFLY PT, R25, R40, 0x2, 0x101f ;  /* 0x0c501f0028197f89 */ /* 0x000f2200000e0000 */
[----:B--2---:R-:W-:Y:S01]  /*49c0*/  FADD.FTZ R38, R35, R38 ;  /* 0x0000002623267221 */ /* 0x004fe20000010000 */
[----:B------:R-:W-:Y:S02]  /*49d0*/  IMAD.MOV.U32 R35, RZ, RZ, 0xffff ;  /* 0x0000ffffff237424 */ /* 0x000fe400078e00ff */
[----:B------:R-:W2:Y:S01]  /*49e0*/  SHFL.BFLY PT, R22, R37, 0x2, 0x101f ;  /* 0x0c501f0025167f89 */ /* 0x000ea200000e0000 */
[----:B-----5:R-:W-:Y:S01]  /*49f0*/  FADD.FTZ R39, R34, R39 ;  /* 0x0000002722277221 */ /* 0x020fe20000010000 */
[----:B------:R-:W-:-:S02]  /*4a00*/  MOV R34, 0xffff ;  /* 0x0000ffff00227802 */ /* 0x000fc40000000f00 */
[----:B------:R-:W5:Y:S01]  /*4a10*/  SHFL.BFLY PT, R21, R38, 0x2, 0x101f ;  /* 0x0c501f0026157f89 */ /* 0x000f6200000e0000 */
[----:B0-----:R-:W-:Y:S01]  /*4a20*/  FADD.FTZ R19, R20, R19 ;  /* 0x0000001314137221 */ /* 0x001fe20000010000 */
[----:B------:R-:W-:Y:S02]  /*4a30*/  IMAD.MOV.U32 R20, RZ, RZ, 0xffff ;  /* 0x0000ffffff147424 */ /* 0x000fe400078e00ff */
[----:B------:R-:W0:Y:S01]  /*4a40*/  SHFL.BFLY PT, R26, R39, 0x2, 0x101f ;  /* 0x0c501f00271a7f89 */ /* 0x000e2200000e0000 */
[----:B-1----:R-:W-:-:S03]  /*4a50*/  FADD.FTZ R44, R44, R23 ;  /* 0x000000172c2c7221 */ /* 0x002fc60000010000 */
[----:B------:R-:W1:Y:S01]  /*4a60*/  SHFL.BFLY PT, R34, R33, 0x4, 0x101f ;  /* 0x0c901f0021227f89 */ /* 0x000e6200000e0000 */
[----:B---3--:R-:W-:Y:S01]  /*4a70*/  FADD.FTZ R18, R17, R32 ;  /* 0x0000002011127221 */ /* 0x008fe20000010000 */
[----:B------:R-:W-:Y:S02]  /*4a80*/  MOV R17, 0xffff ;  /* 0x0000ffff00117802 */ /* 0x000fe40000000f00 */
        /* <DEDUP_REMOVED lines=18> */
[----:B------:R-:W-:Y:S01]  /*4bb0*/  @!P0 F2FP.F16.F32.PACK_AB R32, RZ, R19 ;  /* 0x00000013ff20823e */ /* 0x000fe200000000ff */
[----:B------:R-:W4:Y:S01]  /*4bc0*/  @!P0 LDC.64 R20, c[0x0][0x220] ;  /* 0x00008800ff148b82 */ /* 0x000f220000000a00 */
[----:B------:R-:W4:Y:S01]  /*4bd0*/  SHFL.BFLY PT, R34, R33, 0x2, 0x101f ;  /* 0x0c501f0021227f89 */ /* 0x000f2200000e0000 */
[----:B--2---:R-:W-:Y:S01]  /*4be0*/  FADD.FTZ R46, R18, R17 ;  /* 0x00000011122e7221 */ /* 0x004fe20000010000 */
[----:B------:R-:W-:-:S04]  /*4bf0*/  @!P0 IMAD.WIDE R24, R43, 0x2, R24 ;  /* 0x000000022b188825 */ /* 0x000fc800078e0218 */
[----:B-----5:R-:W-:Y:S01]  /*4c00*/  FADD.FTZ R36, R37, R36 ;  /* 0x0000002425247221 */ /* 0x020fe20000010000 */
[----:B------:R-:W-:Y:S01]  /*4c10*/  @!P0 F2FP.F16.F32.PACK_AB R46, RZ, R46 ;  /* 0x0000002eff2e823e */ /* 0x000fe200000000ff */
[----:B------:R-:W2:Y:S01]  /*4c20*/  @!P0 LDC.64 R18, c[0x0][0x218] ;  /* 0x00008600ff128b82 */ /* 0x000ea20000000a00 */
[----:B------:R-:W-:Y:S01]  /*4c30*/  MOV R37, 0xffff ;  /* 0x0000ffff00257802 */ /* 0x000fe20000000f00 */
[----:B------:R-:W-:-:S04]  /*4c40*/  @!P0 IMAD.WIDE R22, R43, 0x2, R22 ;  /* 0x000000022b168825 */ /* 0x000fc800078e0216 */
[----:B0-----:R-:W-:Y:S01]  /*4c50*/  FADD.FTZ R35, R38, R35 ;  /* 0x0000002326237221 */ /* 0x001fe20000010000 */
[----:B-1----:R-:W-:Y:S01]  /*4c60*/  @!P0 IMAD.WIDE R26, R43, 0x2, R26 ;  /* 0x000000022b1a8825 */ /* 0x002fe200078e021a */
[----:B------:R-:W0:Y:S03]  /*4c70*/  @!P0 LDC.64 R16, c[0x0][0x220] ;  /* 0x00008800ff108b82 */ /* 0x000e260000000a00 */
[----:B------:R-:W-:Y:S01]  /*4c80*/  FADD.FTZ R40, R40, R41 ;  /* 0x0000002928287221 */ /* 0x000fe20000010000 */
[----:B------:R-:W1:Y:S01]  /*4c90*/  SHFL.BFLY PT, R37, R44, 0x1, 0x101f ;  /* 0x0c301f002c257f89 */ /* 0x000e6200000e0000 */
[----:B---3--:R-:W-:-:S03]  /*4ca0*/  FADD.FTZ R39, R39, R42 ;  /* 0x0000002a27277221 */ /* 0x008fc60000010000 */
[----:B------:R3:W-:Y:S01]  /*4cb0*/  @!P0 STG.E.U16 desc[UR12][R26.64], R32 ;  /* 0x000000201a008986 */ /* 0x0007e2000c10150c */
[----:B------:R-:W-:Y:S01]  /*4cc0*/  @!P0 F2FP.F16.F32.PACK_AB R28, RZ, R40 ;  /* 0x00000028ff1c823e */ /* 0x000fe200000000ff */
[----:B----4-:R-:W-:-:S04]  /*4cd0*/  @!P0 IMAD.WIDE R20, R43, 0x2, R20 ;  /* 0x000000022b148825 */ /* 0x010fc800078e0214 */
[----:B------:R-:W-:Y:S01]  /*4ce0*/  FADD.FTZ R33, R33, R34 ;  /* 0x0000002221217221 */ /* 0x000fe20000010000 */
[----:B------:R4:W-:Y:S01]  /*4cf0*/  @!P0 STG.E.U16 desc[UR12][R24.64], R46 ;  /* 0x0000002e18008986 */ /* 0x0009e2000c10150c */
[----:B--2---:R-:W-:Y:S01]  /*4d00*/  @!P0 IMAD.WIDE R18, R43, 0x2, R18 ;  /* 0x000000022b128825 */ /* 0x004fe200078e0212 */
[----:B---3--:R-:W-:-:S03]  /*4d10*/  @!P0 F2FP.F16.F32.PACK_AB R27, RZ, R35 ;  /* 0x00000023ff1b823e */ /* 0x008fc600000000ff */
[----:B------:R-:W-:Y:S01]  /*4d20*/  IMAD.MOV.U32 R32, RZ, RZ, 0xffff ;  /* 0x0000ffffff207424 */ /* 0x000fe200078e00ff */
[----:B------:R-:W-:Y:S02]  /*4d30*/  @!P0 F2FP.F16.F32.PACK_AB R35, RZ, R39 ;  /* 0x00000027ff23823e */ /* 0x000fe400000000ff */
[----:B----4-:R-:W-:Y:S01]  /*4d40*/  @!P0 F2FP.F16.F32.PACK_AB R25, RZ, R36 ;  /* 0x00000024ff19823e */ /* 0x010fe200000000ff */
[----:B0-----:R-:W-:Y:S02]  /*4d50*/  @!P0 IMAD.WIDE R16, R43, 0x2, R16 ;  /* 0x000000022b108825 */ /* 0x001fe400078e0210 */
[----:B------:R0:W2:Y:S02]  /*4d60*/  SHFL.BFLY PT, R32, R33, 0x1, 0x101f ;  /* 0x0c301f0021207f89 */ /* 0x0000a400000e0000 */
[----:B-1----:R-:W-:Y:S02]  /*4d70*/  FADD.FTZ R37, R44, R37 ;  /* 0x000000252c257221 */ /* 0x002fe40000010000 */
[----:B------:R0:W-:Y:S04]  /*4d80*/  @!P0 STG.E.U16 desc[UR12][R22.64+0x28], R25 ;  /* 0x0000281916008986 */ /* 0x0001e8000c10150c */
[----:B------:R0:W-:Y:S04]  /*4d90*/  @!P0 STG.E.U16 desc[UR12][R20.64+0x28], R27 ;  /* 0x0000281b14008986 */ /* 0x0001e8000c10150c */
[----:B------:R0:W-:Y:S04]  /*4da0*/  @!P0 STG.E.U16 desc[UR12][R18.64+0x50], R28 ;  /* 0x0000501c12008986 */ /* 0x0001e8000c10150c */
[----:B------:R0:W-:Y:S02]  /*4db0*/  @!P0 STG.E.U16 desc[UR12][R16.64+0x50], R35 ;  /* 0x0000502310008986 */ /* 0x0001e4000c10150c */
.L_x_1788:
[----:B0-----:R-:W0:Y:S01]  /*4dc0*/  @!P0 LDC.64 R16, c[0x0][0x218] ;  /* 0x00008600ff108b82 */ /* 0x001e220000000a00 */
        /* <DEDUP_REMOVED lines=8> */
.L_x_1718:
        /* <DEDUP_REMOVED lines=8> */
.L_x_1721:
[----:B------:R-:W-:Y:S01]  /*4ed0*/  HFMA2.MMA R30, -RZ, RZ, 0, 4.76837158203125e-07 ;  /* 0x00000008ff1e7435 */ /* 0x000fe200000001ff */
[----:B-1----:R-:W-:Y:S02]  /*4ee0*/  MOV R31, R16 ;  /* 0x00000010001f7202 */ /* 0x002fe40000000f00 */
[----:B------:R-:W-:Y:S02]  /*4ef0*/  MOV R29, 0x101f ;  /* 0x0000101f001d7802 */ /* 0x000fe40000000f00 */
[----:B------:R-:W-:-:S07]  /*4f00*/  MOV R28, 0xffff ;  /* 0x0000ffff001c7802 */ /* 0x000fce0000000f00 */
[----:B0-2---:R-:W-:Y:S05]  /*4f10*/  WARPSYNC.COLLECTIVE R28, `(.L_x_1726) ;  /* 0x000000001c087348 */ /* 0x005fea0003c00000 */
[----:B------:R1:W3:Y:S02]  /*4f20*/  SHFL.BFLY P2, R32, R31, R30, R29 ;  /* 0x0c00001e1f207389 */ /* 0x0002e4000004001d */
[----:B0123--:R-:W-:Y:S01]  /*4f30*/  ENDCOLLECTIVE ;  /* 0x000000000000791b */ /* 0x00ffe20003800000 */
.L_x_1726:
[----:B------:R-:W-:Y:S01]  /*4f40*/  IMAD.MOV.U32 R31, RZ, RZ, R17 ;  /* 0x000000ffff1f7224 */ /* 0x000fe200078e0011 */
[----:B------:R-:W-:-:S07]  /*4f50*/  MOV R19, R32 ;  /* 0x0000002000137202 */ /* 0x000fce0000000f00 */
[----:B------:R-:W-:Y:S05]  /*4f60*/  WARPSYNC.COLLECTIVE R28, `(.L_x_1727) ;  /* 0x000000001c087348 */ /* 0x000fea0003c00000 */
[----:B------:R0:W1:Y:S02]  /*4f70*/  SHFL.BFLY P2, R32, R31, R30, R29 ;  /* 0x0c00001e1f207389 */ /* 0x000064000004001d */
[----:B01----:R-:W-:Y:S01]  /*4f80*/  ENDCOLLECTIVE ;  /* 0x000000000000791b */ /* 0x003fe20003800000 */
.L_x_1727:
[----:B------:R-:W-:Y:S01]  /*4f90*/  FADD.FTZ R19, R19, R16 ;  /* 0x0000001013137221 */ /* 0x000fe20000010000 */
[----:B------:R-:W-:-:S04]  /*4fa0*/  HFMA2.MMA R30, -RZ, RZ, 0, 2.384185791015625e-07 ;  /* 0x00000004ff1e7435 */ /* 0x000fc800000001ff */
[----:B------:R-:W-:Y:S02]  /*4fb0*/  MOV R31, R19 ;  /* 0x00000013001f7202 */ /* 0x000fe40000000f00 */
[----:B------:R-:W-:-:S07]  /*4fc0*/  MOV R18, R32 ;  /* 0x0000002000127202 */ /* 0x000fce0000000f00 */
[----:B------:R-:W-:Y:S05]  /*4fd0*/  WARPSYNC.COLLECTIVE R28, `(.L_x_1728) ;  /* 0x000000001c087348 */ /* 0x000fea0003c00000 */
[----:B------:R0:W1:Y:S02]  /*4fe0*/  SHFL.BFLY P2, R32, R31, R30, R29 ;  /* 0x0c00001e1f207389 */ /* 0x000064000004001d */
[----:B01----:R-:W-:Y:S01]  /*4ff0*/  ENDCOLLECTIVE ;  /* 0x000000000000791b */ /* 0x003fe20003800000 */
.L_x_1728:
[----:B------:R-:W-:-:S05]  /*5000*/  FADD.FTZ R18, R18, R17 ;  /* 0x0000001112127221 */ /* 0x000fca0000010000 */
[----:B------:R-:W-:Y:S02]  /*5010*/  MOV R31, R18 ;  /* 0x00000012001f7202 */ /* 0x000fe40000000f00 */
[----:B------:R-:W-:-:S07]  /*5020*/  MOV R20, R32 ;  /* 0x0000002000147202 */ /* 0x000fce0000000f00 */
[----:B------:R-:W-:Y:S05]  /*5030*/  WARPSYNC.COLLECTIVE R28, `(.L_x_1729) ;  /* 0x000000001c087348 */ /* 0x000fea0003c00000 */
[----:B------:R0:W1:Y:S02]  /*5040*/  SHFL.BFLY P2, R32, R31, R30, R29 ;  /* 0x0c00001e1f207389 */ /* 0x000064000004001d */
[----:B01----:R-:W-:Y:S01]  /*5050*/  ENDCOLLECTIVE ;  /* 0x000000000000791b */ /* 0x003fe20003800000 */
.L_x_1729:
[----:B------:R-:W-:Y:S01]  /*5060*/  FADD.FTZ R20, R19, R20 ;  /* 0x0000001413147221 */ /* 0x000fe20000010000 */
[----:B------:R-:W-:-:S03]  /*5070*/  HFMA2.MMA R30, -RZ, RZ, 0, 1.1920928955078125e-07 ;  /* 0x00000002ff1e7435 */ /* 0x000fc600000001ff */
[----:B------:R-:W-:Y:S01]  /*5080*/  IMAD.MOV.U32 R31, RZ, RZ, R20 ;  /* 0x000000ffff1f7224 */ /* 0x000fe200078e0014 */
[----:B------:R-:W-:-:S07]  /*5090*/  MOV R21, R32 ;  /* 0x0000002000157202 */ /* 0x000fce0000000f00 */
[----:B------:R-:W-:Y:S05]  /*50a0*/  WARPSYNC.COLLECTIVE R28, `(.L_x_1730) ;  /* 0x000000001c087348 */ /* 0x000fea0003c00000 */
[----:B------:R0:W1:Y:S02]  /*50b0*/  SHFL.BFLY P2, R32, R31, R30, R29 ;  /* 0x0c00001e1f207389 */ /* 0x000064000004001d */
[----:B01----:R-:W-:Y:S01]  /*50c0*/  ENDCOLLECTIVE ;  /* 0x000000000000791b */ /* 0x003fe20003800000 */
.L_x_1730:
[----:B------:R-:W-:-:S05]  /*50d0*/  FADD.FTZ R21, R18, R21 ;  /* 0x0000001512157221 */ /* 0x000fca0000010000 */
[----:B------:R-:W-:Y:S02]  /*50e0*/  MOV R31, R21 ;  /* 0x00000015001f7202 */ /* 0x000fe40000000f00 */
[----:B------:R-:W-:-:S07]  /*50f0*/  MOV R23, R32 ;  /* 0x0000002000177202 */ /* 0x000fce0000000f00 */
[----:B------:R-:W-:Y:S05]  /*5100*/  WARPSYNC.COLLECTIVE R28, `(.L_x_1731) ;  /* 0x000000001c087348 */ /* 0x000fea0003c00000 */
[----:B------:R0:W1:Y:S02]  /*5110*/  SHFL.BFLY P2, R32, R31, R30, R29 ;  /* 0x0c00001e1f207389 */ /* 0x000064000004001d */
[----:B01----:R-:W-:Y:S01]  /*5120*/  ENDCOLLECTIVE ;  /* 0x000000000000791b */ /* 0x003fe20003800000 */
.L_x_1731:
[----:B------:R-:W-:Y:S01]  /*5130*/  FADD.FTZ R23, R20, R23 ;  /* 0x0000001714177221 */ /* 0x000fe20000010000 */
[----:B------:R-:W-:-:S04]  /*5140*/  HFMA2.MMA R30, -RZ, RZ, 0, 5.9604644775390625e-08 ;  /* 0x00000001ff1e7435 */ /* 0x000fc800000001ff */
[----:B------:R-:W-:Y:S02]  /*5150*/  MOV R31, R23 ;  /* 0x00000017001f7202 */ /* 0x000fe40000000f00 */
[----:B------:R-:W-:-:S07]  /*5160*/  MOV R16, R32 ;  /* 0x0000002000107202 */ /* 0x000fce0000000f00 */
[----:B------:R-:W-:Y:S05]  /*5170*/  WARPSYNC.COLLECTIVE R28, `(.L_x_1732) ;  /* 0x000000001c087348 */ /* 0x000fea0003c00000 */
[----:B------:R0:W1:Y:S02]  /*5180*/  SHFL.BFLY P2, R32, R31, R30, R29 ;  /* 0x0c00001e1f207389 */ /* 0x000064000004001d */
[----:B01----:R-:W-:Y:S01]  /*5190*/  ENDCOLLECTIVE ;  /* 0x000000000000791b */ /* 0x003fe20003800000 */
.L_x_1732:
[----:B------:R-:W-:-:S05]  /*51a0*/  FADD.FTZ R16, R21, R16 ;  /* 0x0000001015107221 */ /* 0x000fca0000010000 */
[----:B------:R-:W-:Y:S01]  /*51b0*/  MOV R31, R16 ;  /* 0x00000010001f7202 */ /* 0x000fe20000000f00 */
[----:B------:R-:W-:-:S07]  /*51c0*/  IMAD.MOV.U32 R22, RZ, RZ, R32 ;  /* 0x000000ffff167224 */ /* 0x000fce00078e0020 */
[----:B------:R-:W-:Y:S05]  /*51d0*/  WARPSYNC.COLLECTIVE R28, `(.L_x_1733) ;  /* 0x000000001c087348 */ /* 0x000fea0003c00000 */
[----:B------:R0:W1:Y:S02]  /*51e0*/  SHFL.BFLY P2, R32, R31, R30, R29 ;  /* 0x0c00001e1f207389 */ /* 0x000064000004001d */
[----:B01----:R-:W-:Y:S01]  /*51f0*/  ENDCOLLECTIVE ;  /* 0x000000000000791b */ /* 0x003fe20003800000 */
.L_x_1733:
[----:B------:R-:W-:Y:S01]  /*5200*/  FADD.FTZ R22, R23, R22 ;  /* 0x0000001617167221 */ /* 0x000fe20000010000 */
[----:B------:R-:W-:Y:S06]  /*5210*/  BRA `(.L_x_1734) ;  /* 0xffffffe800ec7947 */ /* 0x000fec000383ffff */
.L_x_1722:
        /* <DEDUP_REMOVED lines=8> */
.L_x_1736:
[----:B------:R-:W-:Y:S05]  /*52a0*/  BSYNC B1 ;  /* 0x0000000000017941 */ /* 0x000fea0003800000 */
.L_x_1735:
        /* <DEDUP_REMOVED lines=8> */
.L_x_1737:
[----:B------:R-:W-:Y:S01]  /*5330*/  FADD.FTZ R23, R23, R16 ;  /* 0x0000001017177221 */ /* 0x000fe20000010000 */
[----:B------:R-:W-:-:S04]  /*5340*/  HFMA2.MMA R30, -RZ, RZ, 0, 2.384185791015625e-07 ;  /* 0x00000004ff1e7435 */ /* 0x000fc800000001ff */
[----:B------:R-:W-:Y:S02]  /*5350*/  MOV R31, R23 ;  /* 0x00000017001f7202 */ /* 0x000fe40000000f00 */
[----:B------:R-:W-:-:S07]  /*5360*/  MOV R22, R32 ;  /* 0x0000002000167202 */ /* 0x000fce0000000f00 */
[----:B------:R-:W-:Y:S05]  /*5370*/  WARPSYNC.COLLECTIVE R28, `(.L_x_1738) ;  /* 0x000000001c087348 */ /* 0x000fea0003c00000 */
[----:B------:R0:W1:Y:S02]  /*5380*/  SHFL.BFLY P2, R32, R31, R30, R29 ;  /* 0x0c00001e1f207389 */ /* 0x000064000004001d */
[----:B01----:R-:W-:Y:S01]  /*5390*/  ENDCOLLECTIVE ;  /* 0x000000000000791b */ /* 0x003fe20003800000 */
.L_x_1738:
[----:B------:R-:W-:-:S05]  /*53a0*/  FADD.FTZ R22, R22, R17 ;  /* 0x0000001116167221 */ /* 0x000fca0000010000 */
[----:B------:R-:W-:Y:S01]  /*53b0*/  MOV R31, R22 ;  /* 0x00000016001f7202 */ /* 0x000fe20000000f00 */
[----:B------:R-:W-:-:S07]  /*53c0*/  IMAD.MOV.U32 R24, RZ, RZ, R32 ;  /* 0x000000ffff187224 */ /* 0x000fce00078e0020 */
[----:B------:R-:W-:Y:S05]  /*53d0*/  WARPSYNC.COLLECTIVE R28, `(.L_x_1739) ;  /* 0x000000001c087348 */ /* 0x000fea0003c00000 */
[----:B------:R0:W1:Y:S02]  /*53e0*/  SHFL.BFLY P2, R32, R31, R30, R29 ;  /* 0x0c00001e1f207389 */ /* 0x000064000004001d */
[----:B01----:R-:W-:Y:S01]  /*53f0*/  ENDCOLLECTIVE ;  /* 0x000000000000791b */ /* 0x003fe20003800000 */
.L_x_1739:
[----:B------:R-:W-:Y:S01]  /*5400*/  FADD.FTZ R24, R23, R24 ;  /* 0x0000001817187221 */ /* 0x000fe20000010000 */
[----:B------:R-:W-:-:S04]  /*5410*/  HFMA2.MMA R30, -RZ, RZ, 0, 1.1920928955078125e-07 ;  /* 0x00000002ff1e7435 */ /* 0x000fc800000001ff */
[----:B------:R-:W-:Y:S02]  /*5420*/  MOV R31, R24 ;  /* 0x00000018001f7202 */ /* 0x000fe40000000f00 */
[----:B------:R-:W-:-:S07]  /*5430*/  MOV R25, R32 ;  /* 0x0000002000197202 */ /* 0x000fce0000000f00 */
[----:B------:R-:W-:Y:S05]  /*5440*/  WARPSYNC.COLLECTIVE R28, `(.L_x_1740) ;  /* 0x000000001c087348 */ /* 0x000fea0003c00000 */
[----:B------:R0:W1:Y:S02]  /*5450*/  SHFL.BFLY P2, R32, R31, R30, R29 ;  /* 0x0c00001e1f207389 */ /* 0x000064000004001d */
[----:B01----:R-:W-:Y:S01]  /*5460*/  ENDCOLLECTIVE ;  /* 0x000000000000791b */ /* 0x003fe20003800000 */
.L_x_1740:
[----:B------:R-:W-:-:S05]  /*5470*/  FADD.FTZ R25, R22, R25 ;  /* 0x0000001916197221 */ /* 0x000fca0000010000 */
[----:B------:R-:W-:Y:S02]  /*5480*/  MOV R31, R25 ;  /* 0x00000019001f7202 */ /* 0x000fe40000000f00 */
[----:B------:R-:W-:-:S07]  /*5490*/  MOV R27, R32 ;  /* 0x00000020001b7202 */ /* 0x000fce0000000f00 */
[----:B------:R-:W-:Y:S05]  /*54a0*/  WARPSYNC.COLLECTIVE R28, `(.L_x_1741) ;  /* 0x000000001c087348 */ /* 0x000fea0003c00000 */
[----:B------:R0:W1:Y:S02]  /*54b0*/  SHFL.BFLY P2, R32, R31, R30, R29 ;  /* 0x0c00001e1f207389 */ /* 0x000064000004001d */
[----:B01----:R-:W-:Y:S01]  /*54c0*/  ENDCOLLECTIVE ;  /* 0x000000000000791b */ /* 0x003fe20003800000 */
.L_x_1741:
[----:B------:R-:W-:Y:S01]  /*54d0*/  FADD.FTZ R27, R24, R27 ;  /* 0x0000001b181b7221 */ /* 0x000fe20000010000 */
[----:B------:R-:W-:-:S04]  /*54e0*/  HFMA2.MMA R30, -RZ, RZ, 0, 5.9604644775390625e-08 ;  /* 0x00000001ff1e7435 */ /* 0x000fc800000001ff */
[----:B------:R-:W-:Y:S01]  /*54f0*/  MOV R31, R27 ;  /* 0x0000001b001f7202 */ /* 0x000fe20000000f00 */
[----:B------:R-:W-:-:S07]  /*5500*/  IMAD.MOV.U32 R16, RZ, RZ, R32 ;  /* 0x000000ffff107224 */ /* 0x000fce00078e0020 */
[----:B------:R-:W-:Y:S05]  /*5510*/  WARPSYNC.COLLECTIVE R28, `(.L_x_1742) ;  /* 0x000000001c087348 */ /* 0x000fea0003c00000 */
[----:B------:R0:W1:Y:S02]  /*5520*/  SHFL.BFLY P2, R32, R31, R30, R29 ;  /* 0x0c00001e1f207389 */ /* 0x000064000004001d */
[----:B01----:R-:W-:Y:S01]  /*5530*/  ENDCOLLECTIVE ;  /* 0x000000000000791b */ /* 0x003fe20003800000 */
.L_x_1742:
[----:B------:R-:W-:-:S05]  /*5540*/  FADD.FTZ R16, R25, R16 ;  /* 0x0000001019107221 */ /* 0x000fca0000010000 */
[----:B------:R-:W-:Y:S02]  /*5550*/  MOV R31, R16 ;  /* 0x00000010001f7202 */ /* 0x000fe40000000f00 */
[----:B------:R-:W-:-:S07]  /*5560*/  MOV R26, R32 ;  /* 0x00000020001a7202 */ /* 0x000fce0000000f00 */
[----:B------:R-:W-:Y:S05]  /*5570*/  WARPSYNC.COLLECTIVE R28, `(.L_x_1743) ;  /* 0x000000001c087348 */ /* 0x000fea0003c00000 */
[----:B------:R0:W1:Y:S02]  /*5580*/  SHFL.BFLY P2, R32, R31, R30, R29 ;  /* 0x0c00001e1f207389 */ /* 0x000064000004001d */
[----:B01----:R-:W-:Y:S01]  /*5590*/  ENDCOLLECTIVE ;  /* 0x000000000000791b */ /* 0x003fe20003800000 */
.L_x_1743:
[----:B------:R-:W-:Y:S01]  /*55a0*/  FADD.FTZ R26, R27, R26 ;  /* 0x0000001a1b1a7221 */ /* 0x000fe20000010000 */
[----:B------:R-:W-:Y:S06]  /*55b0*/  BRA `(.L_x_1744) ;  /* 0xffffffe800c07947 */ /* 0x000fec000383ffff */
.L_x_1723:
        /* <DEDUP_REMOVED lines=8> */
.L_x_1746:
[----:B------:R-:W-:Y:S05]  /*5640*/  BSYNC B1 ;  /* 0x0000000000017941 */ /* 0x000fea0003800000 */
.L_x_1745:
        /* <DEDUP_REMOVED lines=8> */
.L_x_1747:
[----:B------:R-:W-:Y:S01]  /*56d0*/  FADD.FTZ R23, R23, R16 ;  /* 0x0000001017177221 */ /* 0x000fe20000010000 */
[----:B------:R-:W-:-:S04]  /*56e0*/  HFMA2.MMA R30, -RZ, RZ, 0, 2.384185791015625e-07 ;  /* 0x00000004ff1e7435 */ /* 0x000fc800000001ff */
[----:B------:R-:W-:Y:S01]  /*56f0*/  MOV R31, R23 ;  /* 0x00000017001f7202 */ /* 0x000fe20000000f00 */
[----:B------:R-:W-:-:S07]  /*5700*/  IMAD.MOV.U32 R22, RZ, RZ, R32 ;  /* 0x000000ffff167224 */ /* 0x000fce00078e0020 */
[----:B------:R-:W-:Y:S05]  /*5710*/  WARPSYNC.COLLECTIVE R28, `(.L_x_1748) ;  /* 0x000000001c087348 */ /* 0x000fea0003c00000 */
[----:B------:R0:W1:Y:S02]  /*5720*/  SHFL.BFLY P2, R32, R31, R30, R29 ;  /* 0x0c00001e1f207389 */ /* 0x000064000004001d */
[----:B01----:R-:W-:Y:S01]  /*5730*/  ENDCOLLECTIVE ;  /* 0x000000000000791b */ /* 0x003fe20003800000 */
.L_x_1748:
[----:B------:R-:W-:-:S05]  /*5740*/  FADD.FTZ R22, R22, R17 ;  /* 0x0000001116167221 */ /* 0x000fca0000010000 */
[----:B------:R-:W-:Y:S02]  /*5750*/  MOV R31, R22 ;  /* 0x00000016001f7202 */ /* 0x000fe40000000f00 */
[----:B------:R-:W-:-:S07]  /*5760*/  MOV R24, R32 ;  /* 0x0000002000187202 */ /* 0x000fce0000000f00 */
[----:B------:R-:W-:Y:S05]  /*5770*/  WARPSYNC.COLLECTIVE R28, `(.L_x_1749) ;  /* 0x000000001c087348 */ /* 0x000fea0003c00000 */
[----:B------:R0:W1:Y:S02]  /*5780*/  SHFL.BFLY P2, R32, R31, R30, R29 ;  /* 0x0c00001e1f207389 */ /* 0x000064000004001d */
[----:B01----:R-:W-:Y:S01]  /*5790*/  ENDCOLLECTIVE ;  /* 0x000000000000791b */ /* 0x003fe20003800000 */
.L_x_1749:
[----:B------:R-:W-:-:S05]  /*57a0*/  FADD.FTZ R24, R23, R24 ;  /* 0x0000001817187221 */ /* 0x000fca0000010000 */
[----:B------:R-:W-:Y:S01]  /*57b0*/  MOV R31, R24 ;  /* 0x00000018001f7202 */ /* 0x000fe20000000f00 */
[----:B------:R-:W-:Y:S01]  /*57c0*/  IMAD.MOV.U32 R30, RZ, RZ, 0x2 ;  /* 0x00000002ff1e7424 */ /* 0x000fe200078e00ff */
[----:B------:R-:W-:-:S07]  /*57d0*/  MOV R25, R32 ;  /* 0x0000002000197202 */ /* 0x000fce0000000f00 */
[----:B------:R-:W-:Y:S05]  /*57e0*/  WARPSYNC.COLLECTIVE R28, `(.L_x_1750) ;  /* 0x000000001c087348 */ /* 0x000fea0003c00000 */
[----:B------:R0:W1:Y:S02]  /*57f0*/  SHFL.BFLY P2, R32, R31, R30, R29 ;  /* 0x0c00001e1f207389 */ /* 0x000064000004001d */
[----:B01----:R-:W-:Y:S01]  /*5800*/  ENDCOLLECTIVE ;  /* 0x000000000000791b */ /* 0x003fe20003800000 */
.L_x_1750:
[----:B------:R-:W-:-:S05]  /*5810*/  FADD.FTZ R25, R22, R25 ;  /* 0x0000001916197221 */ /* 0x000fca0000010000 */
[----:B------:R-:W-:Y:S02]  /*5820*/  MOV R31, R25 ;  /* 0x00000019001f7202 */ /* 0x000fe40000000f00 */
[----:B------:R-:W-:-:S07]  /*5830*/  MOV R27, R32 ;  /* 0x00000020001b7202 */ /* 0x000fce0000000f00 */
[----:B------:R-:W-:Y:S05]  /*5840*/  WARPSYNC.COLLECTIVE R28, `(.L_x_1751) ;  /* 0x000000001c087348 */ /* 0x000fea0003c00000 */
[----:B------:R0:W1:Y:S02]  /*5850*/  SHFL.BFLY P2, R32, R31, R30, R29 ;  /* 0x0c00001e1f207389 */ /* 0x000064000004001d */
[----:B01----:R-:W-:Y:S01]  /*5860*/  ENDCOLLECTIVE ;  /* 0x000000000000791b */ /* 0x003fe20003800000 */
.L_x_1751:
[----:B------:R-:W-:Y:S01]  /*5870*/  FADD.FTZ R27, R24, R27 ;  /* 0x0000001b181b7221 */ /* 0x000fe20000010000 */
[----:B------:R-:W-:-:S04]  /*5880*/  HFMA2.MMA R30, -RZ, RZ, 0, 5.9604644775390625e-08 ;  /* 0x00000001ff1e7435 */ /* 0x000fc800000001ff */
[----:B------:R-:W-:Y:S02]  /*5890*/  MOV R31, R27 ;  /* 0x0000001b001f7202 */ /* 0x000fe40000000f00 */
[----:B------:R-:W-:-:S07]  /*58a0*/  MOV R16, R32 ;  /* 0x0000002000107202 */ /* 0x000fce0000000f00 */
[----:B------:R-:W-:Y:S05]  /*58b0*/  WARPSYNC.COLLECTIVE R28, `(.L_x_1752) ;  /* 0x000000001c087348 */ /* 0x000fea0003c00000 */
[----:B------:R0:W1:Y:S02]  /*58c0*/  SHFL.BFLY P2, R32, R31, R30, R29 ;  /* 0x0c00001e1f207389 */ /* 0x000064000004001d */
[----:B01----:R-:W-:Y:S01]  /*58d0*/  ENDCOLLECTIVE ;  /* 0x000000000000791b */ /* 0x003fe20003800000 */
.L_x_1752:
[----:B------:R-:W-:-:S05]  /*58e0*/  FADD.FTZ R16, R25, R16 ;  /* 0x0000001019107221 */ /* 0x000fca0000010000 */
[----:B------:R-:W-:Y:S02]  /*58f0*/  MOV R31, R16 ;  /* 0x00000010001f7202 */ /* 0x000fe40000000f00 */
[----:B------:R-:W-:-:S07]  /*5900*/  MOV R26, R32 ;  /* 0x00000020001a7202 */ /* 0x000fce0000000f00 */
[----:B------:R-:W-:Y:S05]  /*5910*/  WARPSYNC.COLLECTIVE R28, `(.L_x_1753) ;  /* 0x000000001c087348 */ /* 0x000fea0003c00000 */
[----:B------:R0:W1:Y:S02]  /*5920*/  SHFL.BFLY P2, R32, R31, R30, R29 ;  /* 0x0c00001e1f207389 */ /* 0x000064000004001d */
[----:B01----:R-:W-:Y:S01]  /*5930*/  ENDCOLLECTIVE ;  /* 0x000000000000791b */ /* 0x003fe20003800000 */
.L_x_1753:
[----:B------:R-:W-:Y:S01]  /*5940*/  FADD.FTZ R26, R27, R26 ;  /* 0x0000001a1b1a7221 */ /* 0x000fe20000010000 */
[----:B------:R-:W-:Y:S06]  /*5950*/  BRA `(.L_x_1754) ;  /* 0xffffffe8007c7947 */ /* 0x000fec000383ffff */
.L_x_1724:
        /* <DEDUP_REMOVED lines=8> */
.L_x_1756:
[----:B------:R-:W-:Y:S05]  /*59e0*/  BSYNC B0 ;  /* 0x0000000000007941 */ /* 0x000fea0003800000 */
.L_x_1755:
[----:B------:R-:W-:Y:S01]  /*59f0*/  HFMA2.MMA R30, -RZ, RZ, 0, 4.76837158203125e-07 ;  /* 0x00000008ff1e7435 */ /* 0x000fe200000001ff */
[----:B------:R-:W-:Y:S01]  /*5a00*/  MOV R31, R17 ;  /* 0x00000011001f7202 */ /* 0x000fe20000000f00 */
[----:B------:R-:W-:Y:S01]  /*5a10*/  IMAD.MOV.U32 R28, RZ, RZ, 0xffff ;  /* 0x0000ffffff1c7424 */ /* 0x000fe200078e00ff */
[----:B------:R-:W-:Y:S01]  /*5a20*/  MOV R29, 0x101f ;  /* 0x0000101f001d7802 */ /* 0x000fe20000000f00 */
[----:B------:R-:W-:Y:S01]  /*5a30*/  HFMA2.MMA R34, -RZ, RZ, 0, 0 ;  /* 0x00000000ff227435 */ /* 0x000fe200000001ff */
[----:B------:R-:W-:Y:S01]  /*5a40*/  MOV R19, R32 ;  /* 0x0000002000137202 */ /* 0x000fe20000000f00 */
[----:B------:R-:W-:Y:S01]  /*5a50*/  IMAD.MOV.U32 R25, RZ, RZ, RZ ;  /* 0x000000ffff197224 */ /* 0x000fe200078e00ff */
[----:B------:R-:W-:-:S08]  /*5a60*/  @!P0 SHF.L.U32 R22, R11, 0x1, RZ ;  /* 0x000000010b168819 */ /* 0x000fd000000006ff */
[----:B------:R-:W-:Y:S05]  /*5a70*/  WARPSYNC.COLLECTIVE R28, `(.L_x_1757) ;  /* 0x000000001c087348 */ /* 0x000fea0003c00000 */
[----:B------:R0:W1:Y:S02]  /*5a80*/  SHFL.BFLY P2, R32, R31, R30, R29 ;  /* 0x0c00001e1f207389 */ /* 0x000064000004001d */
[----:B01----:R-:W-:Y:S01]  /*5a90*/  ENDCOLLECTIVE ;  /* 0x000000000000791b */ /* 0x003fe20003800000 */
.L_x_1757:
[C---:B------:R-:W-:Y:S01]  /*5aa0*/  @!P0 IADD3 R21, R16.reuse, 0x14, RZ ;  /* 0x0000001410158810 */ /* 0x040fe20007ffe0ff */
[----:B------:R-:W-:Y:S01]  /*5ab0*/  FADD.FTZ R19, R19, R18 ;  /* 0x0000001213137221 */ /* 0x000fe20000010000 */
[----:B------:R-:W-:Y:S01]  /*5ac0*/  @!P0 LEA R24, R11, UR4, 0x7 ;  /* 0x000000040b188c11 */ /* 0x000fe2000f8e38ff */
[----:B------:R-:W-:Y:S01]  /*5ad0*/  IMAD.IADD R43, R16, 0x1, R7 ;  /* 0x00000001102b7824 */ /* 0x000fe200078e0207 */
[----:B------:R-:W-:Y:S02]  /*5ae0*/  @!P0 LOP3.LUT R21, R21, R22, RZ, 0x3c, !PT ;  /* 0x0000001615158212 */ /* 0x000fe400078e3cff */
[----:B------:R-:W-:Y:S02]  /*5af0*/  MOV R36, RZ ;  /* 0x000000ff00247202 */ /* 0x000fe40000000f00 */
[----:B------:R-:W-:Y:S02]  /*5b00*/  @!P0 LEA R21, R21, R24, 0x2 ;  /* 0x0000001815158211 */ /* 0x000fe400078e10ff */
[----:B------:R-:W-:Y:S01]  /*5b10*/  @!P0 SHF.L.U32 R26, R11, 0x1, RZ ;  /* 0x000000010b1a8819 */ /* 0x000fe200000006ff */
[----:B------:R-:W-:Y:S01]  /*5b20*/  HFMA2.MMA R30, -RZ, RZ, 0, 2.384185791015625e-07 ;  /* 0x00000004ff1e7435 */ /* 0x000fe200000001ff */
[----:B------:R-:W-:Y:S01]  /*5b30*/  MOV R31, R19 ;  /* 0x00000013001f7202 */ /* 0x000fe20000000f00 */
[----:B------:R0:W1:Y:S04]  /*5b40*/  @!P0 LDS R22, [R21] ;  /* 0x0000000015168984 */ /* 0x0000680000000800 */
[----:B------:R0:W2:Y:S01]  /*5b50*/  @!P0 LDS R23, [R21+0x500] ;  /* 0x0005000015178984 */ /* 0x0000a20000000800 */
[----:B------:R-:W-:-:S07]  /*5b60*/  FADD.FTZ R18, R32, R17 ;  /* 0x0000001120127221 */ /* 0x000fce0000010000 */
[----:B012---:R-:W-:Y:S05]  /*5b70*/  WARPSYNC.COLLECTIVE R28, `(.L_x_1758) ;  /* 0x000000001c087348 */ /* 0x007fea0003c00000 */
[----:B------:R3:W4:Y:S02]  /*5b80*/  SHFL.BFLY P2, R32, R31, R30, R29 ;  /* 0x0c00001e1f207389 */ /* 0x000724000004001d */
[----:B01234-:R-:W-:Y:S01]  /*5b90*/  ENDCOLLECTIVE ;  /* 0x000000000000791b */ /* 0x01ffe20003800000 */
.L_x_1758:
[----:B------:R-:W-:Y:S02]  /*5ba0*/  MOV R31, R18 ;  /* 0x00000012001f7202 */ /* 0x000fe40000000f00 */
[----:B------:R-:W-:-:S07]  /*5bb0*/  MOV R20, R32 ;  /* 0x0000002000147202 */ /* 0x000fce0000000f00 */
[----:B------:R-:W-:Y:S05]  /*5bc0*/  WARPSYNC.COLLECTIVE R28, `(.L_x_1759) ;  /* 0x000000001c087348 */ /* 0x000fea0003c00000 */
[----:B------:R0:W1:Y:S02]  /*5bd0*/  SHFL.BFLY P2, R32, R31, R30, R29 ;  /* 0x0c00001e1f207389 */ /* 0x000064000004001d */
[----:B01----:R-:W-:Y:S01]  /*5be0*/  ENDCOLLECTIVE ;  /* 0x000000000000791b */ /* 0x003fe20003800000 */
.L_x_1759:
[----:B------:R-:W-:Y:S01]  /*5bf0*/  FADD.FTZ R20, R19, R20 ;  /* 0x0000001413147221 */ /* 0x000fe20000010000 */
[----:B------:R-:W-:Y:S02]  /*5c00*/  @!P0 MOV R34, R22 ;  /* 0x0000001600228202 */ /* 0x000fe40000000f00 */
[----:B------:R-:W-:Y:S01]  /*5c10*/  @!P0 MOV R36, R23 ;  /* 0x0000001700248202 */ /* 0x000fe20000000f00 */
[----:B------:R-:W-:Y:S01]  /*5c20*/  @!P0 VIADD R23, R16, 0x28 ;  /* 0x0000002810178836 */ /* 0x000fe20000000000 */
[----:B------:R-:W-:Y:S01]  /*5c30*/  HFMA2.MMA R30, -RZ, RZ, 0, 1.1920928955078125e-07 ;  /* 0x00000002ff1e7435 */ /* 0x000fe200000001ff */
[----:B------:R-:W-:-:S03]  /*5c40*/  IMAD.MOV.U32 R31, RZ, RZ, R20 ;  /* 0x000000ffff1f7224 */ /* 0x000fc600078e0014 */
[----:B------:R-:W-:Y:S01]  /*5c50*/  @!P0 LOP3.LUT R23, R23, R26, RZ, 0x3c, !PT ;  /* 0x0000001a17178212 */ /* 0x000fe200078e3cff */
[----:B------:R-:W-:Y:S01]  /*5c60*/  HFMA2.MMA R26, -RZ, RZ, 0, 0 ;  /* 0x00000000ff1a7435 */ /* 0x000fe200000001ff */
[----:B------:R-:W-:-:S10]  /*5c70*/  FADD.FTZ R17, R18, R32 ;  /* 0x0000002012117221 */ /* 0x000fd40000010000 */
[----:B------:R-:W-:Y:S05]  /*5c80*/  WARPSYNC.COLLECTIVE R28, `(.L_x_1760) ;  /* 0x000000001c087348 */ /* 0x000fea0003c00000 */
[----:B------:R0:W1:Y:S02]  /*5c90*/  SHFL.BFLY P2, R32, R31, R30, R29 ;  /* 0x0c00001e1f207389 */ /* 0x000064000004001d */
[----:B01----:R-:W-:Y:S01]  /*5ca0*/  ENDCOLLECTIVE ;  /* 0x000000000000791b */ /* 0x003fe20003800000 */
.L_x_1760:
[----:B------:R-:W-:Y:S02]  /*5cb0*/  MOV R31, R17 ;  /* 0x00000011001f7202 */ /* 0x000fe40000000f00 */
[----:B------:R-:W-:-:S07]  /*5cc0*/  MOV R19, R32 ;  /* 0x0000002000137202 */ /* 0x000fce0000000f00 */
[----:B------:R-:W-:Y:S05]  /*5cd0*/  WARPSYNC.COLLECTIVE R28, `(.L_x_1761) ;  /* 0x000000001c087348 */ /* 0x000fea0003c00000 */
[----:B------:R0:W1:Y:S02]  /*5ce0*/  SHFL.BFLY P2, R32, R31, R30, R29 ;  /* 0x0c00001e1f207389 */ /* 0x000064000004001d */
[----:B01----:R-:W-:Y:S01]  /*5cf0*/  ENDCOLLECTIVE ;  /* 0x000000000000791b */ /* 0x003fe20003800000 */
.L_x_1761:
[----:B------:R-:W-:Y:S01]  /*5d00*/  FADD.FTZ R19, R20, R19 ;  /* 0x0000001314137221 */ /* 0x000fe20000010000 */
[----:B------:R-:W-:-:S03]  /*5d10*/  HFMA2.MMA R30, -RZ, RZ, 0, 5.9604644775390625e-08 ;  /* 0x00000001ff1e7435 */ /* 0x000fc600000001ff */
[----:B------:R-:W-:Y:S02]  /*5d20*/  IMAD.MOV.U32 R31, RZ, RZ, R19 ;  /* 0x000000ffff1f7224 */ /* 0x000fe400078e0013 */
[----:B------:R-:W-:-:S07]  /*5d30*/  FADD.FTZ R18, R17, R32 ;  /* 0x0000002011127221 */ /* 0x000fce0000010000 */
[----:B------:R-:W-:Y:S05]  /*5d40*/  WARPSYNC.COLLECTIVE R28, `(.L_x_1762) ;  /* 0x000000001c087348 */ /* 0x000fea0003c00000 */
[----:B------:R0:W1:Y:S02]  /*5d50*/  SHFL.BFLY P2, R32, R31, R30, R29 ;  /* 0x0c00001e1f207389 */ /* 0x000064000004001d */
[----:B01----:R-:W-:Y:S01]  /*5d60*/  ENDCOLLECTIVE ;  /* 0x000000000000791b */ /* 0x003fe20003800000 */
.L_x_1762:
[----:B------:R-:W-:Y:S02]  /*5d70*/  MOV R31, R18 ;  /* 0x00000012001f7202 */ /* 0x000fe40000000f00 */
[----:B------:R-:W-:-:S07]  /*5d80*/  MOV R20, R32 ;  /* 0x0000002000147202 */ /* 0x000fce0000000f00 */
[----:B------:R-:W-:Y:S05]  /*5d90*/  WARPSYNC.COLLECTIVE R28, `(.L_x_1763) ;  /* 0x000000001c087348 */ /* 0x000fea0003c00000 */
[----:B------:R0:W1:Y:S02]  /*5da0*/  SHFL.BFLY P2, R32, R31, R30, R29 ;  /* 0x0c00001e1f207389 */ /* 0x000064000004001d */
[----:B01----:R-:W-:Y:S01]  /*5db0*/  ENDCOLLECTIVE ;  /* 0x000000000000791b */ /* 0x003fe20003800000 */
.L_x_1763:
[----:B------:R-:W-:Y:S01]  /*5dc0*/  FADD.FTZ R19, R19, R20 ;  /* 0x0000001413137221 */ /* 0x000fe20000010000 */
[----:B------:R-:W-:Y:S01]  /*5dd0*/  HFMA2.MMA R30, -RZ, RZ, 0, 4.76837158203125e-07 ;  /* 0x00000008ff1e7435 */ /* 0x000fe200000001ff */
[----:B------:R-:W-:Y:S02]  /*5de0*/  MOV R31, R34 ;  /* 0x00000022001f7202 */ /* 0x000fe40000000f00 */
[----:B------:R-:W-:-:S08]  /*5df0*/  MOV R17, R32 ;  /* 0x0000002000117202 */ /* 0x000fd00000000f00 */
[----:B------:R-:W-:Y:S05]  /*5e00*/  WARPSYNC.COLLECTIVE R28, `(.L_x_1764) ;  /* 0x000000001c087348 */ /* 0x000fea0003c00000 */
[----:B------:R0:W1:Y:S02]  /*5e10*/  SHFL.BFLY P2, R32, R31, R30, R29 ;  /* 0x0c00001e1f207389 */ /* 0x000064000004001d */
[----:B01----:R-:W-:Y:S01]  /*5e20*/  ENDCOLLECTIVE ;  /* 0x000000000000791b */ /* 0x003fe20003800000 */
.L_x_1764:
[----:B------:R-:W-:Y:S01]  /*5e30*/  FADD.FTZ R46, R18, R17 ;  /* 0x00000011122e7221 */ /* 0x000fe20000010000 */
[----:B------:R-:W-:Y:S01]  /*5e40*/  IMAD.MOV.U32 R31, RZ, RZ, R36 ;  /* 0x000000ffff1f7224 */ /* 0x000fe200078e0024 */
[----:B------:R-:W-:-:S07]  /*5e50*/  MOV R33, R32 ;  /* 0x0000002000217202 */ /* 0x000fce0000000f00 */
[----:B------:R-:W-:Y:S05]  /*5e60*/  WARPSYNC.COLLECTIVE R28, `(.L_x_1765) ;  /* 0x000000001c087348 */ /* 0x000fea0003c00000 */
[----:B------:R0:W1:Y:S02]  /*5e70*/  SHFL.BFLY P2, R32, R31, R30, R29 ;  /* 0x0c00001e1f207389 */ /* 0x000064000004001d */
[----:B01----:R-:W-:Y:S01]  /*5e80*/  ENDCOLLECTIVE ;  /* 0x000000000000791b */ /* 0x003fe20003800000 */
.L_x_1765:
[----:B------:R-:W-:Y:S01]  /*5e90*/  FADD.FTZ R33, R33, R34 ;  /* 0x0000002221217221 */ /* 0x000fe20000010000 */
[----:B------:R-:W-:-:S04]  /*5ea0*/  HFMA2.MMA R30, -RZ, RZ, 0, 2.384185791015625e-07 ;  /* 0x00000004ff1e7435 */ /* 0x000fc800000001ff */
[----:B------:R-:W-:Y:S02]  /*5eb0*/  MOV R31, R33 ;  /* 0x00000021001f7202 */ /* 0x000fe40000000f00 */
[----:B------:R-:W-:-:S07]  /*5ec0*/  MOV R35, R32 ;  /* 0x0000002000237202 */ /* 0x000fce0000000f00 */
[----:B------:R-:W-:Y:S05]  /*5ed0*/  WARPSYNC.COLLECTIVE R28, `(.L_x_1766) ;  /* 0x000000001c087348 */ /* 0x000fea0003c00000 */
[----:B------:R0:W1:Y:S02]  /*5ee0*/  SHFL.BFLY P2, R32, R31, R30, R29 ;  /* 0x0c00001e1f207389 */ /* 0x000064000004001d */
[----:B01----:R-:W-:Y:S01]  /*5ef0*/  ENDCOLLECTIVE ;  /* 0x000000000000791b */ /* 0x003fe20003800000 */
.L_x_1766:
[----:B------:R-:W-:-:S05]  /*5f00*/  FADD.FTZ R35, R35, R36 ;  /* 0x0000002423237221 */ /* 0x000fca0000010000 */
[----:B------:R-:W-:Y:S02]  /*5f10*/  MOV R31, R35 ;  /* 0x00000023001f7202 */ /* 0x000fe40000000f00 */
[----:B------:R-:W-:-:S07]  /*5f20*/  MOV R22, R32 ;  /* 0x0000002000167202 */ /* 0x000fce0000000f00 */
[----:B------:R-:W-:Y:S05]  /*5f30*/  WARPSYNC.COLLECTIVE R28, `(.L_x_1767) ;  /* 0x000000001c087348 */ /* 0x000fea0003c00000 */
[----:B------:R0:W1:Y:S02]  /*5f40*/  SHFL.BFLY P2, R32, R31, R30, R29 ;  /* 0x0c00001e1f207389 */ /* 0x000064000004001d */
[----:B01----:R-:W-:Y:S01]  /*5f50*/  ENDCOLLECTIVE ;  /* 0x000000000000791b */ /* 0x003fe20003800000 */
.L_x_1767:
        /* <DEDUP_REMOVED lines=11> */
.L_x_1768:
[----:B------:R0:W1:Y:S04]  /*6010*/  @!P0 LDS R27, [R24] ;  /* 0x00000000181b8984 */ /* 0x0000680000000800 */
[----:B------:R0:W2:Y:S01]  /*6020*/  @!P0 LDS R39, [R24+0x500] ;  /* 0x0005000018278984 */ /* 0x0000a20000000800 */
[----:B------:R-:W-:Y:S02]  /*6030*/  MOV R31, R38 ;  /* 0x00000026001f7202 */ /* 0x000fe40000000f00 */
[----:B------:R-:W-:-:S07]  /*6040*/  MOV R22, R32 ;  /* 0x0000002000167202 */ /* 0x000fce0000000f00 */
[----:B012---:R-:W-:Y:S05]  /*6050*/  WARPSYNC.COLLECTIVE R28, `(.L_x_1769) ;  /* 0x000000001c087348 */ /* 0x007fea0003c00000 */
[----:B------:R3:W4:Y:S02]  /*6060*/  SHFL.BFLY P2, R32, R31, R30, R29 ;  /* 0x0c00001e1f207389 */ /* 0x000724000004001d */
[----:B01234-:R-:W-:Y:S01]  /*6070*/  ENDCOLLECTIVE ;  /* 0x000000000000791b */ /* 0x01ffe20003800000 */
.L_x_1769:
        /* <DEDUP_REMOVED lines=9> */
.L_x_1770:
[----:B------:R-:W-:Y:S01]  /*6110*/  FADD.FTZ R38, R38, R21 ;  /* 0x0000001526267221 */ /* 0x000fe20000010000 */
[----:B------:R-:W-:-:S04]  /*6120*/  HFMA2.MMA R21, -RZ, RZ, 0, 0 ;  /* 0x00000000ff157435 */ /* 0x000fc800000001ff */
[----:B------:R-:W-:Y:S02]  /*6130*/  MOV R31, R38 ;  /* 0x00000026001f7202 */ /* 0x000fe40000000f00 */
[----:B------:R-:W-:-:S07]  /*6140*/  MOV R36, R32 ;  /* 0x0000002000247202 */ /* 0x000fce0000000f00 */
[----:B------:R-:W-:Y:S05]  /*6150*/  WARPSYNC.COLLECTIVE R28, `(.L_x_1771) ;  /* 0x000000001c087348 */ /* 0x000fea0003c00000 */
[----:B------:R0:W1:Y:S02]  /*6160*/  SHFL.BFLY P2, R32, R31, R30, R29 ;  /* 0x0c00001e1f207389 */ /* 0x000064000004001d */
[----:B01----:R-:W-:Y:S01]  /*6170*/  ENDCOLLECTIVE ;  /* 0x000000000000791b */ /* 0x003fe20003800000 */
.L_x_1771:
[----:B------:R-:W-:Y:S01]  /*6180*/  FADD.FTZ R36, R37, R36 ;  /* 0x0000002425247221 */ /* 0x000fe20000010000 */
[----:B------:R-:W-:Y:S01]  /*6190*/  HFMA2.MMA R30, -RZ, RZ, 0, 4.76837158203125e-07 ;  /* 0x00000008ff1e7435 */ /* 0x000fe200000001ff */
[----:B------:R-:W-:Y:S01]  /*61a0*/  IMAD.MOV.U32 R31, RZ, RZ, R26 ;  /* 0x000000ffff1f7224 */ /* 0x000fe200078e001a */
[----:B------:R-:W-:-:S09]  /*61b0*/  MOV R35, R32 ;  /* 0x0000002000237202 */ /* 0x000fd20000000f00 */
[----:B------:R-:W-:Y:S05]  /*61c0*/  WARPSYNC.COLLECTIVE R28, `(.L_x_1772) ;  /* 0x000000001c087348 */ /* 0x000fea0003c00000 */
[----:B------:R0:W1:Y:S02]  /*61d0*/  SHFL.BFLY P2, R32, R31, R30, R29 ;  /* 0x0c00001e1f207389 */ /* 0x000064000004001d */
[----:B01----:R-:W-:Y:S01]  /*61e0*/  ENDCOLLECTIVE ;  /* 0x000000000000791b */ /* 0x003fe20003800000 */
.L_x_1772:
[----:B------:R-:W-:Y:S01]  /*61f0*/  FADD.FTZ R35, R38, R35 ;  /* 0x0000002326237221 */ /* 0x000fe20000010000 */
[----:B------:R-:W-:Y:S02]  /*6200*/  MOV R31, R25 ;  /* 0x00000019001f7202 */ /* 0x000fe40000000f00 */
[----:B------:R-:W-:-:S07]  /*6210*/  MOV R27, R32 ;  /* 0x00000020001b7202 */ /* 0x000fce0000000f00 */
[----:B------:R-:W-:Y:S05]  /*6220*/  WARPSYNC.COLLECTIVE R28, `(.L_x_1773) ;  /* 0x000000001c087348 */ /* 0x000fea0003c00000 */
[----:B------:R0:W1:Y:S02]  /*6230*/  SHFL.BFLY P2, R32, R31, R30, R29 ;  /* 0x0c00001e1f207389 */ /* 0x000064000004001d */
[----:B01----:R-:W-:Y:S01]  /*6240*/  ENDCOLLECTIVE ;  /* 0x000000000000791b */ /* 0x003fe20003800000 */
.L_x_1773:
        /* <DEDUP_REMOVED lines=8> */
.L_x_1774:
        /* <DEDUP_REMOVED lines=8> */
.L_x_1775:
        /* <DEDUP_REMOVED lines=10> */
.L_x_1776:
[----:B------:R0:W1:Y:S04]  /*63f0*/  @!P0 LDS R24, [R41] ;  /* 0x0000000029188984 */ /* 0x0000680000000800 */
[----:B------:R0:W2:Y:S01]  /*6400*/  @!P0 LDS R22, [R41+0x500] ;  /* 0x0005000029168984 */ /* 0x0000a20000000800 */
[----:B------:R-:W-:Y:S01]  /*6410*/  IMAD.MOV.U32 R31, RZ, RZ, R39 ;  /* 0x000000ffff1f7224 */ /* 0x000fe200078e0027 */
[----:B------:R-:W-:-:S07]  /*6420*/  MOV R25, R32 ;  /* 0x0000002000197202 */ /* 0x000fce0000000f00 */
[----:B012---:R-:W-:Y:S05]  /*6430*/  WARPSYNC.COLLECTIVE R28, `(.L_x_1777) ;  /* 0x000000001c087348 */ /* 0x007fea0003c00000 */
[----:B------:R3:W4:Y:S02]  /*6440*/  SHFL.BFLY P2, R32, R31, R30, R29 ;  /* 0x0c00001e1f207389 */ /* 0x000724000004001d */
[----:B01234-:R-:W-:Y:S01]  /*6450*/  ENDCOLLECTIVE ;  /* 0x000000000000791b */ /* 0x01ffe20003800000 */
.L_x_1777:
        /* <DEDUP_REMOVED lines=9> */
.L_x_1778:
        /* <DEDUP_REMOVED lines=10> */
.L_x_1779:
        /* <DEDUP_REMOVED lines=9> */
.L_x_1780:
[----:B------:R-:W-:Y:S01]  /*6620*/  FADD.FTZ R39, R39, R42 ;  /* 0x0000002a27277221 */ /* 0x000fe20000010000 */
[----:B------:R-:W-:Y:S02]  /*6630*/  MOV R31, R21 ;  /* 0x00000015001f7202 */ /* 0x000fe40000000f00 */
[----:B------:R-:W-:-:S07]  /*6640*/  MOV R44, R32 ;  /* 0x00000020002c7202 */ /* 0x000fce0000000f00 */
[----:B------:R-:W-:Y:S05]  /*6650*/  WARPSYNC.COLLECTIVE R28, `(.L_x_1781) ;  /* 0x000000001c087348 */ /* 0x000fea0003c00000 */
[----:B------:R0:W1:Y:S02]  /*6660*/  SHFL.BFLY P2, R32, R31, R30, R29 ;  /* 0x0c00001e1f207389 */ /* 0x000064000004001d */
[----:B01----:R-:W-:Y:S01]  /*6670*/  ENDCOLLECTIVE ;  /* 0x000000000000791b */ /* 0x003fe20003800000 */
.L_x_1781:
[----:B------:R-:W-:Y:S01]  /*6680*/  FADD.FTZ R44, R44, R23 ;  /* 0x000000172c2c7221 */ /* 0x000fe20000010000 */
[----:B------:R-:W-:-:S03]  /*6690*/  HFMA2.MMA R30, -RZ, RZ, 0, 2.384185791015625e-07 ;  /* 0x00000004ff1e7435 */ /* 0x000fc600000001ff */
[----:B------:R-:W-:Y:S01]  /*66a0*/  IMAD.MOV.U32 R31, RZ, RZ, R44 ;  /* 0x000000ffff1f7224 */ /* 0x000fe200078e002c */
[----:B------:R-:W-:-:S07]  /*66b0*/  MOV R24, R32 ;  /* 0x0000002000187202 */ /* 0x000fce0000000f00 */
[----:B------:R-:W-:Y:S05]  /*66c0*/  WARPSYNC.COLLECTIVE R28, `(.L_x_1782) ;  /* 0x000000001c087348 */ /* 0x000fea0003c00000 */
[----:B------:R0:W1:Y:S02]  /*66d0*/  SHFL.BFLY P2, R32, R31, R30, R29 ;  /* 0x0c00001e1f207389 */ /* 0x000064000004001d */
[----:B01----:R-:W-:Y:S01]  /*66e0*/  ENDCOLLECTIVE ;  /* 0x000000000000791b */ /* 0x003fe20003800000 */
.L_x_1782:
        /* <DEDUP_REMOVED lines=8> */
.L_x_1783:
[----:B------:R-:W-:Y:S01]  /*6770*/  FADD.FTZ R44, R44, R23 ;  /* 0x000000172c2c7221 */ /* 0x000fe20000010000 */
[C---:B------:R-:W-:Y:S01]  /*6780*/  @!P0 IMAD.WIDE R24, R43.reuse, 0x2, R24 ;  /* 0x000000022b188825 */ /* 0x040fe200078e0218 */
[----:B------:R-:W0:Y:S03]  /*6790*/  @!P0 LDC.64 R22, c[0x0][0x218] ;  /* 0x00008600ff168b82 */ /* 0x000e260000000a00 */
[----:B------:R-:W-:Y:S01]  /*67a0*/  @!P0 IMAD.WIDE R20, R43, 0x2, R20 ;  /* 0x000000022b148825 */ /* 0x000fe200078e0214 */
[----:B------:R-:W-:Y:S01]  /*67b0*/  HFMA2.MMA R30, -RZ, RZ, 0, 1.1920928955078125e-07 ;  /* 0x00000002ff1e7435 */ /* 0x000fe200000001ff */
[----:B------:R-:W-:Y:S02]  /*67c0*/  MOV R31, R44 ;  /* 0x0000002c001f7202 */ /* 0x000fe40000000f00 */
[----:B------:R-:W-:-:S08]  /*67d0*/  MOV R34, R32 ;  /* 0x0000002000227202 */ /* 0x000fd00000000f00 */
[----:B0-----:R-:W-:Y:S05]  /*67e0*/  WARPSYNC.COLLECTIVE R28, `(.L_x_1784) ;  /* 0x000000001c087348 */ /* 0x001fea0003c00000 */
[----:B------:R1:W2:Y:S02]  /*67f0*/  SHFL.BFLY P2, R32, R31, R30, R29 ;  /* 0x0c00001e1f207389 */ /* 0x0002a4000004001d */
[----:B012---:R-:W-:Y:S01]  /*6800*/  ENDCOLLECTIVE ;  /* 0x000000000000791b */ /* 0x007fe20003800000 */
.L_x_1784:
[----:B------:R-:W-:Y:S01]  /*6810*/  FADD.FTZ R33, R33, R34 ;  /* 0x0000002221217221 */ /* 0x000fe20000010000 */
[----:B------:R-:W-:-:S04]  /*6820*/  @!P0 IMAD.WIDE R22, R43, 0x2, R22 ;  /* 0x000000022b168825 */ /* 0x000fc800078e0216 */
[----:B------:R-:W-:Y:S02]  /*6830*/  MOV R31, R33 ;  /* 0x00000021001f7202 */ /* 0x000fe40000000f00 */
[----:B------:R-:W-:Y:S02]  /*6840*/  MOV R45, R32 ;  /* 0x00000020002d7202 */ /* 0x000fe40000000f00 */
[----:B------:R-:W-:Y:S02]  /*6850*/  @!P0 F2FP.F16.F32.PACK_AB R32, RZ, R19 ;  /* 0x00000013ff20823e */ /* 0x000fe400000000ff */
[----:B------:R-:W0:Y:S01]  /*6860*/  @!P0 LDC.64 R18, c[0x0][0x218] ;  /* 0x00008600ff128b82 */ /* 0x000e220000000a00 */
[----:B------:R-:W-:Y:S01]  /*6870*/  FADD.FTZ R44, R44, R45 ;  /* 0x0000002d2c2c7221 */ /* 0x000fe20000010000 */
[----:B------:R-:W-:-:S07]  /*6880*/  PRMT R47, R32, 0x7610, R47 ;  /* 0x00007610202f7816 */ /* 0x000fce000000002f */
[----:B0-----:R-:W-:Y:S05]  /*6890*/  WARPSYNC.COLLECTIVE R28, `(.L_x_1785) ;  /* 0x000000001c087348 */ /* 0x001fea0003c00000 */
[----:B------:R1:W2:Y:S02]  /*68a0*/  SHFL.BFLY P2, R32, R31, R30, R29 ;  /* 0x0c00001e1f207389 */ /* 0x0002a4000004001d */
[----:B012---:R-:W-:Y:S01]  /*68b0*/  ENDCOLLECTIVE ;  /* 0x000000000000791b */ /* 0x007fe20003800000 */
.L_x_1785:
[----:B------:R0:W-:Y:S04]  /*68c0*/  @!P0 STG.E.U16 desc[UR12][R26.64], R47 ;  /* 0x0000002f1a008986 */ /* 0x0001e8000c10150c */
[----:B------:R1:W-:Y:S01]  /*68d0*/  @!P0 STG.E.U16 desc[UR12][R24.64], R46 ;  /* 0x0000002e18008986 */ /* 0x0003e2000c10150c */
[----:B------:R-:W-:Y:S01]  /*68e0*/  @!P0 F2FP.F16.F32.PACK_AB R28, RZ, R40 ;  /* 0x00000028ff1c823e */ /* 0x000fe200000000ff */
[----:B------:R-:W-:Y:S01]  /*68f0*/  HFMA2.MMA R30, -RZ, RZ, 0, 5.9604644775390625e-08 ;  /* 0x00000001ff1e7435 */ /* 0x000fe200000001ff */
        /* <DEDUP_REMOVED lines=10> */
.L_x_1786:
        /* <DEDUP_REMOVED lines=11> */
.L_x_1787:
[----:B------:R-:W-:Y:S01]  /*6a50*/  FADD.FTZ R37, R44, R37 ;  /* 0x000000252c257221 */ /* 0x000fe20000010000 */
[----:B------:R-:W-:Y:S06]  /*6a60*/  BRA `(.L_x_1788) ;  /* 0xffffffe000d47947 */ /* 0x000fec000383ffff */
.L_x_1789:
        /* <DEDUP_REMOVED lines=9> */
.L_x_2463:


//--------------------- .text._ZN13group_norm_v218gn_bwd_cuda_kernelI6__halfLi320ELi1ELi16ELi160ELi64ELb1ELb1ELi16ELi320ELi320ELi4ELb1ELi32ELb0ELb0ELNS_15WgradSyncMethodE3ENS_16CompileConditionILi900EEEEEvPT_S6_S6_PKS5_S8_S8_S8_PKfflPfPj --------------------------
	.section	.text._ZN13group_norm_v218gn_bwd_cuda_kernelI6__halfLi320ELi1ELi16ELi160ELi64ELb1ELb1ELi16ELi320ELi320ELi4ELb1ELi32ELb0ELb0ELNS_15WgradSyncMethodE3ENS_16CompileConditionILi900EEEEEvPT_S6_S6_PKS5_S8_S8_S8_PKfflPfPj,"ax",@progbits
	.align	128
        .global         _ZN13group_norm_v218gn_bwd_cuda_kernelI6__halfLi320ELi1ELi16ELi160ELi64ELb1ELb1ELi16ELi320ELi320ELi4ELb1ELi32ELb0ELb0ELNS_15WgradSyncMethodE3ENS_16CompileConditionILi900EEEEEvPT_S6_S6_PKS5_S8_S8_S8_PKfflPfPj
        .type           _ZN13group_norm_v218gn_bwd_cuda_kernelI6__halfLi320ELi1ELi16ELi160ELi64ELb1ELb1ELi16ELi320ELi320ELi4ELb1ELi32ELb0ELb0ELNS_15WgradSyncMethodE3ENS_16CompileConditionILi900EEEEEvPT_S6_S6_PKS5_S8_S8_S8_PKfflPfPj,@function
        .size           _ZN13group_norm_v218gn_bwd_cuda_kernelI6__halfLi320ELi1ELi16ELi160ELi64ELb1ELb1ELi16ELi320ELi320ELi4ELb1ELi32ELb0ELb0ELNS_15WgradSyncMethodE3ENS_16CompileConditionILi900EEEEEvPT_S6_S6_PKS5_S8_S8_S8_PKfflPfPj,(.L_x_2464 - _ZN13group_norm_v218gn_bwd_cuda_kernelI6__halfLi320ELi1ELi16ELi160ELi64ELb1ELb1ELi16ELi320ELi320ELi4ELb1ELi32ELb0ELb0ELNS_15WgradSyncMethodE3ENS_16CompileConditionILi900EEEEEvPT_S6_S6_PKS5_S8_S8_S8_PKfflPfPj)
        .other          _ZN13group_norm_v218gn_bwd_cuda_kernelI6__halfLi320ELi1ELi16ELi160ELi64ELb1ELb1ELi16ELi320ELi320ELi4ELb1ELi32ELb0ELb0ELNS_15WgradSyncMethodE3ENS_16CompileConditionILi900EEEEEvPT_S6_S6_PKS5_S8_S8_S8_PKfflPfPj,@"STO_CUDA_ENTRY STV_DEFAULT"
_ZN13group_norm_v218gn_bwd_cuda_kernelI6__halfLi320ELi1ELi16ELi160ELi64ELb1ELb1ELi16ELi320ELi320ELi4ELb1ELi32ELb0ELb0ELNS_15WgradSyncMethodE3ENS_16CompileConditionILi900EEEEEvPT_S6_S6_PKS5_S8_S8_S8_PKfflPfPj:
.text._ZN13group_norm_v218gn_bwd_cuda_kernelI6__halfLi320ELi1ELi16ELi160ELi64ELb1ELb1ELi16ELi320ELi320ELi4ELb1ELi32ELb0ELb0ELNS_15WgradSyncMethodE3ENS_16CompileConditionILi900EEEEEvPT_S6_S6_PKS5_S8_S8_S8_PKfflPfPj:
        /* <DEDUP_REMOVED lines=30> */
.L_x_1792:
[----:B------:R-:W2:Y:S04]  /*01e0*/  LD.E.STRONG.GPU R0, desc[UR8][R2.64] ;  /* 0x0000000802007980 */ /* 0x000ea8000c10f900 */
[----:B--2---:R-:W-:Y:S01]  /*01f0*/  CCTL.IVALL ;  /* 0x00000000ff00798f */ /* 0x004fe20002000000 */
[----:B------:R-:W-:Y:S05]  /*0200*/  YIELD ;  /* 0x0000000000007946 */ /* 0x000fea0003800000 */
[----:B-----5:R-:W-:-:S04]  /*0210*/  LOP3.LUT R0, R0, R5, RZ, 0x3c, !PT ;  /* 0x0000000500007212 */ /* 0x020fc800078e3cff */
[----:B------:R-:W-:-:S13]  /*0220*/  ISETP.GT.AND P0, PT, R0, -0x1, PT ;  /* 0xffffffff0000780c */ /* 0x000fda0003f04270 */
[----:B------:R-:W-:Y:S05]  /*0230*/  @P0 BRA `(.L_x_1792) ;  /* 0xfffffffc00e80947 */ /* 0x000fea000383ffff */
.L_x_1791:
[----:B------:R-:W-:Y:S05]  /*0240*/  WARPSYNC.ALL ;  /* 0x0000000000007948 */ /* 0x000fea0003800000 */
[----:B------:R-:W-:Y:S06]  /*0250*/  BAR.SYNC.DEFER_BLOCKING 0x0 ;  /* 0x0000000000007b1d */ /* 0x000fec0000010000 */
[----:B------:R-:W-:Y:S05]  /*0260*/  BRA `(.L_x_1793) ;  /* 0x0000003800f87947 */ /* 0x000fea0003800000 */
.L_x_1790:
        /* <DEDUP_REMOVED lines=8> */
[----:B------:R-:W-:Y:S02]  /*02f0*/  MOV R57, 0x7ffffff1 ;  /* 0x7ffffff100397802 */ /* 0x000fe40000000f00 */
[----:B------:R-:W-:-:S02]  /*0300*/  ISETP.NE.AND P1, PT, R39, R6, PT ;  /* 0x000000062700720c */ /* 0x000fc40003f25270 */
[----:B------:R-:W3:Y:S02]  /*0310*/  LDC.64 R6, c[0x0][0x268] ;  /* 0x00009a00ff067b82 */ /* 0x000ee40000000a00 */
[----:B------:R-:W-:Y:S02]  /*0320*/  SEL R57, R57, 0x1, !P1 ;  /* 0x0000000139397807 */ /* 0x000fe40004800000 */
[----:B0-----:R-:W-:Y:S01]  /*0330*/  SHF.R.S32.HI R4, RZ, 0x1f, R41 ;  /* 0x0000001fff047819 */ /* 0x001fe20000011429 */
[----:B------:R-:W-:Y:S01]  /*0340*/  IMAD.WIDE.U32 R2, R41, -0x33333333, RZ ;  /* 0xcccccccd29027825 */ /* 0x000fe200078e00ff */
[----:B------:R-:W-:Y:S02]  /*0350*/  SHF.L.U32 R2, R39, 0x4, RZ ;  /* 0x0000000427027819 */ /* 0x000fe400000006ff */
[C---:B--2---:R-:W-:Y:S02]  /*0360*/  LEA R42, R5.reuse, R42, 0x18 ;  /* 0x0000002a052a7211 */ /* 0x044fe400078ec0ff */
[----:B------:R-:W-:-:S02]  /*0370*/  LEA R43, R5, R43, 0x18 ;  /* 0x0000002b052b7211 */ /* 0x000fc400078ec0ff */
[----:B------:R-:W-:Y:S02]  /*0380*/  LEA.HI R5, R4, R41, RZ, 0x2 ;  /* 0x0000002904057211 */ /* 0x000fe400078f10ff */
[----:B------:R-:W-:Y:S02]  /*0390*/  SHF.R.U32.HI R9, RZ, 0x6, R3 ;  /* 0x00000006ff097819 */ /* 0x000fe40000011603 */
[----:B------:R-:W-:Y:S02]  /*03a0*/  SHF.R.S32.HI R45, RZ, 0x2, R5 ;  /* 0x00000002ff2d7819 */ /* 0x000fe40000011405 */
[----:B------:R-:W-:Y:S01]  /*03b0*/  LOP3.LUT R2, R2, 0x30, RZ, 0xc0, !PT ;  /* 0x0000003002027812 */ /* 0x000fe200078ec0ff */
[----:B------:R-:W-:Y:S01]  /*03c0*/  IMAD R44, R9, -0x50, R41 ;  /* 0xffffffb0092c7824 */ /* 0x000fe200078e0229 */
[----:B------:R-:W-:Y:S02]  /*03d0*/  IADD3 R3, R45, 0x50, RZ ;  /* 0x000000502d037810 */ /* 0x000fe40007ffe0ff */
[----:B------:R-:W-:Y:S01]  /*03e0*/  IADD3 R2, R2, R9, RZ ;  /* 0x0000000902027210 */ /* 0x000fe20007ffe0ff */
[----:B------:R-:W-:Y:S01]  /*03f0*/  IMAD R46, R44, 0x28, R43 ;  /* 0x000000282c2e7824 */ /* 0x000fe200078e022b */
[----:B------:R-:W-:-:S02]  /*0400*/  SHF.R.S32.HI R8, RZ, 0x1f, R3 ;  /* 0x0000001fff087819 */ /* 0x000fc40000011403 */
[----:B------:R-:W-:Y:S01]  /*0410*/  IADD3 R10, R45, 0xa0, RZ ;  /* 0x000000a02d0a7810 */ /* 0x000fe20007ffe0ff */
[----:B------:R-:W-:Y:S01]  /*0420*/  IMAD R60, R2, 0xa00, RZ ;  /* 0x00000a00023c7824 */ /* 0x000fe200078e02ff */
[----:B------:R-:W-:Y:S02]  /*0430*/  LEA R46, R9, R46, 0x3 ;  /* 0x0000002e092e7211 */ /* 0x000fe400078e18ff */
[----:B------:R-:W-:Y:S02]  /*0440*/  LEA.HI R9, R8, R3, RZ, 0x2 ;  /* 0x0000000308097211 */ /* 0x000fe400078f10ff */
[----:B------:R-:W-:Y:S02]  /*0450*/  LEA.HI R3, R4, R41, RZ, 0x4 ;  /* 0x0000002904037211 */ /* 0x000fe400078f20ff */
[----:B------:R-:W-:Y:S02]  /*0460*/  LOP3.LUT R8, R5, 0xfffffffc, RZ, 0xc0, !PT ;  /* 0xfffffffc05087812 */ /* 0x000fe400078ec0ff */
[----:B------:R-:W-:-:S02]  /*0470*/  IADD3 R12, R45, 0xf0, RZ ;  /* 0x000000f02d0c7810 */ /* 0x000fc40007ffe0ff */
[----:B------:R-:W-:Y:S02]  /*0480*/  SHF.R.U32.HI R3, RZ, 0x4, R3 ;  /* 0x00000004ff037819 */ /* 0x000fe40000011603 */
[----:B------:R-:W-:Y:S02]  /*0490*/  IADD3 R8, -R8, R41, RZ ;  /* 0x0000002908087210 */ /* 0x000fe40007ffe1ff */
[----:B------:R-:W-:Y:S02]  /*04a0*/  SHF.R.S32.HI R11, RZ, 0x1f, R10 ;  /* 0x0000001fff0b7819 */ /* 0x000fe4000001140a */
[----:B------:R-:W-:Y:S02]  /*04b0*/  SHF.R.S32.HI R13, RZ, 0x1f, R12 ;  /* 0x0000001fff0d7819 */ /* 0x000fe4000001140c */
[----:B------:R-:W-:Y:S02]  /*04c0*/  SHF.L.U32 R91, R41, 0x1, RZ ;  /* 0x00000001295b7819 */ /* 0x000fe400000006ff */
[----:B------:R-:W-:-:S02]  /*04d0*/  LOP3.LUT R5, R0, 0x20, RZ, 0xfc, !PT ;  /* 0x0000002000057812 */ /* 0x000fc400078efcff */
[----:B------:R-:W-:Y:S02]  /*04e0*/  LOP3.LUT R47, R8, 0x3, R3, 0x78, !PT ;  /* 0x00000003082f7812 */ /* 0x000fe400078e7803 */
[----:B------:R-:W-:Y:S01]  /*04f0*/  LEA.HI R11, R11, R10, RZ, 0x2 ;  /* 0x0000000a0b0b7211 */ /* 0x000fe200078f10ff */
[----:B---3--:R-:W-:Y:S01]  /*0500*/  IMAD.WIDE.U32 R6, R5, 0x4, R6 ;  /* 0x0000000405067825 */ /* 0x008fe200078e0006 */
[----:B------:R-:W-:Y:S02]  /*0510*/  LEA.HI R13, R13, R12, RZ, 0x2 ;  /* 0x0000000c0d0d7211 */ /* 0x000fe400078f10ff */
[----:B------:R-:W-:Y:S02]  /*0520*/  LOP3.LUT R0, R39, 0x3, RZ, 0xc0, !PT ;  /* 0x0000000327007812 */ /* 0x000fe400078ec0ff */
[----:B------:R-:W-:Y:S02]  /*0530*/  SHF.L.U32 R3, R16, 0x2, RZ ;  /* 0x0000000210037819 */ /* 0x000fe400000006ff */
[----:B------:R-:W-:-:S02]  /*0540*/  LOP3.LUT R55, R91, 0x18, RZ, 0xc0, !PT ;  /* 0x000000185b377812 */ /* 0x000fc400078ec0ff */
[----:B-1----:R-:W-:Y:S02]  /*0550*/  LEA R4, P0, R70, R14, 0x2 ;  /* 0x0000000e46047211 */ /* 0x002fe400078010ff */
[----:B------:R-:W-:Y:S02]  /*0560*/  SHF.R.U32.HI R9, RZ, 0x2, R9 ;  /* 0x00000002ff097819 */ /* 0x000fe40000011609 */
[----:B------:R-:W-:Y:S02]  /*0570*/  SHF.R.U32.HI R11, RZ, 0x2, R11 ;  /* 0x00000002ff0b7819 */ /* 0x000fe4000001160b */
[----:B------:R-:W-:Y:S02]  /*0580*/  SHF.R.U32.HI R13, RZ, 0x2, R13 ;  /* 0x00000002ff0d7819 */ /* 0x000fe4000001160d */
[----:B------:R-:W-:Y:S02]  /*0590*/  LOP3.LUT R56, R3, 0xfffffffc, R0, 0xe2, !PT ;  /* 0xfffffffc03387812 */ /* 0x000fe400078ee200 */
[----:B------:R-:W-:-:S02]  /*05a0*/  LEA R54, R41, R42, 0x5 ;  /* 0x0000002a29367211 */ /* 0x000fc400078e28ff */
[----:B------:R-:W-:Y:S01]  /*05b0*/  LOP3.LUT R17, R91, 0x18, RZ, 0xc, !PT ;  /* 0x000000185b117812 */ /* 0x000fe200078e0cff */
[----:B------:R-:W-:Y:S01]  /*05c0*/  IMAD R56, R56, 0xa00, R41 ;  /* 0x00000a0038387824 */ /* 0x000fe200078e0229 */
[----:B------:R-:W-:Y:S02]  /*05d0*/  LOP3.LUT R3, R55, 0x10, RZ, 0x3c, !PT ;  /* 0x0000001037037812 */ /* 0x000fe400078e3cff */
[C---:B------:R-:W-:Y:S02]  /*05e0*/  LOP3.LUT R48, R8.reuse, 0x3, R9, 0x78, !PT ;  /* 0x0000000308307812 */ /* 0x040fe400078e7809 */
[C---:B------:R-:W-:Y:S02]  /*05f0*/  LOP3.LUT R49, R8.reuse, 0x3, R11, 0x78, !PT ;  /* 0x0000000308317812 */ /* 0x040fe400078e780b */
[----:B------:R-:W-:Y:S02]  /*0600*/  CS2R R10, SRZ ;  /* 0x00000000000a7805 */ /* 0x000fe4000001ff00 */
[----:B------:R-:W-:-:S02]  /*0610*/  LOP3.LUT R50, R8, 0x3, R13, 0x78, !PT ;  /* 0x0000000308327812 */ /* 0x000fc400078e780d */
[----:B------:R-:W-:Y:S02]  /*0620*/  CS2R R8, SRZ ;  /* 0x0000000000087805 */ /* 0x000fe4000001ff00 */
[----:B------:R-:W-:Y:S02]  /*0630*/  LEA.HI.X R5, R70, R15, R71, 0x2, P0 ;  /* 0x0000000f46057211 */ /* 0x000fe400000f1447 */
[----:B------:R-:W-:Y:S02]  /*0640*/  CS2R R12, SRZ ;  /* 0x00000000000c7805 */ /* 0x000fe4000001ff00 */
[----:B------:R-:W-:Y:S02]  /*0650*/  CS2R R14, SRZ ;  /* 0x00000000000e7805 */ /* 0x000fe4000001ff00 */
[----:B------:R-:W-:Y:S02]  /*0660*/  LOP3.LUT R51, R0, 0x7ffffffc, R41, 0xf8, !PT ;  /* 0x7ffffffc00337812 */ /* 0x000fe400078ef829 */
[----:B------:R-:W-:-:S02]  /*0670*/  LOP3.LUT R52, R41, 0x3, RZ, 0xc0, !PT ;  /* 0x0000000329347812 */ /* 0x000fc400078ec0ff */
[----:B------:R-:W-:Y:S02]  /*0680*/  LOP3.LUT R53, R41, 0x7ffffffc, RZ, 0xc0, !PT ;  /* 0x7ffffffc29357812 */ /* 0x000fe400078ec0ff */
[C---:B------:R-:W-:Y:S02]  /*0690*/  IADD3 R58, R54.reuse, R17, RZ ;  /* 0x00000011363a7210 */ /* 0x040fe40007ffe0ff */
[C---:B------:R-:W-:Y:S02]  /*06a0*/  IADD3 R59, R54.reuse, R55, RZ ;  /* 0x00000037363b7210 */ /* 0x040fe40007ffe0ff */
[----:B------:R-:W-:-:S07]  /*06b0*/  IADD3 R40, R54, R3, RZ ;  /* 0x0000000336287210 */ /* 0x000fce0007ffe0ff */
.L_x_1804:
[C---:B-1----:R-:W-:Y:S01]  /*06c0*/  LOP3.LUT R3, R70.reuse, 0x7, RZ, 0xc0, !PT ;  /* 0x0000000746037812 */ /* 0x042fe200078ec0ff */
        /* <DEDUP_REMOVED lines=23> */
[----:B------:R-:W2:Y:S01]  /*0840*/  LDG.E.64.CONSTANT R26, desc[UR8][R26.64] ;  /* 0x000000081a1a7981 */ /* 0x000ea2000c1e9b00 */
[----:B------:R-:W-:Y:S02]  /*0850*/  SHF.L.U64.HI R65, R65, 0x1, R0 ;  /* 0x0000000141417819 */ /* 0x000fe40000010200 */
[----:B------:R-:W-:-:S04]  /*0860*/  IADD3 R36, P0, R62, UR12, RZ ;  /* 0x0000000c3e247c10 */ /* 0x000fc8000ff1e0ff */
[----:B------:R-:W-:Y:S01]  /*0870*/  IADD3.X R37, R65, UR13, RZ, P0, !PT ;  /* 0x0000000d41257c10 */ /* 0x000fe200087fe4ff */
[----:B0-----:R-:W-:-:S05]  /*0880*/  IMAD.WIDE R34, R24, 0x2, R34 ;  /* 0x0000000218227825 */ /* 0x001fca00078e0222 */
[----:B------:R-:W3:Y:S01]  /*0890*/  LDG.E.64.CONSTANT R36, desc[UR8][R36.64] ;  /* 0x0000000824247981 */ /* 0x000ee2000c1e9b00 */
[----:B-1----:R-:W-:Y:S01]  /*08a0*/  IMAD.WIDE R24, R24, 0x2, R18 ;  /* 0x0000000218187825 */ /* 0x002fe200078e0212 */
[----:B------:R-:W-:Y:S02]  /*08b0*/  IADD3 R17, R60, 0x2800, RZ ;  /* 0x000028003c117810 */ /* 0x000fe40007ffe0ff */
[----:B------:R-:W4:Y:S02]  /*08c0*/  LDG.E.64.CONSTANT R34, desc[UR8][R34.64] ;  /* 0x0000000822227981 */ /* 0x000f24000c1e9b00 */
[----:B------:R-:W-:Y:S02]  /*08d0*/  IADD3 R17, P0, R17, R16, RZ ;  /* 0x0000001011117210 */ /* 0x000fe40007f1e0ff */
[----:B------:R-:W5:Y:S02]  /*08e0*/  LDG.E.64.CONSTANT R24, desc[UR8][R24.64] ;  /* 0x0000000818187981 */ /* 0x000f64000c1e9b00 */
[----:B------:R-:W-:-:S02]  /*08f0*/  IADD3.X R0, RZ, R64, RZ, P0, !PT ;  /* 0x00000040ff007210 */ /* 0x000fc400007fe4ff */
[C---:B------:R-:W-:Y:S02]  /*0900*/  SHF.L.U32 R68, R17.reuse, 0x1, RZ ;  /* 0x0000000111447819 */ /* 0x040fe400000006ff */
[----:B------:R-:W-:Y:S02]  /*0910*/  SHF.L.U64.HI R63, R17, 0x1, R0 ;  /* 0x00000001113f7819 */ /* 0x000fe40000010200 */
[----:B------:R-:W-:-:S04]  /*0920*/  IADD3 R32, P0, R68, UR12, RZ ;  /* 0x0000000c44207c10 */ /* 0x000fc8000ff1e0ff */
[----:B------:R-:W-:-:S06]  /*0930*/  IADD3.X R33, R63, UR13, RZ, P0, !PT ;  /* 0x0000000d3f217c10 */ /* 0x000fcc00087fe4ff */
[----:B------:R-:W5:Y:S01]  /*0940*/  LDG.E.64.CONSTANT R32, desc[UR8][R32.64] ;  /* 0x0000000820207981 */ /* 0x000f62000c1e9b00 */
[----:B------:R-:W-:-:S04]  /*0950*/  IADD3 R17, R60, 0x5000, RZ ;  /* 0x000050003c117810 */ /* 0x000fc80007ffe0ff */
[----:B------:R-:W-:-:S04]  /*0960*/  IADD3 R17, P0, R17, R16, RZ ;  /* 0x0000001011117210 */ /* 0x000fc80007f1e0ff */
[----:B------:R-:W-:Y:S02]  /*0970*/  IADD3.X R0, RZ, R64, RZ, P0, !PT ;  /* 0x00000040ff007210 */ /* 0x000fe400007fe4ff */
[C---:B------:R-:W-:Y:S02]  /*0980*/  SHF.L.U32 R67, R17.reuse, 0x1, RZ ;  /* 0x0000000111437819 */ /* 0x040fe400000006ff */
[----:B------:R-:W-:Y:S02]  /*0990*/  SHF.L.U64.HI R61, R17, 0x1, R0 ;  /* 0x00000001113d7819 */ /* 0x000fe40000010200 */
[----:B------:R-:W-:-:S04]  /*09a0*/  IADD3 R30, P0, R67, UR12, RZ ;  /* 0x0000000c431e7c10 */ /* 0x000fc8000ff1e0ff */
[----:B------:R-:W-:-:S06]  /*09b0*/  IADD3.X R31, R61, UR13, RZ, P0, !PT ;  /* 0x0000000d3d1f7c10 */ /* 0x000fcc00087fe4ff */
[----:B------:R-:W5:Y:S01]  /*09c0*/  LDG.E.64.CONSTANT R30, desc[UR8][R30.64] ;  /* 0x000000081e1e7981 */ /* 0x000f62000c1e9b00 */
[----:B------:R-:W-:Y:S02]  /*09d0*/  IADD3 R22, P0, R62, UR14, RZ ;  /* 0x0000000e3e167c10 */ /* 0x000fe4000ff1e0ff */
[----:B------:R-:W-:Y:S02]  /*09e0*/  IADD3 R17, R60, 0x7800, RZ ;  /* 0x000078003c117810 */ /* 0x000fe40007ffe0ff */
[----:B------:R-:W-:Y:S02]  /*09f0*/  IADD3.X R23, R65, UR15, RZ, P0, !PT ;  /* 0x0000000f41177c10 */ /* 0x000fe400087fe4ff */
[----:B------:R-:W-:-:S04]  /*0a00*/  IADD3 R17, P0, R17, R16, RZ ;  /* 0x0000001011117210 */ /* 0x000fc80007f1e0ff */
[----:B------:R-:W5:Y:S01]  /*0a10*/  LDG.E.64.CONSTANT R22, desc[UR8][R22.64] ;  /* 0x0000000816167981 */ /* 0x000f62000c1e9b00 */
[----:B------:R-:W-:Y:S02]  /*0a20*/  IADD3.X R64, RZ, R64, RZ, P0, !PT ;  /* 0x00000040ff407210 */ /* 0x000fe400007fe4ff */
[C---:B------:R-:W-:Y:S02]  /*0a30*/  SHF.L.U32 R66, R17.reuse, 0x1, RZ ;  /* 0x0000000111427819 */ /* 0x040fe400000006ff */
[----:B------:R-:W-:Y:S02]  /*0a40*/  SHF.L.U64.HI R64, R17, 0x1, R64 ;  /* 0x0000000111407819 */ /* 0x000fe40000010240 */
[----:B------:R-:W-:-:S04]  /*0a50*/  IADD3 R28, P0, R66, UR12, RZ ;  /* 0x0000000c421c7c10 */ /* 0x000fc8000ff1e0ff */
[----:B------:R-:W-:-:S06]  /*0a60*/  IADD3.X R29, R64, UR13, RZ, P0, !PT ;  /* 0x0000000d401d7c10 */ /* 0x000fcc00087fe4ff */
[----:B------:R-:W5:Y:S01]  /*0a70*/  LDG.E.64.CONSTANT R28, desc[UR8][R28.64] ;  /* 0x000000081c1c7981 */ /* 0x000f62000c1e9b00 */
        /* <DEDUP_REMOVED lines=9> */
[----:B------:R-:W-:Y:S01]  /*0b10*/  LOP3.LUT P2, RZ, R41, 0xfffffffb, RZ, 0xc0, !PT ;  /* 0xfffffffb29ff7812 */ /* 0x000fe2000784c0ff */
[----:B--2---:R-:W-:-:S06]  /*0b20*/  FADD.FTZ R27, R27, UR5 ;  /* 0x000000051b1b7e21 */ /* 0x004fcc0008010000 */
[----:B------:R-:W0:Y:S01]  /*0b30*/  MUFU.RSQ R27, R27 ;  /* 0x0000001b001b7308 */ /* 0x000e220000001400 */
[----:B---3--:R-:W-:Y:S02]  /*0b40*/  HADD2.F32 R73, -RZ, R36.H0_H0 ;  /* 0x20000024ff497230 */ /* 0x008fe40000004100 */
[----:B------:R-:W-:Y:S02]  /*0b50*/  HADD2.F32 R81, -RZ, R37.H1_H1 ;  /* 0x30000025ff517230 */ /* 0x000fe40000004100 */
[----:B----4-:R-:W-:Y:S02]  /*0b60*/  HADD2.F32 R0, -RZ, R34.H0_H0 ;  /* 0x20000022ff007230 */ /* 0x010fe40000004100 */
[C---:B------:R-:W-:Y:S01]  /*0b70*/  FADD.FTZ R2, -R26.reuse, R73 ;  /* 0x000000491a027221 */ /* 0x040fe20000010100 */
[----:B------:R-:W-:Y:S02]  /*0b80*/  HADD2.F32 R73, -RZ, R36.H1_H1 ;  /* 0x30000024ff497230 */ /* 0x000fe40000004100 */
[----:B------:R-:W-:Y:S01]  /*0b90*/  FADD.FTZ R78, -R26, R81 ;  /* 0x000000511a4e7221 */ /* 0x000fe20000010100 */
[----:B-----5:R-:W-:-:S02]  /*0ba0*/  HADD2.F32 R105, -RZ, R24.H0_H0 ;  /* 0x20000018ff697230 */ /* 0x020fc40000004100 */
[C---:B0-----:R-:W-:Y:S01]  /*0bb0*/  FMUL.FTZ R109, R27.reuse, R2 ;  /* 0x000000021b6d7220 */ /* 0x041fe20000410000 */
[----:B------:R-:W-:Y:S01]  /*0bc0*/  FADD.FTZ R2, -R26, R73 ;  /* 0x000000491a027221 */ /* 0x000fe20000010100 */
[----:B------:R-:W-:Y:S02]  /*0bd0*/  HADD2.F32 R73, -RZ, R37.H0_H0 ;  /* 0x20000025ff497230 */ /* 0x000fe40000004100 */
[----:B------:R-:W-:Y:S01]  /*0be0*/  FMUL.FTZ R99, R27, R78 ;  /* 0x0000004e1b637220 */ /* 0x000fe20000410000 */
[----:B------:R-:W-:Y:S01]  /*0bf0*/  FFMA.FTZ R74, R109, R0, R105 ;  /* 0x000000006d4a7223 */ /* 0x000fe20000010069 */
[----:B------:R-:W-:Y:S02]  /*0c00*/  HADD2.F32 R77, -RZ, R34.H1_H1 ;  /* 0x30000022ff4d7230 */ /* 0x000fe40000004100 */
[----:B------:R-:W-:Y:S01]  /*0c10*/  FMUL.FTZ R107, R27, R2 ;  /* 0x000000021b6b7220 */ /* 0x000fe20000410000 */
[----:B------:R-:W-:Y:S02]  /*0c20*/  HADD2.F32 R98, -RZ, R24.H1_H1 ;  /* 0x30000018ff627230 */ /* 0x000fe40000004100 */
[----:B------:R-:W-:Y:S01]  /*0c30*/  FMUL.FTZ R72, R74, -1.4426950216293334961 ;  /* 0xbfb8aa3b4a487820 */ /* 0x000fe20000410000 */
[----:B------:R-:W-:Y:S01]  /*0c40*/  FADD.FTZ R2, -R26, R73 ;  /* 0x000000491a027221 */ /* 0x000fe20000010100 */
[----:B------:R-:W-:-:S02]  /*0c50*/  HADD2.F32 R80, -RZ, R35.H0_H0 ;  /* 0x20000023ff507230 */ /* 0x000fc40000004100 */
[----:B------:R-:W-:Y:S01]  /*0c60*/  FFMA.FTZ R73, R107, R77, R98 ;  /* 0x0000004d6b497223 */ /* 0x000fe20000010062 */
[----:B------:R0:W1:Y:S01]  /*0c70*/  MUFU.EX2 R75, R72 ;  /* 0x00000048004b7308 */ /* 0x0000620000000800 */
[----:B------:R-:W-:Y:S02]  /*0c80*/  HADD2.F32 R97, -RZ, R25.H0_H0 ;  /* 0x20000019ff617230 */ /* 0x000fe40000004100 */
[----:B------:R-:W-:Y:S01]  /*0c90*/  FMUL.FTZ R103, R27, R2 ;  /* 0x000000021b677220 */ /* 0x000fe20000410000 */
[----:B------:R-:W-:Y:S01]  /*0ca0*/  FMUL.FTZ R76, R73, -1.4426950216293334961 ;  /* 0xbfb8aa3b494c7820 */ /* 0x000fe20000410000 */
[----:B------:R-:W-:Y:S02]  /*0cb0*/  HADD2.F32 R79, -RZ, R35.H1_H1 ;  /* 0x30000023ff4f7230 */ /* 0x000fe40000004100 */
[----:B------:R-:W-:Y:S01]  /*0cc0*/  FFMA.FTZ R2, R103, R80, R97 ;  /* 0x0000005067027223 */ /* 0x000fe20000010061 */
[----:B------:R-:W-:Y:S02]  /*0cd0*/  HADD2.F32 R82, -RZ, R25.H1_H1 ;  /* 0x30000019ff527230 */ /* 0x000fe40000004100 */
[--C-:B------:R-:W-:Y:S01]  /*0ce0*/  HADD2.F32 R83, -RZ, R32.reuse.H0_H0 ;  /* 0x20000020ff537230 */ /* 0x100fe20000004100 */
[----:B------:R-:W2:Y:S01]  /*0cf0*/  MUFU.EX2 R76, R76 ;  /* 0x0000004c004c7308 */ /* 0x000ea20000000800 */
[----:B------:R-:W-:Y:S01]  /*0d00*/  FMUL.FTZ R78, R2, -1.4426950216293334961 ;  /* 0xbfb8aa3b024e7820 */ /* 0x000fe20000410000 */
[----:B0-----:R-:W-:Y:S01]  /*0d10*/  FFMA.FTZ R72, R99, R79, R82 ;  /* 0x0000004f63487223 */ /* 0x001fe20000010052 */
[----:B------:R-:W-:-:S02]  /*0d20*/  HADD2.F32 R85, -RZ, R32.H1_H1 ;  /* 0x30000020ff557230 */ /* 0x000fc40000004100 */
[----:B------:R-:W-:Y:S01]  /*0d30*/  FADD.FTZ R84, -R26, R83 ;  /* 0x000000531a547221 */ /* 0x000fe20000010100 */
[--C-:B------:R-:W-:Y:S02]  /*0d40*/  HADD2.F32 R83, -RZ, R33.reuse.H0_H0 ;  /* 0x20000021ff537230 */ /* 0x100fe40000004100 */
[----:B------:R-:W-:Y:S01]  /*0d50*/  FMUL.FTZ R81, R72, -1.4426950216293334961 ;  /* 0xbfb8aa3b48517820 */ /* 0x000fe20000410000 */
[----:B-1----:R-:W-:Y:S01]  /*0d60*/  FADD.FTZ R75, R75, 1 ;  /* 0x3f8000004b4b7421 */ /* 0x002fe20000010000 */
[----:B------:R-:W0:Y:S01]  /*0d70*/  MUFU.EX2 R78, R78 ;  /* 0x0000004e004e7308 */ /* 0x000e220000000800 */
[C---:B------:R-:W-:Y:S01]  /*0d80*/  FMUL.FTZ R89, R27.reuse, R84 ;  /* 0x000000541b597220 */ /* 0x040fe20000410000 */
[C---:B------:R-:W-:Y:S01]  /*0d90*/  FADD.FTZ R88, -R26.reuse, R83 ;  /* 0x000000531a587221 */ /* 0x040fe20000010100 */
[----:B------:R-:W-:Y:S02]  /*0da0*/  HADD2.F32 R83, -RZ, R33.H1_H1 ;  /* 0x30000021ff537230 */ /* 0x000fe40000004100 */
[----:B------:R-:W-:Y:S01]  /*0db0*/  FADD.FTZ R86, -R26, R85 ;  /* 0x000000551a567221 */ /* 0x000fe20000010100 */
[----:B------:R-:W-:Y:S01]  /*0dc0*/  FFMA.FTZ R96, R0, R89, R105 ;  /* 0x0000005900607223 */ /* 0x000fe20000010069 */
[C---:B------:R-:W-:Y:S01]  /*0dd0*/  FMUL.FTZ R87, R27.reuse, R88 ;  /* 0x000000581b577220 */ /* 0x040fe20000410000 */
[----:B------:R2:W1:Y:S01]  /*0de0*/  MUFU.EX2 R84, R81 ;  /* 0x0000005100547308 */ /* 0x0004620000000800 */
[----:B------:R-:W-:Y:S01]  /*0df0*/  FMUL.FTZ R86, R27, R86 ;  /* 0x000000561b567220 */ /* 0x000fe20000410000 */
[----:B------:R-:W-:-:S02]  /*0e00*/  HADD2.F32 R85, -RZ, R30.H0_H0 ;  /* 0x2000001eff557230 */ /* 0x000fc40000004100 */
[----:B------:R-:W-:Y:S01]  /*0e10*/  FMUL.FTZ R106, R96, -1.4426950216293334961 ;  /* 0xbfb8aa3b606a7820 */ /* 0x000fe20000410000 */
[--C-:B------:R-:W-:Y:S02]  /*0e20*/  HADD2.F32 R111, -RZ, R31.reuse.H0_H0 ;  /* 0x2000001fff6f7230 */ /* 0x100fe40000004100 */
[----:B------:R-:W-:Y:S01]  /*0e30*/  FFMA.FTZ R93, R77, R86, R98 ;  /* 0x000000564d5d7223 */ /* 0x000fe20000010062 */
[----:B------:R-:W-:Y:S01]  /*0e40*/  FFMA.FTZ R95, R80, R87, R97 ;  /* 0x00000057505f7223 */ /* 0x000fe20000010061 */
[----:B------:R-:W-:Y:S01]  /*0e50*/  HADD2.F32 R115, -RZ, R31.H1_H1 ;  /* 0x3000001fff737230 */ /* 0x000fe20000004100 */
[----:B------:R-:W3:Y:S01]  /*0e60*/  MUFU.RCP R75, R75 ;  /* 0x0000004b004b7308 */ /* 0x000ee20000001000 */
[----:B--2---:R-:W-:Y:S01]  /*0e70*/  FADD.FTZ R81, R76, 1 ;  /* 0x3f8000004c517421 */ /* 0x004fe20000010000 */
[----:B------:R-:W-:Y:S01]  /*0e80*/  IADD3 R76, P1, R70, 0x20, RZ ;  /* 0x00000020464c7810 */ /* 0x000fe20007f3e0ff */
[----:B0-----:R-:W-:Y:S01]  /*0e90*/  FADD.FTZ R78, R78, 1 ;  /* 0x3f8000004e4e7421 */ /* 0x001fe20000010000 */
[----:B------:R-:W-:Y:S01]  /*0ea0*/  FMUL.FTZ R101, R93, -1.4426950216293334961 ;  /* 0xbfb8aa3b5d657820 */ /* 0x000fe20000410000 */
[----:B------:R-:W-:Y:S01]  /*0eb0*/  FMUL.FTZ R104, R95, -1.4426950216293334961 ;  /* 0xbfb8aa3b5f687820 */ /* 0x000fe20000410000 */
[----:B------:R-:W-:Y:S01]  /*0ec0*/  ISETP.GE.U32.AND P0, PT, R76, UR11, PT ;  /* 0x0000000b4c007c0c */ /* 0x000fe2000bf06070 */
[----:B------:R-:W-:Y:S01]  /*0ed0*/  FADD.FTZ R76, -R26, R83 ;  /* 0x000000531a4c7221 */ /* 0x000fe20000010100 */
[----:B------:R-:W0:Y:S01]  /*0ee0*/  MUFU.RCP R81, R81 ;  /* 0x0000005100517308 */ /* 0x000e220000001000 */
[----:B-1----:R-:W-:Y:S01]  /*0ef0*/  FADD.FTZ R84, R84, 1 ;  /* 0x3f80000054547421 */ /* 0x002fe20000010000 */
[----:B------:R-:W-:Y:S01]  /*0f00*/  IADD3.X R90, RZ, R71, RZ, P1, !PT ;  /* 0x00000047ff5a7210 */ /* 0x000fe20000ffe4ff */
[----:B------:R-:W-:Y:S01]  /*0f10*/  FMUL.FTZ R76, R27, R76 ;  /* 0x0000004c1b4c7220 */ /* 0x000fe20000410000 */
[----:B------:R-:W-:-:S02]  /*0f20*/  ISETP.GT.U32.AND P1, PT, R41, 0x7, PT ;  /* 0x000000072900780c */ /* 0x000fc40003f24070 */
[----:B------:R-:W-:Y:S01]  /*0f30*/  ISETP.GE.AND.EX P0, PT, R90, UR7, PT, P0 ;  /* 0x000000075a007c0c */ /* 0x000fe2000bf06300 */
[----:B------:R-:W-:Y:S01]  /*0f40*/  FFMA.FTZ R94, R79, R76, R82 ;  /* 0x0000004c4f5e7223 */ /* 0x000fe20000010052 */
[----:B------:R1:W2:Y:S01]  /*0f50*/  MUFU.RCP R88, R78 ;  /* 0x0000004e00587308 */ /* 0x0002a20000001000 */
[----:B---3--:R-:W-:Y:S02]  /*0f60*/  FADD.FTZ R83, -R75, 1 ;  /* 0x3f8000004b537421 */ /* 0x008fe40000010100 */
[----:B------:R-:W-:Y:S02]  /*0f70*/  FMUL.FTZ R102, R94, -1.4426950216293334961 ;  /* 0xbfb8aa3b5e667820 */ /* 0x000fe40000410000 */
[----:B------:R-:W-:Y:S01]  /*0f80*/  FFMA.FTZ R108, R74, R83, 1 ;  /* 0x3f8000004a6c7423 */ /* 0x000fe20000010053 */
[C---:B------:R-:W-:Y:S01]  /*0f90*/  FADD.FTZ R74, -R26.reuse, R85 ;  /* 0x000000551a4a7221 */ /* 0x040fe20000010100 */
[----:B------:R-:W-:Y:S01]  /*0fa0*/  HADD2.F32 R85, -RZ, R30.H1_H1 ;  /* 0x3000001eff557230 */ /* 0x000fe20000004100 */
[----:B------:R3:W4:Y:S02]  /*0fb0*/  MUFU.RCP R100, R84 ;  /* 0x0000005400647308 */ /* 0x0007240000001000 */
[----:B------:R-:W-:Y:S01]  /*0fc0*/  FMUL.FTZ R83, R27, R74 ;  /* 0x0000004a1b537220 */ /* 0x000fe20000410000 */
[----:B0-----:R-:W-:Y:S01]  /*0fd0*/  FADD.FTZ R74, -R81, 1 ;  /* 0x3f800000514a7421 */ /* 0x001fe20000010100 */
[----:B-1----:R-:W-:-:S02]  /*0fe0*/  FADD.FTZ R78, -R26, R85 ;  /* 0x000000551a4e7221 */ /* 0x002fc40000010100 */
[----:B------:R-:W-:Y:S01]  /*0ff0*/  FFMA.FTZ R85, R0, R83, R105 ;  /* 0x0000005300557223 */ /* 0x000fe20000010069 */
[----:B------:R-:W-:Y:S01]  /*1000*/  FFMA.FTZ R110, R73, R74, 1 ;  /* 0x3f800000496e7423 */ /* 0x000fe2000001004a */
[----:B------:R-:W-:Y:S01]  /*1010*/  MUFU.EX2 R106, R106 ;  /* 0x0000006a006a7308 */ /* 0x000fe20000000800 */
[----:B--2---:R-:W-:Y:S01]  /*1020*/  FADD.FTZ R73, -R88, 1 ;  /* 0x3f80000058497421 */ /* 0x004fe20000010100 */
[----:B---3--:R-:W-:Y:S01]  /*1030*/  FADD.FTZ R84, -R26, R111 ;  /* 0x0000006f1a547221 */ /* 0x008fe20000010100 */
[----:B------:R-:W-:Y:S01]  /*1040*/  FMUL.FTZ R81, R81, R110 ;  /* 0x0000006e51517220 */ /* 0x000fe20000410000 */
[--C-:B------:R-:W-:Y:S02]  /*1050*/  HADD2.F32 R110, -RZ, R23.reuse.H1_H1 ;  /* 0x30000017ff6e7230 */ /* 0x100fe40000004100 */
[----:B------:R-:W-:Y:S01]  /*1060*/  FFMA.FTZ R113, R2, R73, 1 ;  /* 0x3f80000002717423 */ /* 0x000fe20000010049 */
[C---:B------:R-:W-:Y:S01]  /*1070*/  FMUL.FTZ R73, R27.reuse, R84 ;  /* 0x000000541b497220 */ /* 0x040fe20000410000 */
[--C-:B------:R-:W-:Y:S01]  /*1080*/  HADD2.F32 R2, -RZ, R22.reuse.H0_H0 ;  /* 0x20000016ff027230 */ /* 0x100fe20000004100 */
[----:B------:R-:W0:Y:S01]  /*1090*/  MUFU.EX2 R101, R101 ;  /* 0x0000006500657308 */ /* 0x000e220000000800 */
[----:B----4-:R-:W-:Y:S01]  /*10a0*/  FADD.FTZ R111, -R100, 1 ;  /* 0x3f800000646f7421 */ /* 0x010fe20000010100 */
[----:B------:R-:W-:Y:S01]  /*10b0*/  FFMA.FTZ R84, R80, R73, R97 ;  /* 0x0000004950547223 */ /* 0x000fe20000010061 */
[----:B------:R-:W-:Y:S01]  /*10c0*/  FMUL.FTZ R78, R27, R78 ;  /* 0x0000004e1b4e7220 */ /* 0x000fe20000410000 */
[----:B------:R-:W-:Y:S01]  /*10d0*/  FMUL.FTZ R90, R85, -1.4426950216293334961 ;  /* 0xbfb8aa3b555a7820 */ /* 0x000fe20000410000 */
[----:B------:R-:W-:Y:S01]  /*10e0*/  FFMA.FTZ R117, R72, R111, 1 ;  /* 0x3f80000048757423 */ /* 0x000fe2000001006f */
[----:B------:R-:W-:Y:S01]  /*10f0*/  FMUL.FTZ R111, R75, R108 ;  /* 0x0000006c4b6f7220 */ /* 0x000fe20000410000 */
[----:B------:R-:W-:Y:S01]  /*1100*/  FADD.FTZ R72, -R26, R115 ;  /* 0x000000731a487221 */ /* 0x000fe20000010100 */
[----:B------:R-:W-:Y:S01]  /*1110*/  FMUL.FTZ R115, R88, R113 ;  /* 0x0000007158737220 */ /* 0x000fe20000410000 */
[----:B------:R-:W-:Y:S01]  /*1120*/  HADD2.F32 R108, -RZ, R22.H1_H1 ;  /* 0x30000016ff6c7230 */ /* 0x000fe20000004100 */
[----:B------:R-:W1:Y:S01]  /*1130*/  MUFU.EX2 R104, R104 ;  /* 0x0000006800687308 */ /* 0x000e620000000800 */
[----:B------:R-:W-:Y:S01]  /*1140*/  FMUL.FTZ R117, R100, R117 ;  /* 0x0000007564757220 */ /* 0x000fe20000410000 */
[----:B------:R-:W-:Y:S01]  /*1150*/  FMUL.FTZ R113, R2, R111 ;  /* 0x0000006f02717220 */ /* 0x000fe20000410000 */
[----:B------:R-:W-:Y:S01]  /*1160*/  FMUL.FTZ R112, R84, -1.4426950216293334961 ;  /* 0xbfb8aa3b54707820 */ /* 0x000fe20000410000 */
[----:B------:R-:W-:-:S02]  /*1170*/  HADD2.F32 R100, -RZ, R23.H0_H0 ;  /* 0x20000017ff647230 */ /* 0x000fc40000004100 */
[----:B------:R-:W-:Y:S01]  /*1180*/  FMUL.FTZ R108, R108, R81 ;  /* 0x000000516c6c7220 */ /* 0x000fe20000410000 */
[-C--:B------:R-:W-:Y:S01]  /*1190*/  FMUL.FTZ R2, R0, R113.reuse ;  /* 0x0000007100027220 */ /* 0x080fe20000410000 */
[----:B------:R-:W-:Y:S01]  /*11a0*/  FFMA.FTZ R8, R109, R113, R8 ;  /* 0x000000716d087223 */ /* 0x000fe20000010008 */
[----:B------:R2:W-:Y:S01]  /*11b0*/  MUFU.EX2 R88, R112 ;  /* 0x0000007000587308 */ /* 0x0005e20000000800 */
[----:B------:R-:W-:Y:S01]  /*11c0*/  FMUL.FTZ R111, R100, R115 ;  /* 0x00000073646f7220 */ /* 0x000fe20000410000 */
[----:B------:R-:W-:Y:S01]  /*11d0*/  FMUL.FTZ R100, R110, R117 ;  /* 0x000000756e647220 */ /* 0x000fe20000410000 */
[----:B------:R-:W-:Y:S01]  /*11e0*/  FADD.FTZ R9, R113, R9 ;  /* 0x0000000971097221 */ /* 0x000fe20000010000 */
[----:B------:R-:W-:Y:S01]  /*11f0*/  FFMA.FTZ R110, R109, R2, RZ ;  /* 0x000000026d6e7223 */ /* 0x000fe200000100ff */
[----:B0-----:R-:W-:Y:S01]  /*1200*/  FADD.FTZ R114, R101, 1 ;  /* 0x3f80000065727421 */ /* 0x001fe20000010000 */
[-C--:B------:R-:W-:Y:S01]  /*1210*/  FFMA.FTZ R101, R107, R108.reuse, R10 ;  /* 0x0000006c6b657223 */ /* 0x080fe2000001000a */
[----:B------:R-:W-:Y:S01]  /*1220*/  FADD.FTZ R11, R108, R11 ;  /* 0x0000000b6c0b7221 */ /* 0x000fe20000010000 */
[----:B------:R-:W0:Y:S01]  /*1230*/  MUFU.EX2 R102, R102 ;  /* 0x0000006600667308 */ /* 0x000e220000000800 */
[----:B--2---:R-:W-:Y:S01]  /*1240*/  FADD.FTZ R112, R106, 1 ;  /* 0x3f8000006a707421 */ /* 0x004fe20000010000 */
[----:B------:R-:W-:Y:S01]  /*1250*/  FFMA.FTZ R106, R0, R113, RZ ;  /* 0x00000071006a7223 */ /* 0x000fe200000100ff */
[CC--:B------:R-:W-:Y:S01]  /*1260*/  FMUL.FTZ R113, R77.reuse, R108.reuse ;  /* 0x0000006c4d717220 */ /* 0x0c0fe20000410000 */
[----:B-1----:R-:W-:Y:S01]  /*1270*/  FADD.FTZ R104, R104, 1 ;  /* 0x3f80000068687421 */ /* 0x002fe20000010000 */
[----:B------:R-:W-:Y:S01]  /*1280*/  FMUL.FTZ R10, R80, R111 ;  /* 0x0000006f500a7220 */ /* 0x000fe20000410000 */
[----:B------:R-:W-:Y:S01]  /*1290*/  FFMA.FTZ R109, R77, R108, R106 ;  /* 0x0000006c4d6d7223 */ /* 0x000fe2000001006a */
[----:B------:R-:W-:Y:S01]  /*12a0*/  FFMA.FTZ R110, R107, R113, R110 ;  /* 0x000000716b6e7223 */ /* 0x000fe2000001006e */
[----:B------:R-:W-:Y:S01]  /*12b0*/  HADD2.F32 R107, -RZ, R28.H0_H0 ;  /* 0x2000001cff6b7230 */ /* 0x000fe20000004100 */
[----:B------:R1:W2:Y:S01]  /*12c0*/  MUFU.RCP R2, R112 ;  /* 0x0000007000027308 */ /* 0x0002a20000001000 */
[CC--:B------:R-:W-:Y:S01]  /*12d0*/  FFMA.FTZ R12, R103.reuse, R111.reuse, R12 ;  /* 0x0000006f670c7223 */ /* 0x0c0fe2000001000c */
[----:B------:R-:W-:Y:S01]  /*12e0*/  FFMA.FTZ R110, R103, R10, R110 ;  /* 0x0000000a676e7223 */ /* 0x000fe2000001006e */
[----:B------:R-:W-:Y:S01]  /*12f0*/  FMUL.FTZ R72, R27, R72 ;  /* 0x000000481b487220 */ /* 0x000fe20000410000 */
[----:B------:R-:W-:Y:S01]  /*1300*/  FADD.FTZ R108, -R26, R107 ;  /* 0x0000006b1a6c7221 */ /* 0x000fe20000010100 */
[----:B------:R-:W-:Y:S01]  /*1310*/  FFMA.FTZ R74, R77, R78, R98 ;  /* 0x0000004e4d4a7223 */ /* 0x000fe20000010062 */
[----:B------:R-:W-:Y:S01]  /*1320*/  FADD.FTZ R13, R111, R13 ;  /* 0x0000000d6f0d7221 */ /* 0x000fe20000010000 */
[----:B------:R-:W-:Y:S01]  /*1330*/  FFMA.FTZ R75, R79, R72, R82 ;  /* 0x000000484f4b7223 */ /* 0x000fe20000010052 */
[----:B------:R-:W3:Y:S01]  /*1340*/  MUFU.RCP R106, R114 ;  /* 0x00000072006a7308 */ /* 0x000ee20000001000 */
[----:B------:R-:W-:Y:S01]  /*1350*/  FMUL.FTZ R103, R27, R108 ;  /* 0x0000006c1b677220 */ /* 0x000fe20000410000 */
[----:B0-----:R-:W-:Y:S01]  /*1360*/  FADD.FTZ R108, R102, 1 ;  /* 0x3f800000666c7421 */ /* 0x001fe20000010000 */
[----:B------:R-:W-:Y:S01]  /*1370*/  FMUL.FTZ R116, R75, -1.4426950216293334961 ;  /* 0xbfb8aa3b4b747820 */ /* 0x000fe20000410000 */
[----:B-1----:R-:W-:Y:S01]  /*1380*/  FFMA.FTZ R112, R80, R111, R109 ;  /* 0x0000006f50707223 */ /* 0x002fe2000001006d */
[----:B------:R-:W-:-:S02]  /*1390*/  HADD2.F32 R109, -RZ, R29.H0_H0 ;  /* 0x2000001dff6d7230 */ /* 0x000fc40000004100 */
[----:B------:R-:W-:Y:S01]  /*13a0*/  FMUL.FTZ R92, R74, -1.4426950216293334961 ;  /* 0xbfb8aa3b4a5c7820 */ /* 0x000fe20000410000 */
[-C--:B------:R-:W-:Y:S01]  /*13b0*/  FMUL.FTZ R102, R79, R100.reuse ;  /* 0x000000644f667220 */ /* 0x080fe20000410000 */
[----:B------:R-:W0:Y:S01]  /*13c0*/  MUFU.RCP R104, R104 ;  /* 0x0000006800687308 */ /* 0x000e220000001000 */
[C---:B------:R-:W-:Y:S01]  /*13d0*/  FFMA.FTZ R107, R99.reuse, R100, R14 ;  /* 0x00000064636b7223 */ /* 0x040fe2000001000e */
[----:B--2---:R-:W-:Y:S01]  /*13e0*/  FADD.FTZ R111, -R2, 1 ;  /* 0x3f800000026f7421 */ /* 0x004fe20000010100 */
[----:B------:R-:W-:Y:S01]  /*13f0*/  FADD.FTZ R14, -R26, R109 ;  /* 0x0000006d1a0e7221 */ /* 0x000fe20000010100 */
[----:B------:R-:W-:Y:S01]  /*1400*/  FFMA.FTZ R102, R99, R102, R110 ;  /* 0x0000006663667223 */ /* 0x000fe2000001006e */
[----:B------:R-:W-:Y:S01]  /*1410*/  FFMA.FTZ R109, R79, R100, R112 ;  /* 0x000000644f6d7223 */ /* 0x000fe20000010070 */
[----:B------:R-:W-:Y:S02]  /*1420*/  HADD2.F32 R113, -RZ, R28.H1_H1 ;  /* 0x3000001cff717230 */ /* 0x000fe40000004100 */
[----:B------:R-:W-:Y:S01]  /*1430*/  FFMA.FTZ R111, R96, R111, 1 ;  /* 0x3f800000606f7423 */ /* 0x000fe2000001006f */
[----:B------:R-:W1:Y:S01]  /*1440*/  MUFU.RCP R108, R108 ;  /* 0x0000006c006c7308 */ /* 0x000e620000001000 */
[----:B---3--:R-:W-:Y:S01]  /*1450*/  FADD.FTZ R110, -R106, 1 ;  /* 0x3f8000006a6e7421 */ /* 0x008fe20000010100 */
[----:B------:R-:W-:Y:S01]  /*1460*/  FFMA.FTZ R105, R0, R103, R105 ;  /* 0x0000006700697223 */ /* 0x000fe20000010069 */
[----:B------:R-:W-:Y:S01]  /*1470*/  FADD.FTZ R10, -R26, R113 ;  /* 0x000000711a0a7221 */ /* 0x000fe20000010100 */
[----:B------:R-:W-:Y:S01]  /*1480*/  FMUL.FTZ R111, R2, R111 ;  /* 0x0000006f026f7220 */ /* 0x000fe20000410000 */
[----:B------:R-:W-:Y:S01]  /*1490*/  FFMA.FTZ R99, R93, R110, 1 ;  /* 0x3f8000005d637423 */ /* 0x000fe2000001006e */
[----:B------:R-:W-:-:S02]  /*14a0*/  HADD2.F32 R2, -RZ, R18.H0_H0 ;  /* 0x20000012ff027230 */ /* 0x000fc40000004100 */
[----:B------:R-:W-:Y:S01]  /*14b0*/  FMUL.FTZ R10, R27, R10 ;  /* 0x0000000a1b0a7220 */ /* 0x000fe20000410000 */
[----:B------:R-:W2:Y:S01]  /*14c0*/  MUFU.EX2 R90, R90 ;  /* 0x0000005a005a7308 */ /* 0x000ea20000000800 */
[----:B0-----:R-:W-:Y:S01]  /*14d0*/  FADD.FTZ R112, -R104, 1 ;  /* 0x3f80000068707421 */ /* 0x001fe20000010100 */
[----:B------:R-:W-:Y:S01]  /*14e0*/  FMUL.FTZ R99, R106, R99 ;  /* 0x000000636a637220 */ /* 0x000fe20000410000 */
[----:B------:R-:W-:Y:S01]  /*14f0*/  FMUL.FTZ R111, R2, R111 ;  /* 0x0000006f026f7220 */ /* 0x000fe20000410000 */
[----:B------:R-:W-:Y:S01]  /*1500*/  FMUL.FTZ R114, R105, -1.4426950216293334961 ;  /* 0xbfb8aa3b69727820 */ /* 0x000fe20000410000 */
[----:B------:R-:W-:Y:S01]  /*1510*/  FFMA.FTZ R95, R95, R112, 1 ;  /* 0x3f8000005f5f7423 */ /* 0x000fe20000010070 */
[----:B------:R-:W-:Y:S02]  /*1520*/  HADD2.F32 R115, -RZ, R29.H1_H1 ;  /* 0x3000001dff737230 */ /* 0x000fe40000004100 */
[----:B------:R-:W-:Y:S01]  /*1530*/  FADD.FTZ R15, R100, R15 ;  /* 0x0000000f640f7221 */ /* 0x000fe20000010000 */
[----:B------:R-:W0:Y:S01]  /*1540*/  MUFU.EX2 R81, R116 ;  /* 0x0000007400517308 */ /* 0x000e220000000800 */
[----:B-1----:R-:W-:Y:S01]  /*1550*/  FADD.FTZ R113, -R108, 1 ;  /* 0x3f8000006c717421 */ /* 0x002fe20000010100 */
[----:B------:R-:W-:Y:S01]  /*1560*/  FMUL.FTZ R106, R104, R95 ;  /* 0x0000005f686a7220 */ /* 0x000fe20000410000 */
[----:B------:R-:W-:-:S02]  /*1570*/  HADD2.F32 R104, -RZ, R18.H1_H1 ;  /* 0x30000012ff687230 */ /* 0x000fc40000004100 */
[----:B------:R-:W-:Y:S01]  /*1580*/  FFMA.FTZ R98, R77, R10, R98 ;  /* 0x0000000a4d627223 */ /* 0x000fe20000010062 */
[----:B------:R-:W-:Y:S01]  /*1590*/  FFMA.FTZ R113, R94, R113, 1 ;  /* 0x3f8000005e717423 */ /* 0x000fe20000010071 */
[--C-:B------:R-:W-:Y:S02]  /*15a0*/  HADD2.F32 R95, -RZ, R19.reuse.H0_H0 ;  /* 0x20000013ff5f7230 */ /* 0x100fe40000004100 */
[----:B------:R-:W-:Y:S01]  /*15b0*/  FADD.FTZ R2, -R26, R115 ;  /* 0x000000731a027221 */ /* 0x000fe20000010100 */
[----:B------:R-:W1:Y:S01]  /*15c0*/  MUFU.EX2 R92, R92 ;  /* 0x0000005c005c7308 */ /* 0x000e620000000800 */
[----:B--2---:R-:W-:Y:S01]  /*15d0*/  FADD.FTZ R94, R90, 1 ;  /* 0x3f8000005a5e7421 */ /* 0x004fe20000010000 */
[----:B------:R-:W-:Y:S01]  /*15e0*/  FMUL.FTZ R104, R104, R99 ;  /* 0x0000006368687220 */ /* 0x000fe20000410000 */
[----:B------:R-:W-:Y:S01]  /*15f0*/  FMUL.FTZ R99, R0, R111 ;  /* 0x0000006f00637220 */ /* 0x000fe20000410000 */
[----:B------:R-:W-:Y:S01]  /*1600*/  FADD.FTZ R88, R88, 1 ;  /* 0x3f80000058587421 */ /* 0x000fe20000010000 */
[----:B------:R-:W-:-:S02]  /*1610*/  HADD2.F32 R90, -RZ, R19.H1_H1 ;  /* 0x30000013ff5a7230 */ /* 0x000fc40000004100 */
[----:B------:R-:W-:Y:S01]  /*1620*/  FMUL.FTZ R95, R95, R106 ;  /* 0x0000006a5f5f7220 */ /* 0x000fe20000410000 */
[----:B------:R-:W-:Y:S01]  /*1630*/  FFMA.FTZ R99, R89, R99, R102 ;  /* 0x0000006359637223 */ /* 0x000fe20000010066 */
[----:B------:R-:W2:Y:S01]  /*1640*/  MUFU.RCP R94, R94 ;  /* 0x0000005e005e7308 */ /* 0x000ea20000001000 */
[----:B0-----:R-:W-:Y:S01]  /*1650*/  FADD.FTZ R81, R81, 1 ;  /* 0x3f80000051517421 */ /* 0x001fe20000010000 */
[----:B------:R-:W-:Y:S01]  /*1660*/  FMUL.FTZ R102, R77, R104 ;  /* 0x000000684d667220 */ /* 0x000fe20000410000 */
[----:B------:R-:W-:Y:S01]  /*1670*/  FMUL.FTZ R96, R98, -1.4426950216293334961 ;  /* 0xbfb8aa3b62607820 */ /* 0x000fe20000410000 */
[----:B------:R-:W-:Y:S01]  /*1680*/  FMUL.FTZ R113, R108, R113 ;  /* 0x000000716c717220 */ /* 0x000fe20000410000 */
[C---:B------:R-:W-:Y:S01]  /*1690*/  FMUL.FTZ R14, R27.reuse, R14 ;  /* 0x0000000e1b0e7220 */ /* 0x040fe20000410000 */
[----:B------:R-:W-:Y:S01]  /*16a0*/  FMUL.FTZ R2, R27, R2 ;  /* 0x000000021b027220 */ /* 0x000fe20000410000 */
[----:B------:R-:W-:Y:S01]  /*16b0*/  FFMA.FTZ R102, R86, R102, R99 ;  /* 0x0000006656667223 */ /* 0x000fe20000010063 */
[----:B------:R-:W0:Y:S01]  /*16c0*/  MUFU.EX2 R100, R114 ;  /* 0x0000007200647308 */ /* 0x000e220000000800 */
[----:B-1----:R-:W-:Y:S01]  /*16d0*/  FADD.FTZ R92, R92, 1 ;  /* 0x3f8000005c5c7421 */ /* 0x002fe20000010000 */
[----:B------:R-:W-:Y:S01]  /*16e0*/  FMUL.FTZ R99, R80, R95 ;  /* 0x0000005f50637220 */ /* 0x000fe20000410000 */
[----:B------:R-:W-:Y:S01]  /*16f0*/  FMUL.FTZ R90, R90, R113 ;  /* 0x000000715a5a7220 */ /* 0x000fe20000410000 */
[-C--:B------:R-:W-:Y:S01]  /*1700*/  FFMA.FTZ R106, R0, R111.reuse, R109 ;  /* 0x0000006f006a7223 */ /* 0x080fe2000001006d */
[----:B------:R-:W-:Y:S01]  /*1710*/  FFMA.FTZ R97, R80, R14, R97 ;  /* 0x0000000e50617223 */ /* 0x000fe20000010061 */
[----:B------:R-:W-:Y:S01]  /*1720*/  FFMA.FTZ R82, R79, R2, R82 ;  /* 0x000000024f527223 */ /* 0x000fe20000010052 */
[----:B------:R-:W-:Y:S01]  /*1730*/  FFMA.FTZ R8, R89, R111, R8 ;  /* 0x0000006f59087223 */ /* 0x000fe20000010008 */
[----:B------:R-:W1:Y:S01]  /*1740*/  MUFU.RCP R81, R81 ;  /* 0x0000005100517308 */ /* 0x000e620000001000 */
[----:B------:R-:W-:Y:S01]  /*1750*/  FFMA.FTZ R99, R87, R99, R102 ;  /* 0x0000006357637223 */ /* 0x000fe20000010066 */
[----:B------:R-:W-:Y:S01]  /*1760*/  FFMA.FTZ R89, R77, R104, R106 ;  /* 0x000000684d597223 */ /* 0x000fe2000001006a */
[----:B------:R-:W-:Y:S01]  /*1770*/  FMUL.FTZ R102, R79, R90 ;  /* 0x0000005a4f667220 */ /* 0x000fe20000410000 */
[----:B------:R-:W-:Y:S01]  /*1780*/  FMUL.FTZ R93, R97, -1.4426950216293334961 ;  /* 0xbfb8aa3b615d7820 */ /* 0x000fe20000410000 */
[----:B------:R-:W-:Y:S01]  /*1790*/  FMUL.FTZ R106, R82, -1.4426950216293334961 ;  /* 0xbfb8aa3b526a7820 */ /* 0x000fe20000410000 */
[----:B------:R-:W-:Y:S01]  /*17a0*/  FFMA.FTZ R101, R86, R104, R101 ;  /* 0x0000006856657223 */ /* 0x000fe20000010065 */
[----:B------:R-:W-:Y:S01]  /*17b0*/  FADD.FTZ R11, R11, R104 ;  /* 0x000000680b0b7221 */ /* 0x000fe20000010000 */
[----:B------:R-:W3:Y:S01]  /*17c0*/  MUFU.RCP R92, R92 ;  /* 0x0000005c005c7308 */ /* 0x000ee20000001000 */
[-C--:B------:R-:W-:Y:S01]  /*17d0*/  FFMA.FTZ R12, R87, R95.reuse, R12 ;  /* 0x0000005f570c7223 */ /* 0x080fe2000001000c */
[----:B--2---:R-:W-:Y:S01]  /*17e0*/  FADD.FTZ R104, -R94, 1 ;  /* 0x3f8000005e687421 */ /* 0x004fe20000010100 */
[C---:B------:R-:W-:Y:S01]  /*17f0*/  FFMA.FTZ R107, R76.reuse, R90, R107 ;  /* 0x0000005a4c6b7223 */ /* 0x040fe2000001006b */
[----:B------:R-:W-:Y:S01]  /*1800*/  FFMA.FTZ R102, R76, R102, R99 ;  /* 0x000000664c667223 */ /* 0x000fe20000010063 */
[----:B0-----:R-:W-:Y:S01]  /*1810*/  FADD.FTZ R76, R100, 1 ;  /* 0x3f800000644c7421 */ /* 0x001fe20000010000 */
[----:B------:R-:W-:Y:S01]  /*1820*/  FFMA.FTZ R85, R85, R104, 1 ;  /* 0x3f80000055557423 */ /* 0x000fe20000010068 */
[----:B------:R-:W-:Y:S01]  /*1830*/  FFMA.FTZ R86, R80, R95, R89 ;  /* 0x0000005f50567223 */ /* 0x000fe20000010059 */
[----:B------:R-:W0:Y:S01]  /*1840*/  MUFU.RCP R88, R88 ;  /* 0x0000005800587308 */ /* 0x000e220000001000 */
[----:B-1----:R-:W-:Y:S01]  /*1850*/  FADD.FTZ R100, -R81, 1 ;  /* 0x3f80000051647421 */ /* 0x002fe20000010100 */
[----:B------:R-:W-:Y:S01]  /*1860*/  FADD.FTZ R13, R13, R95 ;  /* 0x0000005f0d0d7221 */ /* 0x000fe20000010000 */
[----:B------:R-:W-:Y:S01]  /*1870*/  FMUL.FTZ R94, R94, R85 ;  /* 0x000000555e5e7220 */ /* 0x000fe20000410000 */
[----:B------:R-:W-:-:S02]  /*1880*/  HADD2.F32 R85, -RZ, R17.H0_H0 ;  /* 0x20000011ff557230 */ /* 0x000fc40000004100 */
[----:B------:R-:W-:Y:S01]  /*1890*/  FFMA.FTZ R100, R75, R100, 1 ;  /* 0x3f8000004b647423 */ /* 0x000fe20000010064 */
[--C-:B------:R-:W-:Y:S02]  /*18a0*/  HADD2.F32 R75, -RZ, R16.reuse.H0_H0 ;  /* 0x20000010ff4b7230 */ /* 0x100fe40000004100 */
[----:B------:R-:W-:Y:S01]  /*18b0*/  FADD.FTZ R15, R15, R90 ;  /* 0x0000005a0f0f7221 */ /* 0x000fe20000010000 */
[----:B------:R-:W1:Y:S01]  /*18c0*/  MUFU.EX2 R96, R96 ;  /* 0x0000006000607308 */ /* 0x000e620000000800 */
[----:B---3--:R-:W-:Y:S01]  /*18d0*/  FADD.FTZ R89, -R92, 1 ;  /* 0x3f8000005c597421 */ /* 0x008fe20000010100 */
[----:B------:R-:W-:Y:S01]  /*18e0*/  FMUL.FTZ R100, R81, R100 ;  /* 0x0000006451647220 */ /* 0x000fe20000410000 */
[----:B------:R-:W-:Y:S01]  /*18f0*/  FMUL.FTZ R75, R75, R94 ;  /* 0x0000005e4b4b7220 */ /* 0x000fe20000410000 */
[----:B------:R-:W-:Y:S01]  /*1900*/  FADD.FTZ R9, R9, R111 ;  /* 0x0000006f09097221 */ /* 0x000fe20000010000 */
[----:B------:R-:W-:Y:S02]  /*1910*/  FFMA.FTZ R89, R74, R89, 1 ;  /* 0x3f8000004a597423 */ /* 0x000fe40000010059 */
[----:B------:R-:W-:Y:S01]  /*1920*/  FMUL.FTZ R81, R0, R75 ;  /* 0x0000004b00517220 */ /* 0x000fe20000410000 */
[----:B------:R-:W2:Y:S01]  /*1930*/  MUFU.EX2 R87, R106 ;  /* 0x0000006a00577308 */ /* 0x000ea20000000800 */
[----:B0-----:R-:W-:Y:S01]  /*1940*/  FADD.FTZ R95, -R88, 1 ;  /* 0x3f800000585f7421 */ /* 0x001fe20000010100 */
[----:B------:R-:W-:Y:S01]  /*1950*/  FMUL.FTZ R89, R92, R89 ;  /* 0x000000595c597220 */ /* 0x000fe20000410000 */
[----:B------:R-:W-:Y:S01]  /*1960*/  FFMA.FTZ R8, R83, R75, R8 ;  /* 0x0000004b53087223 */ /* 0x000fe20000010008 */
[----:B------:R-:W-:Y:S01]  /*1970*/  FADD.FTZ R9, R9, R75 ;  /* 0x0000004b09097221 */ /* 0x000fe20000010000 */
[----:B------:R-:W-:Y:S01]  /*1980*/  FFMA.FTZ R95, R84, R95, 1 ;  /* 0x3f800000545f7423 */ /* 0x000fe2000001005f */
[----:B------:R-:W-:-:S02]  /*1990*/  HADD2.F32 R84, -RZ, R16.H1_H1 ;  /* 0x30000010ff547230 */ /* 0x000fc40000004100 */
[----:B------:R-:W0:Y:S01]  /*19a0*/  MUFU.EX2 R93, R93 ;  /* 0x0000005d005d7308 */ /* 0x000e220000000800 */
[----:B-1----:R-:W-:Y:S01]  /*19b0*/  FADD.FTZ R74, R96, 1 ;  /* 0x3f800000604a7421 */ /* 0x002fe20000010000 */
[----:B------:R-:W-:Y:S01]  /*19c0*/  FMUL.FTZ R88, R88, R95 ;  /* 0x0000005f58587220 */ /* 0x000fe20000410000 */
[----:B------:R-:W-:-:S04]  /*19d0*/  FMUL.FTZ R84, R84, R89 ;  /* 0x0000005954547220 */ /* 0x000fc80000410000 */
[----:B------:R-:W-:Y:S01]  /*19e0*/  FMUL.FTZ R92, R77, R84 ;  /* 0x000000544d5c7220 */ /* 0x000fe20000410000 */
[----:B------:R-:W1:Y:S01]  /*19f0*/  MUFU.RCP R76, R76 ;  /* 0x0000004c004c7308 */ /* 0x000e620000001000 */
[----:B--2---:R-:W-:Y:S01]  /*1a00*/  FADD.FTZ R94, R87, 1 ;  /* 0x3f800000575e7421 */ /* 0x004fe20000010000 */
[----:B------:R-:W-:Y:S01]  /*1a10*/  FFMA.FTZ R87, R83, R81, R102 ;  /* 0x0000005153577223 */ /* 0x000fe20000010066 */
[----:B------:R-:W-:Y:S01]  /*1a20*/  FMUL.FTZ R81, R85, R88 ;  /* 0x0000005855517220 */ /* 0x000fe20000410000 */
[C---:B------:R-:W-:Y:S01]  /*1a30*/  FFMA.FTZ R101, R78.reuse, R84, R101 ;  /* 0x000000544e657223 */ /* 0x040fe20000010065 */
[----:B------:R-:W-:Y:S01]  /*1a40*/  FADD.FTZ R11, R11, R84 ;  /* 0x000000540b0b7221 */ /* 0x000fe20000010000 */
[----:B------:R-:W-:Y:S01]  /*1a50*/  FFMA.FTZ R92, R78, R92, R87 ;  /* 0x0000005c4e5c7223 */ /* 0x000fe20000010057 */
[----:B------:R-:W-:Y:S01]  /*1a60*/  FFMA.FTZ R87, R79, R90, R86 ;  /* 0x0000005a4f577223 */ /* 0x000fe20000010056 */
[----:B------:R-:W2:Y:S01]  /*1a70*/  MUFU.RCP R74, R74 ;  /* 0x0000004a004a7308 */ /* 0x000ea20000001000 */
[----:B0-----:R-:W-:Y:S01]  /*1a80*/  FADD.FTZ R95, R93, 1 ;  /* 0x3f8000005d5f7421 */ /* 0x001fe20000010000 */
[----:B------:R-:W-:-:S02]  /*1a90*/  HADD2.F32 R93, -RZ, R17.H1_H1 ;  /* 0x30000011ff5d7230 */ /* 0x000fc40000004100 */
[----:B------:R-:W-:-:S03]  /*1aa0*/  FADD.FTZ R13, R13, R81 ;  /* 0x000000510d0d7221 */ /* 0x000fc60000010000 */
[----:B------:R-:W-:Y:S01]  /*1ab0*/  FMUL.FTZ R88, R93, R100 ;  /* 0x000000645d587220 */ /* 0x000fe20000410000 */
[----:B------:R-:W0:Y:S01]  /*1ac0*/  MUFU.RCP R85, R94 ;  /* 0x0000005e00557308 */ /* 0x000e220000001000 */
[----:B------:R-:W-:Y:S01]  /*1ad0*/  FMUL.FTZ R93, R80, R81 ;  /* 0x00000051505d7220 */ /* 0x000fe20000410000 */
[----:B-1----:R-:W-:Y:S01]  /*1ae0*/  FADD.FTZ R86, -R76, 1 ;  /* 0x3f8000004c567421 */ /* 0x002fe20000010100 */
[-C--:B------:R-:W-:Y:S01]  /*1af0*/  FMUL.FTZ R83, R79, R88.reuse ;  /* 0x000000584f537220 */ /* 0x080fe20000410000 */
[----:B------:R-:W-:Y:S01]  /*1b00*/  FFMA.FTZ R107, R72, R88, R107 ;  /* 0x00000058486b7223 */ /* 0x000fe2000001006b */
[----:B------:R-:W-:Y:S01]  /*1b10*/  FFMA.FTZ R93, R73, R93, R92 ;  /* 0x0000005d495d7223 */ /* 0x000fe2000001005c */
[----:B------:R-:W-:Y:S01]  /*1b20*/  FFMA.FTZ R105, R105, R86, 1 ;  /* 0x3f80000069697423 */ /* 0x000fe20000010056 */
[----:B------:R-:W-:Y:S01]  /*1b30*/  FFMA.FTZ R86, R0, R75, R87 ;  /* 0x0000004b00567223 */ /* 0x000fe20000010057 */
[----:B------:R2:W1:Y:S01]  /*1b40*/  MUFU.RCP R89, R95 ;  /* 0x0000005f00597308 */ /* 0x0004620000001000 */
[----:B------:R-:W-:Y:S01]  /*1b50*/  FFMA.FTZ R90, R72, R83, R93 ;  /* 0x00000053485a7223 */ /* 0x000fe2000001005d */
[----:B------:R-:W-:-:S02]  /*1b60*/  HADD2.F32 R87, -RZ, R20.H0_H0 ;  /* 0x20000014ff577230 */ /* 0x000fc40000004100 */
[----:B------:R-:W-:Y:S01]  /*1b70*/  FFMA.FTZ R83, R77, R84, R86 ;  /* 0x000000544d537223 */ /* 0x000fe20000010056 */
[----:B------:R-:W-:Y:S01]  /*1b80*/  FMUL.FTZ R76, R76, R105 ;  /* 0x000000694c4c7220 */ /* 0x000fe20000410000 */
[--C-:B------:R-:W-:Y:S02]  /*1b90*/  HADD2.F32 R86, -RZ, R21.reuse.H0_H0 ;  /* 0x20000015ff567230 */ /* 0x100fe40000004100 */
[----:B------:R-:W-:Y:S01]  /*1ba0*/  FFMA.FTZ R73, R73, R81, R12 ;  /* 0x0000005149497223 */ /* 0x000fe2000001000c */
[----:B------:R-:W-:Y:S01]  /*1bb0*/  FADD.FTZ R15, R15, R88 ;  /* 0x000000580f0f7221 */ /* 0x000fe20000010000 */
[----:B------:R-:W-:Y:S01]  /*1bc0*/  FMUL.FTZ R76, R87, R76 ;  /* 0x0000004c574c7220 */ /* 0x000fe20000410000 */
[----:B--2---:R-:W-:Y:S01]  /*1bd0*/  FADD.FTZ R95, -R74, 1 ;  /* 0x3f8000004a5f7421 */ /* 0x004fe20000010100 */
[----:B0-----:R-:W-:Y:S01]  /*1be0*/  FADD.FTZ R93, -R85, 1 ;  /* 0x3f800000555d7421 */ /* 0x001fe20000010100 */
[----:B------:R-:W-:Y:S02]  /*1bf0*/  HADD2.F32 R87, -RZ, R21.H1_H1 ;  /* 0x30000015ff577230 */ /* 0x000fe40000004100 */
[----:B------:R-:W-:Y:S01]  /*1c00*/  FFMA.FTZ R8, R103, R76, R8 ;  /* 0x0000004c67087223 */ /* 0x000fe20000010008 */
[----:B------:R-:W-:Y:S01]  /*1c10*/  FFMA.FTZ R95, R98, R95, 1 ;  /* 0x3f800000625f7423 */ /* 0x000fe2000001005f */
[----:B------:R-:W-:Y:S01]  /*1c20*/  FFMA.FTZ R94, R82, R93, 1 ;  /* 0x3f800000525e7423 */ /* 0x000fe2000001005d */
[----:B------:R-:W-:-:S02]  /*1c30*/  HADD2.F32 R82, -RZ, R20.H1_H1 ;  /* 0x30000014ff527230 */ /* 0x000fc40000004100 */
[----:B------:R-:W-:Y:S01]  /*1c40*/  FADD.FTZ R9, R9, R76 ;  /* 0x0000004c09097221 */ /* 0x000fe20000010000 */
[----:B-1----:R-:W-:Y:S01]  /*1c50*/  FADD.FTZ R92, -R89, 1 ;  /* 0x3f800000595c7421 */ /* 0x002fe20000010100 */
[----:B------:R-:W-:Y:S01]  /*1c60*/  FMUL.FTZ R95, R74, R95 ;  /* 0x0000005f4a5f7220 */ /* 0x000fe20000410000 */
[----:B------:R-:W-:Y:S01]  /*1c70*/  FFMA.FTZ R74, R80, R81, R83 ;  /* 0x00000051504a7223 */ /* 0x000fe20000010053 */
[----:B------:R-:W-:Y:S01]  /*1c80*/  FMUL.FTZ R94, R85, R94 ;  /* 0x0000005e555e7220 */ /* 0x000fe20000410000 */
[----:B------:R-:W-:Y:S01]  /*1c90*/  FFMA.FTZ R92, R97, R92, 1 ;  /* 0x3f800000615c7423 */ /* 0x000fe2000001005c */
[----:B------:R-:W-:Y:S01]  /*1ca0*/  FMUL.FTZ R82, R82, R95 ;  /* 0x0000005f52527220 */ /* 0x000fe20000410000 */
[----:B------:R-:W-:Y:S01]  /*1cb0*/  FFMA.FTZ R83, R79, R88, R74 ;  /* 0x000000584f537223 */ /* 0x000fe2000001004a */
[C---:B------:R-:W-:Y:S01]  /*1cc0*/  FMUL.FTZ R74, R0.reuse, R76 ;  /* 0x0000004c004a7220 */ /* 0x040fe20000410000 */
[----:B------:R-:W-:Y:S01]  /*1cd0*/  FMUL.FTZ R89, R89, R92 ;  /* 0x0000005c59597220 */ /* 0x000fe20000410000 */
[----:B------:R-:W-:Y:S01]  /*1ce0*/  FMUL.FTZ R94, R87, R94 ;  /* 0x0000005e575e7220 */ /* 0x000fe20000410000 */
[----:B------:R-:W-:Y:S01]  /*1cf0*/  FFMA.FTZ R0, R0, R76, R83 ;  /* 0x0000004c00007223 */ /* 0x000fe20000010053 */
[----:B------:R-:W-:Y:S01]  /*1d00*/  FFMA.FTZ R83, R103, R74, R90 ;  /* 0x0000004a67537223 */ /* 0x000fe2000001005a */
[----:B------:R-:W-:Y:S01]  /*1d10*/  FMUL.FTZ R86, R86, R89 ;  /* 0x0000005956567220 */ /* 0x000fe20000410000 */
[CC--:B------:R-:W-:Y:S01]  /*1d20*/  FMUL.FTZ R74, R77.reuse, R82.reuse ;  /* 0x000000524d4a7220 */ /* 0x0c0fe20000410000 */
[----:B------:R-:W-:Y:S01]  /*1d30*/  FFMA.FTZ R77, R77, R82, R0 ;  /* 0x000000524d4d7223 */ /* 0x000fe20000010000 */
[----:B------:R-:W-:Y:S01]  /*1d40*/  HFMA2.MMA R87, -RZ, RZ, 0, 0 ;  /* 0x00000000ff577435 */ /* 0x000fe200000001ff */
[----:B------:R-:W-:Y:S01]  /*1d50*/  FMUL.FTZ R0, R80, R86 ;  /* 0x0000005650007220 */ /* 0x000fe20000410000 */
[----:B------:R-:W-:Y:S01]  /*1d60*/  FFMA.FTZ R83, R10, R74, R83 ;  /* 0x0000004a0a537223 */ /* 0x000fe20000010053 */
[-C--:B------:R-:W-:Y:S01]  /*1d70*/  FFMA.FTZ R74, R80, R86.reuse, R77 ;  /* 0x00000056504a7223 */ /* 0x080fe2000001004d */
[----:B------:R-:W-:Y:S01]  /*1d80*/  FFMA.FTZ R12, R14, R86, R73 ;  /* 0x000000560e0c7223 */ /* 0x000fe20000010049 */
[----:B------:R-:W-:Y:S01]  /*1d90*/  FFMA.FTZ R10, R10, R82, R101 ;  /* 0x000000520a0a7223 */ /* 0x000fe20000010065 */
[----:B------:R-:W-:Y:S01]  /*1da0*/  FFMA.FTZ R75, R14, R0, R83 ;  /* 0x000000000e4b7223 */ /* 0x000fe20000010053 */
[CC--:B------:R-:W-:Y:S01]  /*1db0*/  FMUL.FTZ R0, R79.reuse, R94.reuse ;  /* 0x0000005e4f007220 */ /* 0x0c0fe20000410000 */
[----:B------:R-:W-:Y:S01]  /*1dc0*/  FFMA.FTZ R74, R79, R94, R74 ;  /* 0x0000005e4f4a7223 */ /* 0x000fe2000001004a */
[----:B------:R-:W-:Y:S01]  /*1dd0*/  FADD.FTZ R11, R11, R82 ;  /* 0x000000520b0b7221 */ /* 0x000fe20000010000 */
[----:B------:R-:W-:Y:S01]  /*1de0*/  FADD.FTZ R13, R13, R86 ;  /* 0x000000560d0d7221 */ /* 0x000fe20000010000 */
[C---:B------:R-:W-:Y:S01]  /*1df0*/  FFMA.FTZ R75, R2.reuse, R0, R75 ;  /* 0x00000000024b7223 */ /* 0x040fe2000001004b */
[----:B------:R-:W-:Y:S01]  /*1e00*/  FFMA.FTZ R14, R2, R94, R107 ;  /* 0x0000005e020e7223 */ /* 0x000fe2000001006b */
[----:B------:R-:W-:Y:S01]  /*1e10*/  FADD.FTZ R15, R15, R94 ;  /* 0x0000005e0f0f7221 */ /* 0x000fe20000010000 */
[----:B------:R-:W-:-:S02]  /*1e20*/  MOV R0, RZ ;  /* 0x000000ff00007202 */ /* 0x000fc40000000f00 */
[----:B------:R0:W-:Y:S01]  /*1e30*/  STS.64 [R46], R74 ;  /* 0x0000004a2e007388 */ /* 0x0001e20000000a00 */
[----:B------:R-:W-:Y:S06]  /*1e40*/  BAR.SYNC.DEFER_BLOCKING 0x0 ;  /* 0x0000000000007b1d */ /* 0x000fec0000010000 */
[----:B------:R-:W-:Y:S05]  /*1e50*/  @!P0 BRA `(.L_x_1794) ;  /* 0x0000000000748947 */ /* 0x000fea0003800000 */
[----:B------:R-:W-:Y:S01]  /*1e60*/  LOP3.LUT R73, R55, 0x8, RZ, 0x3c, !PT ;  /* 0x0000000837497812 */ /* 0x000fe200078e3cff */
[----:B------:R-:W-:Y:S01]  /*1e70*/  STS.64 [R59], R8 ;  /* 0x000000083b007388 */ /* 0x000fe20000000a00 */
[----:B------:R-:W-:Y:S01]  /*1e80*/  LEA R72, R45, R42, 0x5 ;  /* 0x0000002a2d487211 */ /* 0x000fe200078e28ff */
[----:B------:R-:W1:Y:S01]  /*1e90*/  LDC.64 R76, c[0x0][0x260] ;  /* 0x00009800ff4c7b82 */ /* 0x000e620000000a00 */
[----:B------:R-:W-:Y:S02]  /*1ea0*/  IADD3 R2, R54, R73, RZ ;  /* 0x0000004936027210 */ /* 0x000fe40007ffe0ff */
[-C--:B------:R-:W-:Y:S02]  /*1eb0*/  LEA R80, R47, R72.reuse, 0x3 ;  /* 0x000000482f507211 */ /* 0x080fe400078e18ff */
[-C--:B0-----:R-:W-:Y:S01]  /*1ec0*/  LEA R74, R48, R72.reuse, 0x3 ;  /* 0x00000048304a7211 */ /* 0x081fe200078e18ff */
[----:B------:R-:W-:Y:S01]  /*1ed0*/  STS.64 [R2], R10 ;  /* 0x0000000a02007388 */ /* 0x000fe20000000a00 */
[----:B------:R-:W-:-:S02]  /*1ee0*/  LEA R78, R49, R72, 0x3 ;  /* 0x00000048314e7211 */ /* 0x000fc400078e18ff */
[----:B------:R-:W-:Y:S01]  /*1ef0*/  LEA R72, R50, R72, 0x3 ;  /* 0x0000004832487211 */ /* 0x000fe200078e18ff */
[----:B------:R-:W-:Y:S01]  /*1f00*/  STS.64 [R40], R12 ;  /* 0x0000000c28007388 */ /* 0x000fe20000000a00 */
[----:B------:R-:W-:-:S03]  /*1f10*/  IADD3 R82, R56, R3, RZ ;  /* 0x0000000338527210 */ /* 0x000fc60007ffe0ff */
[----:B------:R-:W-:Y:S01]  /*1f20*/  STS.64 [R58], R14 ;  /* 0x0000000e3a007388 */ /* 0x000fe20000000a00 */
[----:B------:R-:W-:Y:S06]  /*1f30*/  BAR.SYNC.DEFER_BLOCKING 0x0 ;  /* 0x0000000000007b1d */ /* 0x000fec0000010000 */
[----:B------:R-:W0:Y:S04]  /*1f40*/  LDS.64 R80, [R80] ;  /* 0x0000000050507984 */ /* 0x000e280000000a00 */
[----:B------:R-:W2:Y:S04]  /*1f50*/  LDS.64 R74, [R74+0xa00] ;  /* 0x000a00004a4a7984 */ /* 0x000ea80000000a00 */
[----:B------:R-:W3:Y:S04]  /*1f60*/  LDS.64 R78, [R78+0x1400] ;  /* 0x001400004e4e7984 */ /* 0x000ee80000000a00 */
[----:B------:R-:W4:Y:S01]  /*1f70*/  LDS.64 R72, [R72+0x1e00] ;  /* 0x001e000048487984 */ /* 0x000f220000000a00 */
[----:B0-----:R-:W-:Y:S01]  /*1f80*/  FADD.FTZ R2, RZ, R81 ;  /* 0x00000051ff027221 */ /* 0x001fe20000010000 */
[----:B------:R-:W-:-:S03]  /*1f90*/  FADD.FTZ R81, RZ, R80 ;  /* 0x00000050ff517221 */ /* 0x000fc60000010000 */
[----:B--2---:R-:W-:Y:S01]  /*1fa0*/  FADD.FTZ R2, R2, R75 ;  /* 0x0000004b02027221 */ /* 0x004fe20000010000 */
[----:B------:R-:W-:Y:S01]  /*1fb0*/  FADD.FTZ R81, R81, R74 ;  /* 0x0000004a51517221 */ /* 0x000fe20000010000 */
[----:B------:R-:W-:Y:S02]  /*1fc0*/  SHF.L.U32 R75, R82, 0x1, RZ ;  /* 0x00000001524b7819 */ /* 0x000fe400000006ff */
[----:B---3--:R-:W-:Y:S01]  /*1fd0*/  FADD.FTZ R2, R2, R79 ;  /* 0x0000004f02027221 */ /* 0x008fe20000010000 */
[----:B------:R-:W-:Y:S02]  /*1fe0*/  FADD.FTZ R81, R81, R78 ;  /* 0x0000004e51517221 */ /* 0x000fe40000010000 */
[----:B-1----:R-:W-:-:S04]  /*1ff0*/  IMAD.WIDE.U32 R76, R75, 0x4, R76 ;  /* 0x000000044b4c7825 */ /* 0x002fc800078e004c */
[----:B----4-:R-:W-:Y:S01]  /*2000*/  FADD.FTZ R73, R2, R73 ;  /* 0x0000004902497221 */ /* 0x010fe20000010000 */
[----:B------:R-:W-:-:S05]  /*2010*/  FADD.FTZ R72, R81, R72 ;  /* 0x0000004851487221 */ /* 0x000fca0000010000 */
[----:B------:R1:W-:Y:S02]  /*2020*/  STG.E.64 desc[UR8][R76.64+0x1000], R72 ;  /* 0x001000484c007986 */ /* 0x0003e4000c101b08 */
.L_x_1794:
[----:B------:R-:W-:Y:S04]  /*2030*/  BSSY B0, `(.L_x_1795) ;  /* 0x0000053000007945 */ /* 0x000fe80003800000 */
[----:B------:R-:W-:Y:S05]  /*2040*/  @P1 BRA `(.L_x_1796) ;  /* 0x0000000400441947 */ /* 0x000fea0003800000 */
[----:B------:R-:W-:Y:S02]  /*2050*/  SHF.L.U32 R0, R70, 0x1, RZ ;  /* 0x0000000146007819 */ /* 0x000fe400000006ff */
[----:B------:R-:W-:Y:S02]  /*2060*/  CS2R R86, SRZ ;  /* 0x0000000000567805 */ /* 0x000fe4000001ff00 */
[----:B------:R-:W-:-:S04]  /*2070*/  LOP3.LUT R0, R0, 0xe, RZ, 0xc0, !PT ;  /* 0x0000000e00007812 */ /* 0x000fc800078ec0ff */
[----:B------:R-:W-:Y:S01]  /*2080*/  LEA.HI R2, R41, R0, RZ, 0x1e ;  /* 0x0000000029027211 */ /* 0x000fe200078ff0ff */
[----:B------:R-:W-:-:S04]  /*2090*/  HFMA2.MMA R0, -RZ, RZ, 0, 0 ;  /* 0x00000000ff007435 */ /* 0x000fc800000001ff */
[----:B------:R-:W-:-:S07]  /*20a0*/  IMAD R89, R2, 0xa0, -R3 ;  /* 0x000000a002597824 */ /* 0x000fce00078e0a03 */
.L_x_1797:
[----:B------:R-:W-:Y:S02]  /*20b0*/  IADD3 R2, R89, R86, RZ ;  /* 0x0000005659027210 */ /* 0x000fe40007ffe0ff */
[----:B------:R-:W-:Y:S02]  /*20c0*/  IADD3 R86, R86, 0x20, RZ ;  /* 0x0000002056567810 */ /* 0x000fe40007ffe0ff */
[C---:B------:R-:W-:Y:S02]  /*20d0*/  IADD3 R3, R2.reuse, 0x4, RZ ;  /* 0x0000000402037810 */ /* 0x040fe40007ffe0ff */
[----:B0-----:R-:W-:Y:S02]  /*20e0*/  IADD3 R74, R2, 0x8, RZ ;  /* 0x00000008024a7810 */ /* 0x001fe40007ffe0ff */
[----:B-1----:R-:W-:Y:S02]  /*20f0*/  SHF.R.S32.HI R72, RZ, 0x1f, R3 ;  /* 0x0000001fff487819 */ /* 0x002fe40000011403 */
        /* <DEDUP_REMOVED lines=70> */
.L_x_1796:
[----:B------:R-:W-:Y:S05]  /*2560*/  BSYNC B0 ;  /* 0x0000000000007941 */ /* 0x000fea0003800000 */
.L_x_1795:
[----:B------:R-:W2:Y:S01]  /*2570*/  SHFL.BFLY PT, R2, R87, 0x2, 0x1f ;  /* 0x0c401f0057027f89 */ /* 0x000ea200000e0000 */
[----:B-1----:R-:W1:Y:S03]  /*2580*/  @!P2 LDC R77, c[0x0][0x10] ;  /* 0x00000400ff4dab82 */ /* 0x002e660000000800 */
[----:B------:R-:W3:Y:S01]  /*2590*/  SHFL.BFLY PT, R3, R0, 0x2, 0x1f ;  /* 0x0c401f0000037f89 */ /* 0x000ee200000e0000 */
[----:B--2---:R-:W-:Y:S01]  /*25a0*/  FADD.FTZ R72, R2, R87 ;  /* 0x0000005702487221 */ /* 0x004fe20000010000 */
[----:B-1----:R-:W-:Y:S02]  /*25b0*/  @!P2 IMAD R76, R77, UR4, R38 ;  /* 0x000000044d4cac24 */ /* 0x002fe4000f8e0226 */
[----:B---3--:R-:W-:Y:S02]  /*25c0*/  FADD.FTZ R73, R3, R0 ;  /* 0x0000000003497221 */ /* 0x008fe40000010000 */
[----:B0-----:R-:W0:Y:S01]  /*25d0*/  SHFL.BFLY PT, R75, R72, 0x1, 0x1f ;  /* 0x0c201f00484b7f89 */ /* 0x001e2200000e0000 */
[----:B------:R-:W1:Y:S01]  /*25e0*/  @!P2 LDC.64 R2, c[0x0][0x260] ;  /* 0x00009800ff02ab82 */ /* 0x000e620000000a00 */
[----:B------:R-:W-:-:S02]  /*25f0*/  @!P2 LEA R76, R76, R51, 0x3 ;  /* 0x000000334c4ca211 */ /* 0x000fc400078e18ff */
[----:B------:R-:W2:Y:S01]  /*2600*/  SHFL.BFLY PT, R74, R73, 0x1, 0x1f ;  /* 0x0c201f00494a7f89 */ /* 0x000ea200000e0000 */
[----:B------:R-:W-:Y:S02]  /*2610*/  IADD3 R0, P0, R70, 0x20, RZ ;  /* 0x0000002046007810 */ /* 0x000fe40007f1e0ff */
[----:B------:R-:W-:Y:S02]  /*2620*/  @!P2 SHF.L.U32 R77, R76, 0x1, RZ ;  /* 0x000000014c4da819 */ /* 0x000fe400000006ff */
[----:B------:R-:W-:Y:S02]  /*2630*/  IADD3.X R71, RZ, R71, RZ, P0, !PT ;  /* 0x00000047ff477210 */ /* 0x000fe400007fe4ff */
[----:B------:R-:W-:-:S04]  /*2640*/  ISETP.GE.U32.AND P0, PT, R0, UR11, PT ;  /* 0x0000000b00007c0c */ /* 0x000fc8000bf06070 */
[----:B------:R-:W-:Y:S01]  /*2650*/  ISETP.GE.AND.EX P0, PT, R71, UR7, PT, P0 ;  /* 0x0000000747007c0c */ /* 0x000fe2000bf06300 */
[----:B0-----:R-:W-:Y:S01]  /*2660*/  FADD.FTZ R76, R72, R75 ;  /* 0x0000004b484c7221 */ /* 0x001fe20000010000 */
[----:B-1----:R-:W-:-:S04]  /*2670*/  @!P2 IMAD.WIDE.U32 R2, R77, 0x4, R2 ;  /* 0x000000044d02a825 */ /* 0x002fc800078e0002 */
[----:B--2---:R-:W-:-:S05]  /*2680*/  FADD.FTZ R77, R73, R74 ;  /* 0x0000004a494d7221 */ /* 0x004fca0000010000 */
[----:B------:R0:W-:Y:S02]  /*2690*/  @!P2 STG.E.64 desc[UR8][R2.64], R76 ;  /* 0x0000004c0200a986 */ /* 0x0001e4000c101b08 */
[----:B------:R-:W-:Y:S05]  /*26a0*/  @P0 BRA `(.L_x_1798) ;  /* 0x00000000004c0947 */ /* 0x000fea0003800000 */
[----:B------:R-:W-:Y:S01]  /*26b0*/  BAR.SYNC.DEFER_BLOCKING 0x0 ;  /* 0x0000000000007b1d */ /* 0x000fe20000010000 */
[----:B------:R-:W-:-:S13]  /*26c0*/  ISETP.NE.AND P0, PT, R41, RZ, PT ;  /* 0x000000ff2900720c */ /* 0x000fda0003f05270 */
[----:B------:R-:W-:Y:S05]  /*26d0*/  @P0 BRA `(.L_x_1799) ;  /* 0x0000000000340947 */ /* 0x000fea0003800000 */
[----:B------:R-:W-:Y:S02]  /*26e0*/  ISETP.NE.AND P0, PT, R39, RZ, PT ;  /* 0x000000ff2700720c */ /* 0x000fe40003f05270 */
[----:B0-----:R-:W-:-:S04]  /*26f0*/  MOV R3, 0x7ffffffd ;  /* 0x7ffffffd00037802 */ /* 0x001fc80000000f00 */
[----:B------:R-:W-:Y:S01]  /*2700*/  SEL R3, R3, 0x1, !P0 ;  /* 0x0000000103037807 */ /* 0x000fe20004000000 */
[----:B------:R-:W-:Y:S06]  /*2710*/  MEMBAR.ALL.GPU ;  /* 0x0000000000007992 */ /* 0x000fec000000a000 */
[----:B------:R-:W-:-:S00]  /*2720*/  ERRBAR ;  /* 0x00000000000079ab */ /* 0x000fc00000000000 */
[----:B------:R-:W-:Y:S06]  /*2730*/  CGAERRBAR ;  /* 0x00000000000075ab */ /* 0x000fec0000000000 */
[----:B------:R0:W5:Y:S02]  /*2740*/  ATOM.E.ADD.STRONG.GPU PT, R3, desc[UR8][R4.64], R3 ;  /* 0x000000030403798a */ /* 0x00016400081ee1c8 */
.L_x_1800:
[----:B------:R-:W2:Y:S04]  /*2750*/  LD.E.STRONG.GPU R2, desc[UR8][R4.64] ;  /* 0x0000000804027980 */ /* 0x000ea8000c10f900 */
[----:B--2---:R-:W-:Y:S01]  /*2760*/  CCTL.IVALL ;  /* 0x00000000ff00798f */ /* 0x004fe20002000000 */
[----:B------:R-:W-:Y:S05]  /*2770*/  YIELD ;  /* 0x0000000000007946 */ /* 0x000fea0003800000 */
[----:B-----5:R-:W-:-:S04]  /*2780*/  LOP3.LUT R2, R2, R3, RZ, 0x3c, !PT ;  /* 0x0000000302027212 */ /* 0x020fc800078e3cff */
[----:B------:R-:W-:-:S13]  /*2790*/  ISETP.GT.AND P0, PT, R2, -0x1, PT ;  /* 0xffffffff0200780c */ /* 0x000fda0003f04270 */
[----:B------:R-:W-:Y:S05]  /*27a0*/  @P0 BRA `(.L_x_1800) ;  /* 0xfffffffc00e80947 */ /* 0x000fea000383ffff */
.L_x_1799:
[----:B------:R-:W-:Y:S05]  /*27b0*/  WARPSYNC.ALL ;  /* 0x0000000000007948 */ /* 0x000fea0003800000 */
[----:B------:R-:W-:Y:S06]  /*27c0*/  BAR.SYNC.DEFER_BLOCKING 0x0 ;  /* 0x0000000000007b1d */ /* 0x000fec0000010000 */
[----:B------:R-:W-:Y:S05]  /*27d0*/  BRA `(.L_x_1801) ;  /* 0x00000000003c7947 */ /* 0x000fea0003800000 */
.L_x_1798:
[----:B------:R-:W-:Y:S01]  /*27e0*/  BAR.SYNC.DEFER_BLOCKING 0x0 ;  /* 0x0000000000007b1d */ /* 0x000fe20000010000 */
[----:B------:R-:W-:-:S13]  /*27f0*/  ISETP.NE.AND P0, PT, R41, RZ, PT ;  /* 0x000000ff2900720c */ /* 0x000fda0003f05270 */
[----:B------:R-:W-:Y:S05]  /*2800*/  @P0 BRA `(.L_x_1802) ;  /* 0x0000000000280947 */ /* 0x000fea0003800000 */
[----:B------:R-:W-:Y:S06]  /*2810*/  MEMBAR.ALL.GPU ;  /* 0x0000000000007992 */ /* 0x000fec000000a000 */
[----:B------:R-:W-:-:S00]  /*2820*/  ERRBAR ;  /* 0x00000000000079ab */ /* 0x000fc00000000000 */
[----:B------:R-:W-:Y:S06]  /*2830*/  CGAERRBAR ;  /* 0x00000000000075ab */ /* 0x000fec0000000000 */
[----:B0-----:R0:W5:Y:S02]  /*2840*/  ATOM.E.ADD.STRONG.GPU PT, R2, desc[UR8][R6.64], R57 ;  /* 0x000000390602798a */ /* 0x00116400081ee1c8 */
.L_x_1803:
[----:B------:R-:W2:Y:S04]  /*2850*/  LD.E.STRONG.GPU R3, desc[UR8][R6.64] ;  /* 0x0000000806037980 */ /* 0x000ea8000c10f900 */
[----:B--2---:R-:W-:Y:S01]  /*2860*/  CCTL.IVALL ;  /* 0x00000000ff00798f */ /* 0x004fe20002000000 */
[----:B------:R-:W-:Y:S05]  /*2870*/  YIELD ;  /* 0x0000000000007946 */ /* 0x000fea0003800000 */
[----:B-----5:R-:W-:-:S04]  /*2880*/  LOP3.LUT R3, R3, R2, RZ, 0x3c, !PT ;  /* 0x0000000203037212 */ /* 0x020fc800078e3cff */
[----:B------:R-:W-:-:S13]  /*2890*/  ISETP.GT.AND P0, PT, R3, -0x1, PT ;  /* 0xffffffff0300780c */ /* 0x000fda0003f04270 */
[----:B------:R-:W-:Y:S05]  /*28a0*/  @P0 BRA `(.L_x_1803) ;  /* 0xfffffffc00e80947 */ /* 0x000fea000383ffff */
.L_x_1802:
[----:B------:R-:W-:Y:S05]  /*28b0*/  WARPSYNC.ALL ;  /* 0x0000000000007948 */ /* 0x000fea0003800000 */
[----:B------:R-:W-:Y:S06]  /*28c0*/  BAR.SYNC.DEFER_BLOCKING 0x0 ;  /* 0x0000000000007b1d */ /* 0x000fec0000010000 */
.L_x_1801:
[----:B------:R-:W1:Y:S08]  /*28d0*/  @!P1 LDC R73, c[0x0][0x10] ;  /* 0x00000400ff499b82 */ /* 0x000e700000000800 */
[----:B0-----:R-:W0:Y:S01]  /*28e0*/  @!P1 LDC.64 R2, c[0x0][0x260] ;  /* 0x00009800ff029b82 */ /* 0x001e220000000a00 */
[----:B------:R-:W-:Y:S02]  /*28f0*/  HADD2.F32 R75, -RZ, R36.H1_H1 ;  /* 0x30000024ff4b7230 */ /* 0x000fe40000004100 */
[----:B------:R-:W-:-:S02]  /*2900*/  HADD2.F32 R77, -RZ, R37.H0_H0 ;  /* 0x20000025ff4d7230 */ /* 0x000fc40000004100 */
[--C-:B------:R-:W-:Y:S02]  /*2910*/  HADD2.F32 R94, -RZ, R25.reuse.H0_H0 ;  /* 0x20000019ff5e7230 */ /* 0x100fe40000004100 */
[----:B------:R-:W-:Y:S02]  /*2920*/  HADD2.F32 R110, -RZ, R25.H1_H1 ;  /* 0x30000019ff6e7230 */ /* 0x000fe40000004100 */
[----:B------:R-:W-:Y:S02]  /*2930*/  HADD2.F32 R79, -RZ, R37.H1_H1 ;  /* 0x30000025ff4f7230 */ /* 0x000fe40000004100 */
[--C-:B------:R-:W-:Y:S02]  /*2940*/  HADD2.F32 R92, -RZ, R24.reuse.H1_H1 ;  /* 0x30000018ff5c7230 */ /* 0x100fe40000004100 */
[----:B------:R-:W-:Y:S02]  /*2950*/  HADD2.F32 R90, -RZ, R24.H0_H0 ;  /* 0x20000018ff5a7230 */ /* 0x000fe40000004100 */
[----:B------:R-:W-:-:S02]  /*2960*/  HADD2.F32 R81, -RZ, R28.H0_H0 ;  /* 0x2000001cff517230 */ /* 0x000fc40000004100 */
[----:B------:R-:W-:Y:S01]  /*2970*/  HADD2.F32 R95, -RZ, R28.H1_H1 ;  /* 0x3000001cff5f7230 */ /* 0x000fe20000004100 */
[----:B------:R-:W2:Y:S01]  /*2980*/  S2UR UR6, SR_CgaCtaId ;  /* 0x00000000000679c3 */ /* 0x000ea20000008800 */
[----:B-1----:R-:W-:Y:S01]  /*2990*/  @!P1 IMAD R72, R73, UR4, R38 ;  /* 0x0000000449489c24 */ /* 0x002fe2000f8e0226 */
[----:B------:R-:W-:Y:S01]  /*29a0*/  UMOV UR5, 0x400 ;  /* 0x0000040000057882 */ /* 0x000fe20000000000 */
[----:B------:R-:W-:-:S03]  /*29b0*/  ULDC.64 UR12, c[0x0][0x210] ;  /* 0x00008400000c7ab9 */ /* 0x000fc60000000a00 */
[----:B------:R-:W-:-:S04]  /*29c0*/  @!P1 LEA R73, R72, R53, 0x3 ;  /* 0x0000003548499211 */ /* 0x000fc800078e18ff */
[----:B------:R-:W-:-:S04]  /*29d0*/  @!P1 IADD3 R73, R52, R73, RZ ;  /* 0x0000004934499210 */ /* 0x000fc80007ffe0ff */
[----:B------:R-:W-:-:S05]  /*29e0*/  @!P1 SHF.L.U32 R73, R73, 0x1, RZ ;  /* 0x0000000149499819 */ /* 0x000fca00000006ff */
[----:B0-----:R-:W-:-:S06]  /*29f0*/  @!P1 IMAD.WIDE.U32 R2, R73, 0x4, R2 ;  /* 0x0000000449029825 */ /* 0x001fcc00078e0002 */
[----:B------:R-:W3:Y:S01]  /*2a00*/  @!P1 LDG.E.64 R2, desc[UR8][R2.64] ;  /* 0x0000000802029981 */ /* 0x000ee2000c1e1b00 */
[----:B------:R-:W-:Y:S02]  /*2a10*/  HADD2.F32 R73, -RZ, R36.H0_H0 ;  /* 0x20000024ff497230 */ /* 0x000fe40000004100 */
[C---:B------:R-:W-:Y:S01]  /*2a20*/  FADD.FTZ R74, -R26.reuse, R79 ;  /* 0x0000004f1a4a7221 */ /* 0x040fe20000010100 */
[----:B------:R-:W-:Y:S02]  /*2a30*/  HADD2.F32 R25, -RZ, R32.H1_H1 ;  /* 0x30000020ff197230 */ /* 0x000fe40000004100 */
[C---:B------:R-:W-:Y:S01]  /*2a40*/  FADD.FTZ R88, -R26.reuse, R81 ;  /* 0x000000511a587221 */ /* 0x040fe20000010100 */
[--C-:B------:R-:W-:Y:S02]  /*2a50*/  HADD2.F32 R37, -RZ, R34.reuse.H1_H1 ;  /* 0x30000022ff257230 */ /* 0x100fe40000004100 */
[----:B------:R-:W-:Y:S01]  /*2a60*/  FADD.FTZ R72, -R26, R73 ;  /* 0x000000491a487221 */ /* 0x000fe20000010100 */
[----:B------:R-:W-:-:S02]  /*2a70*/  HADD2.F32 R73, -RZ, R34.H0_H0 ;  /* 0x20000022ff497230 */ /* 0x000fc40000004100 */
[C---:B------:R-:W-:Y:S01]  /*2a80*/  FMUL.FTZ R88, R27.reuse, R88 ;  /* 0x000000581b587220 */ /* 0x040fe20000410000 */
[C---:B------:R-:W-:Y:S01]  /*2a90*/  FADD.FTZ R28, -R26.reuse, R95 ;  /* 0x0000005f1a1c7221 */ /* 0x040fe20000010100 */
[----:B------:R-:W-:Y:S01]  /*2aa0*/  FMUL.FTZ R36, R27, R72 ;  /* 0x000000481b247220 */ /* 0x000fe20000410000 */
[C---:B------:R-:W-:Y:S01]  /*2ab0*/  FADD.FTZ R72, -R26.reuse, R75 ;  /* 0x0000004b1a487221 */ /* 0x040fe20000010100 */
[--C-:B------:R-:W-:Y:S02]  /*2ac0*/  HADD2.F32 R75, -RZ, R35.reuse.H0_H0 ;  /* 0x20000023ff4b7230 */ /* 0x100fe40000004100 */
[----:B------:R-:W-:Y:S01]  /*2ad0*/  FFMA.FTZ R81, R73, R88, R90 ;  /* 0x0000005849517223 */ /* 0x000fe2000001005a */
[----:B------:R-:W-:Y:S02]  /*2ae0*/  HADD2.F32 R35, -RZ, R35.H1_H1 ;  /* 0x30000023ff237230 */ /* 0x000fe40000004100 */
[----:B------:R-:W-:Y:S01]  /*2af0*/  FMUL.FTZ R34, R27, R72 ;  /* 0x000000481b227220 */ /* 0x000fe20000410000 */
[----:B------:R-:W-:Y:S01]  /*2b00*/  FADD.FTZ R72, -R26, R77 ;  /* 0x0000004d1a487221 */ /* 0x000fe20000010100 */
[----:B------:R-:W-:-:S02]  /*2b10*/  HADD2.F32 R77, -RZ, R32.H0_H0 ;  /* 0x20000020ff4d7230 */ /* 0x000fc40000004100 */
[C---:B------:R-:W-:Y:S01]  /*2b20*/  FADD.FTZ R32, -R26.reuse, R25 ;  /* 0x000000191a207221 */ /* 0x040fe20000010100 */
[--C-:B------:R-:W-:Y:S02]  /*2b30*/  HADD2.F32 R25, -RZ, R33.reuse.H0_H0 ;  /* 0x20000021ff197230 */ /* 0x100fe40000004100 */
[----:B------:R-:W-:Y:S01]  /*2b40*/  FMUL.FTZ R72, R27, R72 ;  /* 0x000000481b487220 */ /* 0x000fe20000410000 */
[----:B------:R-:W-:Y:S02]  /*2b50*/  HADD2.F32 R33, -RZ, R33.H1_H1 ;  /* 0x30000021ff217230 */ /* 0x000fe40000004100 */
[C---:B------:R-:W-:Y:S01]  /*2b60*/  FADD.FTZ R76, -R26.reuse, R77 ;  /* 0x0000004d1a4c7221 */ /* 0x040fe20000010100 */
[----:B------:R-:W-:Y:S02]  /*2b70*/  HADD2.F32 R77, -RZ, R31.H1_H1 ;  /* 0x3000001fff4d7230 */ /* 0x000fe40000004100 */
[----:B------:R-:W-:Y:S01]  /*2b80*/  FADD.FTZ R80, -R26, R25 ;  /* 0x000000191a507221 */ /* 0x000fe20000010100 */
[----:B------:R-:W-:-:S02]  /*2b90*/  HADD2.F32 R25, -RZ, R30.H0_H0 ;  /* 0x2000001eff197230 */ /* 0x000fc40000004100 */
[C---:B------:R-:W-:Y:S01]  /*2ba0*/  FADD.FTZ R78, -R26.reuse, R33 ;  /* 0x000000211a4e7221 */ /* 0x040fe20000010100 */
[----:B------:R-:W-:Y:S02]  /*2bb0*/  HADD2.F32 R33, -RZ, R30.H1_H1 ;  /* 0x3000001eff217230 */ /* 0x000fe40000004100 */
[C---:B------:R-:W-:Y:S01]  /*2bc0*/  FMUL.FTZ R32, R27.reuse, R32 ;  /* 0x000000201b207220 */ /* 0x040fe20000410000 */
[C---:B------:R-:W-:Y:S01]  /*2bd0*/  FADD.FTZ R84, -R26.reuse, R77 ;  /* 0x0000004d1a547221 */ /* 0x040fe20000010100 */
[C---:B------:R-:W-:Y:S01]  /*2be0*/  FADD.FTZ R82, -R26.reuse, R25 ;  /* 0x000000191a527221 */ /* 0x040fe20000010100 */
[C---:B------:R-:W-:Y:S01]  /*2bf0*/  FMUL.FTZ R78, R27.reuse, R78 ;  /* 0x0000004e1b4e7220 */ /* 0x040fe20000410000 */
[C---:B------:R-:W-:Y:S01]  /*2c00*/  FADD.FTZ R30, -R26.reuse, R33 ;  /* 0x000000211a1e7221 */ /* 0x040fe20000010100 */
[----:B------:R-:W-:Y:S02]  /*2c10*/  HADD2.F32 R33, -RZ, R31.H0_H0 ;  /* 0x2000001fff217230 */ /* 0x000fe40000004100 */
[----:B------:R-:W-:Y:S01]  /*2c20*/  FMUL.FTZ R82, R27, R82 ;  /* 0x000000521b527220 */ /* 0x000fe20000410000 */
[----:B------:R-:W-:Y:S01]  /*2c30*/  FFMA.FTZ R103, R37, R32, R92 ;  /* 0x0000002025677223 */ /* 0x000fe2000001005c */
[----:B------:R-:W-:Y:S01]  /*2c40*/  FFMA.FTZ R25, R35, R78, R110 ;  /* 0x0000004e23197223 */ /* 0x000fe2000001006e */
[----:B------:R-:W-:Y:S01]  /*2c50*/  FMUL.FTZ R30, R27, R30 ;  /* 0x0000001e1b1e7220 */ /* 0x000fe20000410000 */
[----:B------:R-:W-:Y:S01]  /*2c60*/  FADD.FTZ R86, -R26, R33 ;  /* 0x000000211a567221 */ /* 0x000fe20000010100 */
[----:B------:R-:W-:Y:S01]  /*2c70*/  FFMA.FTZ R24, R73, R82, R90 ;  /* 0x0000005249187223 */ /* 0x000fe2000001005a */
[----:B------:R-:W-:Y:S01]  /*2c80*/  FFMA.FTZ R105, R34, R37, R92 ;  /* 0x0000002522697223 */ /* 0x000fe2000001005c */
[C---:B------:R-:W-:Y:S01]  /*2c90*/  FMUL.FTZ R84, R27.reuse, R84 ;  /* 0x000000541b547220 */ /* 0x040fe20000410000 */
[----:B------:R-:W-:Y:S01]  /*2ca0*/  FMUL.FTZ R86, R27, R86 ;  /* 0x000000561b567220 */ /* 0x000fe20000410000 */
[----:B------:R-:W-:Y:S01]  /*2cb0*/  FFMA.FTZ R104, R72, R75, R94 ;  /* 0x0000004b48687223 */ /* 0x000fe2000001005e */
[----:B------:R-:W-:Y:S01]  /*2cc0*/  FMUL.FTZ R87, R103, -1.4426950216293334961 ;  /* 0xbfb8aa3b67577820 */ /* 0x000fe20000410000 */
[----:B------:R-:W-:Y:S01]  /*2cd0*/  FMUL.FTZ R76, R27, R76 ;  /* 0x0000004c1b4c7220 */ /* 0x000fe20000410000 */
[----:B------:R-:W-:Y:S01]  /*2ce0*/  FMUL.FTZ R85, R25, -1.4426950216293334961 ;  /* 0xbfb8aa3b19557820 */ /* 0x000fe20000410000 */
[----:B------:R-:W-:Y:S01]  /*2cf0*/  FFMA.FTZ R79, R37, R30, R92 ;  /* 0x0000001e254f7223 */ /* 0x000fe2000001005c */
[----:B------:R-:W-:Y:S01]  /*2d00*/  FMUL.FTZ R112, R24, -1.4426950216293334961 ;  /* 0xbfb8aa3b18707820 */ /* 0x000fe20000410000 */
[----:B------:R-:W-:Y:S01]  /*2d10*/  FFMA.FTZ R77, R75, R86, R94 ;  /* 0x000000564b4d7223 */ /* 0x000fe2000001005e */
[----:B------:R-:W-:Y:S01]  /*2d20*/  FMUL.FTZ R97, R105, -1.4426950216293334961 ;  /* 0xbfb8aa3b69617820 */ /* 0x000fe20000410000 */
[----:B------:R-:W-:Y:S01]  /*2d30*/  FFMA.FTZ R89, R35, R84, R110 ;  /* 0x0000005423597223 */ /* 0x000fe2000001006e */
[----:B------:R-:W-:Y:S01]  /*2d40*/  FMUL.FTZ R98, R104, -1.4426950216293334961 ;  /* 0xbfb8aa3b68627820 */ /* 0x000fe20000410000 */
[----:B------:R-:W-:Y:S01]  /*2d50*/  FFMA.FTZ R102, R73, R76, R90 ;  /* 0x0000004c49667223 */ /* 0x000fe2000001005a */
[----:B------:R-:W-:Y:S01]  /*2d60*/  FMUL.FTZ R31, R79, -1.4426950216293334961 ;  /* 0xbfb8aa3b4f1f7820 */ /* 0x000fe20000410000 */
[----:B------:R-:W0:Y:S01]  /*2d70*/  MUFU.EX2 R87, R87 ;  /* 0x0000005700577308 */ /* 0x000e220000000800 */
[----:B------:R-:W-:Y:S01]  /*2d80*/  FMUL.FTZ R33, R77, -1.4426950216293334961 ;  /* 0xbfb8aa3b4d217820 */ /* 0x000fe20000410000 */
[----:B------:R-:W-:-:S02]  /*2d90*/  HADD2.F32 R95, -RZ, R29.H0_H0 ;  /* 0x2000001dff5f7230 */ /* 0x000fc40000004100 */
[----:B------:R-:W-:Y:S01]  /*2da0*/  FMUL.FTZ R107, R89, -1.4426950216293334961 ;  /* 0xbfb8aa3b596b7820 */ /* 0x000fe20000410000 */
[----:B------:R-:W-:Y:S01]  /*2db0*/  FMUL.FTZ R100, R102, -1.4426950216293334961 ;  /* 0xbfb8aa3b66647820 */ /* 0x000fe20000410000 */
[----:B------:R-:W-:Y:S01]  /*2dc0*/  FFMA.FTZ R106, R36, R73, R90 ;  /* 0x00000049246a7223 */ /* 0x000fe2000001005a */
[----:B------:R-:W-:Y:S02]  /*2dd0*/  HADD2.F32 R29, -RZ, R29.H1_H1 ;  /* 0x3000001dff1d7230 */ /* 0x000fe40000004100 */
[C---:B------:R-:W-:Y:S01]  /*2de0*/  FADD.FTZ R90, -R26.reuse, R95 ;  /* 0x0000005f1a5a7221 */ /* 0x040fe20000010100 */
[----:B------:R-:W1:Y:S01]  /*2df0*/  MUFU.EX2 R85, R85 ;  /* 0x0000005500557308 */ /* 0x000e620000000800 */
[----:B------:R-:W-:Y:S01]  /*2e00*/  FMUL.FTZ R113, R81, -1.4426950216293334961 ;  /* 0xbfb8aa3b51717820 */ /* 0x000fe20000410000 */
[C---:B------:R-:W-:Y:S01]  /*2e10*/  FMUL.FTZ R80, R27.reuse, R80 ;  /* 0x000000501b507220 */ /* 0x040fe20000410000 */
[C---:B------:R-:W-:Y:S01]  /*2e20*/  FMUL.FTZ R90, R27.reuse, R90 ;  /* 0x0000005a1b5a7220 */ /* 0x040fe20000410000 */
[----:B------:R-:W-:Y:S01]  /*2e30*/  FMUL.FTZ R28, R27, R28 ;  /* 0x0000001c1b1c7220 */ /* 0x000fe20000410000 */
[----:B------:R-:W-:Y:S01]  /*2e40*/  FADD.FTZ R26, -R26, R29 ;  /* 0x0000001d1a1a7221 */ /* 0x000fe20000010100 */
[C-C-:B------:R-:W-:Y:S01]  /*2e50*/  FFMA.FTZ R93, R75.reuse, R80, R94.reuse ;  /* 0x000000504b5d7223 */ /* 0x140fe2000001005e */
[----:B------:R-:W-:Y:S01]  /*2e60*/  FFMA.FTZ R94, R75, R90, R94 ;  /* 0x0000005a4b5e7223 */ /* 0x000fe2000001005e */
[----:B------:R-:W4:Y:S01]  /*2e70*/  MUFU.EX2 R112, R112 ;  /* 0x0000007000707308 */ /* 0x000f220000000800 */
[----:B------:R-:W-:Y:S01]  /*2e80*/  FMUL.FTZ R74, R27, R74 ;  /* 0x0000004a1b4a7220 */ /* 0x000fe20000410000 */
[----:B------:R-:W-:Y:S01]  /*2e90*/  FFMA.FTZ R92, R37, R28, R92 ;  /* 0x0000001c255c7223 */ /* 0x000fe2000001005c */
[----:B------:R-:W-:Y:S01]  /*2ea0*/  FMUL.FTZ R26, R27, R26 ;  /* 0x0000001a1b1a7220 */ /* 0x000fe20000410000 */
[----:B------:R-:W-:Y:S01]  /*2eb0*/  FMUL.FTZ R29, R94, -1.4426950216293334961 ;  /* 0xbfb8aa3b5e1d7820 */ /* 0x000fe20000410000 */
[----:B0-----:R-:W-:Y:S01]  /*2ec0*/  FADD.FTZ R101, R87, 1 ;  /* 0x3f80000057657421 */ /* 0x001fe20000010000 */
[--C-:B------:R-:W-:Y:S01]  /*2ed0*/  FFMA.FTZ R108, R74, R35, R110.reuse ;  /* 0x000000234a6c7223 */ /* 0x100fe2000001006e */
[----:B------:R-:W-:Y:S01]  /*2ee0*/  FMUL.FTZ R111, R92, -1.4426950216293334961 ;  /* 0xbfb8aa3b5c6f7820 */ /* 0x000fe20000410000 */
[----:B------:R-:W0:Y:S01]  /*2ef0*/  MUFU.EX2 R97, R97 ;  /* 0x0000006100617308 */ /* 0x000e220000000800 */
[----:B-1----:R-:W-:Y:S01]  /*2f00*/  FADD.FTZ R87, R85, 1 ;  /* 0x3f80000055577421 */ /* 0x002fe20000010000 */
[----:B------:R-:W-:Y:S01]  /*2f10*/  FFMA.FTZ R95, R35, R26, R110 ;  /* 0x0000001a235f7223 */ /* 0x000fe2000001006e */
[----:B------:R-:W-:Y:S01]  /*2f20*/  FMUL.FTZ R96, R106, -1.4426950216293334961 ;  /* 0xbfb8aa3b6a607820 */ /* 0x000fe20000410000 */
[----:B------:R-:W-:Y:S01]  /*2f30*/  FMUL.FTZ R83, R93, -1.4426950216293334961 ;  /* 0xbfb8aa3b5d537820 */ /* 0x000fe20000410000 */
[----:B------:R-:W-:Y:S01]  /*2f40*/  UIADD3 UR5, UR5, 0x3480, URZ ;  /* 0x0000348005057890 */ /* 0x000fe2000fffe03f */
[----:B------:R-:W-:Y:S01]  /*2f50*/  FMUL.FTZ R109, R95, -1.4426950216293334961 ;  /* 0xbfb8aa3b5f6d7820 */ /* 0x000fe20000410000 */
[----:B------:R-:W-:Y:S01]  /*2f60*/  FMUL.FTZ R99, R108, -1.4426950216293334961 ;  /* 0xbfb8aa3b6c637820 */ /* 0x000fe20000410000 */
[----:B------:R-:W1:Y:S01]  /*2f70*/  MUFU.EX2 R98, R98 ;  /* 0x0000006200627308 */ /* 0x000e620000000800 */
[----:B----4-:R-:W-:Y:S01]  /*2f80*/  FADD.FTZ R85, R112, 1 ;  /* 0x3f80000070557421 */ /* 0x010fe20000010000 */
[----:B------:R-:W-:Y:S01]  /*2f90*/  HFMA2.MMA R112, -RZ, RZ, 0, 0 ;  /* 0x00000000ff707435 */ /* 0x000fe200000001ff */
[----:B--2---:R-:W-:-:S02]  /*2fa0*/  ULEA UR5, UR6, UR5, 0x18 ;  /* 0x0000000506057291 */ /* 0x004fc4000f8ec03f */
[----:B------:R-:W-:-:S03]  /*2fb0*/  ULOP3.LUT UR4, UR4, 0x1, URZ, 0x3c, !UPT ;  /* 0x0000000104047892 */ /* 0x000fc6000f8e3c3f */
[----:B------:R-:W-:Y:S01]  /*2fc0*/  MUFU.EX2 R31, R31 ;  /* 0x0000001f001f7308 */ /* 0x000fe20000000800 */
[----:B0-----:R-:W-:-:S07]  /*2fd0*/  FADD.FTZ R97, R97, 1 ;  /* 0x3f80000061617421 */ /* 0x001fce0000010000 */
[----:B------:R-:W-:Y:S01]  /*2fe0*/  MUFU.EX2 R33, R33 ;  /* 0x0000002100217308 */ /* 0x000fe20000000800 */
[----:B-1----:R-:W-:-:S07]  /*2ff0*/  FADD.FTZ R98, R98, 1 ;  /* 0x3f80000062627421 */ /* 0x002fce0000010000 */
[----:B------:R-:W-:Y:S08]  /*3000*/  MUFU.EX2 R107, R107 ;  /* 0x0000006b006b7308 */ /* 0x000ff00000000800 */
[----:B------:R-:W0:Y:S08]  /*3010*/  MUFU.EX2 R100, R100 ;  /* 0x0000006400647308 */ /* 0x000e300000000800 */
[----:B------:R-:W-:Y:S08]  /*3020*/  MUFU.EX2 R113, R113 ;  /* 0x0000007100717308 */ /* 0x000ff00000000800 */
[----:B------:R1:W-:Y:S01]  /*3030*/  MUFU.EX2 R110, R29 ;  /* 0x0000001d006e7308 */ /* 0x0003e20000000800 */
[----:B0-----:R-:W-:-:S07]  /*3040*/  FADD.FTZ R100, R100, 1 ;  /* 0x3f80000064647421 */ /* 0x001fce0000010000 */
[----:B------:R-:W0:Y:S01]  /*3050*/  MUFU.EX2 R111, R111 ;  /* 0x0000006f006f7308 */ /* 0x000e220000000800 */
[----:B-1----:R-:W-:Y:S01]  /*3060*/  FADD.FTZ R29, R31, 1 ;  /* 0x3f8000001f1d7421 */ /* 0x002fe20000010000 */
[----:B------:R-:W-:Y:S01]  /*3070*/  FADD.FTZ R31, R33, 1 ;  /* 0x3f800000211f7421 */ /* 0x000fe20000010000 */
[----:B------:R-:W-:Y:S01]  /*3080*/  FADD.FTZ R33, R107, 1 ;  /* 0x3f8000006b217421 */ /* 0x000fe20000010000 */
[----:B------:R-:W-:-:S04]  /*3090*/  MOV R107, RZ ;  /* 0x000000ff006b7202 */ /* 0x000fc80000000f00 */
[----:B------:R-:W-:Y:S08]  /*30a0*/  MUFU.RCP R97, R97 ;  /* 0x0000006100617308 */ /* 0x000ff00000001000 */
[----:B------:R-:W1:Y:S01]  /*30b0*/  MUFU.RCP R98, R98 ;  /* 0x0000006200627308 */ /* 0x000e620000001000 */
[----:B0-----:R-:W-:-:S07]  /*30c0*/  FADD.FTZ R117, R111, 1 ;  /* 0x3f8000006f757421 */ /* 0x001fce0000010000 */
[----:B------:R-:W-:Y:S08]  /*30d0*/  MUFU.RCP R100, R100 ;  /* 0x0000006400647308 */ /* 0x000ff00000001000 */
[----:B------:R-:W-:Y:S01]  /*30e0*/  MUFU.RCP R101, R101 ;  /* 0x0000006500657308 */ /* 0x000fe20000001000 */
[----:B-1----:R-:W-:-:S07]  /*30f0*/  FADD.FTZ R111, -R98, 1 ;  /* 0x3f800000626f7421 */ /* 0x002fce0000010100 */
[----:B------:R-:W0:Y:S08]  /*3100*/  MUFU.EX2 R96, R96 ;  /* 0x0000006000607308 */ /* 0x000e300000000800 */
[----:B------:R-:W1:Y:S08]  /*3110*/  MUFU.EX2 R83, R83 ;  /* 0x0000005300537308 */ /* 0x000e700000000800 */
[----:B------:R-:W2:Y:S01]  /*3120*/  MUFU.RCP R33, R33 ;  /* 0x0000002100217308 */ /* 0x000ea20000001000 */
[----:B0-----:R-:W-:-:S07]  /*3130*/  FADD.FTZ R96, R96, 1 ;  /* 0x3f80000060607421 */ /* 0x001fce0000010000 */
[----:B------:R-:W-:Y:S01]  /*3140*/  MUFU.RCP R96, R96 ;  /* 0x0000006000607308 */ /* 0x000fe20000001000 */
[----:B-1----:R-:W-:-:S07]  /*3150*/  FADD.FTZ R83, R83, 1 ;  /* 0x3f80000053537421 */ /* 0x002fce0000010000 */
[----:B------:R-:W0:Y:S01]  /*3160*/  MUFU.RCP R83, R83 ;  /* 0x0000005300537308 */ /* 0x000e220000001000 */
[----:B--2---:R-:W-:-:S04]  /*3170*/  FADD.FTZ R118, -R33, 1 ;  /* 0x3f80000021767421 */ /* 0x004fc80000010100 */
[----:B------:R-:W-:Y:S01]  /*3180*/  FFMA.FTZ R118, R89, R118, 1 ;  /* 0x3f80000059767423 */ /* 0x000fe20000010076 */
[----:B------:R-:W-:Y:S02]  /*3190*/  @!P2 LOP3.LUT R89, R91, 0xfffffff8, RZ, 0xc0, !PT ;  /* 0xfffffff85b59a812 */ /* 0x000fe400078ec0ff */
[----:B------:R-:W1:Y:S01]  /*31a0*/  MUFU.EX2 R109, R109 ;  /* 0x0000006d006d7308 */ /* 0x000e620000000800 */
[----:B------:R-:W-:-:S07]  /*31b0*/  FMUL.FTZ R118, R33, R118 ;  /* 0x0000007621767220 */ /* 0x000fce0000410000 */
[----:B------:R-:W-:Y:S01]  /*31c0*/  MUFU.RCP R87, R87 ;  /* 0x0000005700577308 */ /* 0x000fe20000001000 */
[----:B0-----:R-:W-:-:S07]  /*31d0*/  FADD.FTZ R116, -R83, 1 ;  /* 0x3f80000053747421 */ /* 0x001fce0000010100 */
[----:B------:R-:W-:Y:S01]  /*31e0*/  MUFU.RCP R31, R31 ;  /* 0x0000001f001f7308 */ /* 0x000fe20000001000 */
[----:B-1----:R-:W-:-:S07]  /*31f0*/  FADD.FTZ R109, R109, 1 ;  /* 0x3f8000006d6d7421 */ /* 0x002fce0000010000 */
[----:B------:R-:W-:Y:S08]  /*3200*/  MUFU.RCP R85, R85 ;  /* 0x0000005500557308 */ /* 0x000ff00000001000 */
[----:B------:R-:W0:Y:S08]  /*3210*/  MUFU.EX2 R99, R99 ;  /* 0x0000006300637308 */ /* 0x000e300000000800 */
[----:B------:R-:W-:Y:S01]  /*3220*/  MUFU.RCP R29, R29 ;  /* 0x0000001d001d7308 */ /* 0x000fe20000001000 */
[----:B0-----:R-:W-:-:S07]  /*3230*/  FADD.FTZ R99, R99, 1 ;  /* 0x3f80000063637421 */ /* 0x001fce0000010000 */
[----:B------:R-:W0:Y:S02]  /*3240*/  MUFU.RCP R99, R99 ;  /* 0x0000006300637308 */ /* 0x000e240000001000 */
[----:B0-----:R-:W-:-:S04]  /*3250*/  FADD.FTZ R115, -R99, 1 ;  /* 0x3f80000063737421 */ /* 0x001fc80000010100 */
[----:B------:R-:W-:Y:S01]  /*3260*/  FFMA.FTZ R108, R108, R115, 1 ;  /* 0x3f8000006c6c7423 */ /* 0x000fe20000010073 */
[----:B---3--:R-:W-:Y:S01]  /*3270*/  @!P1 FADD.FTZ R112, RZ, R2 ;  /* 0x00000002ff709221 */ /* 0x008fe20000010000 */
[----:B------:R-:W-:Y:S01]  /*3280*/  @!P1 FADD.FTZ R107, RZ, R3 ;  /* 0x00000003ff6b9221 */ /* 0x000fe20000010000 */
[----:B------:R-:W-:Y:S01]  /*3290*/  SHF.L.U32 R2, R70, 0x1, RZ ;  /* 0x0000000146027819 */ /* 0x000fe200000006ff */
[----:B------:R-:W-:Y:S01]  /*32a0*/  FADD.FTZ R70, R113, 1 ;  /* 0x3f80000071467421 */ /* 0x000fe20000010000 */
[----:B------:R-:W-:Y:S01]  /*32b0*/  FADD.FTZ R3, -R96, 1 ;  /* 0x3f80000060037421 */ /* 0x000fe20000010100 */
[----:B------:R-:W0:Y:S01]  /*32c0*/  SHFL.BFLY PT, R113, R112, 0x2, 0x1f ;  /* 0x0c401f0070717f89 */ /* 0x000e2200000e0000 */
[----:B------:R-:W-:Y:S01]  /*32d0*/  LOP3.LUT R2, R2, 0xe, RZ, 0xc0, !PT ;  /* 0x0000000e02027812 */ /* 0x000fe200078ec0ff */
[----:B------:R-:W-:Y:S01]  /*32e0*/  FMUL.FTZ R108, R99, R108 ;  /* 0x0000006c636c7220 */ /* 0x000fe20000410000 */
[----:B------:R-:W-:Y:S01]  /*32f0*/  FFMA.FTZ R3, R106, R3, 1 ;  /* 0x3f8000006a037423 */ /* 0x000fe20000010003 */
[----:B------:R-:W1:Y:S01]  /*3300*/  SHFL.BFLY PT, R114, R107, 0x2, 0x1f ;  /* 0x0c401f006b727f89 */ /* 0x000e6200000e0000 */
[----:B------:R-:W-:Y:S01]  /*3310*/  IADD3 R69, -R2, R69, RZ ;  /* 0x0000004502457210 */ /* 0x000fe20007ffe1ff */
[----:B------:R-:W-:Y:S01]  /*3320*/  FADD.FTZ R2, -R97, 1 ;  /* 0x3f80000061027421 */ /* 0x000fe20000010100 */
[----:B------:R-:W-:Y:S01]  /*3330*/  FMUL.FTZ R96, R96, R3 ;  /* 0x0000000360607220 */ /* 0x000fe20000410000 */
[----:B------:R-:W2:Y:S02]  /*3340*/  MUFU.RCP R106, R117 ;  /* 0x00000075006a7308 */ /* 0x000ea40000001000 */
[----:B------:R-:W-:Y:S01]  /*3350*/  FFMA.FTZ R2, R105, R2, 1 ;  /* 0x3f80000069027423 */ /* 0x000fe20000010002 */
[----:B------:R-:W-:Y:S01]  /*3360*/  FFMA.FTZ R105, R104, R111, 1 ;  /* 0x3f80000068697423 */ /* 0x000fe2000001006f */
[----:B------:R-:W-:Y:S01]  /*3370*/  FADD.FTZ R104, R110, 1 ;  /* 0x3f8000006e687421 */ /* 0x000fe20000010000 */
[----:B------:R-:W-:Y:S01]  /*3380*/  FADD.FTZ R111, -R100, 1 ;  /* 0x3f800000646f7421 */ /* 0x000fe20000010100 */
[----:B------:R-:W-:Y:S01]  /*3390*/  FADD.FTZ R110, -R101, 1 ;  /* 0x3f800000656e7421 */ /* 0x000fe20000010100 */
[----:B------:R-:W-:Y:S01]  /*33a0*/  FMUL.FTZ R97, R97, R2 ;  /* 0x0000000261617220 */ /* 0x000fe20000410000 */
[----:B------:R-:W3:Y:S01]  /*33b0*/  MUFU.RCP R70, R70 ;  /* 0x0000004600467308 */ /* 0x000ee20000001000 */
[----:B------:R-:W-:Y:S01]  /*33c0*/  FFMA.FTZ R111, R102, R111, 1 ;  /* 0x3f800000666f7423 */ /* 0x000fe2000001006f */
[----:B------:R-:W-:Y:S01]  /*33d0*/  FFMA.FTZ R102, R103, R110, 1 ;  /* 0x3f80000067667423 */ /* 0x000fe2000001006e */
[----:B------:R-:W-:Y:S01]  /*33e0*/  FFMA.FTZ R110, R93, R116, 1 ;  /* 0x3f8000005d6e7423 */ /* 0x000fe20000010074 */
[----:B------:R-:W-:Y:S01]  /*33f0*/  FADD.FTZ R116, -R87, 1 ;  /* 0x3f80000057747421 */ /* 0x000fe20000010100 */
[----:B------:R-:W-:Y:S01]  /*3400*/  FMUL.FTZ R111, R100, R111 ;  /* 0x0000006f646f7220 */ /* 0x000fe20000410000 */
[----:B------:R-:W-:Y:S01]  /*3410*/  FMUL.FTZ R105, R98, R105 ;  /* 0x0000006962697220 */ /* 0x000fe20000410000 */
[----:B------:R-:W-:Y:S01]  /*3420*/  FMUL.FTZ R110, R83, R110 ;  /* 0x0000006e536e7220 */ /* 0x000fe20000410000 */
[----:B0-----:R-:W-:Y:S01]  /*3430*/  FADD.FTZ R103, R113, R112 ;  /* 0x0000007071677221 */ /* 0x001fe20000010000 */
[----:B------:R-:W0:Y:S01]  /*3440*/  MUFU.RCP R93, R109 ;  /* 0x0000006d005d7308 */ /* 0x000e220000001000 */
[----:B------:R-:W-:Y:S01]  /*3450*/  FADD.FTZ R112, -R29, 1 ;  /* 0x3f8000001d707421 */ /* 0x000fe20000010100 */
[----:B------:R-:W-:Y:S01]  /*3460*/  FMUL.FTZ R102, R101, R102 ;  /* 0x0000006665667220 */ /* 0x000fe20000410000 */
[----:B-1----:R-:W-:Y:S01]  /*3470*/  FADD.FTZ R107, R114, R107 ;  /* 0x0000006b726b7221 */ /* 0x002fe20000010000 */
[----:B------:R-:W1:Y:S01]  /*3480*/  SHFL.BFLY PT, R122, R103, 0x1, 0x1f ;  /* 0x0c201f00677a7f89 */ /* 0x000e6200000e0000 */
[----:B------:R-:W-:Y:S01]  /*3490*/  FFMA.FTZ R114, R25, R116, 1 ;  /* 0x3f80000019727423 */ /* 0x000fe20000010074 */
[----:B------:R-:W-:Y:S01]  /*34a0*/  FADD.FTZ R116, -R31, 1 ;  /* 0x3f8000001f747421 */ /* 0x000fe20000010100 */
[----:B------:R-:W-:Y:S01]  /*34b0*/  FADD.FTZ R25, -R85, 1 ;  /* 0x3f80000055197421 */ /* 0x000fe20000010100 */
[----:B------:R-:W4:Y:S01]  /*34c0*/  SHFL.BFLY PT, R120, R107, 0x1, 0x1f ;  /* 0x0c201f006b787f89 */ /* 0x000f2200000e0000 */
[----:B------:R-:W-:Y:S01]  /*34d0*/  FFMA.FTZ R112, R79, R112, 1 ;  /* 0x3f8000004f707423 */ /* 0x000fe20000010070 */
[----:B------:R-:W-:Y:S01]  /*34e0*/  FFMA.FTZ R116, R77, R116, 1 ;  /* 0x3f8000004d747423 */ /* 0x000fe20000010074 */
[----:B------:R-:W-:Y:S01]  /*34f0*/  FFMA.FTZ R24, R24, R25, 1 ;  /* 0x3f80000018187423 */ /* 0x000fe20000010019 */
[----:B--2---:R-:W-:Y:S01]  /*3500*/  FADD.FTZ R77, -R106, 1 ;  /* 0x3f8000006a4d7421 */ /* 0x004fe20000010100 */
[----:B---3--:R-:W-:Y:S01]  /*3510*/  FADD.FTZ R124, -R70, 1 ;  /* 0x3f800000467c7421 */ /* 0x008fe20000010100 */
[----:B------:R-:W-:Y:S01]  /*3520*/  FMUL.FTZ R83, R29, R112 ;  /* 0x000000701d537220 */ /* 0x000fe20000410000 */
[----:B------:R-:W-:Y:S01]  /*3530*/  FMUL.FTZ R85, R85, R24 ;  /* 0x0000001855557220 */ /* 0x000fe20000410000 */
[----:B------:R-:W-:Y:S01]  /*3540*/  FFMA.FTZ R77, R92, R77, 1 ;  /* 0x3f8000005c4d7423 */ /* 0x000fe2000001004d */
[----:B0-----:R-:W-:Y:S01]  /*3550*/  FADD.FTZ R25, -R93, 1 ;  /* 0x3f8000005d197421 */ /* 0x001fe20000010100 */
[----:B------:R-:W0:Y:S01]  /*3560*/  MUFU.RCP R104, R104 ;  /* 0x0000006800687308 */ /* 0x000e220000001000 */
[----:B------:R-:W-:-:S02]  /*3570*/  HADD2.F32 R29, -RZ, R22.H0_H0 ;  /* 0x20000016ff1d7230 */ /* 0x000fc40000004100 */
[----:B------:R-:W-:Y:S01]  /*3580*/  FFMA.FTZ R81, R81, R124, 1 ;  /* 0x3f80000051517423 */ /* 0x000fe2000001007c */
[----:B------:R-:W-:Y:S01]  /*3590*/  FFMA.FTZ R92, R95, R25, 1 ;  /* 0x3f8000005f5c7423 */ /* 0x000fe20000010019 */
[----:B------:R-:W-:Y:S01]  /*35a0*/  LEA R25, R69, UR5, 0x3 ;  /* 0x0000000545197c11 */ /* 0x000fe2000f8e18ff */
[----:B------:R-:W-:Y:S01]  /*35b0*/  FMUL.FTZ R114, R87, R114 ;  /* 0x0000007257727220 */ /* 0x000fe20000410000 */
[----:B------:R-:W-:Y:S01]  /*35c0*/  FMUL.FTZ R81, R70, R81 ;  /* 0x0000005146517220 */ /* 0x000fe20000410000 */
[----:B------:R-:W-:Y:S02]  /*35d0*/  HADD2.F32 R70, -RZ, R18.H0_H0 ;  /* 0x20000012ff467230 */ /* 0x000fe40000004100 */
[----:B------:R-:W-:Y:S01]  /*35e0*/  FMUL.FTZ R87, R31, R116 ;  /* 0x000000741f577220 */ /* 0x000fe20000410000 */
[----:B------:R-:W-:Y:S02]  /*35f0*/  HADD2.F32 R22, -RZ, R22.H1_H1 ;  /* 0x30000016ff167230 */ /* 0x000fe40000004100 */
[----:B-1----:R-:W-:Y:S01]  /*3600*/  FADD.FTZ R2, R103, R122 ;  /* 0x0000007a67027221 */ /* 0x002fe20000010000 */
[----:B------:R-:W-:-:S02]  /*3610*/  HADD2.F32 R31, -RZ, R19.H0_H0 ;  /* 0x20000013ff1f7230 */ /* 0x000fc40000004100 */
[----:B------:R-:W-:Y:S01]  /*3620*/  FMUL.FTZ R92, R93, R92 ;  /* 0x0000005c5d5c7220 */ /* 0x000fe20000410000 */
[----:B------:R-:W-:Y:S02]  /*3630*/  HADD2.F32 R19, -RZ, R19.H1_H1 ;  /* 0x30000013ff137230 */ /* 0x000fe40000004100 */
[----:B----4-:R-:W-:Y:S01]  /*3640*/  FADD.FTZ R3, R107, R120 ;  /* 0x000000786b037221 */ /* 0x010fe20000010000 */
[----:B------:R-:W-:Y:S01]  /*3650*/  @!P2 FMUL.FTZ R2, R2, 9.7656251455191522837e-05 ;  /* 0x38cccccd0202a820 */ /* 0x000fe20000410000 */
[----:B------:R-:W-:Y:S01]  /*3660*/  FMUL.FTZ R22, R22, R97 ;  /* 0x0000006116167220 */ /* 0x000fe20000410000 */
[----:B0-----:R-:W-:Y:S01]  /*3670*/  FADD.FTZ R79, -R104, 1 ;  /* 0x3f800000684f7421 */ /* 0x001fe20000010100 */
[----:B------:R-:W-:Y:S01]  /*3680*/  @!P2 FMUL.FTZ R3, R3, 9.7656251455191522837e-05 ;  /* 0x38cccccd0303a820 */ /* 0x000fe20000410000 */
[----:B------:R-:W-:Y:S01]  /*3690*/  FMUL.FTZ R33, R19, R114 ;  /* 0x0000007213217220 */ /* 0x000fe20000410000 */
[----:B------:R-:W-:Y:S01]  /*36a0*/  FMUL.FTZ R77, R106, R77 ;  /* 0x0000004d6a4d7220 */ /* 0x000fe20000410000 */
[----:B------:R-:W-:Y:S01]  /*36b0*/  FFMA.FTZ R79, R94, R79, 1 ;  /* 0x3f8000005e4f7423 */ /* 0x000fe2000001004f */
[----:B------:R-:W-:Y:S01]  /*36c0*/  FMUL.FTZ R31, R31, R110 ;  /* 0x0000006e1f1f7220 */ /* 0x000fe20000410000 */
[----:B------:R0:W-:Y:S02]  /*36d0*/  @!P2 STS.64 [R89+UR5], R2 ;  /* 0x000000025900a988 */ /* 0x0001e40008000a05 */
[----:B------:R-:W-:Y:S01]  /*36e0*/  FMUL.FTZ R95, R104, R79 ;  /* 0x0000004f685f7220 */ /* 0x000fe20000410000 */
[----:B------:R-:W-:Y:S01]  /*36f0*/  BAR.SYNC.DEFER_BLOCKING 0x0 ;  /* 0x0000000000007b1d */ /* 0x000fe20000010000 */
[----:B0-----:R-:W-:Y:S01]  /*3700*/  FMUL.FTZ R3, R29, R96 ;  /* 0x000000601d037220 */ /* 0x001fe20000410000 */
[----:B------:R-:W-:-:S02]  /*3710*/  HADD2.F32 R2, -RZ, R23.H0_H0 ;  /* 0x20000017ff027230 */ /* 0x000fc40000004100 */
[----:B------:R-:W-:Y:S02]  /*3720*/  HADD2.F32 R23, -RZ, R23.H1_H1 ;  /* 0x30000017ff177230 */ /* 0x000fe40000004100 */
[----:B------:R-:W-:Y:S02]  /*3730*/  HADD2.F32 R29, -RZ, R18.H1_H1 ;  /* 0x30000012ff1d7230 */ /* 0x000fe40000004100 */
[----:B------:R-:W-:Y:S01]  /*3740*/  FMUL.FTZ R2, R2, R105 ;  /* 0x0000006902027220 */ /* 0x000fe20000410000 */
[----:B------:R-:W-:Y:S02]  /*3750*/  HADD2.F32 R18, -RZ, R16.H0_H0 ;  /* 0x20000010ff127230 */ /* 0x000fe40000004100 */
[----:B------:R-:W-:Y:S01]  /*3760*/  FMUL.FTZ R108, R23, R108 ;  /* 0x0000006c176c7220 */ /* 0x000fe20000410000 */
[----:B------:R-:W-:Y:S01]  /*3770*/  FMUL.FTZ R23, R70, R111 ;  /* 0x0000006f46177220 */ /* 0x000fe20000410000 */
[----:B------:R-:W-:Y:S02]  /*3780*/  HADD2.F32 R70, -RZ, R17.H0_H0 ;  /* 0x20000011ff467230 */ /* 0x000fe40000004100 */
[----:B------:R-:W-:Y:S01]  /*3790*/  FMUL.FTZ R29, R29, R102 ;  /* 0x000000661d1d7220 */ /* 0x000fe20000410000 */
[----:B------:R-:W-:Y:S01]  /*37a0*/  FMUL.FTZ R69, R18, R85 ;  /* 0x0000005512457220 */ /* 0x000fe20000410000 */
[----:B------:R-:W-:-:S02]  /*37b0*/  HADD2.F32 R18, -RZ, R21.H0_H0 ;  /* 0x20000015ff127230 */ /* 0x000fc40000004100 */
[----:B------:R-:W-:Y:S01]  /*37c0*/  HADD2.F32 R17, -RZ, R17.H1_H1 ;  /* 0x30000011ff117230 */ /* 0x000fe20000004100 */
[----:B------:R-:W0:Y:S01]  /*37d0*/  LDS.64 R24, [R25] ;  /* 0x0000000019187984 */ /* 0x000e220000000a00 */
[----:B------:R-:W-:Y:S02]  /*37e0*/  HADD2.F32 R21, -RZ, R21.H1_H1 ;  /* 0x30000015ff157230 */ /* 0x000fe40000004100 */
[----:B------:R-:W-:Y:S01]  /*37f0*/  FMUL.FTZ R87, R70, R87 ;  /* 0x0000005746577220 */ /* 0x000fe20000410000 */
[----:B------:R-:W-:Y:S02]  /*3800*/  HADD2.F32 R16, -RZ, R16.H1_H1 ;  /* 0x30000010ff107230 */ /* 0x000fe40000004100 */
[----:B------:R-:W-:Y:S01]  /*3810*/  FMUL.FTZ R85, R17, R118 ;  /* 0x0000007611557220 */ /* 0x000fe20000410000 */
[----:B------:R-:W-:Y:S01]  /*3820*/  FMUL.FTZ R95, R18, R95 ;  /* 0x0000005f125f7220 */ /* 0x000fe20000410000 */
[----:B------:R-:W-:Y:S01]  /*3830*/  FMUL.FTZ R89, R21, R92 ;  /* 0x0000005c15597220 */ /* 0x000fe20000410000 */
[----:B------:R-:W-:Y:S01]  /*3840*/  MOV R70, R0 ;  /* 0x0000000000467202 */ /* 0x000fe20000000f00 */
[----:B------:R-:W-:Y:S01]  /*3850*/  FMUL.FTZ R83, R16, R83 ;  /* 0x0000005310537220 */ /* 0x000fe20000410000 */
[----:B------:R-:W-:-:S02]  /*3860*/  HADD2.F32 R16, -RZ, R20.H0_H0 ;  /* 0x20000014ff107230 */ /* 0x000fc40000004100 */
[----:B------:R-:W-:-:S03]  /*3870*/  HADD2.F32 R20, -RZ, R20.H1_H1 ;  /* 0x30000014ff147230 */ /* 0x000fc60000004100 */
[----:B------:R-:W-:Y:S02]  /*3880*/  FMUL.FTZ R81, R16, R81 ;  /* 0x0000005110517220 */ /* 0x000fe40000410000 */
[----:B------:R-:W-:Y:S01]  /*3890*/  FMUL.FTZ R79, R20, R77 ;  /* 0x0000004d144f7220 */ /* 0x000fe20000410000 */
[--C-:B0-----:R-:W-:Y:S01]  /*38a0*/  FFMA.FTZ R3, R73, R3, -R24.reuse ;  /* 0x0000000349037223 */ /* 0x101fe20000010818 */
        /* <DEDUP_REMOVED lines=9> */
[C---:B------:R-:W-:Y:S01]  /*3940*/  FMUL.FTZ R36, R27.reuse, R36 ;  /* 0x000000241b247220 */ /* 0x040fe20000410000 */
[C---:B------:R-:W-:Y:S01]  /*3950*/  FMUL.FTZ R3, R27.reuse, R34 ;  /* 0x000000221b037220 */ /* 0x040fe20000410000 */
[C---:B------:R-:W-:Y:S01]  /*3960*/  FMUL.FTZ R72, R27.reuse, R72 ;  /* 0x000000481b487220 */ /* 0x040fe20000410000 */
[----:B------:R-:W-:Y:S01]  /*3970*/  FMUL.FTZ R17, R27, R74 ;  /* 0x0000004a1b117220 */ /* 0x000fe20000410000 */
[--C-:B------:R-:W-:Y:S01]  /*3980*/  FFMA.FTZ R31, R75, R31, -R24.reuse ;  /* 0x0000001f4b1f7223 */ /* 0x100fe20000010818 */
[--C-:B------:R-:W-:Y:S01]  /*3990*/  FFMA.FTZ R33, R35, R33, -R24.reuse ;  /* 0x0000002123217223 */ /* 0x100fe20000010818 */
[-C--:B------:R-:W-:Y:S01]  /*39a0*/  FFMA.FTZ R76, R76, -R25.reuse, R23 ;  /* 0x800000194c4c7223 */ /* 0x080fe20000010017 */
[----:B------:R-:W-:Y:S01]  /*39b0*/  FFMA.FTZ R32, R32, -R25, R29 ;  /* 0x8000001920207223 */ /* 0x000fe2000001001d */
[C-C-:B------:R-:W-:Y:S01]  /*39c0*/  FFMA.FTZ R69, R73.reuse, R69, -R24.reuse ;  /* 0x0000004549457223 */ /* 0x140fe20000010818 */
[--C-:B------:R-:W-:Y:S01]  /*39d0*/  FFMA.FTZ R77, R73, R81, -R24.reuse ;  /* 0x00000051494d7223 */ /* 0x100fe20000010818 */
[C-C-:B------:R-:W-:Y:S01]  /*39e0*/  FFMA.FTZ R73, R37.reuse, R83, -R24.reuse ;  /* 0x0000005325497223 */ /* 0x140fe20000010818 */
[--C-:B------:R-:W-:Y:S01]  /*39f0*/  FFMA.FTZ R79, R37, R79, -R24.reuse ;  /* 0x0000004f254f7223 */ /* 0x100fe20000010818 */
[C-C-:B------:R-:W-:Y:S01]  /*3a00*/  FFMA.FTZ R37, R75.reuse, R87, -R24.reuse ;  /* 0x000000574b257223 */ /* 0x140fe20000010818 */
[--C-:B------:R-:W-:Y:S01]  /*3a10*/  FFMA.FTZ R81, R75, R95, -R24.reuse ;  /* 0x0000005f4b517223 */ /* 0x100fe20000010818 */
[-C--:B------:R-:W-:Y:S01]  /*3a20*/  FFMA.FTZ R80, R80, -R25.reuse, R31 ;  /* 0x8000001950507223 */ /* 0x080fe2000001001f */
[----:B------:R-:W-:Y:S01]  /*3a30*/  FFMA.FTZ R78, R78, -R25, R33 ;  /* 0x800000194e4e7223 */ /* 0x000fe20000010021 */
[----:B------:R-:W-:Y:S01]  /*3a40*/  IADD3 R2, P0, R62, UR12, RZ ;  /* 0x0000000c3e027c10 */ /* 0x000fe2000ff1e0ff */
[--C-:B------:R-:W-:Y:S01]  /*3a50*/  FFMA.FTZ R75, R35, R85, -R24.reuse ;  /* 0x00000055234b7223 */ /* 0x100fe20000010818 */
[----:B------:R-:W-:Y:S01]  /*3a60*/  F2FP.F16.F32.PACK_AB R36, R3, R36 ;  /* 0x000000240324723e */ /* 0x000fe200000000ff */
[----:B------:R-:W-:Y:S01]  /*3a70*/  FMUL.FTZ R76, R27, R76 ;  /* 0x0000004c1b4c7220 */ /* 0x000fe20000410000 */
[----:B------:R-:W-:Y:S01]  /*3a80*/  F2FP.F16.F32.PACK_AB R72, R17, R72 ;  /* 0x000000481148723e */ /* 0x000fe200000000ff */
[----:B------:R-:W-:Y:S01]  /*3a90*/  FMUL.FTZ R17, R27, R32 ;  /* 0x000000201b117220 */ /* 0x000fe20000410000 */
[----:B------:R-:W-:Y:S01]  /*3aa0*/  FFMA.FTZ R35, R35, R89, -R24 ;  /* 0x0000005923237223 */ /* 0x000fe20000010818 */
[----:B------:R-:W-:Y:S01]  /*3ab0*/  IADD3.X R3, R65, UR13, RZ, P0, !PT ;  /* 0x0000000d41037c10 */ /* 0x000fe200087fe4ff */
[C---:B------:R-:W-:Y:S01]  /*3ac0*/  FMUL.FTZ R80, R27.reuse, R80 ;  /* 0x000000501b507220 */ /* 0x040fe20000410000 */
[----:B------:R-:W-:Y:S01]  /*3ad0*/  FMUL.FTZ R19, R27, R78 ;  /* 0x0000004e1b137220 */ /* 0x000fe20000410000 */
[----:B------:R-:W-:Y:S01]  /*3ae0*/  PRMT R16, R36, 0x7632, R16 ;  /* 0x0000763224107816 */ /* 0x000fe20000000010 */
[-C--:B------:R-:W-:Y:S01]  /*3af0*/  FFMA.FTZ R82, R82, -R25.reuse, R69 ;  /* 0x8000001952527223 */ /* 0x080fe20000010045 */
[-C--:B------:R-:W-:Y:S01]  /*3b00*/  FFMA.FTZ R30, R30, -R25.reuse, R73 ;  /* 0x800000191e1e7223 */ /* 0x080fe20000010049 */
[-C--:B------:R-:W-:Y:S01]  /*3b10*/  FFMA.FTZ R86, R86, -R25.reuse, R37 ;  /* 0x8000001956567223 */ /* 0x080fe20000010025 */
[-C--:B------:R-:W-:Y:S01]  /*3b20*/  FFMA.FTZ R84, R84, -R25.reuse, R75 ;  /* 0x8000001954547223 */ /* 0x080fe2000001004b */
[-C--:B------:R-:W-:Y:S01]  /*3b30*/  FFMA.FTZ R88, R88, -R25.reuse, R77 ;  /* 0x8000001958587223 */ /* 0x080fe2000001004d */
[-C--:B------:R-:W-:Y:S01]  /*3b40*/  FFMA.FTZ R28, R28, -R25.reuse, R79 ;  /* 0x800000191c1c7223 */ /* 0x080fe2000001004f */
[-C--:B------:R-:W-:Y:S01]  /*3b50*/  FFMA.FTZ R90, R90, -R25.reuse, R81 ;  /* 0x800000195a5a7223 */ /* 0x080fe20000010051 */
[----:B------:R-:W-:Y:S01]  /*3b60*/  IADD3 R68, P0, R68, UR12, RZ ;  /* 0x0000000c44447c10 */ /* 0x000fe2000ff1e0ff */
[----:B------:R-:W-:Y:S01]  /*3b70*/  FFMA.FTZ R26, R26, -R25, R35 ;  /* 0x800000191a1a7223 */ /* 0x000fe20000010023 */
[----:B------:R-:W-:Y:S01]  /*3b80*/  F2FP.F16.F32.PACK_AB R76, R17, R76 ;  /* 0x0000004c114c723e */ /* 0x000fe200000000ff */
[C---:B------:R-:W-:Y:S01]  /*3b90*/  FMUL.FTZ R82, R27.reuse, R82 ;  /* 0x000000521b527220 */ /* 0x040fe20000410000 */
[----:B------:R-:W-:Y:S01]  /*3ba0*/  PRMT R17, R72, 0x7632, R17 ;  /* 0x0000763248117816 */ /* 0x000fe20000000011 */
[C---:B------:R-:W-:Y:S01]  /*3bb0*/  FMUL.FTZ R21, R27.reuse, R30 ;  /* 0x0000001e1b157220 */ /* 0x040fe20000410000 */
[C---:B------:R-:W-:Y:S01]  /*3bc0*/  FMUL.FTZ R86, R27.reuse, R86 ;  /* 0x000000561b567220 */ /* 0x040fe20000410000 */
[C---:B------:R-:W-:Y:S01]  /*3bd0*/  FMUL.FTZ R23, R27.reuse, R84 ;  /* 0x000000541b177220 */ /* 0x040fe20000410000 */
[C---:B------:R-:W-:Y:S01]  /*3be0*/  FMUL.FTZ R88, R27.reuse, R88 ;  /* 0x000000581b587220 */ /* 0x040fe20000410000 */
[C---:B------:R-:W-:Y:S01]  /*3bf0*/  FMUL.FTZ R25, R27.reuse, R28 ;  /* 0x0000001c1b197220 */ /* 0x040fe20000410000 */
[----:B------:R-:W-:Y:S01]  /*3c00*/  FMUL.FTZ R90, R27, R90 ;  /* 0x0000005a1b5a7220 */ /* 0x000fe20000410000 */
[----:B------:R0:W-:Y:S01]  /*3c10*/  STG.E.U16 desc[UR8][R2.64+0x2], R16 ;  /* 0x0000021002007986 */ /* 0x0001e2000c101508 */
[----:B------:R-:W-:Y:S01]  /*3c20*/  IADD3.X R69, R63, UR13, RZ, P0, !PT ;  /* 0x0000000d3f457c10 */ /* 0x000fe200087fe4ff */
[----:B------:R-:W-:Y:S01]  /*3c30*/  FMUL.FTZ R27, R27, R26 ;  /* 0x0000001a1b1b7220 */ /* 0x000fe20000410000 */
[----:B------:R-:W-:Y:S01]  /*3c40*/  F2FP.F16.F32.PACK_AB R80, R19, R80 ;  /* 0x000000501350723e */ /* 0x000fe200000000ff */
[----:B------:R-:W-:Y:S01]  /*3c50*/  STG.E.U16 desc[UR8][R2.64], R36 ;  /* 0x0000002402007986 */ /* 0x000fe2000c101508 */
[----:B------:R-:W-:-:S02]  /*3c60*/  F2FP.F16.F32.PACK_AB R82, R21, R82 ;  /* 0x000000521552723e */ /* 0x000fc400000000ff */
[----:B------:R-:W-:Y:S01]  /*3c70*/  F2FP.F16.F32.PACK_AB R86, R23, R86 ;  /* 0x000000561756723e */ /* 0x000fe200000000ff */
[----:B------:R-:W-:Y:S01]  /*3c80*/  STG.E.U16 desc[UR8][R2.64+0x4], R72 ;  /* 0x0000044802007986 */ /* 0x000fe2000c101508 */
[----:B------:R-:W-:Y:S02]  /*3c90*/  F2FP.F16.F32.PACK_AB R88, R25, R88 ;  /* 0x000000581958723e */ /* 0x000fe400000000ff */
[----:B------:R-:W-:Y:S01]  /*3ca0*/  F2FP.F16.F32.PACK_AB R90, R27, R90 ;  /* 0x0000005a1b5a723e */ /* 0x000fe200000000ff */
[----:B------:R1:W-:Y:S01]  /*3cb0*/  STG.E.U16 desc[UR8][R2.64+0x6], R17 ;  /* 0x0000061102007986 */ /* 0x0003e2000c101508 */
[----:B0-----:R-:W-:Y:S02]  /*3cc0*/  IADD3 R16, P0, R67, UR12, RZ ;  /* 0x0000000c43107c10 */ /* 0x001fe4000ff1e0ff */
[----:B------:R-:W-:Y:S01]  /*3cd0*/  PRMT R34, R76, 0x7632, R34 ;  /* 0x000076324c227816 */ /* 0x000fe20000000022 */
[----:B------:R-:W-:Y:S01]  /*3ce0*/  STG.E.U16 desc[UR8][R68.64], R76 ;  /* 0x0000004c44007986 */ /* 0x000fe2000c101508 */
[----:B------:R-:W-:-:S02]  /*3cf0*/  PRMT R18, R86, 0x7632, R18 ;  /* 0x0000763256127816 */ /* 0x000fc40000000012 */
[----:B------:R-:W-:Y:S01]  /*3d00*/  PRMT R33, R88, 0x7632, R33 ;  /* 0x0000763258217816 */ /* 0x000fe20000000021 */
[----:B------:R-:W-:Y:S01]  /*3d10*/  STG.E.U16 desc[UR8][R68.64+0x2], R34 ;  /* 0x0000022244007986 */ /* 0x000fe2000c101508 */
[----:B-1----:R-:W-:-:S03]  /*3d20*/  PRMT R3, R80, 0x7632, R3 ;  /* 0x0000763250037816 */ /* 0x002fc60000000003 */
[----:B------:R-:W-:Y:S01]  /*3d30*/  STG.E.U16 desc[UR8][R68.64+0x4], R80 ;  /* 0x0000045044007986 */ /* 0x000fe2000c101508 */
[----:B------:R-:W-:Y:S02]  /*3d40*/  IADD3.X R17, R61, UR13, RZ, P0, !PT ;  /* 0x0000000d3d117c10 */ /* 0x000fe400087fe4ff */
[----:B------:R-:W-:Y:S01]  /*3d50*/  IADD3 R66, P0, R66, UR12, RZ ;  /* 0x0000000c42427c10 */ /* 0x000fe2000ff1e0ff */
[----:B------:R0:W-:Y:S01]  /*3d60*/  STG.E.U16 desc[UR8][R68.64+0x6], R3 ;  /* 0x0000060344007986 */ /* 0x0001e2000c101508 */
[----:B------:R-:W-:Y:S02]  /*3d70*/  PRMT R2, R82, 0x7632, R2 ;  /* 0x0000763252027816 */ /* 0x000fe40000000002 */
[----:B------:R-:W-:Y:S01]  /*3d80*/  IADD3.X R67, R64, UR13, RZ, P0, !PT ;  /* 0x0000000d40437c10 */ /* 0x000fe200087fe4ff */
[----:B------:R1:W-:Y:S01]  /*3d90*/  STG.E.U16 desc[UR8][R16.64], R82 ;  /* 0x0000005210007986 */ /* 0x0003e2000c101508 */
[----:B------:R-:W-:-:S03]  /*3da0*/  ISETP.GE.U32.AND P0, PT, R0, UR11, PT ;  /* 0x0000000b00007c0c */ /* 0x000fc6000bf06070 */
[----:B------:R1:W-:Y:S01]  /*3db0*/  STG.E.U16 desc[UR8][R16.64+0x2], R2 ;  /* 0x0000020210007986 */ /* 0x0003e2000c101508 */
[----:B------:R-:W-:Y:S02]  /*3dc0*/  ISETP.GE.AND.EX P0, PT, R71, UR7, PT, P0 ;  /* 0x0000000747007c0c */ /* 0x000fe4000bf06300 */
[----:B0-----:R-:W-:Y:S01]  /*3dd0*/  PRMT R3, R90, 0x7632, R3 ;  /* 0x000076325a037816 */ /* 0x001fe20000000003 */
[----:B------:R1:W-:Y:S04]  /*3de0*/  STG.E.U16 desc[UR8][R16.64+0x4], R86 ;  /* 0x0000045610007986 */ /* 0x0003e8000c101508 */
[----:B------:R1:W-:Y:S04]  /*3df0*/  STG.E.U16 desc[UR8][R16.64+0x6], R18 ;  /* 0x0000061210007986 */ /* 0x0003e8000c101508 */
[----:B------:R1:W-:Y:S04]  /*3e00*/  STG.E.U16 desc[UR8][R66.64], R88 ;  /* 0x0000005842007986 */ /* 0x0003e8000c101508 */
[----:B------:R1:W-:Y:S04]  /*3e10*/  STG.E.U16 desc[UR8][R66.64+0x2], R33 ;  /* 0x0000022142007986 */ /* 0x0003e8000c101508 */
[----:B------:R1:W-:Y:S04]  /*3e20*/  STG.E.U16 desc[UR8][R66.64+0x4], R90 ;  /* 0x0000045a42007986 */ /* 0x0003e8000c101508 */
[----:B------:R1:W-:Y:S01]  /*3e30*/  STG.E.U16 desc[UR8][R66.64+0x6], R3 ;  /* 0x0000060342007986 */ /* 0x0003e2000c101508 */
[----:B------:R-:W-:Y:S05]  /*3e40*/  @!P0 BRA `(.L_x_1804) ;  /* 0xffffffc8001c8947 */ /* 0x000fea000383ffff */
.L_x_1793:
        /* <DEDUP_REMOVED lines=10> */
[----:B------:R-:W2:Y:S01]  /*3ef0*/  LDC.64 R20, c[0x0][0x258] ;  /* 0x00009600ff147b82 */ /* 0x000ea20000000a00 */
[----:B------:R-:W0:Y:S01]  /*3f00*/  S2R R0, SR_TID.X ;  /* 0x0000000000007919 */ /* 0x000e220000002100 */
[----:B------:R-:W-:-:S06]  /*3f10*/  UMOV UR4, 0x400 ;  /* 0x0000040000047882 */ /* 0x000fcc0000000000 */
[----:B------:R-:W3:Y:S01]  /*3f20*/  S2UR UR5, SR_CgaCtaId ;  /* 0x00000000000579c3 */ /* 0x000ee20000008800 */
[----:B--2---:R-:W-:Y:S02]  /*3f30*/  LOP3.LUT R4, RZ, R20, RZ, 0x33, !PT ;  /* 0x00000014ff047212 */ /* 0x004fe400078e33ff */
[----:B------:R-:W-:Y:S02]  /*3f40*/  LOP3.LUT R5, RZ, R21, RZ, 0x33, !PT ;  /* 0x00000015ff057212 */ /* 0x000fe400078e33ff */
[----:B------:R-:W-:-:S04]  /*3f50*/  ISETP.GT.U32.AND P0, PT, R4, -0x5, PT ;  /* 0xfffffffb0400780c */ /* 0x000fc80003f04070 */
[C---:B------:R-:W-:Y:S01]  /*3f60*/  ISETP.GT.AND.EX P0, PT, R5.reuse, -0x1, PT, P0 ;  /* 0xffffffff0500780c */ /* 0x040fe20003f04300 */
[----:B---3--:R-:W-:Y:S01]  /*3f70*/  ULEA UR6, UR5, UR4, 0x18 ;  /* 0x0000000405067291 */ /* 0x008fe2000f8ec03f */
[----:B01----:R-:W-:Y:S02]  /*3f80*/  SHF.R.U32.HI R2, RZ, 0x5, R0 ;  /* 0x00000005ff027819 */ /* 0x003fe40000011600 */
[----:B------:R-:W-:Y:S01]  /*3f90*/  SEL R4, R4, 0xfffffffb, P0 ;  /* 0xfffffffb04047807 */ /* 0x000fe20000000000 */
[----:B------:R-:W-:Y:S01]  /*3fa0*/  ULDC.64 UR4, c[0x0][0x260] ;  /* 0x0000980000047ab9 */ /* 0x000fe20000000a00 */
[----:B------:R-:W-:Y:S01]  /*3fb0*/  SEL R5, R5, 0xffffffff, P0 ;  /* 0xffffffff05057807 */ /* 0x000fe20000000000 */
[----:B------:R-:W-:Y:S01]  /*3fc0*/  UIADD3 UR4, UP0, UR4, 0x65000, URZ ;  /* 0x0006500004047890 */ /* 0x000fe2000ff1e03f */
[C---:B------:R-:W-:Y:S02]  /*3fd0*/  SHF.L.U32 R3, R4.reuse, 0x2, RZ ;  /* 0x0000000204037819 */ /* 0x040fe400000006ff */
[----:B------:R-:W-:Y:S01]  /*3fe0*/  SHF.L.U64.HI R4, R4, 0x2, R5 ;  /* 0x0000000204047819 */ /* 0x000fe20000010205 */
[----:B------:R-:W-:Y:S01]  /*3ff0*/  UIADD3.X UR5, URZ, UR5, URZ, UP0, !UPT ;  /* 0x000000053f057290 */ /* 0x000fe200087fe43f */
[----:B------:R-:W-:-:S02]  /*4000*/  MOV R5, 0xffffffff ;  /* 0xffffffff00057802 */ /* 0x000fc40000000f00 */
[----:B------:R-:W-:Y:S02]  /*4010*/  IADD3 R3, P0, P1, -R3, -0x5, -R2 ;  /* 0xfffffffb03037810 */ /* 0x000fe4000791e902 */
[----:B------:R-:W-:Y:S02]  /*4020*/  SHF.L.U32 R7, R2, 0x1, RZ ;  /* 0x0000000102077819 */ /* 0x000fe400000006ff */
[----:B------:R-:W-:Y:S02]  /*4030*/  IADD3.X R4, ~R4, -0x1, R5, P0, P1 ;  /* 0xffffffff04047810 */ /* 0x000fe400007e2505 */
[----:B------:R-:W-:Y:S02]  /*4040*/  SHF.R.U32.HI R5, RZ, 0x4, R0 ;  /* 0x00000004ff057819 */ /* 0x000fe40000011600 */
[----:B------:R-:W-:Y:S01]  /*4050*/  LEA R12, R2, UR6, 0x7 ;  /* 0x00000006020c7c11 */ /* 0x000fe2000f8e38ff */
[----:B------:R-:W-:Y:S01]  /*4060*/  IMAD.WIDE.U32 R8, R4, -0x33333333, RZ ;  /* 0xcccccccd04087825 */ /* 0x000fe200078e00ff */
[----:B------:R-:W-:-:S02]  /*4070*/  IADD3 R6, R5, 0x14, RZ ;  /* 0x0000001405067810 */ /* 0x000fc40007ffe0ff */
[----:B------:R-:W-:Y:S02]  /*4080*/  LOP3.LUT R7, R7, 0x1f, R0, 0x78, !PT ;  /* 0x0000001f07077812 */ /* 0x000fe400078e7800 */
[----:B------:R-:W-:Y:S01]  /*4090*/  LOP3.LUT R14, RZ, R5, RZ, 0x33, !PT ;  /* 0x00000005ff0e7212 */ /* 0x000fe200078e33ff */
[----:B------:R-:W-:Y:S01]  /*40a0*/  IMAD.WIDE.U32 R10, P0, R3, -0x33333334, R8 ;  /* 0xcccccccc030a7825 */ /* 0x000fe20007800008 */
[----:B------:R-:W-:Y:S02]  /*40b0*/  VIMNMX.U32 R13, R6, 0x20, !PT ;  /* 0x00000020060d7848 */ /* 0x000fe40007fe0000 */
[----:B------:R-:W-:Y:S01]  /*40c0*/  LEA R7, R7, R12, 0x2 ;  /* 0x0000000c07077211 */ /* 0x000fe200078e10ff */
[----:B------:R-:W-:Y:S01]  /*40d0*/  IMAD.WIDE.U32 R8, R3, -0x33333333, RZ ;  /* 0xcccccccd03087825 */ /* 0x000fe200078e00ff */
[----:B------:R-:W-:Y:S02]  /*40e0*/  IADD3.X R17, RZ, RZ, RZ, P0, !PT ;  /* 0x000000ffff117210 */ /* 0x000fe400007fe4ff */
[----:B------:R-:W-:-:S02]  /*40f0*/  MOV R16, R11 ;  /* 0x0000000b00107202 */ /* 0x000fc40000000f00 */
[----:B------:R-:W-:Y:S02]  /*4100*/  IADD3 RZ, P1, R9, R10, RZ ;  /* 0x0000000a09ff7210 */ /* 0x000fe40007f3e0ff */
[----:B------:R-:W-:Y:S02]  /*4110*/  IADD3 R8, R13, R14, RZ ;  /* 0x0000000e0d087210 */ /* 0x000fe40007ffe0ff */
[----:B------:R-:W-:Y:S01]  /*4120*/  SHF.L.U32 R12, R0, 0x7, RZ ;  /* 0x00000007000c7819 */ /* 0x000fe200000006ff */
[----:B------:R-:W-:Y:S01]  /*4130*/  IMAD.WIDE.U32.X R16, R4, -0x33333334, R16, P1 ;  /* 0xcccccccc04107825 */ /* 0x000fe200008e0410 */
[----:B------:R-:W-:Y:S02]  /*4140*/  SHF.L.U32 R13, R0, 0x1, RZ ;  /* 0x00000001000d7819 */ /* 0x000fe400000006ff */
[----:B------:R-:W-:Y:S01]  /*4150*/  ISETP.LT.U32.AND P0, PT, R20, 0x4, PT ;  /* 0x000000041400780c */ /* 0x000fe20003f01070 */
[----:B------:R-:W-:Y:S01]  /*4160*/  IMAD.WIDE.U32 R14, R8, -0x33333333, RZ ;  /* 0xcccccccd080e7825 */ /* 0x000fe200078e00ff */
[----:B------:R-:W-:-:S02]  /*4170*/  LOP3.LUT R12, R12, 0x780, RZ, 0xc0, !PT ;  /* 0x000007800c0c7812 */ /* 0x000fc400078ec0ff */
[----:B------:R-:W-:Y:S02]  /*4180*/  LOP3.LUT R10, R13, 0x1e, RZ, 0xc0, !PT ;  /* 0x0000001e0d0a7812 */ /* 0x000fe400078ec0ff */
[----:B------:R-:W-:Y:S02]  /*4190*/  IADD3 R9, R5, 0x28, RZ ;  /* 0x0000002805097810 */ /* 0x000fe40007ffe0ff */
[----:B------:R-:W-:Y:S02]  /*41a0*/  ISETP.LT.AND.EX P0, PT, R21, RZ, PT, P0 ;  /* 0x000000ff1500720c */ /* 0x000fe40003f01300 */
[----:B------:R-:W-:Y:S02]  /*41b0*/  SHF.R.U64 R24, R16, 0x3, R17 ;  /* 0x0000000310187819 */ /* 0x000fe40000001211 */
[----:B------:R-:W-:Y:S02]  /*41c0*/  IADD3 R18, R12, UR6, RZ ;  /* 0x000000060c127c10 */ /* 0x000fe4000fffe0ff */
[----:B------:R-:W-:-:S02]  /*41d0*/  LOP3.LUT R13, R6, R10, RZ, 0x3c, !PT ;  /* 0x0000000a060d7212 */ /* 0x000fc400078e3cff */
[-C--:B------:R-:W-:Y:S02]  /*41e0*/  LOP3.LUT R11, R5, R10.reuse, RZ, 0x3c, !PT ;  /* 0x0000000a050b7212 */ /* 0x080fe400078e3cff */
[----:B------:R-:W-:Y:S02]  /*41f0*/  LOP3.LUT R19, R9, R10, RZ, 0x3c, !PT ;  /* 0x0000000a09137212 */ /* 0x000fe400078e3cff */
[----:B------:R-:W-:Y:S02]  /*4200*/  SEL R23, R20, 0x4, P0 ;  /* 0x0000000414177807 */ /* 0x000fe40000000000 */
[----:B------:R-:W-:Y:S02]  /*4210*/  SEL R26, R21, RZ, P0 ;  /* 0x000000ff151a7207 */ /* 0x000fe40000000000 */
[----:B------:R-:W-:Y:S02]  /*4220*/  LEA.HI R22, R15, 0x1, RZ, 0x1c ;  /* 0x000000010f167811 */ /* 0x000fe400078fe0ff */
[----:B------:R-:W-:-:S02]  /*4230*/  IADD3 R16, P0, R2, 0xa, RZ ;  /* 0x0000000a02107810 */ /* 0x000fc40007f1e0ff */
[C---:B------:R-:W-:Y:S02]  /*4240*/  IADD3 R17, P1, R2.reuse, 0x14, RZ ;  /* 0x0000001402117810 */ /* 0x040fe40007f3e0ff */
[----:B------:R-:W-:Y:S02]  /*4250*/  IADD3 R49, P2, R2, 0x1e, RZ ;  /* 0x0000001e02317810 */ /* 0x000fe40007f5e0ff */
[----:B------:R-:W-:Y:S02]  /*4260*/  IADD3 R24, R24, 0x1, RZ ;  /* 0x0000000118187810 */ /* 0x000fe40007ffe0ff */
[-C--:B------:R-:W-:Y:S02]  /*4270*/  LEA R12, R13, R18.reuse, 0x2 ;  /* 0x000000120d0c7211 */ /* 0x080fe400078e10ff */
[-C--:B------:R-:W-:Y:S02]  /*4280*/  LEA R11, R11, R18.reuse, 0x2 ;  /* 0x000000120b0b7211 */ /* 0x080fe400078e10ff */
[----:B------:R-:W-:-:S02]  /*4290*/  LEA R13, R19, R18, 0x2 ;  /* 0x00000012130d7211 */ /* 0x000fc400078e10ff */
[----:B------:R-:W-:Y:S02]  /*42a0*/  SHF.L.U64.HI R21, R23, 0x2, R26 ;  /* 0x0000000217157819 */ /* 0x000fe4000001021a */
[----:B------:R-:W-:Y:S02]  /*42b0*/  MOV R14, R39 ;  /* 0x00000027000e7202 */ /* 0x000fe40000000f00 */
[C---:B------:R-:W-:Y:S02]  /*42c0*/  LOP3.LUT R15, R0.reuse, 0x1f, RZ, 0xc0, !PT ;  /* 0x0000001f000f7812 */ /* 0x040fe400078ec0ff */
[----:B------:R-:W-:Y:S02]  /*42d0*/  LOP3.LUT R47, R0, 0xf, RZ, 0xc0, !PT ;  /* 0x0000000f002f7812 */ /* 0x000fe400078ec0ff */
[----:B------:R-:W-:Y:S02]  /*42e0*/  IADD3 R18, R5, 0x3c, RZ ;  /* 0x0000003c05127810 */ /* 0x000fe40007ffe0ff */
[----:B------:R-:W-:-:S02]  /*42f0*/  IADD3.X R19, RZ, RZ, RZ, P0, !PT ;  /* 0x000000ffff137210 */ /* 0x000fc400007fe4ff */
[----:B------:R-:W-:Y:S02]  /*4300*/  IADD3.X R20, RZ, RZ, RZ, P1, !PT ;  /* 0x000000ffff147210 */ /* 0x000fe40000ffe4ff */
[----:B------:R-:W-:Y:S02]  /*4310*/  IADD3.X R53, RZ, RZ, RZ, P2, !PT ;  /* 0x000000ffff357210 */ /* 0x000fe400017fe4ff */
[----:B------:R-:W-:Y:S02]  /*4320*/  SHF.L.U32 R23, R23, 0x2, RZ ;  /* 0x0000000217177819 */ /* 0x000fe400000006ff */
[----:B------:R-:W-:Y:S02]  /*4330*/  LOP3.LUT R22, R22, 0x3, RZ, 0xc0, !PT ;  /* 0x0000000316167812 */ /* 0x000fe400078ec0ff */
[----:B------:R-:W-:-:S07]  /*4340*/  LOP3.LUT R24, R24, 0x3, RZ, 0xc0, !PT ;  /* 0x0000000318187812 */ /* 0x000fce00078ec0ff */
.L_x_1821:
        /* <DEDUP_REMOVED lines=42> */
.L_x_1808:
[----:B------:R-:W-:Y:S05]  /*45f0*/  BSYNC B1 ;  /* 0x0000000000017941 */ /* 0x000fea0003800000 */
.L_x_1807:
        /* <DEDUP_REMOVED lines=18> */
.L_x_1811:
        /* <DEDUP_REMOVED lines=55> */
.L_x_1810:
[----:B------:R-:W-:Y:S05]  /*4a90*/  BSYNC B1 ;  /* 0x0000000000017941 */ /* 0x000fea0003800000 */
.L_x_1809:
        /* <DEDUP_REMOVED lines=35> */
.L_x_1813:
[----:B------:R-:W-:Y:S05]  /*4cd0*/  BSYNC B1 ;  /* 0x0000000000017941 */ /* 0x000fea0003800000 */
.L_x_1812:
        /* <DEDUP_REMOVED lines=15> */
.L_x_1806:
[----:B------:R-:W-:Y:S05]  /*4dd0*/  BSYNC B0 ;  /* 0x0000000000007941 */ /* 0x000fea0003800000 */
.L_x_1805:
        /* <DEDUP_REMOVED lines=15> */
[----:B0-----:R-:W-:Y:S02]  /*4ed0*/  MOV R25, 0xffff ;  /* 0x0000ffff00197802 */ /* 0x001fe40000000f00 */
[----:B------:R-:W-:Y:S02]  /*4ee0*/  MOV R30, 0xffff ;  /* 0x0000ffff001e7802 */ /* 0x000fe40000000f00 */
[----:B------:R-:W-:Y:S01]  /*4ef0*/  MOV R32, 0xffff ;  /* 0x0000ffff00207802 */ /* 0x000fe20000000f00 */
[----:B--2---:R-:W0:Y:S01]  /*4f00*/  SHFL.BFLY PT, R29, R26, 0x8, 0x101f ;  /* 0x0d101f001a1d7f89 */ /* 0x004e2200000e0000 */
[----:B------:R-:W-:Y:S02]  /*4f10*/  MOV R31, 0xffff ;  /* 0x0000ffff001f7802 */ /* 0x000fe40000000f00 */
[----:B------:R-:W-:Y:S01]  /*4f20*/  MOV R39, 0xffff ;  /* 0x0000ffff00277802 */ /* 0x000fe20000000f00 */
        /* <DEDUP_REMOVED lines=15> */
.L_x_1830:
[----:B------:R-:W0:Y:S01]  /*5020*/  LDC.64 R26, c[0x0][0x218] ;  /* 0x00008600ff1a7b82 */ /* 0x000e220000000a00 */
[----:B------:R-:W-:Y:S01]  /*5030*/  ISETP.NE.AND P1, PT, R47, RZ, PT ;  /* 0x000000ff2f00720c */ /* 0x000fe20003f25270 */
[----:B---3--:R-:W-:Y:S01]  /*5040*/  FADD.FTZ R31, R37, R32 ;  /* 0x00000020251f7221 */ /* 0x008fe20000010000 */
[----:B------:R-:W-:Y:S02]  /*5050*/  IADD3 R25, R5, R14, RZ ;  /* 0x0000000e05197210 */ /* 0x000fe40007ffe0ff */
[----:B------:R-:W-:Y:S02]  /*5060*/  ISETP.NE.AND P2, PT, R22, 0x1, PT ;  /* 0x000000011600780c */ /* 0x000fe40003f45270 */
[----:B------:R-:W-:Y:S01]  /*5070*/  MOV R33, R6 ;  /* 0x0000000600217202 */ /* 0x000fe20000000f00 */
[----:B------:R-:W2:Y:S06]  /*5080*/  LDC.64 R28, c[0x0][0x220] ;  /* 0x00008800ff1c7b82 */ /* 0x000eac0000000a00 */
[----:B------:R-:W-:-:S02]  /*5090*/  @!P1 F2FP.F16.F32.PACK_AB R30, RZ, R38 ;  /* 0x00000026ff1e923e */ /* 0x000fc400000000ff */
[----:B------:R-:W-:Y:S01]  /*50a0*/  @!P1 F2FP.F16.F32.PACK_AB R31, RZ, R31 ;  /* 0x0000001fff1f923e */ /* 0x000fe200000000ff */
        /* <DEDUP_REMOVED lines=11> */
[----:B---3--:R-:W-:Y:S02]  /*5160*/  MOV R30, 0xffff ;  /* 0x0000ffff001e7802 */ /* 0x008fe40000000f00 */
[----:B------:R-:W-:Y:S02]  /*5170*/  MOV R32, 0xffff ;  /* 0x0000ffff00207802 */ /* 0x000fe40000000f00 */
[----:B------:R-:W-:Y:S01]  /*5180*/  MOV R25, 0xffff ;  /* 0x0000ffff00197802 */ /* 0x000fe20000000f00 */
[----:B----4-:R-:W3:Y:S01]  /*5190*/  SHFL.BFLY PT, R36, R33, 0x8, 0x101f ;  /* 0x0d101f0021247f89 */ /* 0x010ee200000e0000 */
[----:B------:R-:W-:Y:S02]  /*51a0*/  MOV R31, 0xffff ;  /* 0x0000ffff001f7802 */ /* 0x000fe40000000f00 */
[----:B------:R-:W-:Y:S01]  /*51b0*/  MOV R34, 0xffff ;  /* 0x0000ffff00227802 */ /* 0x000fe20000000f00 */
        /* <DEDUP_REMOVED lines=15> */
.L_x_1840:
[----:B----4-:R-:W-:Y:S01]  /*52b0*/  FADD.FTZ R30, R42, R32 ;  /* 0x000000202a1e7221 */ /* 0x010fe20000010000 */
[----:B------:R-:W-:Y:S02]  /*52c0*/  @!P1 F2FP.F16.F32.PACK_AB R25, RZ, R33 ;  /* 0x00000021ff19923e */ /* 0x000fe400000000ff */
[----:B------:R-:W-:Y:S02]  /*52d0*/  ISETP.NE.AND P2, PT, R22, 0x2, PT ;  /* 0x000000021600780c */ /* 0x000fe40003f45270 */
[----:B------:R-:W-:Y:S01]  /*52e0*/  @!P1 F2FP.F16.F32.PACK_AB R30, RZ, R30 ;  /* 0x0000001eff1e923e */ /* 0x000fe200000000ff */
        /* <DEDUP_REMOVED lines=10> */
[----:B--2---:R-:W-:Y:S02]  /*5390*/  MOV R30, 0xffff ;  /* 0x0000ffff001e7802 */ /* 0x004fe40000000f00 */
[----:B------:R-:W-:Y:S02]  /*53a0*/  MOV R32, 0xffff ;  /* 0x0000ffff00207802 */ /* 0x000fe40000000f00 */
[----:B------:R-:W-:Y:S01]  /*53b0*/  MOV R25, 0xffff ;  /* 0x0000ffff00197802 */ /* 0x000fe20000000f00 */
[----:B0-----:R-:W0:Y:S01]  /*53c0*/  SHFL.BFLY PT, R36, R33, 0x8, 0x101f ;  /* 0x0d101f0021247f89 */ /* 0x001e2200000e0000 */
[----:B------:R-:W-:Y:S02]  /*53d0*/  MOV R31, 0xffff ;  /* 0x0000ffff001f7802 */ /* 0x000fe40000000f00 */
[----:B------:R-:W-:Y:S01]  /*53e0*/  MOV R34, 0xffff ;  /* 0x0000ffff00227802 */ /* 0x000fe20000000f00 */
        /* <DEDUP_REMOVED lines=15> */
.L_x_1850:
[----:B----4-:R-:W-:Y:S01]  /*54e0*/  FADD.FTZ R30, R42, R32 ;  /* 0x000000202a1e7221 */ /* 0x010fe20000010000 */
[----:B------:R-:W-:Y:S02]  /*54f0*/  @!P1 F2FP.F16.F32.PACK_AB R25, RZ, R33 ;  /* 0x00000021ff19923e */ /* 0x000fe400000000ff */
[----:B------:R-:W-:Y:S02]  /*5500*/  MOV R33, R18 ;  /* 0x0000001200217202 */ /* 0x000fe40000000f00 */
[----:B------:R-:W-:Y:S01]  /*5510*/  @!P1 F2FP.F16.F32.PACK_AB R30, RZ, R30 ;  /* 0x0000001eff1e923e */ /* 0x000fe200000000ff */
[----:B------:R4:W-:Y:S04]  /*5520*/  @!P1 STG.E.U16 desc[UR8][R26.64+0x50], R25 ;  /* 0x000050191a009986 */ /* 0x0009e8000c101508 */
[----:B------:R4:W-:Y:S02]  /*5530*/  @!P1 STG.E.U16 desc[UR8][R28.64+0x50], R30 ;  /* 0x0000501e1c009986 */ /* 0x0009e4000c101508 */
.L_x_1816:
[----:B------:R-:W-:Y:S05]  /*5540*/  BSYNC B0 ;  /* 0x0000000000007941 */ /* 0x000fea0003800000 */
.L_x_1815:
        /* <DEDUP_REMOVED lines=11> */
[----:B------:R-:W-:Y:S02]  /*5600*/  @!P0 IADD3 R35, R33, 0x14, RZ ;  /* 0x0000001421238810 */ /* 0x000fe40007ffe0ff */
[----:B------:R-:W-:Y:S02]  /*5610*/  CS2R R44, SRZ ;  /* 0x00000000002c7805 */ /* 0x000fe4000001ff00 */
[----:B------:R-:W-:Y:S02]  /*5620*/  @!P0 LEA R36, R47, UR6, 0x7 ;  /* 0x000000062f248c11 */ /* 0x000fe4000f8e38ff */
[----:B------:R-:W-:Y:S02]  /*5630*/  @!P0 LOP3.LUT R35, R35, R10, RZ, 0x3c, !PT ;  /* 0x0000000a23238212 */ /* 0x000fe400078e3cff */
[----:B------:R-:W-:Y:S02]  /*5640*/  @!P0 IADD3 R29, R33, 0x28, RZ ;  /* 0x00000028211d8810 */ /* 0x000fe40007ffe0ff */
[----:B------:R-:W-:-:S02]  /*5650*/  @!P0 LEA R35, R35, R36, 0x2 ;  /* 0x0000002423238211 */ /* 0x000fc400078e10ff */
[----:B------:R-:W-:Y:S02]  /*5660*/  @!P0 LEA R28, R47, UR6, 0x7 ;  /* 0x000000062f1c8c11 */ /* 0x000fe4000f8e38ff */
[----:B------:R-:W-:Y:S01]  /*5670*/  @!P0 LOP3.LUT R29, R29, R10, RZ, 0x3c, !PT ;  /* 0x0000000a1d1d8212 */ /* 0x000fe200078e3cff */
[----:B------:R-:W4:Y:S01]  /*5680*/  @!P0 LDS R38, [R35+0x500] ;  /* 0x0005000023268984 */ /* 0x000f220000000800 */
[----:B------:R-:W-:Y:S02]  /*5690*/  @!P0 IADD3 R39, R33, 0x3c, RZ ;  /* 0x0000003c21278810 */ /* 0x000fe40007ffe0ff */
[----:B------:R-:W-:Y:S01]  /*56a0*/  @!P0 LEA R29, R29, R28, 0x2 ;  /* 0x0000001c1d1d8211 */ /* 0x000fe200078e10ff */
[----:B------:R5:W1:Y:S01]  /*56b0*/  @!P0 LDS R37, [R35] ;  /* 0x0000000023258984 */ /* 0x000a620000000800 */
[----:B------:R-:W-:Y:S02]  /*56c0*/  @!P0 LOP3.LUT R39, R39, R10, RZ, 0x3c, !PT ;  /* 0x0000000a27278212 */ /* 0x000fe400078e3cff */
[----:B------:R-:W-:Y:S01]  /*56d0*/  MOV R32, 0xffff ;  /* 0x0000ffff00207802 */ /* 0x000fe20000000f00 */
[----:B------:R-:W-:Y:S01]  /*56e0*/  @!P0 LDS R48, [R29+0x500] ;  /* 0x000500001d308984 */ /* 0x000fe20000000800 */
[----:B------:R-:W-:Y:S01]  /*56f0*/  @!P0 LEA R28, R39, R28, 0x2 ;  /* 0x0000001c271c8211 */ /* 0x000fe200078e10ff */
[----:B------:R-:W-:Y:S01]  /*5700*/  HFMA2.MMA R39, -RZ, RZ, 0, 0 ;  /* 0x00000000ff277435 */ /* 0x000fe200000001ff */
[----:B0-----:R-:W-:Y:S01]  /*5710*/  MOV R25, 0xffff ;  /* 0x0000ffff00197802 */ /* 0x001fe20000000f00 */
[----:B------:R-:W-:Y:S01]  /*5720*/  @!P0 LDS R46, [R29] ;  /* 0x000000001d2e8984 */ /* 0x000fe20000000800 */
[----:B------:R-:W-:-:S02]  /*5730*/  MOV R40, RZ ;  /* 0x000000ff00287202 */ /* 0x000fc40000000f00 */
[----:B------:R-:W-:Y:S01]  /*5740*/  MOV R31, 0xffff ;  /* 0x0000ffff001f7802 */ /* 0x000fe20000000f00 */
[----:B------:R-:W-:Y:S01]  /*5750*/  @!P0 LDS R52, [R28] ;  /* 0x000000001c348984 */ /* 0x000fe20000000800 */
[----:B------:R-:W-:Y:S02]  /*5760*/  MOV R30, 0xffff ;  /* 0x0000ffff001e7802 */ /* 0x000fe40000000f00 */
[----:B------:R-:W-:Y:S01]  /*5770*/  MOV R34, 0xffff ;  /* 0x0000ffff00227802 */ /* 0x000fe20000000f00 */
[----:B---3--:R-:W0:Y:S01]  /*5780*/  SHFL.BFLY PT, R32, R27, 0x8, 0x101f ;  /* 0x0d101f001b207f89 */ /* 0x008e2200000e0000 */
[----:B-----5:R-:W-:Y:S02]  /*5790*/  MOV R35, 0xffff ;  /* 0x0000ffff00237802 */ /* 0x020fe40000000f00 */
[----:B------:R-:W-:Y:S01]  /*57a0*/  MOV R36, 0xffff ;  /* 0x0000ffff00247802 */ /* 0x000fe20000000f00 */
[----:B------:R0:W-:Y:S01]  /*57b0*/  @!P0 LDS R54, [R28+0x500] ;  /* 0x000500001c368984 */ /* 0x0001e20000000800 */
[----:B------:R-:W-:-:S02]  /*57c0*/  MOV R50, RZ ;  /* 0x000000ff00327202 */ /* 0x000fc40000000f00 */
[----:B------:R-:W-:Y:S01]  /*57d0*/  MOV R43, 0xffff ;  /* 0x0000ffff002b7802 */ /* 0x000fe20000000f00 */
[----:B--2---:R-:W2:Y:S01]  /*57e0*/  SHFL.BFLY PT, R29, R26, 0x8, 0x101f ;  /* 0x0d101f001a1d7f89 */ /* 0x004ea200000e0000 */
[----:B----4-:R-:W-:Y:S02]  /*57f0*/  @!P0 MOV R40, R38 ;  /* 0x0000002600288202 */ /* 0x010fe40000000f00 */
[----:B------:R-:W-:Y:S02]  /*5800*/  MOV R38, 0xffff ;  /* 0x0000ffff00267802 */ /* 0x000fe40000000f00 */
[----:B-1----:R-:W-:Y:S01]  /*5810*/  @!P0 MOV R39, R37 ;  /* 0x0000002500278202 */ /* 0x002fe20000000f00 */
[----:B------:R-:W1:Y:S01]  /*5820*/  SHFL.BFLY PT, R41, R40, 0x8, 0x101f ;  /* 0x0d101f0028297f89 */ /* 0x000e6200000e0000 */
[----:B0-----:R-:W-:Y:S01]  /*5830*/  FADD.FTZ R28, R32, R27 ;  /* 0x0000001b201c7221 */ /* 0x001fe20000010000 */
[----:B------:R-:W-:Y:S02]  /*5840*/  MOV R37, 0xffff ;  /* 0x0000ffff00257802 */ /* 0x000fe40000000f00 */
[----:B------:R-:W-:Y:S01]  /*5850*/  @!P0 MOV R45, R48 ;  /* 0x00000030002d8202 */ /* 0x000fe20000000f00 */
[----:B------:R-:W0:Y:S01]  /*5860*/  SHFL.BFLY PT, R42, R39, 0x8, 0x101f ;  /* 0x0d101f00272a7f89 */ /* 0x000e2200000e0000 */
[----:B------:R-:W-:Y:S01]  /*5870*/  HFMA2.MMA R48, -RZ, RZ, 0, 0 ;  /* 0x00000000ff307435 */ /* 0x000fe200000001ff */
[----:B------:R-:W-:Y:S01]  /*5880*/  @!P0 MOV R44, R46 ;  /* 0x0000002e002c8202 */ /* 0x000fe20000000f00 */
[----:B--2---:R-:W-:Y:S01]  /*5890*/  FADD.FTZ R29, R29, R26 ;  /* 0x0000001a1d1d7221 */ /* 0x004fe20000010000 */
[----:B------:R-:W2:Y:S03]  /*58a0*/  SHFL.BFLY PT, R46, R45, 0x8, 0x101f ;  /* 0x0d101f002d2e7f89 */ /* 0x000ea600000e0000 */
[----:B------:R-:W-:Y:S01]  /*58b0*/  @!P0 MOV R48, R52 ;  /* 0x0000003400308202 */ /* 0x000fe20000000f00 */
[----:B------:R-:W3:Y:S04]  /*58c0*/  SHFL.BFLY PT, R51, R44, 0x8, 0x101f ;  /* 0x0d101f002c337f89 */ /* 0x000ee800000e0000 */
[----:B------:R-:W4:Y:S01]  /*58d0*/  SHFL.BFLY PT, R32, R28, 0x4, 0x101f ;  /* 0x0c901f001c207f89 */ /* 0x000f2200000e0000 */
[----:B------:R-:W-:-:S03]  /*58e0*/  @!P0 MOV R50, R54 ;  /* 0x0000003600328202 */ /* 0x000fc60000000f00 */
        /* <DEDUP_REMOVED lines=8> */
[----:B---3--:R-:W-:-:S03]  /*5970*/  FADD.FTZ R51, R51, R44 ;  /* 0x0000002c33337221 */ /* 0x008fc60000010000 */
[----:B------:R-:W3:Y:S01]  /*5980*/  SHFL.BFLY PT, R45, R46, 0x4, 0x101f ;  /* 0x0c901f002e2d7f89 */ /* 0x000ee200000e0000 */
[----:B----4-:R-:W-:-:S03]  /*5990*/  FADD.FTZ R27, R28, R32 ;  /* 0x000000201c1b7221 */ /* 0x010fc60000010000 */
[----:B------:R-:W4:Y:S01]  /*59a0*/  SHFL.BFLY PT, R44, R51, 0x4, 0x101f ;  /* 0x0c901f00332c7f89 */ /* 0x000f2200000e0000 */
[----:B------:R-:W-:Y:S01]  /*59b0*/  MOV R32, 0xffff ;  /* 0x0000ffff00207802 */ /* 0x000fe20000000f00 */
[----:B-----5:R-:W-:Y:S02]  /*59c0*/  FADD.FTZ R26, R29, R26 ;  /* 0x0000001a1d1a7221 */ /* 0x020fe40000010000 */
[----:B------:R-:W5:Y:S01]  /*59d0*/  SHFL.BFLY PT, R57, R50, 0x8, 0x101f ;  /* 0x0d101f0032397f89 */ /* 0x000f6200000e0000 */
[----:B------:R-:W-:Y:S02]  /*59e0*/  MOV R29, 0xffff ;  /* 0x0000ffff001d7802 */ /* 0x000fe40000000f00 */
[----:B------:R-:W-:Y:S01]  /*59f0*/  MOV R28, 0xffff ;  /* 0x0000ffff001c7802 */ /* 0x000fe20000000f00 */
[----:B------:R-:W5:Y:S01]  /*5a00*/  SHFL.BFLY PT, R32, R27, 0x2, 0x101f ;  /* 0x0c501f001b207f89 */ /* 0x000f6200000e0000 */
[----:B-1----:R-:W-:Y:S01]  /*5a10*/  FADD.FTZ R55, R55, R48 ;  /* 0x0000003037377221 */ /* 0x002fe20000010000 */
[----:B------:R-:W-:Y:S01]  /*5a20*/  MOV R48, 0xffff ;  /* 0x0000ffff00307802 */ /* 0x000fe20000000f00 */
[----:B0-----:R-:W-:Y:S01]  /*5a30*/  FADD.FTZ R40, R41, R40 ;  /* 0x0000002829287221 */ /* 0x001fe20000010000 */
[----:B------:R-:W0:Y:S01]  /*5a40*/  SHFL.BFLY PT, R29, R26, 0x2, 0x101f ;  /* 0x0c501f001a1d7f89 */ /* 0x000e2200000e0000 */
[----:B--2---:R-:W-:-:S03]  /*5a50*/  FADD.FTZ R39, R42, R39 ;  /* 0x000000272a277221 */ /* 0x004fc60000010000 */
[----:B------:R-:W1:Y:S01]  /*5a60*/  SHFL.BFLY PT, R43, R40, 0x2, 0x101f ;  /* 0x0c501f00282b7f89 */ /* 0x000e6200000e0000 */
[----:B------:R-:W-:Y:S01]  /*5a70*/  MOV R42, 0xffff ;  /* 0x0000ffff002a7802 */ /* 0x000fe20000000f00 */
[----:B---3--:R-:W-:Y:S01]  /*5a80*/  FADD.FTZ R45, R46, R45 ;  /* 0x0000002d2e2d7221 */ /* 0x008fe20000010000 */
[----:B------:R-:W-:Y:S01]  /*5a90*/  MOV R46, 0xffff ;  /* 0x0000ffff002e7802 */ /* 0x000fe20000000f00 */
[----:B------:R-:W2:Y:S01]  /*5aa0*/  SHFL.BFLY PT, R28, R39, 0x2, 0x101f ;  /* 0x0c501f00271c7f89 */ /* 0x000ea200000e0000 */
[----:B----4-:R-:W-:-:S03]  /*5ab0*/  FADD.FTZ R44, R51, R44 ;  /* 0x0000002c332c7221 */ /* 0x010fc60000010000 */
[----:B------:R-:W3:Y:S01]  /*5ac0*/  SHFL.BFLY PT, R48, R55, 0x4, 0x101f ;  /* 0x0c901f0037307f89 */ /* 0x000ee200000e0000 */
[----:B------:R-:W-:Y:S01]  /*5ad0*/  IADD3 R25, R33, R14, RZ ;  /* 0x0000000e21197210 */ /* 0x000fe20007ffe0ff */
[----:B-----5:R-:W-:Y:S01]  /*5ae0*/  FADD.FTZ R57, R57, R50 ;  /* 0x0000003239397221 */ /* 0x020fe20000010000 */
[----:B------:R-:W-:Y:S01]  /*5af0*/  MOV R50, 0xffff ;  /* 0x0000ffff00327802 */ /* 0x000fe20000000f00 */
[----:B------:R-:W4:Y:S01]  /*5b00*/  SHFL.BFLY PT, R51, R44, 0x2, 0x101f ;  /* 0x0c501f002c337f89 */ /* 0x000f2200000e0000 */
[----:B------:R-:W-:-:S03]  /*5b10*/  FADD.FTZ R36, R27, R32 ;  /* 0x000000201b247221 */ /* 0x000fc60000010000 */
[----:B------:R-:W5:Y:S01]  /*5b20*/  SHFL.BFLY PT, R46, R45, 0x2, 0x101f ;  /* 0x0c501f002d2e7f89 */ /* 0x000f6200000e0000 */
[----:B0-----:R-:W-:-:S03]  /*5b30*/  FADD.FTZ R35, R26, R29 ;  /* 0x0000001d1a237221 */ /* 0x001fc60000010000 */
[----:B------:R-:W0:Y:S01]  /*5b40*/  SHFL.BFLY PT, R50, R57, 0x4, 0x101f ;  /* 0x0c901f0039327f89 */ /* 0x000e2200000e0000 */
[----:B------:R-:W0:Y:S01]  /*5b50*/  LDC.64 R26, c[0x0][0x218] ;  /* 0x00008600ff1a7b82 */ /* 0x000e220000000a00 */
[----:B-1----:R-:W-:Y:S02]  /*5b60*/  FADD.FTZ R43, R40, R43 ;  /* 0x0000002b282b7221 */ /* 0x002fe40000010000 */
[----:B------:R-:W1:Y:S01]  /*5b70*/  SHFL.BFLY PT, R37, R36, 0x1, 0x101f ;  /* 0x0c301f0024257f89 */ /* 0x000e6200000e0000 */
[----:B------:R-:W-:Y:S01]  /*5b80*/  MOV R40, 0xffff ;  /* 0x0000ffff00287802 */ /* 0x000fe20000000f00 */
[----:B--2---:R-:W-:Y:S02]  /*5b90*/  FADD.FTZ R41, R39, R28 ;  /* 0x0000001c27297221 */ /* 0x004fe40000010000 */
[----:B------:R-:W2:Y:S01]  /*5ba0*/  SHFL.BFLY PT, R38, R35, 0x1, 0x101f ;  /* 0x0c301f0023267f89 */ /* 0x000ea200000e0000 */
[----:B------:R-:W-:Y:S01]  /*5bb0*/  MOV R39, 0xffff ;  /* 0x0000ffff00277802 */ /* 0x000fe20000000f00 */
[----:B------:R-:W2:Y:S01]  /*5bc0*/  LDC.64 R28, c[0x0][0x220] ;  /* 0x00008800ff1c7b82 */ /* 0x000ea20000000a00 */
[----:B---3--:R-:W-:Y:S01]  /*5bd0*/  FADD.FTZ R48, R55, R48 ;  /* 0x0000003037307221 */ /* 0x008fe20000010000 */
[----:B------:R-:W3:Y:S01]  /*5be0*/  SHFL.BFLY PT, R40, R41, 0x1, 0x101f ;  /* 0x0c301f0029287f89 */ /* 0x000ee200000e0000 */
[----:B------:R-:W-:Y:S01]  /*5bf0*/  MOV R55, 0xffff ;  /* 0x0000ffff00377802 */ /* 0x000fe20000000f00 */
[----:B----4-:R-:W-:Y:S01]  /*5c00*/  FADD.FTZ R51, R44, R51 ;  /* 0x000000332c337221 */ /* 0x010fe20000010000 */
[----:B------:R-:W-:Y:S01]  /*5c10*/  MOV R44, 0xffff ;  /* 0x0000ffff002c7802 */ /* 0x000fe20000000f00 */
[----:B------:R-:W4:Y:S01]  /*5c20*/  SHFL.BFLY PT, R42, R43, 0x1, 0x101f ;  /* 0x0c301f002b2a7f89 */ /* 0x000f2200000e0000 */
[----:B-----5:R-:W-:Y:S01]  /*5c30*/  FADD.FTZ R45, R45, R46 ;  /* 0x0000002e2d2d7221 */ /* 0x020fe20000010000 */
[----:B------:R-:W-:-:S02]  /*5c40*/  MOV R46, 0xffff ;  /* 0x0000ffff002e7802 */ /* 0x000fc40000000f00 */
[----:B------:R-:W5:Y:S01]  /*5c50*/  SHFL.BFLY PT, R39, R48, 0x2, 0x101f ;  /* 0x0c501f0030277f89 */ /* 0x000f6200000e0000 */
[----:B0-----:R-:W-:Y:S01]  /*5c60*/  FADD.FTZ R50, R57, R50 ;  /* 0x0000003239327221 */ /* 0x001fe20000010000 */
[----:B------:R-:W-:Y:S02]  /*5c70*/  IMAD.WIDE R26, R25, 0x2, R26 ;  /* 0x00000002191a7825 */ /* 0x000fe400078e021a */
[----:B------:R-:W0:Y:S02]  /*5c80*/  SHFL.BFLY PT, R44, R51, 0x1, 0x101f ;  /* 0x0c301f00332c7f89 */ /* 0x000e2400000e0000 */
[----:B-1----:R-:W-:Y:S02]  /*5c90*/  FADD.FTZ R36, R36, R37 ;  /* 0x0000002524247221 */ /* 0x002fe40000010000 */
[----:B------:R-:W1:Y:S01]  /*5ca0*/  SHFL.BFLY PT, R46, R45, 0x1, 0x101f ;  /* 0x0c301f002d2e7f89 */ /* 0x000e6200000e0000 */
[----:B--2---:R-:W-:-:S03]  /*5cb0*/  FADD.FTZ R35, R35, R38 ;  /* 0x0000002623237221 */ /* 0x004fc60000010000 */
[----:B------:R-:W2:Y:S01]  /*5cc0*/  SHFL.BFLY PT, R55, R50, 0x2, 0x101f ;  /* 0x0c501f0032377f89 */ /* 0x000ea200000e0000 */
[----:B------:R-:W-:Y:S01]  /*5cd0*/  @!P0 F2FP.F16.F32.PACK_AB R33, RZ, R36 ;  /* 0x00000024ff21823e */ /* 0x000fe200000000ff */
[----:B------:R-:W-:-:S04]  /*5ce0*/  IMAD.WIDE R28, R25, 0x2, R28 ;  /* 0x00000002191c7825 */ /* 0x000fc800078e021c */
[----:B---3--:R-:W-:Y:S01]  /*5cf0*/  FADD.FTZ R40, R41, R40 ;  /* 0x0000002829287221 */ /* 0x008fe20000010000 */
[----:B------:R-:W-:Y:S02]  /*5d00*/  @!P0 F2FP.F16.F32.PACK_AB R32, RZ, R35 ;  /* 0x00000023ff20823e */ /* 0x000fe400000000ff */
[----:B------:R-:W-:Y:S01]  /*5d10*/  PRMT R34, R33, 0x7610, R34 ;  /* 0x0000761021227816 */ /* 0x000fe20000000022 */
[----:B----4-:R-:W-:Y:S01]  /*5d20*/  FADD.FTZ R30, R43, R42 ;  /* 0x0000002a2b1e7221 */ /* 0x010fe20000010000 */
[----:B------:R-:W-:Y:S01]  /*5d30*/  @!P0 F2FP.F16.F32.PACK_AB R25, RZ, R40 ;  /* 0x00000028ff19823e */ /* 0x000fe200000000ff */
[----:B------:R-:W-:Y:S01]  /*5d40*/  @!P0 STG.E.U16 desc[UR8][R26.64], R32 ;  /* 0x000000201a008986 */ /* 0x000fe2000c101508 */
[----:B------:R-:W-:Y:S01]  /*5d50*/  MOV R36, 0xffff ;  /* 0x0000ffff00247802 */ /* 0x000fe20000000f00 */
[----:B-----5:R-:W-:Y:S01]  /*5d60*/  FADD.FTZ R39, R48, R39 ;  /* 0x0000002730277221 */ /* 0x020fe20000010000 */
[----:B------:R-:W-:Y:S01]  /*5d70*/  @!P0 F2FP.F16.F32.PACK_AB R30, RZ, R30 ;  /* 0x0000001eff1e823e */ /* 0x000fe200000000ff */
[----:B------:R3:W-:Y:S01]  /*5d80*/  @!P0 STG.E.U16 desc[UR8][R28.64], R34 ;  /* 0x000000221c008986 */ /* 0x0007e2000c101508 */
[----:B0-----:R-:W-:-:S03]  /*5d90*/  FADD.FTZ R31, R51, R44 ;  /* 0x0000002c331f7221 */ /* 0x001fc60000010000 */
[----:B------:R-:W0:Y:S01]  /*5da0*/  SHFL.BFLY PT, R36, R39, 0x1, 0x101f ;  /* 0x0c301f0027247f89 */ /* 0x000e2200000e0000 */
[----:B-1----:R-:W-:Y:S01]  /*5db0*/  FADD.FTZ R33, R45, R46 ;  /* 0x0000002e2d217221 */ /* 0x002fe20000010000 */
[----:B------:R-:W-:Y:S01]  /*5dc0*/  @!P0 F2FP.F16.F32.PACK_AB R31, RZ, R31 ;  /* 0x0000001fff1f823e */ /* 0x000fe200000000ff */
[----:B--2---:R-:W-:-:S03]  /*5dd0*/  FADD.FTZ R50, R50, R55 ;  /* 0x0000003732327221 */ /* 0x004fc60000010000 */
[----:B------:R-:W-:Y:S02]  /*5de0*/  @!P0 F2FP.F16.F32.PACK_AB R33, RZ, R33 ;  /* 0x00000021ff21823e */ /* 0x000fe400000000ff */
[----:B---3--:R-:W-:Y:S02]  /*5df0*/  PRMT R34, R25, 0x7610, R34 ;  /* 0x0000761019227816 */ /* 0x008fe40000000022 */
[----:B------:R-:W-:-:S03]  /*5e00*/  MOV R25, 0xffff ;  /* 0x0000ffff00197802 */ /* 0x000fc60000000f00 */
[----:B------:R1:W-:Y:S04]  /*5e10*/  @!P0 STG.E.U16 desc[UR8][R26.64+0x28], R34 ;  /* 0x000028221a008986 */ /* 0x0003e8000c101508 */
[----:B------:R1:W-:Y:S04]  /*5e20*/  @!P0 STG.E.U16 desc[UR8][R28.64+0x28], R30 ;  /* 0x0000281e1c008986 */ /* 0x0003e8000c101508 */
[----:B------:R1:W-:Y:S01]  /*5e30*/  @!P0 STG.E.U16 desc[UR8][R26.64+0x50], R31 ;  /* 0x0000501f1a008986 */ /* 0x0003e2000c101508 */
[----:B0-----:R-:W-:-:S03]  /*5e40*/  FADD.FTZ R36, R39, R36 ;  /* 0x0000002427247221 */ /* 0x001fc60000010000 */
[----:B------:R1:W0:Y:S04]  /*5e50*/  SHFL.BFLY PT, R32, R50, 0x1, 0x101f ;  /* 0x0c301f0032207f89 */ /* 0x00022800000e0000 */
[----:B------:R1:W-:Y:S02]  /*5e60*/  @!P0 STG.E.U16 desc[UR8][R28.64+0x50], R33 ;  /* 0x000050211c008986 */ /* 0x0003e4000c101508 */
.L_x_1884:
[----:B01----:R-:W-:Y:S01]  /*5e70*/  FADD.FTZ R30, R50, R32 ;  /* 0x00000020321e7221 */ /* 0x003fe20000010000 */
[----:B------:R-:W-:-:S04]  /*5e80*/  @!P0 F2FP.F16.F32.PACK_AB R25, RZ, R36 ;  /* 0x00000024ff19823e */ /* 0x000fc800000000ff */
[----:B------:R-:W-:Y:S01]  /*5e90*/  @!P0 F2FP.F16.F32.PACK_AB R30, RZ, R30 ;  /* 0x0000001eff1e823e */ /* 0x000fe200000000ff */
[----:B------:R0:W-:Y:S04]  /*5ea0*/  @!P0 STG.E.U16 desc[UR8][R26.64+0x78], R25 ;  /* 0x000078191a008986 */ /* 0x0001e8000c101508 */
[----:B------:R0:W-:Y:S02]  /*5eb0*/  @!P0 STG.E.U16 desc[UR8][R28.64+0x78], R30 ;  /* 0x0000781e1c008986 */ /* 0x0001e4000c101508 */
.L_x_1814:
[----:B------:R-:W-:Y:S05]  /*5ec0*/  WARPSYNC.ALL ;  /* 0x0000000000007948 */ /* 0x000fea0003800000 */
[----:B------:R-:W-:Y:S01]  /*5ed0*/  IADD3 R14, R14, 0x200, RZ ;  /* 0x000002000e0e7810 */ /* 0x000fe20007ffe0ff */
[----:B------:R-:W-:Y:S03]  /*5ee0*/  BAR.SYNC.DEFER_BLOCKING 0x0 ;  /* 0x0000000000007b1d */ /* 0x000fe60000010000 */
[----:B------:R-:W-:-:S13]  /*5ef0*/  ISETP.GE.AND P0, PT, R14, UR10, PT ;  /* 0x0000000a0e007c0c */ /* 0x000fda000bf06270 */
[----:B------:R-:W-:Y:S05]  /*5f00*/  @!P0 BRA `(.L_x_1821) ;  /* 0xffffffe400108947 */ /* 0x000fea000383ffff */
[----:B------:R-:W-:Y:S05]  /*5f10*/  EXIT ;  /* 0x000000000000794d */ /* 0x000fea0003800000 */
.L_x_1817:
[----:B------:R-:W-:Y:S01]  /*5f20*/  HFMA2.MMA R31, -RZ, RZ, 0, 4.76837158203125e-07 ;  /* 0x00000008ff1f7435 */ /* 0x000fe200000001ff */
[----:B--2---:R-:W-:Y:S02]  /*5f30*/  MOV R34, R26 ;  /* 0x0000001a00227202 */ /* 0x004fe40000000f00 */
[----:B------:R-:W-:Y:S02]  /*5f40*/  MOV R30, 0x101f ;  /* 0x0000101f001e7802 */ /* 0x000fe40000000f00 */
[----:B0-----:R-:W-:-:S07]  /*5f50*/  MOV R25, 0xffff ;  /* 0x0000ffff00197802 */ /* 0x001fce0000000f00 */
[----:B-1-3--:R-:W-:Y:S05]  /*5f60*/  WARPSYNC.COLLECTIVE R25, `(.L_x_1822) ;  /* 0x0000000019087348 */ /* 0x00afea0003c00000 */
[----:B------:R0:W2:Y:S02]  /*5f70*/  SHFL.BFLY P2, R32, R34, R31, R30 ;  /* 0x0c00001f22207389 */ /* 0x0000a4000004001e */
[----:B0123--:R-:W-:Y:S01]  /*5f80*/  ENDCOLLECTIVE ;  /* 0x000000000000791b */ /* 0x00ffe20003800000 */
.L_x_1822:
[----:B------:R-:W-:Y:S02]  /*5f90*/  MOV R34, R27 ;  /* 0x0000001b00227202 */ /* 0x000fe40000000f00 */
[----:B------:R-:W-:-:S07]  /*5fa0*/  MOV R29, R32 ;  /* 0x00000020001d7202 */ /* 0x000fce0000000f00 */
[----:B------:R-:W-:Y:S05]  /*5fb0*/  WARPSYNC.COLLECTIVE R25, `(.L_x_1823) ;  /* 0x0000000019087348 */ /* 0x000fea0003c00000 */
[----:B------:R0:W1:Y:S02]  /*5fc0*/  SHFL.BFLY P2, R32, R34, R31, R30 ;  /* 0x0c00001f22207389 */ /* 0x000064000004001e */
[----:B01----:R-:W-:Y:S01]  /*5fd0*/  ENDCOLLECTIVE ;  /* 0x000000000000791b */ /* 0x003fe20003800000 */
.L_x_1823:
[----:B------:R-:W-:Y:S01]  /*5fe0*/  FADD.FTZ R29, R29, R26 ;  /* 0x0000001a1d1d7221 */ /* 0x000fe20000010000 */
[----:B------:R-:W-:-:S04]  /*5ff0*/  HFMA2.MMA R31, -RZ, RZ, 0, 2.384185791015625e-07 ;  /* 0x00000004ff1f7435 */ /* 0x000fc800000001ff */
[----:B------:R-:W-:Y:S02]  /*6000*/  MOV R34, R29 ;  /* 0x0000001d00227202 */ /* 0x000fe40000000f00 */
[----:B------:R-:W-:-:S07]  /*6010*/  MOV R28, R32 ;  /* 0x00000020001c7202 */ /* 0x000fce0000000f00 */
[----:B------:R-:W-:Y:S05]  /*6020*/  WARPSYNC.COLLECTIVE R25, `(.L_x_1824) ;  /* 0x0000000019087348 */ /* 0x000fea0003c00000 */
[----:B------:R0:W1:Y:S02]  /*6030*/  SHFL.BFLY P2, R32, R34, R31, R30 ;  /* 0x0c00001f22207389 */ /* 0x000064000004001e */
[----:B01----:R-:W-:Y:S01]  /*6040*/  ENDCOLLECTIVE ;  /* 0x000000000000791b */ /* 0x003fe20003800000 */
.L_x_1824:
[----:B------:R-:W-:-:S05]  /*6050*/  FADD.FTZ R28, R28, R27 ;  /* 0x0000001b1c1c7221 */ /* 0x000fca0000010000 */
[----:B------:R-:W-:Y:S02]  /*6060*/  MOV R34, R28 ;  /* 0x0000001c00227202 */ /* 0x000fe40000000f00 */
[----:B------:R-:W-:-:S07]  /*6070*/  MOV R36, R32 ;  /* 0x0000002000247202 */ /* 0x000fce0000000f00 */
[----:B------:R-:W-:Y:S05]  /*6080*/  WARPSYNC.COLLECTIVE R25, `(.L_x_1825) ;  /* 0x0000000019087348 */ /* 0x000fea0003c00000 */
[----:B------:R0:W1:Y:S02]  /*6090*/  SHFL.BFLY P2, R32, R34, R31, R30 ;  /* 0x0c00001f22207389 */ /* 0x000064000004001e */
[----:B01----:R-:W-:Y:S01]  /*60a0*/  ENDCOLLECTIVE ;  /* 0x000000000000791b */ /* 0x003fe20003800000 */
.L_x_1825:
[----:B------:R-:W-:Y:S01]  /*60b0*/  FADD.FTZ R36, R29, R36 ;  /* 0x000000241d247221 */ /* 0x000fe20000010000 */
[----:B------:R-:W-:-:S04]  /*60c0*/  HFMA2.MMA R31, -RZ, RZ, 0, 1.1920928955078125e-07 ;  /* 0x00000002ff1f7435 */ /* 0x000fc800000001ff */
[----:B------:R-:W-:Y:S02]  /*60d0*/  MOV R34, R36 ;  /* 0x0000002400227202 */ /* 0x000fe40000000f00 */
[----:B------:R-:W-:-:S07]  /*60e0*/  MOV R33, R32 ;  /* 0x0000002000217202 */ /* 0x000fce0000000f00 */
[----:B------:R-:W-:Y:S05]  /*60f0*/  WARPSYNC.COLLECTIVE R25, `(.L_x_1826) ;  /* 0x0000000019087348 */ /* 0x000fea0003c00000 */
[----:B------:R0:W1:Y:S02]  /*6100*/  SHFL.BFLY P2, R32, R34, R31, R30 ;  /* 0x0c00001f22207389 */ /* 0x000064000004001e */
[----:B01----:R-:W-:Y:S01]  /*6110*/  ENDCOLLECTIVE ;  /* 0x000000000000791b */ /* 0x003fe20003800000 */
.L_x_1826:
[----:B------:R-:W-:-:S05]  /*6120*/  FADD.FTZ R33, R28, R33 ;  /* 0x000000211c217221 */ /* 0x000fca0000010000 */
[----:B------:R-:W-:Y:S02]  /*6130*/  MOV R34, R33 ;  /* 0x0000002100227202 */ /* 0x000fe40000000f00 */
[----:B------:R-:W-:-:S07]  /*6140*/  MOV R35, R32 ;  /* 0x0000002000237202 */ /* 0x000fce0000000f00 */
[----:B------:R-:W-:Y:S05]  /*6150*/  WARPSYNC.COLLECTIVE R25, `(.L_x_1827) ;  /* 0x0000000019087348 */ /* 0x000fea0003c00000 */
[----:B------:R0:W1:Y:S02]  /*6160*/  SHFL.BFLY P2, R32, R34, R31, R30 ;  /* 0x0c00001f22207389 */ /* 0x000064000004001e */
[----:B01----:R-:W-:Y:S01]  /*6170*/  ENDCOLLECTIVE ;  /* 0x000000000000791b */ /* 0x003fe20003800000 */
.L_x_1827:
[----:B------:R-:W-:Y:S01]  /*6180*/  FADD.FTZ R35, R36, R35 ;  /* 0x0000002324237221 */ /* 0x000fe20000010000 */
[----:B------:R-:W-:-:S04]  /*6190*/  HFMA2.MMA R31, -RZ, RZ, 0, 5.9604644775390625e-08 ;  /* 0x00000001ff1f7435 */ /* 0x000fc800000001ff */
[----:B------:R-:W-:Y:S02]  /*61a0*/  MOV R34, R35 ;  /* 0x0000002300227202 */ /* 0x000fe40000000f00 */
[----:B------:R-:W-:-:S07]  /*61b0*/  MOV R26, R32 ;  /* 0x00000020001a7202 */ /* 0x000fce0000000f00 */
[----:B------:R-:W-:Y:S05]  /*61c0*/  WARPSYNC.COLLECTIVE R25, `(.L_x_1828) ;  /* 0x0000000019087348 */ /* 0x000fea0003c00000 */
[----:B------:R0:W1:Y:S02]  /*61d0*/  SHFL.BFLY P2, R32, R34, R31, R30 ;  /* 0x0c00001f22207389 */ /* 0x000064000004001e */
[----:B01----:R-:W-:Y:S01]  /*61e0*/  ENDCOLLECTIVE ;  /* 0x000000000000791b */ /* 0x003fe20003800000 */
.L_x_1828:
[----:B------:R-:W-:-:S05]  /*61f0*/  FADD.FTZ R37, R33, R26 ;  /* 0x0000001a21257221 */ /* 0x000fca0000010000 */
[----:B------:R-:W-:Y:S02]  /*6200*/  MOV R34, R37 ;  /* 0x0000002500227202 */ /* 0x000fe40000000f00 */
[----:B------:R-:W-:-:S07]  /*6210*/  MOV R38, R32 ;  /* 0x0000002000267202 */ /* 0x000fce0000000f00 */
[----:B------:R-:W-:Y:S05]  /*6220*/  WARPSYNC.COLLECTIVE R25, `(.L_x_1829) ;  /* 0x0000000019087348 */ /* 0x000fea0003c00000 */
[----:B------:R0:W1:Y:S02]  /*6230*/  SHFL.BFLY P2, R32, R34, R31, R30 ;  /* 0x0c00001f22207389 */ /* 0x000064000004001e */
[----:B01----:R-:W-:Y:S01]  /*6240*/  ENDCOLLECTIVE ;  /* 0x000000000000791b */ /* 0x003fe20003800000 */
.L_x_1829:
[----:B------:R-:W-:Y:S01]  /*6250*/  FADD.FTZ R38, R35, R38 ;  /* 0x0000002623267221 */ /* 0x000fe20000010000 */
[----:B------:R-:W-:Y:S06]  /*6260*/  BRA `(.L_x_1830) ;  /* 0xffffffec006c7947 */ /* 0x000fec000383ffff */
.L_x_1818:
        /* <DEDUP_REMOVED lines=8> */
.L_x_1832:
[----:B------:R-:W-:Y:S05]  /*62f0*/  BSYNC B1 ;  /* 0x0000000000017941 */ /* 0x000fea0003800000 */
.L_x_1831:
        /* <DEDUP_REMOVED lines=8> */
.L_x_1833:
[----:B------:R-:W-:Y:S01]  /*6380*/  FADD.FTZ R36, R36, R33 ;  /* 0x0000002124247221 */ /* 0x000fe20000010000 */
[----:B------:R-:W-:-:S04]  /*6390*/  HFMA2.MMA R31, -RZ, RZ, 0, 2.384185791015625e-07 ;  /* 0x00000004ff1f7435 */ /* 0x000fc800000001ff */
[----:B------:R-:W-:Y:S02]  /*63a0*/  MOV R34, R36 ;  /* 0x0000002400227202 */ /* 0x000fe40000000f00 */
[----:B------:R-:W-:-:S07]  /*63b0*/  MOV R38, R32 ;  /* 0x0000002000267202 */ /* 0x000fce0000000f00 */
[----:B------:R-:W-:Y:S05]  /*63c0*/  WARPSYNC.COLLECTIVE R25, `(.L_x_1834) ;  /* 0x0000000019087348 */ /* 0x000fea0003c00000 */
[----:B------:R0:W1:Y:S02]  /*63d0*/  SHFL.BFLY P2, R32, R34, R31, R30 ;  /* 0x0c00001f22207389 */ /* 0x000064000004001e */
[----:B01----:R-:W-:Y:S01]  /*63e0*/  ENDCOLLECTIVE ;  /* 0x000000000000791b */ /* 0x003fe20003800000 */
.L_x_1834:
[----:B------:R-:W-:-:S05]  /*63f0*/  FADD.FTZ R38, R38, R35 ;  /* 0x0000002326267221 */ /* 0x000fca0000010000 */
[----:B------:R-:W-:Y:S02]  /*6400*/  MOV R34, R38 ;  /* 0x0000002600227202 */ /* 0x000fe40000000f00 */
[----:B------:R-:W-:-:S07]  /*6410*/  MOV R37, R32 ;  /* 0x0000002000257202 */ /* 0x000fce0000000f00 */
[----:B------:R-:W-:Y:S05]  /*6420*/  WARPSYNC.COLLECTIVE R25, `(.L_x_1835) ;  /* 0x0000000019087348 */ /* 0x000fea0003c00000 */
[----:B------:R0:W1:Y:S02]  /*6430*/  SHFL.BFLY P2, R32, R34, R31, R30 ;  /* 0x0c00001f22207389 */ /* 0x000064000004001e */
[----:B01----:R-:W-:Y:S01]  /*6440*/  ENDCOLLECTIVE ;  /* 0x000000000000791b */ /* 0x003fe20003800000 */
.L_x_1835:
[----:B------:R-:W-:Y:S01]  /*6450*/  FADD.FTZ R37, R36, R37 ;  /* 0x0000002524257221 */ /* 0x000fe20000010000 */
[----:B------:R-:W-:-:S04]  /*6460*/  HFMA2.MMA R31, -RZ, RZ, 0, 1.1920928955078125e-07 ;  /* 0x00000002ff1f7435 */ /* 0x000fc800000001ff */
[----:B------:R-:W-:Y:S02]  /*6470*/  MOV R34, R37 ;  /* 0x0000002500227202 */ /* 0x000fe40000000f00 */
[----:B------:R-:W-:-:S07]  /*6480*/  MOV R39, R32 ;  /* 0x0000002000277202 */ /* 0x000fce0000000f00 */
[----:B------:R-:W-:Y:S05]  /*6490*/  WARPSYNC.COLLECTIVE R25, `(.L_x_1836) ;  /* 0x0000000019087348 */ /* 0x000fea0003c00000 */
[----:B------:R0:W1:Y:S02]  /*64a0*/  SHFL.BFLY P2, R32, R34, R31, R30 ;  /* 0x0c00001f22207389 */ /* 0x000064000004001e */
[----:B01----:R-:W-:Y:S01]  /*64b0*/  ENDCOLLECTIVE ;  /* 0x000000000000791b */ /* 0x003fe20003800000 */
.L_x_1836:
[----:B------:R-:W-:-:S05]  /*64c0*/  FADD.FTZ R39, R38, R39 ;  /* 0x0000002726277221 */ /* 0x000fca0000010000 */
[----:B------:R-:W-:Y:S02]  /*64d0*/  MOV R34, R39 ;  /* 0x0000002700227202 */ /* 0x000fe40000000f00 */
[----:B------:R-:W-:-:S07]  /*64e0*/  MOV R40, R32 ;  /* 0x0000002000287202 */ /* 0x000fce0000000f00 */
[----:B------:R-:W-:Y:S05]  /*64f0*/  WARPSYNC.COLLECTIVE R25, `(.L_x_1837) ;  /* 0x0000000019087348 */ /* 0x000fea0003c00000 */
[----:B------:R0:W1:Y:S02]  /*6500*/  SHFL.BFLY P2, R32, R34, R31, R30 ;  /* 0x0c00001f22207389 */ /* 0x000064000004001e */
[----:B01----:R-:W-:Y:S01]  /*6510*/  ENDCOLLECTIVE ;  /* 0x000000000000791b */ /* 0x003fe20003800000 */
.L_x_1837:
[----:B------:R-:W-:Y:S01]  /*6520*/  FADD.FTZ R40, R37, R40 ;  /* 0x0000002825287221 */ /* 0x000fe20000010000 */
[----:B------:R-:W-:-:S04]  /*6530*/  HFMA2.MMA R31, -RZ, RZ, 0, 5.9604644775390625e-08 ;  /* 0x00000001ff1f7435 */ /* 0x000fc800000001ff */
[----:B------:R-:W-:Y:S02]  /*6540*/  MOV R34, R40 ;  /* 0x0000002800227202 */ /* 0x000fe40000000f00 */
[----:B------:R-:W-:-:S07]  /*6550*/  MOV R42, R32 ;  /* 0x00000020002a7202 */ /* 0x000fce0000000f00 */
[----:B------:R-:W-:Y:S05]  /*6560*/  WARPSYNC.COLLECTIVE R25, `(.L_x_1838) ;  /* 0x0000000019087348 */ /* 0x000fea0003c00000 */
[----:B------:R0:W1:Y:S02]  /*6570*/  SHFL.BFLY P2, R32, R34, R31, R30 ;  /* 0x0c00001f22207389 */ /* 0x000064000004001e */
[----:B01----:R-:W-:Y:S01]  /*6580*/  ENDCOLLECTIVE ;  /* 0x000000000000791b */ /* 0x003fe20003800000 */
.L_x_1838:
[----:B------:R-:W-:-:S05]  /*6590*/  FADD.FTZ R42, R39, R42 ;  /* 0x0000002a272a7221 */ /* 0x000fca0000010000 */
[----:B------:R-:W-:Y:S02]  /*65a0*/  MOV R34, R42 ;  /* 0x0000002a00227202 */ /* 0x000fe40000000f00 */
[----:B------:R-:W-:-:S07]  /*65b0*/  MOV R33, R32 ;  /* 0x0000002000217202 */ /* 0x000fce0000000f00 */
[----:B------:R-:W-:Y:S05]  /*65c0*/  WARPSYNC.COLLECTIVE R25, `(.L_x_1839) ;  /* 0x0000000019087348 */ /* 0x000fea0003c00000 */
[----:B------:R0:W1:Y:S02]  /*65d0*/  SHFL.BFLY P2, R32, R34, R31, R30 ;  /* 0x0c00001f22207389 */ /* 0x000064000004001e */
[----:B01----:R-:W-:Y:S01]  /*65e0*/  ENDCOLLECTIVE ;  /* 0x000000000000791b */ /* 0x003fe20003800000 */
.L_x_1839:
[----:B------:R-:W-:Y:S01]  /*65f0*/  FADD.FTZ R33, R40, R33 ;  /* 0x0000002128217221 */ /* 0x000fe20000010000 */
[----:B------:R-:W-:Y:S06]  /*6600*/  BRA `(.L_x_1840) ;  /* 0xffffffec00287947 */ /* 0x000fec000383ffff */
.L_x_1819:
        /* <DEDUP_REMOVED lines=8> */
.L_x_1842:
[----:B------:R-:W-:Y:S05]  /*6690*/  BSYNC B1 ;  /* 0x0000000000017941 */ /* 0x000fea0003800000 */
.L_x_1841:
        /* <DEDUP_REMOVED lines=8> */
.L_x_1843:
[----:B------:R-:W-:Y:S01]  /*6720*/  FADD.FTZ R36, R36, R33 ;  /* 0x0000002124247221 */ /* 0x000fe20000010000 */
[----:B------:R-:W-:-:S04]  /*6730*/  HFMA2.MMA R31, -RZ, RZ, 0, 2.384185791015625e-07 ;  /* 0x00000004ff1f7435 */ /* 0x000fc800000001ff */
[----:B------:R-:W-:Y:S02]  /*6740*/  MOV R34, R36 ;  /* 0x0000002400227202 */ /* 0x000fe40000000f00 */
[----:B------:R-:W-:-:S07]  /*6750*/  MOV R38, R32 ;  /* 0x0000002000267202 */ /* 0x000fce0000000f00 */
[----:B------:R-:W-:Y:S05]  /*6760*/  WARPSYNC.COLLECTIVE R25, `(.L_x_1844) ;  /* 0x0000000019087348 */ /* 0x000fea0003c00000 */
[----:B------:R0:W1:Y:S02]  /*6770*/  SHFL.BFLY P2, R32, R34, R31, R30 ;  /* 0x0c00001f22207389 */ /* 0x000064000004001e */
[----:B01----:R-:W-:Y:S01]  /*6780*/  ENDCOLLECTIVE ;  /* 0x000000000000791b */ /* 0x003fe20003800000 */
.L_x_1844:
[----:B------:R-:W-:-:S05]  /*6790*/  FADD.FTZ R38, R38, R35 ;  /* 0x0000002326267221 */ /* 0x000fca0000010000 */
[----:B------:R-:W-:Y:S02]  /*67a0*/  MOV R34, R38 ;  /* 0x0000002600227202 */ /* 0x000fe40000000f00 */
[----:B------:R-:W-:-:S07]  /*67b0*/  MOV R37, R32 ;  /* 0x0000002000257202 */ /* 0x000fce0000000f00 */
[----:B------:R-:W-:Y:S05]  /*67c0*/  WARPSYNC.COLLECTIVE R25, `(.L_x_1845) ;  /* 0x0000000019087348 */ /* 0x000fea0003c00000 */
[----:B------:R0:W1:Y:S02]  /*67d0*/  SHFL.BFLY P2, R32, R34, R31, R30 ;  /* 0x0c00001f22207389 */ /* 0x000064000004001e */
[----:B01----:R-:W-:Y:S01]  /*67e0*/  ENDCOLLECTIVE ;  /* 0x000000000000791b */ /* 0x003fe20003800000 */
.L_x_1845:
[----:B------:R-:W-:Y:S01]  /*67f0*/  FADD.FTZ R37, R36, R37 ;  /* 0x0000002524257221 */ /* 0x000fe20000010000 */
[----:B------:R-:W-:-:S04]  /*6800*/  HFMA2.MMA R31, -RZ, RZ, 0, 1.1920928955078125e-07 ;  /* 0x00000002ff1f7435 */ /* 0x000fc800000001ff */
[----:B------:R-:W-:Y:S02]  /*6810*/  MOV R34, R37 ;  /* 0x0000002500227202 */ /* 0x000fe40000000f00 */
[----:B------:R-:W-:-:S07]  /*6820*/  MOV R39, R32 ;  /* 0x0000002000277202 */ /* 0x000fce0000000f00 */
[----:B------:R-:W-:Y:S05]  /*6830*/  WARPSYNC.COLLECTIVE R25, `(.L_x_1846) ;  /* 0x0000000019087348 */ /* 0x000fea0003c00000 */
[----:B------:R0:W1:Y:S02]  /*6840*/  SHFL.BFLY P2, R32, R34, R31, R30 ;  /* 0x0c00001f22207389 */ /* 0x000064000004001e */
[----:B01----:R-:W-:Y:S01]  /*6850*/  ENDCOLLECTIVE ;  /* 0x000000000000791b */ /* 0x003fe20003800000 */
.L_x_1846:
[----:B------:R-:W-:-:S05]  /*6860*/  FADD.FTZ R39, R38, R39 ;  /* 0x0000002726277221 */ /* 0x000fca0000010000 */
[----:B------:R-:W-:Y:S02]  /*6870*/  MOV R34, R39 ;  /* 0x0000002700227202 */ /* 0x000fe40000000f00 */
[----:B------:R-:W-:-:S07]  /*6880*/  MOV R40, R32 ;  /* 0x0000002000287202 */ /* 0x000fce0000000f00 */
[----:B------:R-:W-:Y:S05]  /*6890*/  WARPSYNC.COLLECTIVE R25, `(.L_x_1847) ;  /* 0x0000000019087348 */ /* 0x000fea0003c00000 */
[----:B------:R0:W1:Y:S02]  /*68a0*/  SHFL.BFLY P2, R32, R34, R31, R30 ;  /* 0x0c00001f22207389 */ /* 0x000064000004001e */
[----:B01----:R-:W-:Y:S01]  /*68b0*/  ENDCOLLECTIVE ;  /* 0x000000000000791b */ /* 0x003fe20003800000 */
.L_x_1847:
[----:B------:R-:W-:Y:S01]  /*68c0*/  FADD.FTZ R40, R37, R40 ;  /* 0x0000002825287221 */ /* 0x000fe20000010000 */
[----:B------:R-:W-:-:S04]  /*68d0*/  HFMA2.MMA R31, -RZ, RZ, 0, 5.9604644775390625e-08 ;  /* 0x00000001ff1f7435 */ /* 0x000fc800000001ff */
[----:B------:R-:W-:Y:S02]  /*68e0*/  MOV R34, R40 ;  /* 0x0000002800227202 */ /* 0x000fe40000000f00 */
[----:B------:R-:W-:-:S07]  /*68f0*/  MOV R42, R32 ;  /* 0x00000020002a7202 */ /* 0x000fce0000000f00 */
[----:B------:R-:W-:Y:S05]  /*6900*/  WARPSYNC.COLLECTIVE R25, `(.L_x_1848) ;  /* 0x0000000019087348 */ /* 0x000fea0003c00000 */
[----:B------:R0:W1:Y:S02]  /*6910*/  SHFL.BFLY P2, R32, R34, R31, R30 ;  /* 0x0c00001f22207389 */ /* 0x000064000004001e */
[----:B01----:R-:W-:Y:S01]  /*6920*/  ENDCOLLECTIVE ;  /* 0x000000000000791b */ /* 0x003fe20003800000 */
.L_x_1848:
[----:B------:R-:W-:-:S05]  /*6930*/  FADD.FTZ R42, R39, R42 ;  /* 0x0000002a272a7221 */ /* 0x000fca0000010000 */
[----:B------:R-:W-:Y:S02]  /*6940*/  MOV R34, R42 ;  /* 0x0000002a00227202 */ /* 0x000fe40000000f00 */
[----:B------:R-:W-:-:S07]  /*6950*/  MOV R33, R32 ;  /* 0x0000002000217202 */ /* 0x000fce0000000f00 */
[----:B------:R-:W-:Y:S05]  /*6960*/  WARPSYNC.COLLECTIVE R25, `(.L_x_1849) ;  /* 0x0000000019087348 */ /* 0x000fea0003c00000 */
[----:B------:R0:W1:Y:S02]  /*6970*/  SHFL.BFLY P2, R32, R34, R31, R30 ;  /* 0x0c00001f22207389 */ /* 0x000064000004001e */
[----:B01----:R-:W-:Y:S01]  /*6980*/  ENDCOLLECTIVE ;  /* 0x000000000000791b */ /* 0x003fe20003800000 */
.L_x_1849:
[----:B------:R-:W-:Y:S01]  /*6990*/  FADD.FTZ R33, R40, R33 ;  /* 0x0000002128217221 */ /* 0x000fe20000010000 */
[----:B------:R-:W-:Y:S06]  /*69a0*/  BRA `(.L_x_1850) ;  /* 0xffffffe800cc7947 */ /* 0x000fec000383ffff */
.L_x_1820:
[----:B------:R-:W-:Y:S01]  /*69b0*/  HFMA2.MMA R31, -RZ, RZ, 0, 4.76837158203125e-07 ;  /* 0x00000008ff1f7435 */ /* 0x000fe200000001ff */
[----:B------:R-:W-:Y:S01]  /*69c0*/  BSSY B0, `(.L_x_1851) ;  /* 0x0000007000007945 */ /* 0x000fe20003800000 */
[----:B--2---:R-:W-:Y:S02]  /*69d0*/  MOV R34, R26 ;  /* 0x0000001a00227202 */ /* 0x004fe40000000f00 */
[----:B------:R-:W-:Y:S02]  /*69e0*/  MOV R30, 0x101f ;  /* 0x0000101f001e7802 */ /* 0x000fe40000000f00 */
[----:B0-----:R-:W-:-:S07]  /*69f0*/  MOV R25, 0xffff ;  /* 0x0000ffff00197802 */ /* 0x001fce0000000f00 */
[----:B-1-3--:R-:W-:Y:S05]  /*6a00*/  WARPSYNC.COLLECTIVE R25, `(.L_x_1852) ;  /* 0x0000000019087348 */ /* 0x00afea0003c00000 */
[----:B------:R0:W2:Y:S02]  /*6a10*/  SHFL.BFLY P2, R32, R34, R31, R30 ;  /* 0x0c00001f22207389 */ /* 0x0000a4000004001e */
[----:B0123--:R-:W-:Y:S01]  /*6a20*/  ENDCOLLECTIVE ;  /* 0x000000000000791b */ /* 0x00ffe20003800000 */
.L_x_1852:
[----:B------:R-:W-:Y:S05]  /*6a30*/  BSYNC B0 ;  /* 0x0000000000007941 */ /* 0x000fea0003800000 */
.L_x_1851:
[----:B------:R-:W-:Y:S01]  /*6a40*/  HFMA2.MMA R31, -RZ, RZ, 0, 4.76837158203125e-07 ;  /* 0x00000008ff1f7435 */ /* 0x000fe200000001ff */
[----:B------:R-:W-:Y:S01]  /*6a50*/  MOV R34, R27 ;  /* 0x0000001b00227202 */ /* 0x000fe20000000f00 */
[----:B------:R-:W-:Y:S01]  /*6a60*/  HFMA2.MMA R39, -RZ, RZ, 0, 0 ;  /* 0x00000000ff277435 */ /* 0x000fe200000001ff */
[----:B------:R-:W-:Y:S02]  /*6a70*/  MOV R30, 0x101f ;  /* 0x0000101f001e7802 */ /* 0x000fe40000000f00 */
[----:B------:R-:W-:Y:S02]  /*6a80*/  CS2R R44, SRZ ;  /* 0x00000000002c7805 */ /* 0x000fe4000001ff00 */
[----:B------:R-:W-:Y:S01]  /*6a90*/  MOV R25, 0xffff ;  /* 0x0000ffff00197802 */ /* 0x000fe20000000f00 */
[----:B------:R-:W-:Y:S01]  /*6aa0*/  HFMA2.MMA R50, -RZ, RZ, 0, 0 ;  /* 0x00000000ff327435 */ /* 0x000fe200000001ff */
[----:B------:R-:W-:Y:S02]  /*6ab0*/  MOV R29, R32 ;  /* 0x00000020001d7202 */ /* 0x000fe40000000f00 */
[----:B------:R-:W-:-:S08]  /*6ac0*/  @!P0 IADD3 R35, R33, 0x14, RZ ;  /* 0x0000001421238810 */ /* 0x000fd00007ffe0ff */
[----:B------:R-:W-:Y:S05]  /*6ad0*/  WARPSYNC.COLLECTIVE R25, `(.L_x_1853) ;  /* 0x0000000019087348 */ /* 0x000fea0003c00000 */
[----:B------:R0:W1:Y:S02]  /*6ae0*/  SHFL.BFLY P2, R32, R34, R31, R30 ;  /* 0x0c00001f22207389 */ /* 0x000064000004001e */
[----:B01----:R-:W-:Y:S01]  /*6af0*/  ENDCOLLECTIVE ;  /* 0x000000000000791b */ /* 0x003fe20003800000 */
.L_x_1853:
[----:B------:R-:W-:Y:S01]  /*6b00*/  @!P0 LEA R36, R47, UR6, 0x7 ;  /* 0x000000062f248c11 */ /* 0x000fe2000f8e38ff */
[----:B------:R-:W-:Y:S01]  /*6b10*/  FADD.FTZ R29, R29, R26 ;  /* 0x0000001a1d1d7221 */ /* 0x000fe20000010000 */
[----:B------:R-:W-:Y:S02]  /*6b20*/  @!P0 LOP3.LUT R35, R35, R10, RZ, 0x3c, !PT ;  /* 0x0000000a23238212 */ /* 0x000fe400078e3cff */
[----:B------:R-:W-:Y:S02]  /*6b30*/  MOV R40, RZ ;  /* 0x000000ff00287202 */ /* 0x000fe40000000f00 */
[----:B------:R-:W-:-:S05]  /*6b40*/  @!P0 LEA R35, R35, R36, 0x2 ;  /* 0x0000002423238211 */ /* 0x000fca00078e10ff */
[----:B------:R0:W1:Y:S01]  /*6b50*/  @!P0 LDS R38, [R35+0x500] ;  /* 0x0005000023268984 */ /* 0x0000620000000800 */
[----:B------:R-:W-:Y:S01]  /*6b60*/  HFMA2.MMA R31, -RZ, RZ, 0, 2.384185791015625e-07 ;  /* 0x00000004ff1f7435 */ /* 0x000fe200000001ff */
[----:B------:R-:W-:Y:S02]  /*6b70*/  MOV R34, R29 ;  /* 0x0000001d00227202 */ /* 0x000fe40000000f00 */
[----:B------:R0:W2:Y:S01]  /*6b80*/  @!P0 LDS R37, [R35] ;  /* 0x0000000023258984 */ /* 0x0000a20000000800 */
[----:B------:R-:W-:-:S07]  /*6b90*/  FADD.FTZ R28, R32, R27 ;  /* 0x0000001b201c7221 */ /* 0x000fce0000010000 */
[----:B012---:R-:W-:Y:S05]  /*6ba0*/  WARPSYNC.COLLECTIVE R25, `(.L_x_1854) ;  /* 0x0000000019087348 */ /* 0x007fea0003c00000 */
[----:B------:R3:W4:Y:S02]  /*6bb0*/  SHFL.BFLY P2, R32, R34, R31, R30 ;  /* 0x0c00001f22207389 */ /* 0x000724000004001e */
[----:B01234-:R-:W-:Y:S01]  /*6bc0*/  ENDCOLLECTIVE ;  /* 0x000000000000791b */ /* 0x01ffe20003800000 */
.L_x_1854:
[----:B------:R-:W-:Y:S02]  /*6bd0*/  MOV R34, R28 ;  /* 0x0000001c00227202 */ /* 0x000fe40000000f00 */
[----:B------:R-:W-:-:S07]  /*6be0*/  MOV R26, R32 ;  /* 0x00000020001a7202 */ /* 0x000fce0000000f00 */
[----:B------:R-:W-:Y:S05]  /*6bf0*/  WARPSYNC.COLLECTIVE R25, `(.L_x_1855) ;  /* 0x0000000019087348 */ /* 0x000fea0003c00000 */
[----:B------:R0:W1:Y:S02]  /*6c00*/  SHFL.BFLY P2, R32, R34, R31, R30 ;  /* 0x0c00001f22207389 */ /* 0x000064000004001e */
[----:B01----:R-:W-:Y:S01]  /*6c10*/  ENDCOLLECTIVE ;  /* 0x000000000000791b */ /* 0x003fe20003800000 */
.L_x_1855:
        /* <DEDUP_REMOVED lines=10> */
.L_x_1856:
[----:B------:R-:W-:Y:S02]  /*6cc0*/  MOV R34, R27 ;  /* 0x0000001b00227202 */ /* 0x000fe40000000f00 */
[----:B------:R-:W-:-:S07]  /*6cd0*/  MOV R29, R32 ;  /* 0x00000020001d7202 */ /* 0x000fce0000000f00 */
[----:B------:R-:W-:Y:S05]  /*6ce0*/  WARPSYNC.COLLECTIVE R25, `(.L_x_1857) ;  /* 0x0000000019087348 */ /* 0x000fea0003c00000 */
[----:B------:R0:W1:Y:S02]  /*6cf0*/  SHFL.BFLY P2, R32, R34, R31, R30 ;  /* 0x0c00001f22207389 */ /* 0x000064000004001e */
[----:B01----:R-:W-:Y:S01]  /*6d00*/  ENDCOLLECTIVE ;  /* 0x000000000000791b */ /* 0x003fe20003800000 */
.L_x_1857:
        /* <DEDUP_REMOVED lines=12> */
.L_x_1858:
[----:B------:R-:W0:Y:S01]  /*6dd0*/  LDC.64 R26, c[0x0][0x218] ;  /* 0x00008600ff1a7b82 */ /* 0x000e220000000a00 */
[----:B------:R-:W-:Y:S02]  /*6de0*/  MOV R34, R36 ;  /* 0x0000002400227202 */ /* 0x000fe40000000f00 */
[----:B------:R-:W-:-:S07]  /*6df0*/  MOV R38, R32 ;  /* 0x0000002000267202 */ /* 0x000fce0000000f00 */
[----:B0-----:R-:W-:Y:S05]  /*6e00*/  WARPSYNC.COLLECTIVE R25, `(.L_x_1859) ;  /* 0x0000000019087348 */ /* 0x001fea0003c00000 */
[----:B------:R1:W2:Y:S02]  /*6e10*/  SHFL.BFLY P2, R32, R34, R31, R30 ;  /* 0x0c00001f22207389 */ /* 0x0002a4000004001e */
[----:B012---:R-:W-:Y:S01]  /*6e20*/  ENDCOLLECTIVE ;  /* 0x000000000000791b */ /* 0x007fe20003800000 */
.L_x_1859:
[----:B------:R-:W-:Y:S01]  /*6e30*/  FADD.FTZ R35, R35, R38 ;  /* 0x0000002623237221 */ /* 0x000fe20000010000 */
[----:B------:R-:W-:Y:S02]  /*6e40*/  @!P0 MOV R44, R46 ;  /* 0x0000002e002c8202 */ /* 0x000fe40000000f00 */
[----:B------:R-:W-:Y:S01]  /*6e50*/  @!P0 MOV R45, R48 ;  /* 0x00000030002d8202 */ /* 0x000fe20000000f00 */
[----:B------:R-:W-:Y:S02]  /*6e60*/  HFMA2.MMA R48, -RZ, RZ, 0, 0 ;  /* 0x00000000ff307435 */ /* 0x000fe400000001ff */
[----:B------:R-:W-:Y:S01]  /*6e70*/  HFMA2.MMA R31, -RZ, RZ, 0, 4.76837158203125e-07 ;  /* 0x00000008ff1f7435 */ /* 0x000fe200000001ff */
[----:B------:R-:W-:Y:S02]  /*6e80*/  MOV R34, R39 ;  /* 0x0000002700227202 */ /* 0x000fe40000000f00 */
[----:B------:R-:W-:-:S08]  /*6e90*/  MOV R37, R32 ;  /* 0x0000002000257202 */ /* 0x000fd00000000f00 */
[----:B------:R-:W-:Y:S05]  /*6ea0*/  WARPSYNC.COLLECTIVE R25, `(.L_x_1860) ;  /* 0x0000000019087348 */ /* 0x000fea0003c00000 */
[----:B------:R0:W1:Y:S02]  /*6eb0*/  SHFL.BFLY P2, R32, R34, R31, R30 ;  /* 0x0c00001f22207389 */ /* 0x000064000004001e */
[----:B01----:R-:W-:Y:S01]  /*6ec0*/  ENDCOLLECTIVE ;  /* 0x000000000000791b */ /* 0x003fe20003800000 */
.L_x_1860:
[----:B------:R-:W-:Y:S01]  /*6ed0*/  FADD.FTZ R36, R36, R37 ;  /* 0x0000002524247221 */ /* 0x000fe20000010000 */
[----:B------:R-:W-:-:S05]  /*6ee0*/  IADD3 R37, R33, R14, RZ ;  /* 0x0000000e21257210 */ /* 0x000fca0007ffe0ff */
[----:B------:R-:W-:Y:S01]  /*6ef0*/  IMAD.WIDE R26, R37, 0x2, R26 ;  /* 0x00000002251a7825 */ /* 0x000fe200078e021a */
[----:B------:R-:W-:Y:S02]  /*6f00*/  MOV R34, R40 ;  /* 0x0000002800227202 */ /* 0x000fe40000000f00 */
[----:B------:R-:W-:-:S07]  /*6f10*/  MOV R42, R32 ;  /* 0x00000020002a7202 */ /* 0x000fce0000000f00 */
[----:B------:R-:W-:Y:S05]  /*6f20*/  WARPSYNC.COLLECTIVE R25, `(.L_x_1861) ;  /* 0x0000000019087348 */ /* 0x000fea0003c00000 */
[----:B------:R0:W1:Y:S02]  /*6f30*/  SHFL.BFLY P2, R32, R34, R31, R30 ;  /* 0x0c00001f22207389 */ /* 0x000064000004001e */
[----:B01----:R-:W-:Y:S01]  /*6f40*/  ENDCOLLECTIVE ;  /* 0x000000000000791b */ /* 0x003fe20003800000 */
.L_x_1861:
[----:B------:R-:W-:Y:S01]  /*6f50*/  FADD.FTZ R42, R42, R39 ;  /* 0x000000272a2a7221 */ /* 0x000fe20000010000 */
[----:B------:R-:W-:-:S04]  /*6f60*/  HFMA2.MMA R31, -RZ, RZ, 0, 2.384185791015625e-07 ;  /* 0x00000004ff1f7435 */ /* 0x000fc800000001ff */
[----:B------:R-:W-:Y:S02]  /*6f70*/  MOV R34, R42 ;  /* 0x0000002a00227202 */ /* 0x000fe40000000f00 */
[----:B------:R-:W-:-:S07]  /*6f80*/  MOV R41, R32 ;  /* 0x0000002000297202 */ /* 0x000fce0000000f00 */
[----:B------:R-:W-:Y:S05]  /*6f90*/  WARPSYNC.COLLECTIVE R25, `(.L_x_1862) ;  /* 0x0000000019087348 */ /* 0x000fea0003c00000 */
[----:B------:R0:W1:Y:S02]  /*6fa0*/  SHFL.BFLY P2, R32, R34, R31, R30 ;  /* 0x0c00001f22207389 */ /* 0x000064000004001e */
[----:B01----:R-:W-:Y:S01]  /*6fb0*/  ENDCOLLECTIVE ;  /* 0x000000000000791b */ /* 0x003fe20003800000 */
.L_x_1862:
[----:B------:R-:W-:-:S05]  /*6fc0*/  FADD.FTZ R41, R41, R40 ;  /* 0x0000002829297221 */ /* 0x000fca0000010000 */
[----:B------:R-:W-:Y:S02]  /*6fd0*/  MOV R34, R41 ;  /* 0x0000002900227202 */ /* 0x000fe40000000f00 */
[----:B------:R-:W-:-:S07]  /*6fe0*/  MOV R39, R32 ;  /* 0x0000002000277202 */ /* 0x000fce0000000f00 */
[----:B------:R-:W-:Y:S05]  /*6ff0*/  WARPSYNC.COLLECTIVE R25, `(.L_x_1863) ;  /* 0x0000000019087348 */ /* 0x000fea0003c00000 */
[----:B------:R0:W1:Y:S02]  /*7000*/  SHFL.BFLY P2, R32, R34, R31, R30 ;  /* 0x0c00001f22207389 */ /* 0x000064000004001e */
[----:B01----:R-:W-:Y:S01]  /*7010*/  ENDCOLLECTIVE ;  /* 0x000000000000791b */ /* 0x003fe20003800000 */
.L_x_1863:
[----:B------:R-:W-:Y:S01]  /*7020*/  FADD.FTZ R39, R42, R39 ;  /* 0x000000272a277221 */ /* 0x000fe20000010000 */
[----:B------:R-:W-:-:S04]  /*7030*/  HFMA2.MMA R31, -RZ, RZ, 0, 1.1920928955078125e-07 ;  /* 0x00000002ff1f7435 */ /* 0x000fc800000001ff */
[----:B------:R-:W-:Y:S02]  /*7040*/  MOV R34, R39 ;  /* 0x0000002700227202 */ /* 0x000fe40000000f00 */
[----:B------:R-:W-:-:S07]  /*7050*/  MOV R40, R32 ;  /* 0x0000002000287202 */ /* 0x000fce0000000f00 */
[----:B------:R-:W-:Y:S05]  /*7060*/  WARPSYNC.COLLECTIVE R25, `(.L_x_1864) ;  /* 0x0000000019087348 */ /* 0x000fea0003c00000 */
[----:B------:R0:W1:Y:S02]  /*7070*/  SHFL.BFLY P2, R32, R34, R31, R30 ;  /* 0x0c00001f22207389 */ /* 0x000064000004001e */
[----:B01----:R-:W-:Y:S01]  /*7080*/  ENDCOLLECTIVE ;  /* 0x000000000000791b */ /* 0x003fe20003800000 */
.L_x_1864:
[----:B------:R-:W-:-:S05]  /*7090*/  FADD.FTZ R40, R41, R40 ;  /* 0x0000002829287221 */ /* 0x000fca0000010000 */
[----:B------:R-:W-:Y:S02]  /*70a0*/  MOV R34, R40 ;  /* 0x0000002800227202 */ /* 0x000fe40000000f00 */
[----:B------:R-:W-:-:S07]  /*70b0*/  MOV R28, R32 ;  /* 0x00000020001c7202 */ /* 0x000fce0000000f00 */
[----:B------:R-:W-:Y:S05]  /*70c0*/  WARPSYNC.COLLECTIVE R25, `(.L_x_1865) ;  /* 0x0000000019087348 */ /* 0x000fea0003c00000 */
[----:B------:R0:W1:Y:S02]  /*70d0*/  SHFL.BFLY P2, R32, R34, R31, R30 ;  /* 0x0c00001f22207389 */ /* 0x000064000004001e */
[----:B01----:R-:W-:Y:S01]  /*70e0*/  ENDCOLLECTIVE ;  /* 0x000000000000791b */ /* 0x003fe20003800000 */
.L_x_1865:
        /* <DEDUP_REMOVED lines=13> */
.L_x_1866:
[----:B------:R-:W-:Y:S01]  /*71c0*/  FADD.FTZ R43, R40, R43 ;  /* 0x0000002b282b7221 */ /* 0x000fe20000010000 */
[----:B------:R-:W0:Y:S04]  /*71d0*/  LDC.64 R28, c[0x0][0x220] ;  /* 0x00008800ff1c7b82 */ /* 0x000e280000000a00 */
[----:B------:R-:W-:Y:S02]  /*71e0*/  MOV R34, R43 ;  /* 0x0000002b00227202 */ /* 0x000fe40000000f00 */
[----:B------:R-:W-:-:S07]  /*71f0*/  MOV R40, R32 ;  /* 0x0000002000287202 */ /* 0x000fce0000000f00 */
[----:B0-----:R-:W-:Y:S05]  /*7200*/  WARPSYNC.COLLECTIVE R25, `(.L_x_1867) ;  /* 0x0000000019087348 */ /* 0x001fea0003c00000 */
[----:B------:R1:W2:Y:S02]  /*7210*/  SHFL.BFLY P2, R32, R34, R31, R30 ;  /* 0x0c00001f22207389 */ /* 0x0002a4000004001e */
[----:B012---:R-:W-:Y:S01]  /*7220*/  ENDCOLLECTIVE ;  /* 0x000000000000791b */ /* 0x007fe20003800000 */
.L_x_1867:
        /* <DEDUP_REMOVED lines=11> */
.L_x_1868:
[----:B------:R-:W-:Y:S01]  /*72e0*/  @!P0 F2FP.F16.F32.PACK_AB R33, RZ, R36 ;  /* 0x00000024ff21823e */ /* 0x000fe200000000ff */
[----:B------:R-:W-:Y:S01]  /*72f0*/  FADD.FTZ R42, R43, R42 ;  /* 0x0000002a2b2a7221 */ /* 0x000fe20000010000 */
[----:B------:R-:W-:Y:S02]  /*7300*/  MOV R34, R45 ;  /* 0x0000002d00227202 */ /* 0x000fe40000000f00 */
[----:B------:R-:W-:-:S07]  /*7310*/  MOV R51, R32 ;  /* 0x0000002000337202 */ /* 0x000fce0000000f00 */
[----:B------:R-:W-:Y:S05]  /*7320*/  WARPSYNC.COLLECTIVE R25, `(.L_x_1869) ;  /* 0x0000000019087348 */ /* 0x000fea0003c00000 */
[----:B------:R0:W1:Y:S02]  /*7330*/  SHFL.BFLY P2, R32, R34, R31, R30 ;  /* 0x0c00001f22207389 */ /* 0x000064000004001e */
[----:B01----:R-:W-:Y:S01]  /*7340*/  ENDCOLLECTIVE ;  /* 0x000000000000791b */ /* 0x003fe20003800000 */
.L_x_1869:
[----:B------:R-:W-:Y:S01]  /*7350*/  FADD.FTZ R51, R51, R44 ;  /* 0x0000002c33337221 */ /* 0x000fe20000010000 */
[----:B------:R-:W-:-:S04]  /*7360*/  HFMA2.MMA R31, -RZ, RZ, 0, 2.384185791015625e-07 ;  /* 0x00000004ff1f7435 */ /* 0x000fc800000001ff */
[----:B------:R-:W-:Y:S02]  /*7370*/  MOV R34, R51 ;  /* 0x0000003300227202 */ /* 0x000fe40000000f00 */
[----:B------:R-:W-:-:S07]  /*7380*/  MOV R46, R32 ;  /* 0x00000020002e7202 */ /* 0x000fce0000000f00 */
[----:B------:R-:W-:Y:S05]  /*7390*/  WARPSYNC.COLLECTIVE R25, `(.L_x_1870) ;  /* 0x0000000019087348 */ /* 0x000fea0003c00000 */
[----:B------:R0:W1:Y:S02]  /*73a0*/  SHFL.BFLY P2, R32, R34, R31, R30 ;  /* 0x0c00001f22207389 */ /* 0x000064000004001e */
[----:B01----:R-:W-:Y:S01]  /*73b0*/  ENDCOLLECTIVE ;  /* 0x000000000000791b */ /* 0x003fe20003800000 */
.L_x_1870:
[----:B------:R-:W-:-:S05]  /*73c0*/  FADD.FTZ R46, R46, R45 ;  /* 0x0000002d2e2e7221 */ /* 0x000fca0000010000 */
[----:B------:R-:W-:Y:S02]  /*73d0*/  MOV R34, R46 ;  /* 0x0000002e00227202 */ /* 0x000fe40000000f00 */
[----:B------:R-:W-:-:S07]  /*73e0*/  MOV R44, R32 ;  /* 0x00000020002c7202 */ /* 0x000fce0000000f00 */
[----:B------:R-:W-:Y:S05]  /*73f0*/  WARPSYNC.COLLECTIVE R25, `(.L_x_1871) ;  /* 0x0000000019087348 */ /* 0x000fea0003c00000 */
[----:B------:R0:W1:Y:S02]  /*7400*/  SHFL.BFLY P2, R32, R34, R31, R30 ;  /* 0x0c00001f22207389 */ /* 0x000064000004001e */
[----:B01----:R-:W-:Y:S01]  /*7410*/  ENDCOLLECTIVE ;  /* 0x000000000000791b */ /* 0x003fe20003800000 */
.L_x_1871:
[----:B------:R-:W-:Y:S01]  /*7420*/  FADD.FTZ R44, R51, R44 ;  /* 0x0000002c332c7221 */ /* 0x000fe20000010000 */
[----:B------:R-:W-:-:S04]  /*7430*/  HFMA2.MMA R31, -RZ, RZ, 0, 1.1920928955078125e-07 ;  /* 0x00000002ff1f7435 */ /* 0x000fc800000001ff */
[----:B------:R-:W-:Y:S02]  /*7440*/  MOV R34, R44 ;  /* 0x0000002c00227202 */ /* 0x000fe40000000f00 */
[----:B------:R-:W-:-:S07]  /*7450*/  MOV R45, R32 ;  /* 0x00000020002d7202 */ /* 0x000fce0000000f00 */
[----:B------:R-:W-:Y:S05]  /*7460*/  WARPSYNC.COLLECTIVE R25, `(.L_x_1872) ;  /* 0x0000000019087348 */ /* 0x000fea0003c00000 */
[----:B------:R0:W1:Y:S02]  /*7470*/  SHFL.BFLY P2, R32, R34, R31, R30 ;  /* 0x0c00001f22207389 */ /* 0x000064000004001e */
[----:B01----:R-:W-:Y:S01]  /*7480*/  ENDCOLLECTIVE ;  /* 0x000000000000791b */ /* 0x003fe20003800000 */
.L_x_1872:
[----:B------:R-:W-:-:S05]  /*7490*/  FADD.FTZ R45, R46, R45 ;  /* 0x0000002d2e2d7221 */ /* 0x000fca0000010000 */
[----:B------:R-:W-:Y:S02]  /*74a0*/  MOV R34, R45 ;  /* 0x0000002d00227202 */ /* 0x000fe40000000f00 */
[----:B------:R-:W-:-:S07]  /*74b0*/  MOV R51, R32 ;  /* 0x0000002000337202 */ /* 0x000fce0000000f00 */
[----:B------:R-:W-:Y:S05]  /*74c0*/  WARPSYNC.COLLECTIVE R25, `(.L_x_1873) ;  /* 0x0000000019087348 */ /* 0x000fea0003c00000 */
[----:B------:R0:W1:Y:S02]  /*74d0*/  SHFL.BFLY P2, R32, R34, R31, R30 ;  /* 0x0c00001f22207389 */ /* 0x000064000004001e */
[----:B01----:R-:W-:Y:S01]  /*74e0*/  ENDCOLLECTIVE ;  /* 0x000000000000791b */ /* 0x003fe20003800000 */
.L_x_1873:
[----:B------:R-:W-:Y:S01]  /*74f0*/  FADD.FTZ R51, R44, R51 ;  /* 0x000000332c337221 */ /* 0x000fe20000010000 */
[----:B------:R-:W-:-:S04]  /*7500*/  HFMA2.MMA R31, -RZ, RZ, 0, 5.9604644775390625e-08 ;  /* 0x00000001ff1f7435 */ /* 0x000fc800000001ff */
[----:B------:R-:W-:Y:S02]  /*7510*/  MOV R34, R51 ;  /* 0x0000003300227202 */ /* 0x000fe40000000f00 */
[----:B------:R-:W-:-:S07]  /*7520*/  MOV R46, R32 ;  /* 0x00000020002e7202 */ /* 0x000fce0000000f00 */
[----:B------:R-:W-:Y:S05]  /*7530*/  WARPSYNC.COLLECTIVE R25, `(.L_x_1874) ;  /* 0x0000000019087348 */ /* 0x000fea0003c00000 */
[----:B------:R0:W1:Y:S02]  /*7540*/  SHFL.BFLY P2, R32, R34, R31, R30 ;  /* 0x0c00001f22207389 */ /* 0x000064000004001e */
[----:B01----:R-:W-:Y:S01]  /*7550*/  ENDCOLLECTIVE ;  /* 0x000000000000791b */ /* 0x003fe20003800000 */
.L_x_1874:
[----:B------:R-:W-:-:S05]  /*7560*/  FADD.FTZ R45, R45, R46 ;  /* 0x0000002e2d2d7221 */ /* 0x000fca0000010000 */
[----:B------:R-:W-:Y:S02]  /*7570*/  MOV R34, R45 ;  /* 0x0000002d00227202 */ /* 0x000fe40000000f00 */
[----:B------:R-:W-:-:S07]  /*7580*/  MOV R44, R32 ;  /* 0x00000020002c7202 */ /* 0x000fce0000000f00 */
[----:B------:R-:W-:Y:S05]  /*7590*/  WARPSYNC.COLLECTIVE R25, `(.L_x_1875) ;  /* 0x0000000019087348 */ /* 0x000fea0003c00000 */
[----:B------:R0:W1:Y:S02]  /*75a0*/  SHFL.BFLY P2, R32, R34, R31, R30 ;  /* 0x0c00001f22207389 */ /* 0x000064000004001e */
[----:B01----:R-:W-:Y:S01]  /*75b0*/  ENDCOLLECTIVE ;  /* 0x000000000000791b */ /* 0x003fe20003800000 */
.L_x_1875:
[----:B------:R-:W-:Y:S01]  /*75c0*/  HFMA2.MMA R31, -RZ, RZ, 0, 4.76837158203125e-07 ;  /* 0x00000008ff1f7435 */ /* 0x000fe200000001ff */
[----:B------:R-:W-:Y:S02]  /*75d0*/  MOV R34, R48 ;  /* 0x0000003000227202 */ /* 0x000fe40000000f00 */
[----:B------:R-:W-:-:S08]  /*75e0*/  MOV R46, R32 ;  /* 0x00000020002e7202 */ /* 0x000fd00000000f00 */
[----:B------:R-:W-:Y:S05]  /*75f0*/  WARPSYNC.COLLECTIVE R25, `(.L_x_1876) ;  /* 0x0000000019087348 */ /* 0x000fea0003c00000 */
[----:B------:R0:W1:Y:S02]  /*7600*/  SHFL.BFLY P2, R32, R34, R31, R30 ;  /* 0x0c00001f22207389 */ /* 0x000064000004001e */
[----:B01----:R-:W-:Y:S01]  /*7610*/  ENDCOLLECTIVE ;  /* 0x000000000000791b */ /* 0x003fe20003800000 */
.L_x_1876:
[----:B------:R-:W-:Y:S02]  /*7620*/  MOV R34, R50 ;  /* 0x0000003200227202 */ /* 0x000fe40000000f00 */
[----:B------:R-:W-:-:S07]  /*7630*/  MOV R55, R32 ;  /* 0x0000002000377202 */ /* 0x000fce0000000f00 */
[----:B------:R-:W-:Y:S05]  /*7640*/  WARPSYNC.COLLECTIVE R25, `(.L_x_1877) ;  /* 0x0000000019087348 */ /* 0x000fea0003c00000 */
[----:B------:R0:W1:Y:S02]  /*7650*/  SHFL.BFLY P2, R32, R34, R31, R30 ;  /* 0x0c00001f22207389 */ /* 0x000064000004001e */
[----:B01----:R-:W-:Y:S01]  /*7660*/  ENDCOLLECTIVE ;  /* 0x000000000000791b */ /* 0x003fe20003800000 */
.L_x_1877:
[----:B------:R-:W-:Y:S01]  /*7670*/  FADD.FTZ R55, R55, R48 ;  /* 0x0000003037377221 */ /* 0x000fe20000010000 */
[----:B------:R-:W-:-:S04]  /*7680*/  HFMA2.MMA R31, -RZ, RZ, 0, 2.384185791015625e-07 ;  /* 0x00000004ff1f7435 */ /* 0x000fc800000001ff */
[----:B------:R-:W-:Y:S02]  /*7690*/  MOV R34, R55 ;  /* 0x0000003700227202 */ /* 0x000fe40000000f00 */
[----:B------:R-:W-:-:S07]  /*76a0*/  MOV R57, R32 ;  /* 0x0000002000397202 */ /* 0x000fce0000000f00 */
[----:B------:R-:W-:Y:S05]  /*76b0*/  WARPSYNC.COLLECTIVE R25, `(.L_x_1878) ;  /* 0x0000000019087348 */ /* 0x000fea0003c00000 */
[----:B------:R0:W1:Y:S02]  /*76c0*/  SHFL.BFLY P2, R32, R34, R31, R30 ;  /* 0x0c00001f22207389 */ /* 0x000064000004001e */
[----:B01----:R-:W-:Y:S01]  /*76d0*/  ENDCOLLECTIVE ;  /* 0x000000000000791b */ /* 0x003fe20003800000 */
.L_x_1878:
[----:B------:R-:W-:-:S05]  /*76e0*/  FADD.FTZ R57, R57, R50 ;  /* 0x0000003239397221 */ /* 0x000fca0000010000 */
[----:B------:R-:W-:Y:S02]  /*76f0*/  MOV R34, R57 ;  /* 0x0000003900227202 */ /* 0x000fe40000000f00 */
[----:B------:R-:W-:-:S07]  /*7700*/  MOV R48, R32 ;  /* 0x0000002000307202 */ /* 0x000fce0000000f00 */
[----:B------:R-:W-:Y:S05]  /*7710*/  WARPSYNC.COLLECTIVE R25, `(.L_x_1879) ;  /* 0x0000000019087348 */ /* 0x000fea0003c00000 */
[----:B------:R0:W1:Y:S02]  /*7720*/  SHFL.BFLY P2, R32, R34, R31, R30 ;  /* 0x0c00001f22207389 */ /* 0x000064000004001e */
[----:B01----:R-:W-:Y:S01]  /*7730*/  ENDCOLLECTIVE ;  /* 0x000000000000791b */ /* 0x003fe20003800000 */
.L_x_1879:
[----:B------:R-:W-:Y:S01]  /*7740*/  FADD.FTZ R48, R55, R48 ;  /* 0x0000003037307221 */ /* 0x000fe20000010000 */
[----:B------:R-:W-:-:S04]  /*7750*/  HFMA2.MMA R31, -RZ, RZ, 0, 1.1920928955078125e-07 ;  /* 0x00000002ff1f7435 */ /* 0x000fc800000001ff */
[----:B------:R-:W-:Y:S02]  /*7760*/  MOV R34, R48 ;  /* 0x0000003000227202 */ /* 0x000fe40000000f00 */
[----:B------:R-:W-:-:S07]  /*7770*/  MOV R50, R32 ;  /* 0x0000002000327202 */ /* 0x000fce0000000f00 */
[----:B------:R-:W-:Y:S05]  /*7780*/  WARPSYNC.COLLECTIVE R25, `(.L_x_1880) ;  /* 0x0000000019087348 */ /* 0x000fea0003c00000 */
[----:B------:R0:W1:Y:S02]  /*7790*/  SHFL.BFLY P2, R32, R34, R31, R30 ;  /* 0x0c00001f22207389 */ /* 0x000064000004001e */
[----:B01----:R-:W-:Y:S01]  /*77a0*/  ENDCOLLECTIVE ;  /* 0x000000000000791b */ /* 0x003fe20003800000 */
.L_x_1880:
[----:B------:R-:W-:-:S05]  /*77b0*/  FADD.FTZ R50, R57, R50 ;  /* 0x0000003239327221 */ /* 0x000fca0000010000 */
[----:B------:R-:W-:Y:S02]  /*77c0*/  MOV R34, R50 ;  /* 0x0000003200227202 */ /* 0x000fe40000000f00 */
[----:B------:R-:W-:-:S07]  /*77d0*/  MOV R39, R32 ;  /* 0x0000002000277202 */ /* 0x000fce0000000f00 */
[----:B------:R-:W-:Y:S05]  /*77e0*/  WARPSYNC.COLLECTIVE R25, `(.L_x_1881) ;  /* 0x0000000019087348 */ /* 0x000fea0003c00000 */
[----:B------:R0:W1:Y:S02]  /*77f0*/  SHFL.BFLY P2, R32, R34, R31, R30 ;  /* 0x0c00001f22207389 */ /* 0x000064000004001e */
[----:B01----:R-:W-:Y:S01]  /*7800*/  ENDCOLLECTIVE ;  /* 0x000000000000791b */ /* 0x003fe20003800000 */
.L_x_1881:
[----:B------:R-:W-:Y:S01]  /*7810*/  FADD.FTZ R39, R48, R39 ;  /* 0x0000002730277221 */ /* 0x000fe20000010000 */
[----:B------:R-:W-:Y:S01]  /*7820*/  FADD.FTZ R31, R51, R44 ;  /* 0x0000002c331f7221 */ /* 0x000fe20000010000 */
[----:B------:R-:W-:Y:S02]  /*7830*/  @!P0 F2FP.F16.F32.PACK_AB R25, RZ, R40 ;  /* 0x00000028ff19823e */ /* 0x000fe400000000ff */
[----:B------:R-:W-:Y:S02]  /*7840*/  @!P0 F2FP.F16.F32.PACK_AB R30, RZ, R42 ;  /* 0x0000002aff1e823e */ /* 0x000fe400000000ff */
[----:B------:R-:W-:Y:S02]  /*7850*/  @!P0 F2FP.F16.F32.PACK_AB R31, RZ, R31 ;  /* 0x0000001fff1f823e */ /* 0x000fe400000000ff */
[----:B------:R-:W-:Y:S02]  /*7860*/  PRMT R37, R25, 0x7610, R37 ;  /* 0x0000761019257816 */ /* 0x000fe40000000025 */
[----:B------:R-:W-:Y:S01]  /*7870*/  PRMT R40, R31, 0x7610, R40 ;  /* 0x000076101f287816 */ /* 0x000fe20000000028 */
[----:B------:R-:W-:Y:S01]  /*7880*/  HFMA2.MMA R31, -RZ, RZ, 0, 5.9604644775390625e-08 ;  /* 0x00000001ff1f7435 */ /* 0x000fe200000001ff */
[----:B------:R-:W-:-:S02]  /*7890*/  MOV R55, R32 ;  /* 0x0000002000377202 */ /* 0x000fc40000000f00 */
[----:B------:R-:W-:Y:S02]  /*78a0*/  @!P0 F2FP.F16.F32.PACK_AB R32, RZ, R35 ;  /* 0x00000023ff20823e */ /* 0x000fe400000000ff */
        /* <DEDUP_REMOVED lines=11> */
.L_x_1882:
[----:B------:R-:W-:Y:S01]  /*7960*/  @!P0 F2FP.F16.F32.PACK_AB R33, RZ, R33 ;  /* 0x00000021ff21823e */ /* 0x000fe200000000ff */
        /* <DEDUP_REMOVED lines=10> */
.L_x_1883:
[----:B------:R-:W-:Y:S01]  /*7a10*/  FADD.FTZ R36, R39, R36 ;  /* 0x0000002427247221 */ /* 0x000fe20000010000 */
[----:B------:R-:W-:Y:S06]  /*7a20*/  BRA `(.L_x_1884) ;  /* 0xffffffe400107947 */ /* 0x000fec000383ffff */
.L_x_1885:
        /* <DEDUP_REMOVED lines=13> */
.L_x_2464:


//--------------------- .text._ZN13group_norm_v218gn_bwd_cuda_kernelI6__halfLi320ELi3ELi16ELi160ELi64ELb1ELb1ELi16ELi320ELi320ELi4ELb1ELi80ELb0ELb0ELNS_15WgradSyncMethodE3ENS_16CompileConditionILi900EEEEEvPT_S6_S6_PKS5_S8_S8_S8_PKfflPfPj --------------------------
	.section	.text._ZN13group_norm_v218gn_bwd_cuda_kernelI6__halfLi320ELi3ELi16ELi160ELi64ELb1ELb1ELi16ELi320ELi320ELi4ELb1ELi80ELb0ELb0ELNS_15WgradSyncMethodE3ENS_16CompileConditionILi900EEEEEvPT_S6_S6_PKS5_S8_S8_S8_PKfflPfPj,"ax",@progbits
	.align	128
        .global         _ZN13group_norm_v218gn_bwd_cuda_kernelI6__halfLi320ELi3ELi16ELi160ELi64ELb1ELb1ELi16ELi320ELi320ELi4ELb1ELi80ELb0ELb0ELNS_15WgradSyncMethodE3ENS_16CompileConditionILi900EEEEEvPT_S6_S6_PKS5_S8_S8_S8_PKfflPfPj
        .type           _ZN13group_norm_v218gn_bwd_cuda_kernelI6__halfLi320ELi3ELi16ELi160ELi64ELb1ELb1ELi16ELi320ELi320ELi4ELb1ELi80ELb0ELb0ELNS_15WgradSyncMethodE3ENS_16CompileConditionILi900EEEEEvPT_S6_S6_PKS5_S8_S8_S8_PKfflPfPj,@function
        .size           _ZN13group_norm_v218gn_bwd_cuda_kernelI6__halfLi320ELi3ELi16ELi160ELi64ELb1ELb1ELi16ELi320ELi320ELi4ELb1ELi80ELb0ELb0ELNS_15WgradSyncMethodE3ENS_16CompileConditionILi900EEEEEvPT_S6_S6_PKS5_S8_S8_S8_PKfflPfPj,(.L_x_2465 - _ZN13group_norm_v218gn_bwd_cuda_kernelI6__halfLi320ELi3ELi16ELi160ELi64ELb1ELb1ELi16ELi320ELi320ELi4ELb1ELi80ELb0ELb0ELNS_15WgradSyncMethodE3ENS_16CompileConditionILi900EEEEEvPT_S6_S6_PKS5_S8_S8_S8_PKfflPfPj)
        .other          _ZN13group_norm_v218gn_bwd_cuda_kernelI6__halfLi320ELi3ELi16ELi160ELi64ELb1ELb1ELi16ELi320ELi320ELi4ELb1ELi80ELb0ELb0ELNS_15WgradSyncMethodE3ENS_16CompileConditionILi900EEEEEvPT_S6_S6_PKS5_S8_S8_S8_PKfflPfPj,@"STO_CUDA_ENTRY STV_DEFAULT"
_ZN13group_norm_v218gn_bwd_cuda_kernelI6__halfLi320ELi3ELi16ELi160ELi64ELb1ELb1ELi16ELi320ELi320ELi4ELb1ELi80ELb0ELb0ELNS_15WgradSyncMethodE3ENS_16CompileConditionILi900EEEEEvPT_S6_S6_PKS5_S8_S8_S8_PKfflPfPj:
.text._ZN13group_norm_v218gn_bwd_cuda_kernelI6__halfLi320ELi3ELi16ELi160ELi64ELb1ELb1ELi16ELi320ELi320ELi4ELb1ELi80ELb0ELb0ELNS_15WgradSyncMethodE3ENS_16CompileConditionILi900EEEEEvPT_S6_S6_PKS5_S8_S8_S8_PKfflPfPj:
[----:B------:R-:W-:Y:S08]  /*0000*/  LDC R1, c[0x0][0x28] ;  /* 0x00000a00ff017b82 */ /* 0x000ff00000000800 */
[----:B------:R-:W0:Y:S01]  /*0010*/  S2UR UR6, SR_CTAID.Y ;  /* 0x00000000000679c3 */ /* 0x000e220000002600 */
[----:B------:R-:W-:Y:S01]  /*0020*/  ULDC.64 UR4, c[0x0][0x258] ;  /* 0x0000960000047ab9 */ /* 0x000fe20000000a00 */
[----:B------:R-:W-:Y:S01]  /*0030*/  ULDC.64 UR12, c[0x0][0x208] ;  /* 0x00008200000c7ab9 */ /* 0x000fe20000000a00 */
[----:B------:R-:W-:-:S02]  /*0040*/  USHF.L.U32 UR15, UR4, 0x3, URZ ;  /* 0x00000003040f7899 */ /* 0x000fc4000800063f */
[----:B------:R-:W-:-:S03]  /*0050*/  USHF.L.U64.HI UR7, UR4, 0x3, UR5 ;  /* 0x0000000304077899 */ /* 0x000fc60008010205 */
[----:B------:R-:W1:Y:S01]  /*0060*/  S2UR UR16, SR_CTAID.X ;  /* 0x00000000001079c3 */ /* 0x000e620000002500 */
[----:B------:R-:W-:Y:S01]  /*0070*/  UMOV UR5, URZ ;  /* 0x0000003f00057c82 */ /* 0x000fe20008000000 */
        /* <DEDUP_REMOVED lines=23> */
.L_x_1888:
[----:B------:R-:W2:Y:S04]  /*01f0*/  LD.E.STRONG.GPU R0, desc[UR12][R2.64] ;  /* 0x0000000c02007980 */ /* 0x000ea8000c10f900 */
[----:B--2---:R-:W-:Y:S01]  /*0200*/  CCTL.IVALL ;  /* 0x00000000ff00798f */ /* 0x004fe20002000000 */
[----:B------:R-:W-:Y:S05]  /*0210*/  YIELD ;  /* 0x0000000000007946 */ /* 0x000fea0003800000 */
[----:B-----5:R-:W-:-:S04]  /*0220*/  LOP3.LUT R0, R0, R5, RZ, 0x3c, !PT ;  /* 0x0000000500007212 */ /* 0x020fc800078e3cff */
[----:B------:R-:W-:-:S13]  /*0230*/  ISETP.GT.AND P0, PT, R0, -0x1, PT ;  /* 0xffffffff0000780c */ /* 0x000fda0003f04270 */
[----:B------:R-:W-:Y:S05]  /*0240*/  @P0 BRA `(.L_x_1888) ;  /* 0xfffffffc00e80947 */ /* 0x000fea000383ffff */
.L_x_1887:
[----:B------:R-:W-:Y:S05]  /*0250*/  WARPSYNC.ALL ;  /* 0x0000000000007948 */ /* 0x000fea0003800000 */
[----:B------:R-:W-:Y:S06]  /*0260*/  BAR.SYNC.DEFER_BLOCKING 0x0 ;  /* 0x0000000000007b1d */ /* 0x000fec0000010000 */
[----:B------:R-:W-:Y:S05]  /*0270*/  BRA `(.L_x_1889) ;  /* 0x0000003c007c7947 */ /* 0x000fea0003800000 */
.L_x_1886:
[----:B------:R-:W0:Y:S01]  /*0280*/  S2R R8, SR_TID.X ;  /* 0x0000000000087919 */ /* 0x000e220000002100 */
[----:B------:R-:W-:Y:S01]  /*0290*/  USHF.L.U32 UR4, UR16, 0x4, URZ ;  /* 0x0000000410047899 */ /* 0x000fe2000800063f */
[----:B------:R-:W-:Y:S02]  /*02a0*/  MOV R0, 0x400 ;  /* 0x0000040000007802 */ /* 0x000fe40000000f00 */
[----:B------:R-:W-:Y:S01]  /*02b0*/  CS2R R30, SRZ ;  /* 0x00000000001e7805 */ /* 0x000fe2000001ff00 */
[----:B------:R-:W1:Y:S01]  /*02c0*/  S2R R7, SR_CgaCtaId ;  /* 0x0000000000077919 */ /* 0x000e620000008800 */
[----:B------:R-:W-:Y:S01]  /*02d0*/  ULOP3.LUT UR4, UR4, 0x30, URZ, 0xc0, !UPT ;  /* 0x0000003004047892 */ /* 0x000fe2000f8ec03f */
[----:B------:R-:W-:Y:S02]  /*02e0*/  IADD3 R0, R0, 0x2800, RZ ;  /* 0x0000280000007810 */ /* 0x000fe40007ffe0ff */
[----:B------:R-:W-:Y:S02]  /*02f0*/  CS2R R28, SRZ ;  /* 0x00000000001c7805 */ /* 0x000fe4000001ff00 */
[----:B------:R-:W-:-:S02]  /*0300*/  CS2R R26, SRZ ;  /* 0x00000000001a7805 */ /* 0x000fc4000001ff00 */
[----:B------:R-:W-:Y:S01]  /*0310*/  CS2R R24, SRZ ;  /* 0x0000000000187805 */ /* 0x000fe2000001ff00 */
[----:B0-----:R-:W-:Y:S01]  /*0320*/  IMAD.WIDE.U32 R2, R8, -0x33333333, RZ ;  /* 0xcccccccd08027825 */ /* 0x001fe200078e00ff */
[----:B-1----:R-:W-:-:S04]  /*0330*/  LEA R7, R7, R0, 0x18 ;  /* 0x0000000007077211 */ /* 0x002fc800078ec0ff */
[----:B------:R-:W-:-:S04]  /*0340*/  SHF.R.U32.HI R3, RZ, 0x6, R3 ;  /* 0x00000006ff037819 */ /* 0x000fc80000011603 */
[C---:B------:R-:W-:Y:S01]  /*0350*/  IADD3 R5, R3.reuse, UR4, RZ ;  /* 0x0000000403057c10 */ /* 0x040fe2000fffe0ff */
[----:B------:R-:W-:Y:S01]  /*0360*/  IMAD R6, R3, -0x50, R8 ;  /* 0xffffffb003067824 */ /* 0x000fe200078e0208 */
[----:B------:R-:W-:-:S03]  /*0370*/  UMOV UR4, URZ ;  /* 0x0000003f00047c82 */ /* 0x000fc60008000000 */
[----:B------:R-:W-:-:S07]  /*0380*/  IMAD R5, R5, 0xa00, RZ ;  /* 0x00000a0005057824 */ /* 0x000fce00078e02ff */
.L_x_1902:
[----:B------:R-:W-:Y:S01]  /*0390*/  ULOP3.LUT UR8, UR10, 0x7, URZ, 0xc0, !UPT ;  /* 0x000000070a087892 */ /* 0x000fe2000f8ec03f */
[----:B------:R-:W0:Y:S01]  /*03a0*/  LDC.64 R18, c[0x0][0x238] ;  /* 0x00008e00ff127b82 */ /* 0x000e220000000a00 */
[----:B------:R-:W-:Y:S02]  /*03b0*/  USHF.R.U64 UR9, UR10, 0x3, UR5 ;  /* 0x000000030a097899 */ /* 0x000fe40008001205 */
[----:B------:R-:W-:Y:S01]  /*03c0*/  UIMAD UR8, UR8, 0x140, URZ ;  /* 0x00000140080878a4 */ /* 0x000fe2000f8e023f */
[----:B------:R-:W-:Y:S01]  /*03d0*/  ULDC.64 UR18, c[0x0][0x248] ;  /* 0x0000920000127ab9 */ /* 0x000fe20000000a00 */
[----:B------:R-:W-:Y:S02]  /*03e0*/  ULDC UR11, c[0x0][0x250] ;  /* 0x00009400000b7ab9 */ /* 0x000fe40000000800 */
[----:B------:R-:W-:Y:S01]  /*03f0*/  MOV R9, UR9 ;  /* 0x0000000900097c02 */ /* 0x000fe20008000f00 */
[----:B--2---:R-:W1:Y:S01]  /*0400*/  LDC.64 R10, c[0x0][0x240] ;  /* 0x00009000ff0a7b82 */ /* 0x004e620000000a00 */
[----:B------:R-:W-:Y:S01]  /*0410*/  LEA R16, R6, UR8, 0x2 ;  /* 0x0000000806107c11 */ /* 0x000fe2000f8e10ff */
[----:B------:R-:W-:-:S03]  /*0420*/  USHF.R.U32.HI UR8, URZ, 0x3, UR5 ;  /* 0x000000033f087899 */ /* 0x000fc60008011605 */
[--C-:B------:R-:W-:Y:S01]  /*0430*/  SHF.R.S32.HI R17, RZ, 0x1f, R16.reuse ;  /* 0x0000001fff117819 */ /* 0x100fe20000011410 */
[----:B------:R-:W-:Y:S02]  /*0440*/  IMAD.WIDE.U32 R2, R16, -0x33333333, RZ ;  /* 0xcccccccd10027825 */ /* 0x000fe400078e00ff */
[----:B------:R-:W-:Y:S01]  /*0450*/  MOV R2, UR8 ;  /* 0x0000000800027c02 */ /* 0x000fe20008000f00 */
[----:B------:R-:W-:Y:S01]  /*0460*/  UIMAD UR8, UR8, 0x28000, URZ ;  /* 0x00028000080878a4 */ /* 0x000fe2000f8e023f */
[----:B------:R-:W-:Y:S01]  /*0470*/  IMAD.WIDE.U32 R32, R9, 0x28000, R16 ;  /* 0x0002800009207825 */ /* 0x000fe200078e0010 */
[----:B------:R-:W-:-:S04]  /*0480*/  SHF.R.U32.HI R0, RZ, 0x7, R3 ;  /* 0x00000007ff007819 */ /* 0x000fc80000011603 */
[----:B------:R-:W-:Y:S02]  /*0490*/  LEA R0, P0, R9, R0, 0x4 ;  /* 0x0000000009007211 */ /* 0x000fe400078020ff */
[----:B------:R-:W-:Y:S01]  /*04a0*/  IADD3 R36, R33, UR8, RZ ;  /* 0x0000000821247c10 */ /* 0x000fe2000fffe0ff */
[----:B------:R-:W-:Y:S01]  /*04b0*/  ULDC.64 UR8, c[0x0][0x230] ;  /* 0x00008c0000087ab9 */ /* 0x000fe20000000a00 */
[----:B------:R-:W-:Y:S02]  /*04c0*/  LEA.HI.X R9, R9, RZ, R2, 0x4, P0 ;  /* 0x000000ff09097211 */ /* 0x000fe400000f2402 */
[C---:B------:R-:W-:Y:S02]  /*04d0*/  LEA R22, P0, R0.reuse, UR18, 0x3 ;  /* 0x0000001200167c11 */ /* 0x040fe4000f8018ff */
[----:B------:R-:W-:Y:S02]  /*04e0*/  IADD3 R3, P1, R5, R32, RZ ;  /* 0x0000002005037210 */ /* 0x000fe40007f3e0ff */
[----:B------:R-:W-:Y:S01]  /*04f0*/  LEA.HI.X R23, R0, UR19, R9, 0x3, P0 ;  /* 0x0000001300177c11 */ /* 0x000fe200080f1c09 */
[----:B0-----:R-:W-:Y:S01]  /*0500*/  IMAD.WIDE R18, R16, 0x2, R18 ;  /* 0x0000000210127825 */ /* 0x001fe200078e0212 */
[----:B------:R-:W-:Y:S01]  /*0510*/  IADD3.X R0, RZ, R36, RZ, P1, !PT ;  /* 0x00000024ff007210 */ /* 0x000fe20000ffe4ff */
[----:B------:R-:W-:Y:S01]  /*0520*/  ULDC.64 UR18, c[0x0][0x228] ;  /* 0x00008a0000127ab9 */ /* 0x000fe20000000a00 */
[----:B------:R-:W-:-:S02]  /*0530*/  SHF.L.U32 R4, R3, 0x1, RZ ;  /* 0x0000000103047819 */ /* 0x000fc400000006ff */
[----:B------:R-:W2:Y:S01]  /*0540*/  LDG.E.64.CONSTANT R22, desc[UR12][R22.64] ;  /* 0x0000000c16167981 */ /* 0x000ea2000c1e9b00 */
[----:B------:R-:W-:Y:S02]  /*0550*/  SHF.L.U64.HI R3, R3, 0x1, R0 ;  /* 0x0000000103037819 */ /* 0x000fe40000010200 */
[----:B------:R-:W-:Y:S01]  /*0560*/  IADD3 R20, P0, R4, UR8, RZ ;  /* 0x0000000804147c10 */ /* 0x000fe2000ff1e0ff */
[----:B-1----:R-:W-:Y:S01]  /*0570*/  IMAD.WIDE R16, R16, 0x2, R10 ;  /* 0x0000000210107825 */ /* 0x002fe200078e020a */
[----:B------:R-:W3:Y:S02]  /*0580*/  LDG.E.64.CONSTANT R18, desc[UR12][R18.64] ;  /* 0x0000000c12127981 */ /* 0x000ee4000c1e9b00 */
[----:B------:R-:W-:-:S03]  /*0590*/  IADD3.X R21, R3, UR9, RZ, P0, !PT ;  /* 0x0000000903157c10 */ /* 0x000fc600087fe4ff */
[----:B------:R-:W4:Y:S04]  /*05a0*/  LDG.E.64.CONSTANT R16, desc[UR12][R16.64] ;  /* 0x0000000c10107981 */ /* 0x000f28000c1e9b00 */
[----:B------:R-:W5:Y:S01]  /*05b0*/  LDG.E.64.CONSTANT R20, desc[UR12][R20.64] ;  /* 0x0000000c14147981 */ /* 0x000f62000c1e9b00 */
[----:B------:R-:W-:Y:S02]  /*05c0*/  IADD3 R14, P0, R4, UR18, RZ ;  /* 0x00000012040e7c10 */ /* 0x000fe4000ff1e0ff */
[----:B------:R-:W-:Y:S02]  /*05d0*/  IADD3 R9, R5, 0x2800, RZ ;  /* 0x0000280005097810 */ /* 0x000fe40007ffe0ff */
[----:B------:R-:W-:Y:S02]  /*05e0*/  IADD3.X R15, R3, UR19, RZ, P0, !PT ;  /* 0x00000013030f7c10 */ /* 0x000fe400087fe4ff */
[----:B------:R-:W-:-:S04]  /*05f0*/  IADD3 R9, P1, R9, R32, RZ ;  /* 0x0000002009097210 */ /* 0x000fc80007f3e0ff */
[----:B------:R-:W-:Y:S01]  /*0600*/  IADD3.X R0, RZ, R36, RZ, P1, !PT ;  /* 0x00000024ff007210 */ /* 0x000fe20000ffe4ff */
[----:B------:R-:W4:Y:S01]  /*0610*/  LDG.E.64.CONSTANT R14, desc[UR12][R14.64] ;  /* 0x0000000c0e0e7981 */ /* 0x000f22000c1e9b00 */
[C---:B------:R-:W-:Y:S02]  /*0620*/  SHF.L.U32 R2, R9.reuse, 0x1, RZ ;  /* 0x0000000109027819 */ /* 0x040fe400000006ff */
        /* <DEDUP_REMOVED lines=8> */
[----:B------:R-:W-:Y:S01]  /*06b0*/  IADD3 R53, P1, R53, R32, RZ ;  /* 0x0000002035357210 */ /* 0x000fe20007f3e0ff */
[----:B--2---:R-:W-:-:S06]  /*06c0*/  FADD.FTZ R9, R23, UR11 ;  /* 0x0000000b17097e21 */ /* 0x004fcc0008010000 */
[----:B------:R-:W0:Y:S01]  /*06d0*/  MUFU.RSQ R9, R9 ;  /* 0x0000000900097308 */ /* 0x000e220000001400 */
[----:B-----5:R-:W-:Y:S02]  /*06e0*/  HADD2.F32 R23, -RZ, R20.H0_H0 ;  /* 0x20000014ff177230 */ /* 0x020fe40000004100 */
[----:B---3--:R-:W-:-:S03]  /*06f0*/  HADD2.F32 R38, -RZ, R18.H0_H0 ;  /* 0x20000012ff267230 */ /* 0x008fc60000004100 */
[C---:B------:R-:W-:Y:S01]  /*0700*/  FADD.FTZ R34, -R22.reuse, R23 ;  /* 0x0000001716227221 */ /* 0x040fe20000010100 */
[----:B----4-:R-:W-:Y:S02]  /*0710*/  HADD2.F32 R40, -RZ, R16.H0_H0 ;  /* 0x20000010ff287230 */ /* 0x010fe40000004100 */
[----:B------:R-:W-:Y:S02]  /*0720*/  HADD2.F32 R33, -RZ, R20.H1_H1 ;  /* 0x30000014ff217230 */ /* 0x000fe40000004100 */
[----:B0-----:R-:W-:Y:S01]  /*0730*/  FMUL.FTZ R35, R9, R34 ;  /* 0x0000002209237220 */ /* 0x001fe20000410000 */
[--C-:B------:R-:W-:Y:S02]  /*0740*/  HADD2.F32 R43, -RZ, R21.reuse.H1_H1 ;  /* 0x30000015ff2b7230 */ /* 0x100fe40000004100 */
[----:B------:R-:W-:Y:S02]  /*0750*/  HADD2.F32 R37, -RZ, R21.H0_H0 ;  /* 0x20000015ff257230 */ /* 0x000fe40000004100 */
[----:B------:R-:W-:Y:S01]  /*0760*/  FFMA.FTZ R23, R35, R38, R40 ;  /* 0x0000002623177223 */ /* 0x000fe20000010028 */
[C---:B------:R-:W-:Y:S01]  /*0770*/  FADD.FTZ R38, -R22.reuse, R33 ;  /* 0x0000002116267221 */ /* 0x040fe20000010100 */
[----:B------:R-:W-:Y:S01]  /*0780*/  FADD.FTZ R48, -R22, R43 ;  /* 0x0000002b16307221 */ /* 0x000fe20000010100 */
[----:B------:R-:W-:-:S02]  /*0790*/  HADD2.F32 R42, -RZ, R18.H1_H1 ;  /* 0x30000012ff2a7230 */ /* 0x000fc40000004100 */
[----:B------:R-:W-:Y:S01]  /*07a0*/  FADD.FTZ R40, -R22, R37 ;  /* 0x0000002516287221 */ /* 0x000fe20000010100 */
[----:B------:R-:W-:Y:S02]  /*07b0*/  HADD2.F32 R41, -RZ, R16.H1_H1 ;  /* 0x30000010ff297230 */ /* 0x000fe40000004100 */
[C---:B------:R-:W-:Y:S01]  /*07c0*/  FMUL.FTZ R38, R9.reuse, R38 ;  /* 0x0000002609267220 */ /* 0x040fe20000410000 */
[----:B------:R-:W-:Y:S02]  /*07d0*/  HADD2.F32 R46, -RZ, R19.H1_H1 ;  /* 0x30000013ff2e7230 */ /* 0x000fe40000004100 */
[----:B------:R-:W-:Y:S01]  /*07e0*/  FMUL.FTZ R48, R9, R48 ;  /* 0x0000003009307220 */ /* 0x000fe20000410000 */
[----:B------:R-:W-:Y:S02]  /*07f0*/  HADD2.F32 R43, -RZ, R17.H1_H1 ;  /* 0x30000011ff2b7230 */ /* 0x000fe40000004100 */
[----:B------:R-:W-:Y:S01]  /*0800*/  FMUL.FTZ R33, R23, -1.4426950216293334961 ;  /* 0xbfb8aa3b17217820 */ /* 0x000fe20000410000 */
[----:B------:R-:W-:Y:S01]  /*0810*/  FFMA.FTZ R34, R38, R42, R41 ;  /* 0x0000002a26227223 */ /* 0x000fe20000010029 */
[----:B------:R-:W-:Y:S01]  /*0820*/  FMUL.FTZ R39, R9, R40 ;  /* 0x0000002809277220 */ /* 0x000fe20000410000 */
[----:B------:R-:W-:-:S02]  /*0830*/  FFMA.FTZ R40, R48, R46, R43 ;  /* 0x0000002e30287223 */ /* 0x000fc4000001002b */
[----:B------:R-:W-:Y:S01]  /*0840*/  FMUL.FTZ R47, R34, -1.4426950216293334961 ;  /* 0xbfb8aa3b222f7820 */ /* 0x000fe20000410000 */
[----:B------:R-:W-:Y:S01]  /*0850*/  HADD2.F32 R45, -RZ, R19.H0_H0 ;  /* 0x20000013ff2d7230 */ /* 0x000fe20000004100 */
[----:B------:R-:W0:Y:S01]  /*0860*/  MUFU.EX2 R33, R33 ;  /* 0x0000002100217308 */ /* 0x000e220000000800 */
[----:B------:R-:W-:Y:S02]  /*0870*/  HADD2.F32 R44, -RZ, R17.H0_H0 ;  /* 0x20000011ff2c7230 */ /* 0x000fe40000004100 */
[----:B------:R-:W-:-:S03]  /*0880*/  FMUL.FTZ R52, R40, -1.4426950216293334961 ;  /* 0xbfb8aa3b28347820 */ /* 0x000fc60000410000 */
[----:B------:R-:W-:Y:S02]  /*0890*/  FFMA.FTZ R37, R39, R45, R44 ;  /* 0x0000002d27257223 */ /* 0x000fe4000001002c */
[----:B------:R-:W1:Y:S02]  /*08a0*/  MUFU.EX2 R47, R47 ;  /* 0x0000002f002f7308 */ /* 0x000e640000000800 */
[----:B------:R-:W-:-:S06]  /*08b0*/  FMUL.FTZ R51, R37, -1.4426950216293334961 ;  /* 0xbfb8aa3b25337820 */ /* 0x000fcc0000410000 */
        /* <DEDUP_REMOVED lines=8> */
[----:B------:R-:W-:-:S06]  /*0940*/  IADD3 R33, R5, 0x5000, RZ ;  /* 0x0000500005217810 */ /* 0x000fcc0007ffe0ff */
[----:B------:R-:W0:Y:S01]  /*0950*/  MUFU.RCP R61, R61 ;  /* 0x0000003d003d7308 */ /* 0x000e220000001000 */
[----:B------:R-:W-:Y:S01]  /*0960*/  IADD3 R33, P0, R33, R32, RZ ;  /* 0x0000002021217210 */ /* 0x000fe20007f1e0ff */
[----:B-1----:R-:W-:-:S06]  /*0970*/  FADD.FTZ R32, -R49, 1 ;  /* 0x3f80000031207421 */ /* 0x002fcc0000010100 */
[----:B------:R-:W1:Y:S01]  /*0980*/  MUFU.RCP R47, R47 ;  /* 0x0000002f002f7308 */ /* 0x000e620000001000 */
[----:B------:R-:W-:Y:S01]  /*0990*/  FFMA.FTZ R32, R23, R32, 1 ;  /* 0x3f80000017207423 */ /* 0x000fe20000010020 */
[----:B--2---:R-:W-:Y:S01]  /*09a0*/  FADD.FTZ R51, -R50, 1 ;  /* 0x3f80000032337421 */ /* 0x004fe20000010100 */
[----:B------:R-:W-:Y:S02]  /*09b0*/  HADD2.F32 R59, -RZ, R14.H0_H0 ;  /* 0x2000000eff3b7230 */ /* 0x000fe40000004100 */
[----:B------:R-:W-:Y:S01]  /*09c0*/  FMUL.FTZ R32, R49, R32 ;  /* 0x0000002031207220 */ /* 0x000fe20000410000 */
[----:B------:R-:W-:Y:S01]  /*09d0*/  FFMA.FTZ R51, R34, R51, 1 ;  /* 0x3f80000022337423 */ /* 0x000fe20000010033 */
[----:B0-----:R-:W-:Y:S02]  /*09e0*/  FADD.FTZ R55, -R61, 1 ;  /* 0x3f8000003d377421 */ /* 0x001fe40000010100 */
[----:B------:R-:W-:Y:S02]  /*09f0*/  FMUL.FTZ R59, R59, R32 ;  /* 0x000000203b3b7220 */ /* 0x000fe40000410000 */
[----:B------:R-:W-:Y:S01]  /*0a00*/  FFMA.FTZ R34, R40, R55, 1 ;  /* 0x3f80000028227423 */ /* 0x000fe20000010037 */
[----:B------:R-:W-:-:S02]  /*0a10*/  HADD2.F32 R40, -RZ, R18.H0_H0 ;  /* 0x20000012ff287230 */ /* 0x000fc40000004100 */
[----:B------:R-:W-:Y:S01]  /*0a20*/  FMUL.FTZ R50, R50, R51 ;  /* 0x0000003332327220 */ /* 0x000fe20000410000 */
[----:B------:R-:W-:Y:S02]  /*0a30*/  HADD2.F32 R57, -RZ, R14.H1_H1 ;  /* 0x3000000eff397230 */ /* 0x000fe40000004100 */
[----:B-1----:R-:W-:Y:S01]  /*0a40*/  FADD.FTZ R52, -R47, 1 ;  /* 0x3f8000002f347421 */ /* 0x002fe20000010100 */
[-C--:B------:R-:W-:Y:S02]  /*0a50*/  FMUL.FTZ R23, R40, R59.reuse ;  /* 0x0000003b28177220 */ /* 0x080fe40000410000 */
[----:B------:R-:W-:Y:S01]  /*0a60*/  FMUL.FTZ R57, R57, R50 ;  /* 0x0000003239397220 */ /* 0x000fe20000410000 */
[----:B------:R-:W-:Y:S01]  /*0a70*/  FFMA.FTZ R52, R37, R52, 1 ;  /* 0x3f80000025347423 */ /* 0x000fe20000010034 */
[C---:B------:R-:W-:Y:S01]  /*0a80*/  FFMA.FTZ R50, R35.reuse, R59, R30 ;  /* 0x0000003b23327223 */ /* 0x040fe2000001001e */
[----:B------:R-:W-:Y:S02]  /*0a90*/  HADD2.F32 R37, -RZ, R12.H0_H0 ;  /* 0x2000000cff257230 */ /* 0x000fe40000004100 */
[----:B------:R-:W-:Y:S01]  /*0aa0*/  FFMA.FTZ R35, R35, R23, RZ ;  /* 0x0000001723237223 */ /* 0x000fe200000100ff */
[----:B------:R-:W-:-:S02]  /*0ab0*/  IADD3.X R54, RZ, R36, RZ, P0, !PT ;  /* 0x00000024ff367210 */ /* 0x000fc400007fe4ff */
[C---:B------:R-:W-:Y:S01]  /*0ac0*/  SHF.L.U32 R23, R33.reuse, 0x1, RZ ;  /* 0x0000000121177819 */ /* 0x040fe200000006ff */
[----:B------:R-:W-:Y:S01]  /*0ad0*/  FADD.FTZ R30, -R22, R37 ;  /* 0x00000025161e7221 */ /* 0x000fe20000010100 */
[----:B------:R-:W-:Y:S01]  /*0ae0*/  SHF.L.U64.HI R54, R33, 0x1, R54 ;  /* 0x0000000121367819 */ /* 0x000fe20000010236 */
[----:B------:R-:W-:Y:S01]  /*0af0*/  HADD2.F32 R37, -RZ, R12.H1_H1 ;  /* 0x3000000cff257230 */ /* 0x000fe20000004100 */
[----:B------:R-:W-:Y:S01]  /*0b00*/  IADD3 R32, P0, R23, UR8, RZ ;  /* 0x0000000817207c10 */ /* 0x000fe2000ff1e0ff */
[----:B------:R-:W-:Y:S02]  /*0b10*/  HADD2.F32 R51, -RZ, R15.H0_H0 ;  /* 0x2000000fff337230 */ /* 0x000fe40000004100 */
[----:B------:R-:W-:Y:S01]  /*0b20*/  FMUL.FTZ R52, R47, R52 ;  /* 0x000000342f347220 */ /* 0x000fe20000410000 */
[----:B------:R-:W-:Y:S01]  /*0b30*/  IADD3.X R33, R54, UR9, RZ, P0, !PT ;  /* 0x0000000936217c10 */ /* 0x000fe200087fe4ff */
[----:B------:R-:W-:Y:S02]  /*0b40*/  FADD.FTZ R56, -R22, R37 ;  /* 0x0000002516387221 */ /* 0x000fe40000010100 */
[----:B------:R-:W-:Y:S01]  /*0b50*/  FMUL.FTZ R51, R51, R52 ;  /* 0x0000003433337220 */ /* 0x000fe20000410000 */
[----:B------:R-:W-:Y:S01]  /*0b60*/  FMUL.FTZ R52, R42, R57 ;  /* 0x000000392a347220 */ /* 0x000fe20000410000 */
[----:B------:R-:W-:Y:S01]  /*0b70*/  FMUL.FTZ R37, R9, R56 ;  /* 0x0000003809257220 */ /* 0x000fe20000410000 */
[----:B------:R-:W2:Y:S02]  /*0b80*/  LDG.E.64.CONSTANT R32, desc[UR12][R32.64] ;  /* 0x0000000c20207981 */ /* 0x000ea4000c1e9b00 */
[----:B------:R-:W-:Y:S01]  /*0b90*/  FFMA.FTZ R52, R38, R52, R35 ;  /* 0x0000003426347223 */ /* 0x000fe20000010023 */
[----:B------:R-:W-:Y:S01]  /*0ba0*/  FFMA.FTZ R35, R42, R37, R41 ;  /* 0x000000252a237223 */ /* 0x000fe20000010029 */
[----:B------:R-:W-:Y:S01]  /*0bb0*/  FFMA.FTZ R38, R38, R57, R28 ;  /* 0x0000003926267223 */ /* 0x000fe2000001001c */
[----:B------:R-:W-:-:S02]  /*0bc0*/  HADD2.F32 R47, -RZ, R16.H0_H0 ;  /* 0x20000010ff2f7230 */ /* 0x000fc40000004100 */
[----:B------:R-:W-:Y:S01]  /*0bd0*/  FMUL.FTZ R49, R9, R30 ;  /* 0x0000001e09317220 */ /* 0x000fe20000410000 */
[----:B------:R-:W-:Y:S01]  /*0be0*/  FMUL.FTZ R28, R35, -1.4426950216293334961 ;  /* 0xbfb8aa3b231c7820 */ /* 0x000fe20000410000 */
[----:B------:R-:W-:Y:S02]  /*0bf0*/  FMUL.FTZ R61, R61, R34 ;  /* 0x000000223d3d7220 */ /* 0x000fe40000410000 */
[----:B------:R-:W-:-:S03]  /*0c00*/  FFMA.FTZ R34, R40, R49, R47 ;  /* 0x0000003128227223 */ /* 0x000fc6000001002f */
[----:B------:R-:W0:Y:S01]  /*0c10*/  MUFU.EX2 R28, R28 ;  /* 0x0000001c001c7308 */ /* 0x000e220000000800 */
[----:B------:R-:W-:Y:S01]  /*0c20*/  FMUL.FTZ R30, R34, -1.4426950216293334961 ;  /* 0xbfb8aa3b221e7820 */ /* 0x000fe20000410000 */
[----:B------:R-:W-:-:S06]  /*0c30*/  FMUL.FTZ R55, R45, R51 ;  /* 0x000000332d377220 */ /* 0x000fcc0000410000 */
[----:B------:R-:W1:Y:S01]  /*0c40*/  MUFU.EX2 R30, R30 ;  /* 0x0000001e001e7308 */ /* 0x000e620000000800 */
[C---:B------:R-:W-:Y:S01]  /*0c50*/  FFMA.FTZ R52, R39.reuse, R55, R52 ;  /* 0x0000003727347223 */ /* 0x040fe20000010034 */
[----:B------:R-:W-:Y:S01]  /*0c60*/  FFMA.FTZ R39, R39, R51, R26 ;  /* 0x0000003327277223 */ /* 0x000fe2000001001a */
[----:B------:R-:W-:Y:S02]  /*0c70*/  HADD2.F32 R26, -RZ, R15.H1_H1 ;  /* 0x3000000fff1a7230 */ /* 0x000fe40000004100 */
[----:B0-----:R-:W-:-:S03]  /*0c80*/  FADD.FTZ R56, R28, 1 ;  /* 0x3f8000001c387421 */ /* 0x001fc60000010000 */
[----:B------:R-:W-:Y:S01]  /*0c90*/  FMUL.FTZ R61, R26, R61 ;  /* 0x0000003d1a3d7220 */ /* 0x000fe20000410000 */
[----:B------:R-:W-:Y:S01]  /*0ca0*/  FADD.FTZ R26, R59, R31 ;  /* 0x0000001f3b1a7221 */ /* 0x000fe20000010000 */
[----:B------:R-:W-:Y:S01]  /*0cb0*/  FFMA.FTZ R59, R40, R59, RZ ;  /* 0x0000003b283b7223 */ /* 0x000fe200000100ff */
[----:B------:R-:W0:Y:S01]  /*0cc0*/  MUFU.RCP R56, R56 ;  /* 0x0000003800387308 */ /* 0x000e220000001000 */
[----:B------:R-:W-:Y:S01]  /*0cd0*/  FMUL.FTZ R31, R46, R61 ;  /* 0x0000003d2e1f7220 */ /* 0x000fe20000410000 */
[----:B-1----:R-:W-:Y:S01]  /*0ce0*/  FADD.FTZ R55, R30, 1 ;  /* 0x3f8000001e377421 */ /* 0x002fe20000010000 */
[----:B------:R-:W-:Y:S01]  /*0cf0*/  FFMA.FTZ R30, R42, R57, R59 ;  /* 0x000000392a1e7223 */ /* 0x000fe2000001003b */
[----:B------:R-:W-:Y:S01]  /*0d00*/  FADD.FTZ R28, R51, R27 ;  /* 0x0000001b331c7221 */ /* 0x000fe20000010000 */
[----:B------:R-:W-:Y:S02]  /*0d10*/  FFMA.FTZ R52, R48, R31, R52 ;  /* 0x0000001f30347223 */ /* 0x000fe40000010034 */
[----:B------:R-:W-:Y:S01]  /*0d20*/  FFMA.FTZ R31, R45, R51, R30 ;  /* 0x000000332d1f7223 */ /* 0x000fe2000001001e */
[----:B------:R-:W-:-:S02]  /*0d30*/  HADD2.F32 R51, -RZ, R13.H0_H0 ;  /* 0x2000000dff337230 */ /* 0x000fc40000004100 */
[----:B------:R-:W-:Y:S01]  /*0d40*/  FFMA.FTZ R48, R48, R61, R24 ;  /* 0x0000003d30307223 */ /* 0x000fe20000010018 */
[----:B------:R-:W-:Y:S01]  /*0d50*/  FADD.FTZ R30, R61, R25 ;  /* 0x000000193d1e7221 */ /* 0x000fe20000010000 */
[----:B------:R-:W-:Y:S02]  /*0d60*/  HADD2.F32 R25, -RZ, R13.H1_H1 ;  /* 0x3000000dff197230 */ /* 0x000fe40000004100 */
[----:B------:R-:W-:Y:S01]  /*0d70*/  FADD.FTZ R24, -R22, R51 ;  /* 0x0000003316187221 */ /* 0x000fe20000010100 */
[----:B0-----:R-:W-:-:S03]  /*0d80*/  FADD.FTZ R58, -R56, 1 ;  /* 0x3f800000383a7421 */ /* 0x001fc60000010100 */
[----:B------:R-:W-:Y:S01]  /*0d90*/  FMUL.FTZ R24, R9, R24 ;  /* 0x0000001809187220 */ /* 0x000fe20000410000 */
[----:B------:R-:W-:Y:S01]  /*0da0*/  FADD.FTZ R60, -R22, R25 ;  /* 0x00000019163c7221 */ /* 0x000fe20000010100 */
[----:B------:R-:W-:Y:S02]  /*0db0*/  FFMA.FTZ R35, R35, R58, 1 ;  /* 0x3f80000023237423 */ /* 0x000fe4000001003a */
[----:B------:R-:W-:Y:S01]  /*0dc0*/  FFMA.FTZ R58, R45, R24, R44 ;  /* 0x000000182d3a7223 */ /* 0x000fe2000001002c */
[----:B------:R-:W-:-:S03]  /*0dd0*/  FMUL.FTZ R25, R9, R60 ;  /* 0x0000003c09197220 */ /* 0x000fc60000410000 */
[----:B------:R-:W-:Y:S01]  /*0de0*/  FMUL.FTZ R59, R58, -1.4426950216293334961 ;  /* 0xbfb8aa3b3a3b7820 */ /* 0x000fe20000410000 */
[C---:B------:R-:W-:Y:S01]  /*0df0*/  FFMA.FTZ R60, R46.reuse, R25, R43 ;  /* 0x000000192e3c7223 */ /* 0x040fe2000001002b */
[----:B------:R-:W-:-:S03]  /*0e00*/  FFMA.FTZ R31, R46, R61, R31 ;  /* 0x0000003d2e1f7223 */ /* 0x000fc6000001001f */
[----:B------:R-:W-:Y:S01]  /*0e10*/  FMUL.FTZ R61, R60, -1.4426950216293334961 ;  /* 0xbfb8aa3b3c3d7820 */ /* 0x000fe20000410000 */
[----:B------:R-:W0:Y:S08]  /*0e20*/  MUFU.EX2 R59, R59 ;  /* 0x0000003b003b7308 */ /* 0x000e300000000800 */
[----:B------:R-:W1:Y:S01]  /*0e30*/  MUFU.EX2 R61, R61 ;  /* 0x0000003d003d7308 */ /* 0x000e620000000800 */
[----:B------:R-:W-:-:S07]  /*0e40*/  FADD.FTZ R29, R57, R29 ;  /* 0x0000001d391d7221 */ /* 0x000fce0000010000 */
[----:B------:R-:W3:Y:S01]  /*0e50*/  MUFU.RCP R55, R55 ;  /* 0x0000003700377308 */ /* 0x000ee20000001000 */
[----:B0-----:R-:W-:-:S07]  /*0e60*/  FADD.FTZ R57, R59, 1 ;  /* 0x3f8000003b397421 */ /* 0x001fce0000010000 */
[----:B------:R-:W0:Y:S01]  /*0e70*/  MUFU.RCP R57, R57 ;  /* 0x0000003900397308 */ /* 0x000e220000001000 */
[----:B-1----:R-:W-:-:S07]  /*0e80*/  FADD.FTZ R51, R61, 1 ;  /* 0x3f8000003d337421 */ /* 0x002fce0000010000 */
[----:B------:R-:W1:Y:S01]  /*0e90*/  MUFU.RCP R51, R51 ;  /* 0x0000003300337308 */ /* 0x000e620000001000 */
[----:B---3--:R-:W-:-:S04]  /*0ea0*/  FADD.FTZ R27, -R55, 1 ;  /* 0x3f800000371b7421 */ /* 0x008fc80000010100 */
[----:B------:R-:W-:Y:S01]  /*0eb0*/  FFMA.FTZ R34, R34, R27, 1 ;  /* 0x3f80000022227423 */ /* 0x000fe2000001001b */
[----:B------:R-:W-:-:S03]  /*0ec0*/  FMUL.FTZ R56, R56, R35 ;  /* 0x0000002338387220 */ /* 0x000fc60000410000 */
[----:B------:R-:W-:Y:S01]  /*0ed0*/  FMUL.FTZ R27, R55, R34 ;  /* 0x00000022371b7220 */ /* 0x000fe20000410000 */
[----:B0-----:R-:W-:Y:S01]  /*0ee0*/  FADD.FTZ R35, -R57, 1 ;  /* 0x3f80000039237421 */ /* 0x001fe20000010100 */
[----:B------:R-:W-:-:S03]  /*0ef0*/  HADD2.F32 R34, -RZ, R10.H0_H0 ;  /* 0x2000000aff227230 */ /* 0x000fc60000004100 */
[----:B------:R-:W-:Y:S02]  /*0f00*/  FFMA.FTZ R58, R58, R35, 1 ;  /* 0x3f8000003a3a7423 */ /* 0x000fe40000010023 */
[----:B------:R-:W-:Y:S01]  /*0f10*/  FMUL.FTZ R27, R34, R27 ;  /* 0x0000001b221b7220 */ /* 0x000fe20000410000 */
[----:B-1----:R-:W-:Y:S01]  /*0f20*/  FADD.FTZ R35, -R51, 1 ;  /* 0x3f80000033237421 */ /* 0x002fe20000010100 */
[----:B------:R-:W-:-:S03]  /*0f30*/  IADD3 R34, P0, R23, UR18, RZ ;  /* 0x0000001217227c10 */ /* 0x000fc6000ff1e0ff */
[----:B------:R-:W-:Y:S01]  /*0f40*/  FFMA.FTZ R60, R60, R35, 1 ;  /* 0x3f8000003c3c7423 */ /* 0x000fe20000010023 */
[----:B------:R-:W-:-:S06]  /*0f50*/  IADD3.X R35, R54, UR19, RZ, P0, !PT ;  /* 0x0000001336237c10 */ /* 0x000fcc00087fe4ff */
[----:B------:R-:W3:Y:S01]  /*0f60*/  LDG.E.64.CONSTANT R34, desc[UR12][R34.64] ;  /* 0x0000000c22227981 */ /* 0x000ee2000c1e9b00 */
[----:B------:R-:W-:Y:S01]  /*0f70*/  FMUL.FTZ R60, R51, R60 ;  /* 0x0000003c333c7220 */ /* 0x000fe20000410000 */
[-C--:B------:R-:W-:Y:S01]  /*0f80*/  FMUL.FTZ R51, R40, R27.reuse ;  /* 0x0000001b28337220 */ /* 0x080fe20000410000 */
[----:B------:R-:W-:-:S03]  /*0f90*/  FFMA.FTZ R50, R49, R27, R50 ;  /* 0x0000001b31327223 */ /* 0x000fc60000010032 */
[----:B------:R-:W-:Y:S01]  /*0fa0*/  FFMA.FTZ R52, R49, R51, R52 ;  /* 0x0000003331347223 */ /* 0x000fe20000010034 */
[----:B------:R-:W-:Y:S02]  /*0fb0*/  HADD2.F32 R49, -RZ, R10.H1_H1 ;  /* 0x3000000aff317230 */ /* 0x000fe40000004100 */
[----:B------:R-:W-:Y:S01]  /*0fc0*/  FMUL.FTZ R58, R57, R58 ;  /* 0x0000003a393a7220 */ /* 0x000fe20000410000 */
[----:B------:R-:W-:Y:S02]  /*0fd0*/  HADD2.F32 R51, -RZ, R11.H0_H0 ;  /* 0x2000000bff337230 */ /* 0x000fe40000004100 */
[----:B------:R-:W-:-:S03]  /*0fe0*/  FMUL.FTZ R49, R49, R56 ;  /* 0x0000003831317220 */ /* 0x000fc60000410000 */
[----:B------:R-:W-:Y:S01]  /*0ff0*/  FMUL.FTZ R56, R51, R58 ;  /* 0x0000003a33387220 */ /* 0x000fe20000410000 */
[-C--:B------:R-:W-:Y:S01]  /*1000*/  FMUL.FTZ R51, R42, R49.reuse ;  /* 0x000000312a337220 */ /* 0x080fe20000410000 */
[----:B------:R-:W-:-:S03]  /*1010*/  FFMA.FTZ R38, R37, R49, R38 ;  /* 0x0000003125267223 */ /* 0x000fc60000010026 */
[----:B------:R-:W-:Y:S01]  /*1020*/  FFMA.FTZ R51, R37, R51, R52 ;  /* 0x0000003325337223 */ /* 0x000fe20000010034 */
[----:B------:R-:W-:Y:S02]  /*1030*/  HADD2.F32 R37, -RZ, R11.H1_H1 ;  /* 0x3000000bff257230 */ /* 0x000fe40000004100 */
[----:B------:R-:W-:-:S04]  /*1040*/  FMUL.FTZ R52, R45, R56 ;  /* 0x000000382d347220 */ /* 0x000fc80000410000 */
[C---:B------:R-:W-:Y:S01]  /*1050*/  FFMA.FTZ R52, R24.reuse, R52, R51 ;  /* 0x0000003418347223 */ /* 0x040fe20000010033 */
[----:B------:R-:W-:Y:S01]  /*1060*/  FMUL.FTZ R37, R37, R60 ;  /* 0x0000003c25257220 */ /* 0x000fe20000410000 */
[----:B------:R-:W-:-:S03]  /*1070*/  FFMA.FTZ R24, R24, R56, R39 ;  /* 0x0000003818187223 */ /* 0x000fc60000010027 */
[----:B------:R-:W-:-:S04]  /*1080*/  FMUL.FTZ R39, R46, R37 ;  /* 0x000000252e277220 */ /* 0x000fc80000410000 */
[C---:B------:R-:W-:Y:S01]  /*1090*/  FFMA.FTZ R52, R25.reuse, R39, R52 ;  /* 0x0000002719347223 */ /* 0x040fe20000010034 */
[----:B------:R-:W-:Y:S01]  /*10a0*/  FFMA.FTZ R25, R25, R37, R48 ;  /* 0x0000002519197223 */ /* 0x000fe20000010030 */
[----:B------:R-:W-:Y:S01]  /*10b0*/  FFMA.FTZ R31, R40, R27, R31 ;  /* 0x0000001b281f7223 */ /* 0x000fe2000001001f */
[----:B------:R-:W-:Y:S01]  /*10c0*/  FADD.FTZ R26, R26, R27 ;  /* 0x0000001b1a1a7221 */ /* 0x000fe20000010000 */
[----:B------:R-:W-:Y:S02]  /*10d0*/  FADD.FTZ R27, R29, R49 ;  /* 0x000000311d1b7221 */ /* 0x000fe40000010000 */
[----:B------:R-:W-:Y:S01]  /*10e0*/  FFMA.FTZ R60, R42, R49, R31 ;  /* 0x000000312a3c7223 */ /* 0x000fe2000001001f */
[----:B------:R-:W-:-:S03]  /*10f0*/  FADD.FTZ R28, R28, R56 ;  /* 0x000000381c1c7221 */ /* 0x000fc60000010000 */
[----:B------:R-:W-:Y:S01]  /*1100*/  FFMA.FTZ R31, R45, R56, R60 ;  /* 0x000000382d1f7223 */ /* 0x000fe2000001003c */
[----:B------:R-:W-:-:S03]  /*1110*/  FADD.FTZ R30, R30, R37 ;  /* 0x000000251e1e7221 */ /* 0x000fc60000010000 */
[----:B------:R-:W-:Y:S01]  /*1120*/  FFMA.FTZ R31, R46, R37, R31 ;  /* 0x000000252e1f7223 */ /* 0x000fe2000001001f */
[----:B--2---:R-:W-:-:S05]  /*1130*/  HADD2.F32 R51, -RZ, R32.H0_H0 ;  /* 0x20000020ff337230 */ /* 0x004fca0000004100 */
[----:B------:R-:W-:-:S04]  /*1140*/  FADD.FTZ R58, -R22, R51 ;  /* 0x00000033163a7221 */ /* 0x000fc80000010100 */
[----:B------:R-:W-:-:S04]  /*1150*/  FMUL.FTZ R39, R9, R58 ;  /* 0x0000003a09277220 */ /* 0x000fc80000410000 */
[----:B------:R-:W-:-:S04]  /*1160*/  FFMA.FTZ R55, R40, R39, R47 ;  /* 0x0000002728377223 */ /* 0x000fc8000001002f */
[----:B------:R-:W-:Y:S01]  /*1170*/  FMUL.FTZ R59, R55, -1.4426950216293334961 ;  /* 0xbfb8aa3b373b7820 */ /* 0x000fe20000410000 */
[----:B------:R-:W-:-:S05]  /*1180*/  HADD2.F32 R51, -RZ, R32.H1_H1 ;  /* 0x30000020ff337230 */ /* 0x000fca0000004100 */
[----:B------:R-:W0:Y:S01]  /*1190*/  MUFU.EX2 R59, R59 ;  /* 0x0000003b003b7308 */ /* 0x000e220000000800 */
[----:B------:R-:W-:-:S04]  /*11a0*/  FADD.FTZ R58, -R22, R51 ;  /* 0x00000033163a7221 */ /* 0x000fc80000010100 */
[----:B------:R-:W-:-:S04]  /*11b0*/  FMUL.FTZ R58, R9, R58 ;  /* 0x0000003a093a7220 */ /* 0x000fc80000410000 */
[----:B------:R-:W-:-:S04]  /*11c0*/  FFMA.FTZ R51, R42, R58, R41 ;  /* 0x0000003a2a337223 */ /* 0x000fc80000010029 */
[----:B------:R-:W-:Y:S01]  /*11d0*/  FMUL.FTZ R57, R51, -1.4426950216293334961 ;  /* 0xbfb8aa3b33397820 */ /* 0x000fe20000410000 */
[----:B0-----:R-:W-:-:S05]  /*11e0*/  FADD.FTZ R48, R59, 1 ;  /* 0x3f8000003b307421 */ /* 0x001fca0000010000 */
[----:B------:R-:W0:Y:S08]  /*11f0*/  MUFU.EX2 R57, R57 ;  /* 0x0000003900397308 */ /* 0x000e300000000800 */
[----:B------:R-:W1:Y:S01]  /*1200*/  MUFU.RCP R48, R48 ;  /* 0x0000003000307308 */ /* 0x000e620000001000 */
[----:B------:R-:W-:-:S05]  /*1210*/  HADD2.F32 R29, -RZ, R33.H0_H0 ;  /* 0x20000021ff1d7230 */ /* 0x000fca0000004100 */
[----:B------:R-:W-:-:S04]  /*1220*/  FADD.FTZ R60, -R22, R29 ;  /* 0x0000001d163c7221 */ /* 0x000fc80000010100 */
[----:B------:R-:W-:Y:S01]  /*1230*/  FMUL.FTZ R29, R9, R60 ;  /* 0x0000003c091d7220 */ /* 0x000fe20000410000 */
[----:B0-----:R-:W-:Y:S01]  /*1240*/  FADD.FTZ R61, R57, 1 ;  /* 0x3f800000393d7421 */ /* 0x001fe20000010000 */
[----:B-1----:R-:W-:-:S04]  /*1250*/  FADD.FTZ R56, -R48, 1 ;  /* 0x3f80000030387421 */ /* 0x002fc80000010100 */
[----:B------:R-:W-:Y:S01]  /*1260*/  FFMA.FTZ R57, R55, R56, 1 ;  /* 0x3f80000037397423 */ /* 0x000fe20000010038 */
[----:B------:R-:W-:Y:S01]  /*1270*/  FFMA.FTZ R55, R45, R29, R44 ;  /* 0x0000001d2d377223 */ /* 0x000fe2000001002c */
[----:B------:R-:W0:Y:S03]  /*1280*/  MUFU.RCP R49, R61 ;  /* 0x0000003d00317308 */ /* 0x000e260000001000 */
[----:B------:R-:W-:Y:S01]  /*1290*/  FMUL.FTZ R59, R55, -1.4426950216293334961 ;  /* 0xbfb8aa3b373b7820 */ /* 0x000fe20000410000 */
[----:B------:R-:W-:-:S05]  /*12a0*/  HADD2.F32 R37, -RZ, R33.H1_H1 ;  /* 0x30000021ff257230 */ /* 0x000fca0000004100 */
[----:B------:R-:W1:Y:S01]  /*12b0*/  MUFU.EX2 R59, R59 ;  /* 0x0000003b003b7308 */ /* 0x000e620000000800 */
[----:B------:R-:W-:Y:S01]  /*12c0*/  FMUL.FTZ R57, R48, R57 ;  /* 0x0000003930397220 */ /* 0x000fe20000410000 */
[----:B------:R-:W-:-:S04]  /*12d0*/  FADD.FTZ R48, -R22, R37 ;  /* 0x0000002516307221 */ /* 0x000fc80000010100 */
[----:B------:R-:W-:Y:S01]  /*12e0*/  FMUL.FTZ R48, R9, R48 ;  /* 0x0000003009307220 */ /* 0x000fe20000410000 */
[----:B0-----:R-:W-:-:S03]  /*12f0*/  FADD.FTZ R56, -R49, 1 ;  /* 0x3f80000031387421 */ /* 0x001fc60000010100 */
[----:B------:R-:W-:Y:S01]  /*1300*/  FFMA.FTZ R37, R46, R48, R43 ;  /* 0x000000302e257223 */ /* 0x000fe2000001002b */
[----:B------:R-:W-:Y:S01]  /*1310*/  FFMA.FTZ R56, R51, R56, 1 ;  /* 0x3f80000033387423 */ /* 0x000fe20000010038 */
[----:B-1----:R-:W-:Y:S02]  /*1320*/  FADD.FTZ R51, R59, 1 ;  /* 0x3f8000003b337421 */ /* 0x002fe40000010000 */
[----:B------:R-:W-:-:S04]  /*1330*/  FMUL.FTZ R59, R37, -1.4426950216293334961 ;  /* 0xbfb8aa3b253b7820 */ /* 0x000fc80000410000 */
[----:B------:R-:W0:Y:S08]  /*1340*/  MUFU.RCP R51, R51 ;  /* 0x0000003300337308 */ /* 0x000e300000001000 */
[----:B------:R-:W1:Y:S01]  /*1350*/  MUFU.EX2 R59, R59 ;  /* 0x0000003b003b7308 */ /* 0x000e620000000800 */
[----:B------:R-:W-:Y:S01]  /*1360*/  FMUL.FTZ R56, R49, R56 ;  /* 0x0000003831387220 */ /* 0x000fe20000410000 */
[----:B0-----:R-:W-:-:S04]  /*1370*/  FADD.FTZ R60, -R51, 1 ;  /* 0x3f800000333c7421 */ /* 0x001fc80000010100 */
[----:B------:R-:W-:Y:S01]  /*1380*/  FFMA.FTZ R60, R55, R60, 1 ;  /* 0x3f800000373c7423 */ /* 0x000fe2000001003c */
[----:B-1----:R-:W-:Y:S01]  /*1390*/  FADD.FTZ R61, R59, 1 ;  /* 0x3f8000003b3d7421 */ /* 0x002fe20000010000 */
[----:B---3--:R-:W-:-:S03]  /*13a0*/  HADD2.F32 R49, -RZ, R34.H0_H0 ;  /* 0x20000022ff317230 */ /* 0x008fc60000004100 */
[----:B------:R-:W0:Y:S02]  /*13b0*/  MUFU.RCP R55, R61 ;  /* 0x0000003d00377308 */ /* 0x000e240000001000 */
[----:B------:R-:W-:-:S04]  /*13c0*/  FMUL.FTZ R49, R49, R57 ;  /* 0x0000003931317220 */ /* 0x000fc80000410000 */
[----:B------:R-:W-:-:S04]  /*13d0*/  FMUL.FTZ R57, R40, R49 ;  /* 0x0000003128397220 */ /* 0x000fc80000410000 */
[----:B------:R-:W-:Y:S01]  /*13e0*/  FFMA.FTZ R57, R39, R57, R52 ;  /* 0x0000003927397223 */ /* 0x000fe20000010034 */
[----:B------:R-:W-:Y:S01]  /*13f0*/  IADD3.X R52, RZ, R36, RZ, P1, !PT ;  /* 0x00000024ff347210 */ /* 0x000fe20000ffe4ff */
[----:B0-----:R-:W-:-:S03]  /*1400*/  FADD.FTZ R36, -R55, 1 ;  /* 0x3f80000037247421 */ /* 0x001fc60000010100 */
[C---:B------:R-:W-:Y:S02]  /*1410*/  SHF.L.U64.HI R52, R53.reuse, 0x1, R52 ;  /* 0x0000000135347819 */ /* 0x040fe40000010234 */
[----:B------:R-:W-:Y:S01]  /*1420*/  SHF.L.U32 R53, R53, 0x1, RZ ;  /* 0x0000000135357819 */ /* 0x000fe200000006ff */
[----:B------:R-:W-:-:S04]  /*1430*/  FFMA.FTZ R36, R37, R36, 1 ;  /* 0x3f80000025247423 */ /* 0x000fc80000010024 */
[----:B------:R-:W-:Y:S01]  /*1440*/  FMUL.FTZ R55, R55, R36 ;  /* 0x0000002437377220 */ /* 0x000fe20000410000 */
[----:B------:R-:W-:-:S04]  /*1450*/  IADD3 R36, P0, R53, UR8, RZ ;  /* 0x0000000835247c10 */ /* 0x000fc8000ff1e0ff */
[----:B------:R-:W-:-:S06]  /*1460*/  IADD3.X R37, R52, UR9, RZ, P0, !PT ;  /* 0x0000000934257c10 */ /* 0x000fcc00087fe4ff */
[----:B------:R-:W2:Y:S01]  /*1470*/  LDG.E.64.CONSTANT R36, desc[UR12][R36.64] ;  /* 0x0000000c24247981 */ /* 0x000ea2000c1e9b00 */
[----:B------:R-:W-:Y:S02]  /*1480*/  HADD2.F32 R59, -RZ, R34.H1_H1 ;  /* 0x30000022ff3b7230 */ /* 0x000fe40000004100 */
[----:B------:R-:W-:-:S03]  /*1490*/  FFMA.FTZ R50, R39, R49, R50 ;  /* 0x0000003127327223 */ /* 0x000fc60000010032 */
[----:B------:R-:W-:Y:S01]  /*14a0*/  FMUL.FTZ R59, R59, R56 ;  /* 0x000000383b3b7220 */ /* 0x000fe20000410000 */
[----:B------:R-:W-:-:S03]  /*14b0*/  FMUL.FTZ R51, R51, R60 ;  /* 0x0000003c33337220 */ /* 0x000fc60000410000 */
[----:B------:R-:W-:-:S04]  /*14c0*/  FMUL.FTZ R39, R42, R59 ;  /* 0x0000003b2a277220 */ /* 0x000fc80000410000 */
[C---:B------:R-:W-:Y:S01]  /*14d0*/  FFMA.FTZ R60, R58.reuse, R39, R57 ;  /* 0x000000273a3c7223 */ /* 0x040fe20000010039 */
[----:B------:R-:W-:Y:S01]  /*14e0*/  FFMA.FTZ R58, R58, R59, R38 ;  /* 0x0000003b3a3a7223 */ /* 0x000fe20000010026 */
[----:B------:R-:W-:-:S04]  /*14f0*/  IADD3 R38, P0, R53, UR18, RZ ;  /* 0x0000001235267c10 */ /* 0x000fc8000ff1e0ff */
[----:B------:R-:W-:-:S06]  /*1500*/  IADD3.X R39, R52, UR19, RZ, P0, !PT ;  /* 0x0000001334277c10 */ /* 0x000fcc00087fe4ff */
[----:B------:R-:W3:Y:S01]  /*1510*/  LDG.E.64.CONSTANT R38, desc[UR12][R38.64] ;  /* 0x0000000c26267981 */ /* 0x000ee2000c1e9b00 */
[----:B------:R-:W-:-:S05]  /*1520*/  HADD2.F32 R56, -RZ, R35.H0_H0 ;  /* 0x20000023ff387230 */ /* 0x000fca0000004100 */
[----:B------:R-:W-:-:S04]  /*1530*/  FMUL.FTZ R56, R56, R51 ;  /* 0x0000003338387220 */ /* 0x000fc80000410000 */
[-C--:B------:R-:W-:Y:S01]  /*1540*/  FMUL.FTZ R51, R45, R56.reuse ;  /* 0x000000382d337220 */ /* 0x080fe20000410000 */
[----:B------:R-:W-:-:S03]  /*1550*/  FFMA.FTZ R24, R29, R56, R24 ;  /* 0x000000381d187223 */ /* 0x000fc60000010018 */
[----:B------:R-:W-:Y:S01]  /*1560*/  FFMA.FTZ R51, R29, R51, R60 ;  /* 0x000000331d337223 */ /* 0x000fe2000001003c */
[----:B------:R-:W-:Y:S01]  /*1570*/  FFMA.FTZ R31, R40, R49, R31 ;  /* 0x00000031281f7223 */ /* 0x000fe2000001001f */
[----:B------:R-:W-:Y:S01]  /*1580*/  FADD.FTZ R26, R26, R49 ;  /* 0x000000311a1a7221 */ /* 0x000fe20000010000 */
[----:B------:R-:W-:Y:S01]  /*1590*/  FADD.FTZ R27, R27, R59 ;  /* 0x0000003b1b1b7221 */ /* 0x000fe20000010000 */
[----:B------:R-:W-:Y:S01]  /*15a0*/  FADD.FTZ R49, R28, R56 ;  /* 0x000000381c317221 */ /* 0x000fe20000010000 */
[----:B------:R-:W-:-:S05]  /*15b0*/  HADD2.F32 R28, -RZ, R35.H1_H1 ;  /* 0x30000023ff1c7230 */ /* 0x000fca0000004100 */
[----:B------:R-:W-:Y:S01]  /*15c0*/  FMUL.FTZ R55, R28, R55 ;  /* 0x000000371c377220 */ /* 0x000fe20000410000 */
[----:B------:R-:W-:-:S04]  /*15d0*/  UIADD3 UR8, UP0, UR10, 0x50, URZ ;  /* 0x000000500a087890 */ /* 0x000fc8000ff1e03f */
[----:B------:R-:W-:Y:S02]  /*15e0*/  UIADD3.X UR9, URZ, UR5, URZ, UP0, !UPT ;  /* 0x000000053f097290 */ /* 0x000fe400087fe43f */
[----:B------:R-:W-:-:S04]  /*15f0*/  UISETP.GE.U32.AND UP0, UPT, UR8, UR15, UPT ;  /* 0x0000000f0800728c */ /* 0x000fc8000bf06070 */
[----:B------:R-:W-:Y:S01]  /*1600*/  UISETP.GE.AND.EX UP0, UPT, UR9, UR7, UPT, UP0 ;  /* 0x000000070900728c */ /* 0x000fe2000bf06300 */
[----:B--2---:R-:W-:-:S05]  /*1610*/  HADD2.F32 R29, -RZ, R36.H0_H0 ;  /* 0x20000024ff1d7230 */ /* 0x004fca0000004100 */
[----:B------:R-:W-:-:S04]  /*1620*/  FADD.FTZ R60, -R22, R29 ;  /* 0x0000001d163c7221 */ /* 0x000fc80000010100 */
[----:B------:R-:W-:-:S04]  /*1630*/  FMUL.FTZ R29, R9, R60 ;  /* 0x0000003c091d7220 */ /* 0x000fc80000410000 */
[----:B------:R-:W-:-:S04]  /*1640*/  FFMA.FTZ R47, R40, R29, R47 ;  /* 0x0000001d282f7223 */ /* 0x000fc8000001002f */
[----:B------:R-:W-:-:S06]  /*1650*/  FMUL.FTZ R61, R47, -1.4426950216293334961 ;  /* 0xbfb8aa3b2f3d7820 */ /* 0x000fcc0000410000 */
[----:B------:R-:W0:Y:S01]  /*1660*/  MUFU.EX2 R61, R61 ;  /* 0x0000003d003d7308 */ /* 0x000e220000000800 */
[----:B------:R-:W-:Y:S01]  /*1670*/  FFMA.FTZ R60, R42, R59, R31 ;  /* 0x0000003b2a3c7223 */ /* 0x000fe2000001001f */
[----:B------:R-:W-:Y:S02]  /*1680*/  HADD2.F32 R57, -RZ, R36.H1_H1 ;  /* 0x30000024ff397230 */ /* 0x000fe40000004100 */
[----:B0-----:R-:W-:-:S06]  /*1690*/  FADD.FTZ R31, R61, 1 ;  /* 0x3f8000003d1f7421 */ /* 0x001fcc0000010000 */
[----:B------:R-:W0:Y:S01]  /*16a0*/  MUFU.RCP R31, R31 ;  /* 0x0000001f001f7308 */ /* 0x000e220000001000 */
[----:B------:R-:W-:Y:S01]  /*16b0*/  FFMA.FTZ R59, R45, R56, R60 ;  /* 0x000000382d3b7223 */ /* 0x000fe2000001003c */
[----:B------:R-:W-:-:S04]  /*16c0*/  FADD.FTZ R56, -R22, R57 ;  /* 0x0000003916387221 */ /* 0x000fc80000010100 */
[----:B------:R-:W-:-:S04]  /*16d0*/  FMUL.FTZ R57, R9, R56 ;  /* 0x0000003809397220 */ /* 0x000fc80000410000 */
[----:B------:R-:W-:Y:S01]  /*16e0*/  FFMA.FTZ R41, R42, R57, R41 ;  /* 0x000000392a297223 */ /* 0x000fe20000010029 */
[----:B0-----:R-:W-:-:S04]  /*16f0*/  FADD.FTZ R28, -R31, 1 ;  /* 0x3f8000001f1c7421 */ /* 0x001fc80000010100 */
[----:B------:R-:W-:Y:S01]  /*1700*/  FFMA.FTZ R56, R47, R28, 1 ;  /* 0x3f8000002f387423 */ /* 0x000fe2000001001c */
[----:B------:R-:W-:-:S06]  /*1710*/  FMUL.FTZ R47, R41, -1.4426950216293334961 ;  /* 0xbfb8aa3b292f7820 */ /* 0x000fcc0000410000 */
[----:B------:R-:W0:Y:S01]  /*1720*/  MUFU.EX2 R47, R47 ;  /* 0x0000002f002f7308 */ /* 0x000e220000000800 */
[----:B------:R-:W-:Y:S01]  /*1730*/  FMUL.FTZ R60, R31, R56 ;  /* 0x000000381f3c7220 */ /* 0x000fe20000410000 */
[----:B0-----:R-:W-:-:S06]  /*1740*/  FADD.FTZ R28, R47, 1 ;  /* 0x3f8000002f1c7421 */ /* 0x001fcc0000010000 */
[----:B------:R-:W0:Y:S01]  /*1750*/  MUFU.RCP R28, R28 ;  /* 0x0000001c001c7308 */ /* 0x000e220000001000 */
[----:B---3--:R-:W-:Y:S02]  /*1760*/  HADD2.F32 R31, -RZ, R38.H0_H0 ;  /* 0x20000026ff1f7230 */ /* 0x008fe40000004100 */
[----:B------:R-:W-:-:S03]  /*1770*/  FMUL.FTZ R56, R46, R55 ;  /* 0x000000372e387220 */ /* 0x000fc60000410000 */
[----:B------:R-:W-:Y:S01]  /*1780*/  FMUL.FTZ R31, R31, R60 ;  /* 0x0000003c1f1f7220 */ /* 0x000fe20000410000 */
[----:B------:R-:W-:Y:S01]  /*1790*/  FFMA.FTZ R56, R48, R56, R51 ;  /* 0x0000003830387223 */ /* 0x000fe20000010033 */
[----:B0-----:R-:W-:-:S04]  /*17a0*/  FADD.FTZ R60, -R28, 1 ;  /* 0x3f8000001c3c7421 */ /* 0x001fc80000010100 */
[----:B------:R-:W-:Y:S01]  /*17b0*/  FFMA.FTZ R51, R41, R60, 1 ;  /* 0x3f80000029337423 */ /* 0x000fe2000001003c */
[----:B------:R-:W-:-:S05]  /*17c0*/  HADD2.F32 R41, -RZ, R37.H0_H0 ;  /* 0x20000025ff297230 */ /* 0x000fca0000004100 */
[----:B------:R-:W-:-:S04]  /*17d0*/  FADD.FTZ R60, -R22, R41 ;  /* 0x00000029163c7221 */ /* 0x000fc80000010100 */
[----:B------:R-:W-:-:S04]  /*17e0*/  FMUL.FTZ R41, R9, R60 ;  /* 0x0000003c09297220 */ /* 0x000fc80000410000 */
[----:B------:R-:W-:Y:S01]  /*17f0*/  FFMA.FTZ R44, R45, R41, R44 ;  /* 0x000000292d2c7223 */ /* 0x000fe2000001002c */
[----:B------:R-:W-:-:S03]  /*1800*/  FFMA.FTZ R47, R46, R55, R59 ;  /* 0x000000372e2f7223 */ /* 0x000fc6000001003b */
[----:B------:R-:W-:Y:S01]  /*1810*/  FMUL.FTZ R60, R44, -1.4426950216293334961 ;  /* 0xbfb8aa3b2c3c7820 */ /* 0x000fe20000410000 */
[CC--:B------:R-:W-:Y:S01]  /*1820*/  FFMA.FTZ R47, R40.reuse, R31.reuse, R47 ;  /* 0x0000001f282f7223 */ /* 0x0c0fe2000001002f */
[----:B------:R-:W-:-:S04]  /*1830*/  FMUL.FTZ R40, R40, R31 ;  /* 0x0000001f28287220 */ /* 0x000fc80000410000 */
[----:B------:R-:W0:Y:S01]  /*1840*/  MUFU.EX2 R60, R60 ;  /* 0x0000003c003c7308 */ /* 0x000e220000000800 */
[----:B------:R-:W-:Y:S01]  /*1850*/  FFMA.FTZ R56, R29, R40, R56 ;  /* 0x000000281d387223 */ /* 0x000fe20000010038 */
[----:B------:R-:W-:Y:S02]  /*1860*/  HADD2.F32 R40, -RZ, R38.H1_H1 ;  /* 0x30000026ff287230 */ /* 0x000fe40000004100 */
[----:B------:R-:W-:Y:S01]  /*1870*/  FMUL.FTZ R51, R28, R51 ;  /* 0x000000331c337220 */ /* 0x000fe20000410000 */
[----:B------:R-:W-:-:S03]  /*1880*/  HADD2.F32 R61, -RZ, R37.H1_H1 ;  /* 0x30000025ff3d7230 */ /* 0x000fc60000004100 */
[----:B------:R-:W-:Y:S02]  /*1890*/  FMUL.FTZ R51, R40, R51 ;  /* 0x0000003328337220 */ /* 0x000fe40000410000 */
[----:B------:R-:W-:-:S04]  /*18a0*/  FADD.FTZ R40, -R22, R61 ;  /* 0x0000003d16287221 */ /* 0x000fc80000010100 */
[----:B------:R-:W-:Y:S01]  /*18b0*/  FMUL.FTZ R40, R9, R40 ;  /* 0x0000002809287220 */ /* 0x000fe20000410000 */
[----:B0-----:R-:W-:-:S03]  /*18c0*/  FADD.FTZ R28, R60, 1 ;  /* 0x3f8000003c1c7421 */ /* 0x001fc60000010000 */
[----:B------:R-:W-:-:S04]  /*18d0*/  FFMA.FTZ R43, R46, R40, R43 ;  /* 0x000000282e2b7223 */ /* 0x000fc8000001002b */
[----:B------:R-:W-:Y:S01]  /*18e0*/  FMUL.FTZ R60, R43, -1.4426950216293334961 ;  /* 0xbfb8aa3b2b3c7820 */ /* 0x000fe20000410000 */
[----:B------:R-:W0:Y:S08]  /*18f0*/  MUFU.RCP R28, R28 ;  /* 0x0000001c001c7308 */ /* 0x000e300000001000 */
[----:B------:R-:W1:Y:S01]  /*1900*/  MUFU.EX2 R60, R60 ;  /* 0x0000003c003c7308 */ /* 0x000e620000000800 */
[----:B0-----:R-:W-:-:S04]  /*1910*/  FADD.FTZ R59, -R28, 1 ;  /* 0x3f8000001c3b7421 */ /* 0x001fc80000010100 */
[----:B------:R-:W-:Y:S01]  /*1920*/  FFMA.FTZ R59, R44, R59, 1 ;  /* 0x3f8000002c3b7423 */ /* 0x000fe2000001003b */
[----:B-1----:R-:W-:-:S06]  /*1930*/  FADD.FTZ R44, R60, 1 ;  /* 0x3f8000003c2c7421 */ /* 0x002fcc0000010000 */
[----:B------:R-:W0:Y:S01]  /*1940*/  MUFU.RCP R44, R44 ;  /* 0x0000002c002c7308 */ /* 0x000e220000001000 */
[----:B------:R-:W-:Y:S01]  /*1950*/  FMUL.FTZ R59, R28, R59 ;  /* 0x0000003b1c3b7220 */ /* 0x000fe20000410000 */
[CC--:B------:R-:W-:Y:S01]  /*1960*/  FFMA.FTZ R28, R42.reuse, R51.reuse, R47 ;  /* 0x000000332a1c7223 */ /* 0x0c0fe2000001002f */
[----:B------:R-:W-:-:S04]  /*1970*/  FMUL.FTZ R42, R42, R51 ;  /* 0x000000332a2a7220 */ /* 0x000fc80000410000 */
[----:B------:R-:W-:Y:S01]  /*1980*/  FFMA.FTZ R56, R57, R42, R56 ;  /* 0x0000002a39387223 */ /* 0x000fe20000010038 */
[----:B------:R-:W-:Y:S02]  /*1990*/  HADD2.F32 R42, -RZ, R39.H0_H0 ;  /* 0x20000027ff2a7230 */ /* 0x000fe40000004100 */
[----:B0-----:R-:W-:-:S04]  /*19a0*/  FADD.FTZ R47, -R44, 1 ;  /* 0x3f8000002c2f7421 */ /* 0x001fc80000010100 */
[----:B------:R-:W-:Y:S01]  /*19b0*/  FFMA.FTZ R47, R43, R47, 1 ;  /* 0x3f8000002b2f7423 */ /* 0x000fe2000001002f */
[----:B------:R-:W-:Y:S02]  /*19c0*/  HADD2.F32 R43, -RZ, R39.H1_H1 ;  /* 0x30000027ff2b7230 */ /* 0x000fe40000004100 */
[----:B------:R-:W-:Y:S01]  /*19d0*/  FMUL.FTZ R42, R42, R59 ;  /* 0x0000003b2a2a7220 */ /* 0x000fe20000410000 */
[----:B------:R-:W-:-:S04]  /*19e0*/  FMUL.FTZ R47, R44, R47 ;  /* 0x0000002f2c2f7220 */ /* 0x000fc80000410000 */
[----:B------:R-:W-:Y:S01]  /*19f0*/  FMUL.FTZ R43, R43, R47 ;  /* 0x0000002f2b2b7220 */ /* 0x000fe20000410000 */
[CC--:B------:R-:W-:Y:S01]  /*1a00*/  FFMA.FTZ R47, R45.reuse, R42.reuse, R28 ;  /* 0x0000002a2d2f7223 */ /* 0x0c0fe2000001001c */
[----:B------:R-:W-:Y:S02]  /*1a10*/  FMUL.FTZ R45, R45, R42 ;  /* 0x0000002a2d2d7220 */ /* 0x000fe40000410000 */
[C---:B------:R-:W-:Y:S02]  /*1a20*/  FMUL.FTZ R28, R46.reuse, R43 ;  /* 0x0000002b2e1c7220 */ /* 0x040fe40000410000 */
[----:B------:R-:W-:Y:S01]  /*1a30*/  FFMA.FTZ R45, R41, R45, R56 ;  /* 0x0000002d292d7223 */ /* 0x000fe20000010038 */
[----:B------:R-:W-:-:S03]  /*1a40*/  FFMA.FTZ R46, R46, R43, R47 ;  /* 0x0000002b2e2e7223 */ /* 0x000fc6000001002f */
[----:B------:R-:W-:Y:S01]  /*1a50*/  FFMA.FTZ R47, R40, R28, R45 ;  /* 0x0000001c282f7223 */ /* 0x000fe2000001002d */
[----:B------:R-:W-:Y:S01]  /*1a60*/  IMAD.WIDE.U32 R44, R8, -0x33333333, RZ ;  /* 0xcccccccd082c7825 */ /* 0x000fe200078e00ff */
[----:B------:R-:W-:-:S04]  /*1a70*/  PLOP3.LUT P1, PT, PT, PT, UP0, 0x80, 0x0 ;  /* 0x000000000000781c */ /* 0x000fc80003f2f008 */
[----:B------:R-:W-:Y:S01]  /*1a80*/  SHF.R.U32.HI R44, RZ, 0x6, R45 ;  /* 0x00000006ff2c7819 */ /* 0x000fe2000001162d */
[----:B------:R-:W-:Y:S01]  /*1a90*/  IMAD R45, R6, 0x28, R7 ;  /* 0x00000028062d7824 */ /* 0x000fe200078e0207 */
[----:B------:R-:W-:-:S04]  /*1aa0*/  ULOP3.LUT UR8, UR10, 0x7, URZ, 0xc0, !UPT ;  /* 0x000000070a087892 */ /* 0x000fc8000f8ec03f */
[----:B------:R-:W-:Y:S01]  /*1ab0*/  LEA R45, R44, R45, 0x3 ;  /* 0x0000002d2c2d7211 */ /* 0x000fe200078e18ff */
[----:B------:R-:W-:Y:S01]  /*1ac0*/  FFMA.FTZ R25, R48, R55, R25 ;  /* 0x0000003730197223 */ /* 0x000fe20000010019 */
[----:B------:R-:W-:Y:S01]  /*1ad0*/  FADD.FTZ R44, R30, R55 ;  /* 0x000000371e2c7221 */ /* 0x000fe20000010000 */
[----:B------:R-:W-:Y:S01]  /*1ae0*/  FFMA.FTZ R30, R29, R31, R50 ;  /* 0x0000001f1d1e7223 */ /* 0x000fe20000010032 */
[----:B------:R-:W-:Y:S01]  /*1af0*/  FADD.FTZ R31, R26, R31 ;  /* 0x0000001f1a1f7221 */ /* 0x000fe20000010000 */
[----:B------:R0:W-:Y:S01]  /*1b00*/  STS.64 [R45], R46 ;  /* 0x0000002e2d007388 */ /* 0x0001e20000000a00 */
[----:B------:R-:W-:Y:S01]  /*1b10*/  UIMAD UR14, UR8, 0x140, URZ ;  /* 0x00000140080e78a4 */ /* 0x000fe2000f8e023f */
[----:B------:R-:W-:Y:S01]  /*1b20*/  FFMA.FTZ R26, R41, R42, R24 ;  /* 0x0000002a291a7223 */ /* 0x000fe20000010018 */
[----:B------:R-:W-:Y:S01]  /*1b30*/  FADD.FTZ R29, R27, R51 ;  /* 0x000000331b1d7221 */ /* 0x000fe20000010000 */
[----:B------:R-:W-:Y:S01]  /*1b40*/  FFMA.FTZ R24, R40, R43, R25 ;  /* 0x0000002b28187223 */ /* 0x000fe20000010019 */
[----:B------:R-:W-:Y:S01]  /*1b50*/  FFMA.FTZ R28, R57, R51, R58 ;  /* 0x00000033391c7223 */ /* 0x000fe2000001003a */
[----:B------:R-:W-:Y:S01]  /*1b60*/  BAR.SYNC.DEFER_BLOCKING 0x0 ;  /* 0x0000000000007b1d */ /* 0x000fe20000010000 */
[----:B------:R-:W-:Y:S01]  /*1b70*/  ISETP.GT.U32.AND P0, PT, R8, 0x7, PT ;  /* 0x000000070800780c */ /* 0x000fe20003f04070 */
[----:B------:R-:W-:Y:S01]  /*1b80*/  FADD.FTZ R27, R49, R42 ;  /* 0x0000002a311b7221 */ /* 0x000fe20000010000 */
[----:B------:R-:W-:-:S03]  /*1b90*/  FADD.FTZ R25, R44, R43 ;  /* 0x0000002b2c197221 */ /* 0x000fc60000010000 */
[----:B------:R-:W-:Y:S08]  /*1ba0*/  @!P1 BRA `(.L_x_1890) ;  /* 0x0000000400109947 */ /* 0x000ff00003800000 */
[----:B------:R-:W1:Y:S01]  /*1bb0*/  S2UR UR9, SR_CgaCtaId ;  /* 0x00000000000979c3 */ /* 0x000e620000008800 */
[----:B------:R-:W-:Y:S01]  /*1bc0*/  UMOV UR8, 0x400 ;  /* 0x0000040000087882 */ /* 0x000fe20000000000 */
[----:B------:R-:W-:Y:S02]  /*1bd0*/  SHF.L.U32 R40, R8, 0x1, RZ ;  /* 0x0000000108287819 */ /* 0x000fe400000006ff */
[----:B------:R-:W-:Y:S02]  /*1be0*/  SHF.R.S32.HI R51, RZ, 0x1f, R8 ;  /* 0x0000001fff337819 */ /* 0x000fe40000011408 */
[----:B------:R-:W-:Y:S02]  /*1bf0*/  LOP3.LUT R41, R40, 0x18, RZ, 0xc0, !PT ;  /* 0x0000001828297812 */ /* 0x000fe400078ec0ff */
[----:B------:R-:W-:Y:S02]  /*1c00*/  LEA.HI R44, R51, R8, RZ, 0x2 ;  /* 0x00000008332c7211 */ /* 0x000fe400078f10ff */
[----:B0-----:R-:W-:-:S02]  /*1c10*/  LOP3.LUT R45, R41, 0x8, RZ, 0x3c, !PT ;  /* 0x00000008292d7812 */ /* 0x001fc400078e3cff */
[C---:B------:R-:W-:Y:S02]  /*1c20*/  LOP3.LUT R47, R41.reuse, 0x10, RZ, 0x3c, !PT ;  /* 0x00000010292f7812 */ /* 0x040fe400078e3cff */
[----:B------:R-:W-:Y:S02]  /*1c30*/  LOP3.LUT R49, R41, 0x18, RZ, 0x3c, !PT ;  /* 0x0000001829317812 */ /* 0x000fe400078e3cff */
[----:B------:R-:W-:Y:S02]  /*1c40*/  SHF.R.S32.HI R40, RZ, 0x2, R44 ;  /* 0x00000002ff287819 */ /* 0x000fe4000001142c */
[----:B------:R-:W-:Y:S02]  /*1c50*/  LEA.HI R51, R51, R8, RZ, 0x4 ;  /* 0x0000000833337211 */ /* 0x000fe400078f20ff */
[C---:B------:R-:W-:Y:S02]  /*1c60*/  IADD3 R46, R40.reuse, 0xa0, RZ ;  /* 0x000000a0282e7810 */ /* 0x040fe40007ffe0ff */
[----:B------:R-:W-:Y:S01]  /*1c70*/  IADD3 R50, R40, 0xf0, RZ ;  /* 0x000000f028327810 */ /* 0x000fe20007ffe0ff */
[----:B-1----:R-:W-:-:S03]  /*1c80*/  ULEA UR8, UR9, UR8, 0x18 ;  /* 0x0000000809087291 */ /* 0x002fc6000f8ec03f */
[----:B------:R-:W-:-:S03]  /*1c90*/  SHF.R.S32.HI R55, RZ, 0x1f, R50 ;  /* 0x0000001fff377819 */ /* 0x000fc60000011432 */
[----:B------:R-:W-:Y:S02]  /*1ca0*/  LEA R42, R8, UR8, 0x5 ;  /* 0x00000008082a7c11 */ /* 0x000fe4000f8e28ff */
[----:B------:R-:W-:Y:S02]  /*1cb0*/  LEA.HI R55, R55, R50, RZ, 0x2 ;  /* 0x0000003237377211 */ /* 0x000fe400078f10ff */
[C---:B------:R-:W-:Y:S02]  /*1cc0*/  IADD3 R43, R42.reuse, R41, RZ ;  /* 0x000000292a2b7210 */ /* 0x040fe40007ffe0ff */
[C---:B------:R-:W-:Y:S02]  /*1cd0*/  IADD3 R45, R42.reuse, R45, RZ ;  /* 0x0000002d2a2d7210 */ /* 0x040fe40007ffe0ff */
[C---:B------:R-:W-:Y:S01]  /*1ce0*/  IADD3 R41, R42.reuse, R47, RZ ;  /* 0x0000002f2a297210 */ /* 0x040fe20007ffe0ff */
[----:B------:R0:W-:Y:S01]  /*1cf0*/  STS.64 [R43], R30 ;  /* 0x0000001e2b007388 */ /* 0x0001e20000000a00 */
[----:B------:R-:W-:-:S02]  /*1d00*/  IADD3 R42, R42, R49, RZ ;  /* 0x000000312a2a7210 */ /* 0x000fc40007ffe0ff */
[----:B------:R-:W-:Y:S01]  /*1d10*/  SHF.R.S32.HI R47, RZ, 0x1f, R46 ;  /* 0x0000001fff2f7819 */ /* 0x000fe2000001142e */
[----:B------:R1:W-:Y:S01]  /*1d20*/  STS.64 [R45], R28 ;  /* 0x0000001c2d007388 */ /* 0x0003e20000000a00 */
[----:B------:R-:W-:Y:S02]  /*1d30*/  IADD3 R49, R40, 0x50, RZ ;  /* 0x0000005028317810 */ /* 0x000fe40007ffe0ff */
[----:B------:R-:W-:Y:S01]  /*1d40*/  LEA.HI R48, R47, R46, RZ, 0x2 ;  /* 0x0000002e2f307211 */ /* 0x000fe200078f10ff */
[----:B------:R-:W-:Y:S01]  /*1d50*/  STS.64 [R41], R26 ;  /* 0x0000001a29007388 */ /* 0x000fe20000000a00 */
[----:B------:R-:W-:Y:S02]  /*1d60*/  SHF.R.S32.HI R46, RZ, 0x1f, R49 ;  /* 0x0000001fff2e7819 */ /* 0x000fe40000011431 */
[----:B------:R-:W-:Y:S01]  /*1d70*/  LOP3.LUT R47, R44, 0xfffffffc, RZ, 0xc0, !PT ;  /* 0xfffffffc2c2f7812 */ /* 0x000fe200078ec0ff */
[----:B------:R-:W-:Y:S01]  /*1d80*/  STS.64 [R42], R24 ;  /* 0x000000182a007388 */ /* 0x000fe20000000a00 */
[----:B------:R-:W-:-:S02]  /*1d90*/  LEA.HI R49, R46, R49, RZ, 0x2 ;  /* 0x000000312e317211 */ /* 0x000fc400078f10ff */
[----:B------:R-:W-:Y:S02]  /*1da0*/  SHF.R.U32.HI R46, RZ, 0x4, R51 ;  /* 0x00000004ff2e7819 */ /* 0x000fe40000011633 */
[----:B0-----:R-:W-:Y:S02]  /*1db0*/  IADD3 R43, -R47, R8, RZ ;  /* 0x000000082f2b7210 */ /* 0x001fe40007ffe1ff */
[----:B------:R-:W-:Y:S01]  /*1dc0*/  LEA R44, R40, UR8, 0x5 ;  /* 0x00000008282c7c11 */ /* 0x000fe2000f8e28ff */
[----:B------:R-:W-:Y:S01]  /*1dd0*/  USHF.R.U32.HI UR8, URZ, 0x3, UR6 ;  /* 0x000000033f087899 */ /* 0x000fe20008011606 */
[----:B-1----:R-:W-:Y:S02]  /*1de0*/  LOP3.LUT R45, R43, 0x3, R46, 0x78, !PT ;  /* 0x000000032b2d7812 */ /* 0x002fe400078e782e */
[----:B------:R-:W-:Y:S01]  /*1df0*/  SHF.R.U32.HI R46, RZ, 0x2, R49 ;  /* 0x00000002ff2e7819 */ /* 0x000fe20000011631 */
[----:B------:R-:W-:Y:S01]  /*1e00*/  USHF.L.U32 UR8, UR8, 0x2, URZ ;  /* 0x0000000208087899 */ /* 0x000fe2000800063f */
[----:B------:R-:W-:Y:S01]  /*1e10*/  LEA R40, R45, R44, 0x3 ;  /* 0x0000002c2d287211 */ /* 0x000fe200078e18ff */
[----:B------:R-:W-:Y:S01]  /*1e20*/  BAR.SYNC.DEFER_BLOCKING 0x0 ;  /* 0x0000000000007b1d */ /* 0x000fe20000010000 */
[----:B------:R-:W-:Y:S01]  /*1e30*/  SHF.R.U32.HI R48, RZ, 0x2, R48 ;  /* 0x00000002ff307819 */ /* 0x000fe20000011630 */
[----:B------:R-:W-:Y:S01]  /*1e40*/  ULOP3.LUT UR8, UR8, 0xfffffffc, UR16, 0xe2, !UPT ;  /* 0xfffffffc08087892 */ /* 0x000fe2000f8ee210 */
[----:B------:R-:W-:-:S02]  /*1e50*/  LOP3.LUT R51, R43, 0x3, R46, 0x78, !PT ;  /* 0x000000032b337812 */ /* 0x000fc400078e782e */
[----:B------:R-:W-:Y:S02]  /*1e60*/  SHF.R.U32.HI R46, RZ, 0x2, R55 ;  /* 0x00000002ff2e7819 */ /* 0x000fe40000011637 */
[----:B------:R-:W-:Y:S02]  /*1e70*/  LOP3.LUT R45, R43, 0x3, R48, 0x78, !PT ;  /* 0x000000032b2d7812 */ /* 0x000fe400078e7830 */
[-C--:B------:R-:W-:Y:S01]  /*1e80*/  LEA R51, R51, R44.reuse, 0x3 ;  /* 0x0000002c33337211 */ /* 0x080fe200078e18ff */
[----:B------:R-:W0:Y:S01]  /*1e90*/  LDC.64 R48, c[0x0][0x260] ;  /* 0x00009800ff307b82 */ /* 0x000e220000000a00 */
[----:B------:R-:W-:Y:S02]  /*1ea0*/  LOP3.LUT R47, R43, 0x3, R46, 0x78, !PT ;  /* 0x000000032b2f7812 */ /* 0x000fe400078e782e */
[-C--:B------:R-:W-:Y:S02]  /*1eb0*/  LEA R45, R45, R44.reuse, 0x3 ;  /* 0x0000002c2d2d7211 */ /* 0x080fe400078e18ff */
[----:B------:R-:W-:-:S02]  /*1ec0*/  LEA R46, R47, R44, 0x3 ;  /* 0x0000002c2f2e7211 */ /* 0x000fc400078e18ff */
[----:B------:R-:W-:-:S05]  /*1ed0*/  MOV R55, UR8 ;  /* 0x0000000800377c02 */ /* 0x000fca0008000f00 */
[----:B------:R-:W-:Y:S01]  /*1ee0*/  IMAD R55, R55, 0xa00, R8 ;  /* 0x00000a0037377824 */ /* 0x000fe200078e0208 */
[----:B------:R-:W1:Y:S04]  /*1ef0*/  LDS.64 R40, [R40] ;  /* 0x0000000028287984 */ /* 0x000e680000000a00 */
[----:B------:R-:W-:Y:S01]  /*1f00*/  IADD3 R55, R55, UR14, RZ ;  /* 0x0000000e37377c10 */ /* 0x000fe2000fffe0ff */
[----:B------:R-:W2:Y:S03]  /*1f10*/  LDS.64 R42, [R51+0xa00] ;  /* 0x000a0000332a7984 */ /* 0x000ea60000000a00 */
[----:B------:R-:W-:Y:S01]  /*1f20*/  SHF.L.U32 R55, R55, 0x1, RZ ;  /* 0x0000000137377819 */ /* 0x000fe200000006ff */
[----:B------:R-:W3:Y:S04]  /*1f30*/  LDS.64 R44, [R45+0x1400] ;  /* 0x001400002d2c7984 */ /* 0x000ee80000000a00 */
[----:B------:R-:W4:Y:S01]  /*1f40*/  LDS.64 R46, [R46+0x1e00] ;  /* 0x001e00002e2e7984 */ /* 0x000f220000000a00 */
[----:B0-----:R-:W-:-:S04]  /*1f50*/  IMAD.WIDE.U32 R48, R55, 0x4, R48 ;  /* 0x0000000437307825 */ /* 0x001fc800078e0030 */
[----:B-1----:R-:W-:Y:S01]  /*1f60*/  FADD.FTZ R50, RZ, R41 ;  /* 0x00000029ff327221 */ /* 0x002fe20000010000 */
[----:B------:R-:W-:-:S03]  /*1f70*/  FADD.FTZ R41, RZ, R40 ;  /* 0x00000028ff297221 */ /* 0x000fc60000010000 */
[----:B--2---:R-:W-:Y:S01]  /*1f80*/  FADD.FTZ R50, R50, R43 ;  /* 0x0000002b32327221 */ /* 0x004fe20000010000 */
[----:B------:R-:W-:-:S03]  /*1f90*/  FADD.FTZ R41, R41, R42 ;  /* 0x0000002a29297221 */ /* 0x000fc60000010000 */
[----:B---3--:R-:W-:Y:S01]  /*1fa0*/  FADD.FTZ R50, R50, R45 ;  /* 0x0000002d32327221 */ /* 0x008fe20000010000 */
[----:B------:R-:W-:-:S03]  /*1fb0*/  FADD.FTZ R41, R41, R44 ;  /* 0x0000002c29297221 */ /* 0x000fc60000010000 */
[----:B----4-:R-:W-:Y:S01]  /*1fc0*/  FADD.FTZ R47, R50, R47 ;  /* 0x0000002f322f7221 */ /* 0x010fe20000010000 */
[----:B------:R-:W-:-:S05]  /*1fd0*/  FADD.FTZ R46, R41, R46 ;  /* 0x0000002e292e7221 */ /* 0x000fca0000010000 */
[----:B------:R1:W-:Y:S02]  /*1fe0*/  STG.E.64 desc[UR12][R48.64+0x2800], R46 ;  /* 0x0028002e30007986 */ /* 0x0003e4000c101b0c */
.L_x_1890:
[----:B------:R-:W-:Y:S01]  /*1ff0*/  BSSY B0, `(.L_x_1891) ;  /* 0x0000058000007945 */ /* 0x000fe20003800000 */
[----:B01----:R-:W-:Y:S01]  /*2000*/  HFMA2.MMA R47, -RZ, RZ, 0, 0 ;  /* 0x00000000ff2f7435 */ /* 0x003fe200000001ff */
[----:B------:R-:W-:Y:S02]  /*2010*/  MOV R48, RZ ;  /* 0x000000ff00307202 */ /* 0x000fe40000000f00 */
[----:B------:R-:W-:Y:S08]  /*2020*/  @P0 BRA `(.L_x_1892) ;  /* 0x0000000400500947 */ /* 0x000ff00003800000 */
[----:B------:R-:W-:Y:S01]  /*2030*/  USHF.L.U32 UR8, UR10, 0x1, URZ ;  /* 0x000000010a087899 */ /* 0x000fe2000800063f */
[----:B------:R-:W-:Y:S02]  /*2040*/  MOV R41, 0xa0 ;  /* 0x000000a000297802 */ /* 0x000fe40000000f00 */
[C---:B------:R-:W-:Y:S01]  /*2050*/  LOP3.LUT R55, R8.reuse, 0x3, RZ, 0xc0, !PT ;  /* 0x0000000308377812 */ /* 0x040fe200078ec0ff */
[----:B------:R-:W-:Y:S01]  /*2060*/  ULOP3.LUT UR8, UR8, 0xe, URZ, 0xc0, !UPT ;  /* 0x0000000e08087892 */ /* 0x000fe2000f8ec03f */
[----:B------:R-:W-:Y:S02]  /*2070*/  MOV R48, RZ ;  /* 0x000000ff00307202 */ /* 0x000fe40000000f00 */
[----:B------:R-:W-:Y:S02]  /*2080*/  MOV R57, RZ ;  /* 0x000000ff00397202 */ /* 0x000fe40000000f00 */
[----:B------:R-:W-:Y:S02]  /*2090*/  MOV R47, RZ ;  /* 0x000000ff002f7202 */ /* 0x000fe40000000f00 */
[----:B------:R-:W-:-:S05]  /*20a0*/  LEA.HI R56, R8, UR8, RZ, 0x1e ;  /* 0x0000000808387c11 */ /* 0x000fca000f8ff0ff */
[----:B------:R-:W-:-:S07]  /*20b0*/  IMAD R56, R56, R41, -UR14 ;  /* 0x8000000e38387e24 */ /* 0x000fce000f8e0229 */
.L_x_1893:
[----:B------:R-:W-:Y:S02]  /*20c0*/  IADD3 R46, R56, R57, RZ ;  /* 0x00000039382e7210 */ /* 0x000fe40007ffe0ff */
[----:B------:R-:W-:Y:S02]  /*20d0*/  IADD3 R57, R57, 0x20, RZ ;  /* 0x0000002039397810 */ /* 0x000fe40007ffe0ff */
[----:B------:R-:W-:Y:S02]  /*20e0*/  SHF.R.S32.HI R41, RZ, 0x1f, R46 ;  /* 0x0000001fff297819 */ /* 0x000fe4000001142e */
[C---:B------:R-:W-:Y:S02]  /*20f0*/  IADD3 R42, R46.reuse, 0x4, RZ ;  /* 0x000000042e2a7810 */ /* 0x040fe40007ffe0ff */
[----:B------:R-:W-:Y:S02]  /*2100*/  LEA.HI R41, R41, R46, RZ, 0x2 ;  /* 0x0000002e29297211 */ /* 0x000fe400078f10ff */
[----:B------:R-:W-:-:S02]  /*2110*/  IADD3 R49, R46, 0x1c, RZ ;  /* 0x0000001c2e317810 */ /* 0x000fc40007ffe0ff */
[----:B------:R-:W-:Y:S02]  /*2120*/  SHF.R.S32.HI R40, RZ, 0x2, R41 ;  /* 0x00000002ff287819 */ /* 0x000fe40000011429 */
[----:B------:R-:W-:Y:S02]  /*2130*/  SHF.R.S32.HI R41, RZ, 0x1f, R42 ;  /* 0x0000001fff297819 */ /* 0x000fe4000001142a */
[----:B------:R-:W-:Y:S01]  /*2140*/  SHF.R.S32.HI R50, RZ, 0x1f, R49 ;  /* 0x0000001fff327819 */ /* 0x000fe20000011431 */
[----:B------:R-:W-:Y:S01]  /*2150*/  IMAD R40, R40, 0x28, R7 ;  /* 0x0000002828287824 */ /* 0x000fe200078e0207 */
[----:B------:R-:W-:Y:S02]  /*2160*/  LEA.HI R41, R41, R42, RZ, 0x2 ;  /* 0x0000002a29297211 */ /* 0x000fe400078f10ff */
[----:B------:R-:W-:Y:S02]  /*2170*/  ISETP.GE.U32.AND P1, PT, R57, 0xa0, PT ;  /* 0x000000a03900780c */ /* 0x000fe40003f26070 */
[----:B------:R-:W-:-:S02]  /*2180*/  LEA R42, R55, R40, 0x3 ;  /* 0x00000028372a7211 */ /* 0x000fc400078e18ff */
[----:B------:R-:W-:Y:S02]  /*2190*/  SHF.R.S32.HI R40, RZ, 0x2, R41 ;  /* 0x00000002ff287819 */ /* 0x000fe40000011429 */
[----:B------:R-:W-:Y:S02]  /*21a0*/  IADD3 R41, R46, 0x8, RZ ;  /* 0x000000082e297810 */ /* 0x000fe40007ffe0ff */
[----:B------:R-:W0:Y:S01]  /*21b0*/  LDS.64 R42, [R42] ;  /* 0x000000002a2a7984 */ /* 0x000e220000000a00 */
[----:B------:R-:W-:-:S05]  /*21c0*/  IMAD R40, R40, 0x28, R7 ;  /* 0x0000002828287824 */ /* 0x000fca00078e0207 */
[----:B------:R-:W-:Y:S02]  /*21d0*/  LEA R44, R55, R40, 0x3 ;  /* 0x00000028372c7211 */ /* 0x000fe400078e18ff */
[----:B------:R-:W-:-:S04]  /*21e0*/  SHF.R.S32.HI R40, RZ, 0x1f, R41 ;  /* 0x0000001fff287819 */ /* 0x000fc80000011429 */
[----:B------:R-:W-:Y:S01]  /*21f0*/  LEA.HI R40, R40, R41, RZ, 0x2 ;  /* 0x0000002928287211 */ /* 0x000fe200078f10ff */
[----:B------:R-:W1:Y:S03]  /*2200*/  LDS.64 R44, [R44] ;  /* 0x000000002c2c7984 */ /* 0x000e660000000a00 */
[----:B------:R-:W-:-:S05]  /*2210*/  SHF.R.S32.HI R40, RZ, 0x2, R40 ;  /* 0x00000002ff287819 */ /* 0x000fca0000011428 */
[----:B------:R-:W-:-:S05]  /*2220*/  IMAD R40, R40, 0x28, R7 ;  /* 0x0000002828287824 */ /* 0x000fca00078e0207 */
[----:B------:R-:W-:-:S06]  /*2230*/  LEA R40, R55, R40, 0x3 ;  /* 0x0000002837287211 */ /* 0x000fcc00078e18ff */
[----:B------:R-:W2:Y:S01]  /*2240*/  LDS.64 R40, [R40] ;  /* 0x0000000028287984 */ /* 0x000ea20000000a00 */
[----:B0-----:R-:W-:Y:S01]  /*2250*/  FADD.FTZ R59, R42, R47 ;  /* 0x0000002f2a3b7221 */ /* 0x001fe20000010000 */
[C---:B------:R-:W-:Y:S01]  /*2260*/  IADD3 R42, R46.reuse, 0xc, RZ ;  /* 0x0000000c2e2a7810 */ /* 0x040fe20007ffe0ff */
[----:B------:R-:W-:Y:S01]  /*2270*/  FADD.FTZ R58, R43, R48 ;  /* 0x000000302b3a7221 */ /* 0x000fe20000010000 */
[----:B------:R-:W-:Y:S02]  /*2280*/  IADD3 R47, R46, 0x10, RZ ;  /* 0x000000102e2f7810 */ /* 0x000fe40007ffe0ff */
[----:B------:R-:W-:Y:S02]  /*2290*/  SHF.R.S32.HI R43, RZ, 0x1f, R42 ;  /* 0x0000001fff2b7819 */ /* 0x000fe4000001142a */
[----:B------:R-:W-:Y:S02]  /*22a0*/  SHF.R.S32.HI R48, RZ, 0x1f, R47 ;  /* 0x0000001fff307819 */ /* 0x000fe4000001142f */
[----:B------:R-:W-:-:S02]  /*22b0*/  LEA.HI R42, R43, R42, RZ, 0x2 ;  /* 0x0000002a2b2a7211 */ /* 0x000fc400078f10ff */
[----:B------:R-:W-:Y:S02]  /*22c0*/  LEA.HI R43, R48, R47, RZ, 0x2 ;  /* 0x0000002f302b7211 */ /* 0x000fe400078f10ff */
[C---:B------:R-:W-:Y:S01]  /*22d0*/  IADD3 R47, R46.reuse, 0x14, RZ ;  /* 0x000000142e2f7810 */ /* 0x040fe20007ffe0ff */
[----:B-1----:R-:W-:Y:S01]  /*22e0*/  FADD.FTZ R59, R59, R44 ;  /* 0x0000002c3b3b7221 */ /* 0x002fe20000010000 */
[----:B------:R-:W-:Y:S01]  /*22f0*/  IADD3 R48, R46, 0x18, RZ ;  /* 0x000000182e307810 */ /* 0x000fe20007ffe0ff */
[----:B------:R-:W-:Y:S01]  /*2300*/  FADD.FTZ R58, R58, R45 ;  /* 0x0000002d3a3a7221 */ /* 0x000fe20000010000 */
[----:B------:R-:W-:-:S04]  /*2310*/  SHF.R.S32.HI R44, RZ, 0x1f, R47 ;  /* 0x0000001fff2c7819 */ /* 0x000fc8000001142f */
[----:B------:R-:W-:Y:S02]  /*2320*/  LEA.HI R45, R44, R47, RZ, 0x2 ;  /* 0x0000002f2c2d7211 */ /* 0x000fe400078f10ff */
[----:B------:R-:W-:Y:S02]  /*2330*/  SHF.R.S32.HI R47, RZ, 0x1f, R48 ;  /* 0x0000001fff2f7819 */ /* 0x000fe40000011430 */
[----:B------:R-:W-:Y:S02]  /*2340*/  SHF.R.S32.HI R44, RZ, 0x2, R42 ;  /* 0x00000002ff2c7819 */ /* 0x000fe4000001142a */
[----:B------:R-:W-:Y:S02]  /*2350*/  LEA.HI R42, R47, R48, RZ, 0x2 ;  /* 0x000000302f2a7211 */ /* 0x000fe400078f10ff */
[----:B------:R-:W-:Y:S01]  /*2360*/  SHF.R.S32.HI R48, RZ, 0x2, R43 ;  /* 0x00000002ff307819 */ /* 0x000fe2000001142b */
[----:B------:R-:W-:Y:S01]  /*2370*/  IMAD R46, R44, 0x28, R7 ;  /* 0x000000282c2e7824 */ /* 0x000fe200078e0207 */
[----:B------:R-:W-:Y:S01]  /*2380*/  LEA.HI R44, R50, R49, RZ, 0x2 ;  /* 0x00000031322c7211 */ /* 0x000fe200078f10ff */
[----:B--2---:R-:W-:Y:S01]  /*2390*/  FADD.FTZ R59, R59, R40 ;  /* 0x000000283b3b7221 */ /* 0x004fe20000010000 */
[----:B------:R-:W-:Y:S01]  /*23a0*/  SHF.R.S32.HI R50, RZ, 0x2, R45 ;  /* 0x00000002ff327819 */ /* 0x000fe2000001142d */
[----:B------:R-:W-:Y:S01]  /*23b0*/  IMAD R48, R48, 0x28, R7 ;  /* 0x0000002830307824 */ /* 0x000fe200078e0207 */
[C---:B------:R-:W-:Y:S01]  /*23c0*/  LEA R43, R55.reuse, R46, 0x3 ;  /* 0x0000002e372b7211 */ /* 0x040fe200078e18ff */
[----:B------:R-:W-:Y:S01]  /*23d0*/  FADD.FTZ R58, R58, R41 ;  /* 0x000000293a3a7221 */ /* 0x000fe20000010000 */
[----:B------:R-:W-:Y:S01]  /*23e0*/  SHF.R.S32.HI R40, RZ, 0x2, R42 ;  /* 0x00000002ff287819 */ /* 0x000fe2000001142a */
[----:B------:R-:W-:Y:S01]  /*23f0*/  IMAD R50, R50, 0x28, R7 ;  /* 0x0000002832327824 */ /* 0x000fe200078e0207 */
[----:B------:R-:W-:-:S02]  /*2400*/  LEA R45, R55, R48, 0x3 ;  /* 0x00000030372d7211 */ /* 0x000fc400078e18ff */
[----:B------:R-:W0:Y:S01]  /*2410*/  LDS.64 R42, [R43] ;  /* 0x000000002b2a7984 */ /* 0x000e220000000a00 */
[----:B------:R-:W-:Y:S01]  /*2420*/  SHF.R.S32.HI R48, RZ, 0x2, R44 ;  /* 0x00000002ff307819 */ /* 0x000fe2000001142c */
[--C-:B------:R-:W-:Y:S01]  /*2430*/  IMAD R40, R40, 0x28, R7.reuse ;  /* 0x0000002828287824 */ /* 0x100fe200078e0207 */
[C---:B------:R-:W-:Y:S01]  /*2440*/  LEA R46, R55.reuse, R50, 0x3 ;  /* 0x00000032372e7211 */ /* 0x040fe200078e18ff */
[----:B------:R-:W1:Y:S02]  /*2450*/  LDS.64 R44, [R45] ;  /* 0x000000002d2c7984 */ /* 0x000e640000000a00 */
[----:B------:R-:W-:Y:S01]  /*2460*/  IMAD R48, R48, 0x28, R7 ;  /* 0x0000002830307824 */ /* 0x000fe200078e0207 */
[C---:B------:R-:W-:Y:S02]  /*2470*/  LEA R40, R55.reuse, R40, 0x3 ;  /* 0x0000002837287211 */ /* 0x040fe400078e18ff */
[----:B------:R-:W2:Y:S02]  /*2480*/  LDS.64 R46, [R46] ;  /* 0x000000002e2e7984 */ /* 0x000ea40000000a00 */
[----:B------:R-:W-:-:S02]  /*2490*/  LEA R50, R55, R48, 0x3 ;  /* 0x0000003037327211 */ /* 0x000fc400078e18ff */
[----:B------:R-:W3:Y:S04]  /*24a0*/  LDS.64 R48, [R40] ;  /* 0x0000000028307984 */ /* 0x000ee80000000a00 */
        /* <DEDUP_REMOVED lines=10> */
[----:B------:R-:W-:Y:S01]  /*2550*/  FADD.FTZ R48, R58, R51 ;  /* 0x000000333a307221 */ /* 0x000fe20000010000 */
[----:B------:R-:W-:Y:S06]  /*2560*/  @!P1 BRA `(.L_x_1893) ;  /* 0xfffffff800d49947 */ /* 0x000fec000383ffff */
.L_x_1892:
[----:B------:R-:W-:Y:S05]  /*2570*/  BSYNC B0 ;  /* 0x0000000000007941 */ /* 0x000fea0003800000 */
.L_x_1891:
[----:B------:R-:W0:Y:S01]  /*2580*/  SHFL.BFLY PT, R40, R47, 0x2, 0x1f ;  /* 0x0c401f002f287f89 */ /* 0x000e2200000e0000 */
[----:B------:R-:W-:Y:S01]  /*2590*/  LOP3.LUT P1, RZ, R8, 0xfffffffb, RZ, 0xc0, !PT ;  /* 0xfffffffb08ff7812 */ /* 0x000fe2000782c0ff */
[----:B------:R-:W-:Y:S02]  /*25a0*/  BSSY B0, `(.L_x_1894) ;  /* 0x0000014000007945 */ /* 0x000fe40003800000 */
[----:B------:R-:W1:Y:S01]  /*25b0*/  SHFL.BFLY PT, R41, R48, 0x2, 0x1f ;  /* 0x0c401f0030297f89 */ /* 0x000e6200000e0000 */
[----:B0-----:R-:W-:Y:S01]  /*25c0*/  FADD.FTZ R42, R40, R47 ;  /* 0x0000002f282a7221 */ /* 0x001fe20000010000 */
[----:B-1----:R-:W-:-:S04]  /*25d0*/  FADD.FTZ R43, R41, R48 ;  /* 0x00000030292b7221 */ /* 0x002fc80000010000 */
[----:B------:R-:W0:Y:S04]  /*25e0*/  SHFL.BFLY PT, R41, R42, 0x1, 0x1f ;  /* 0x0c201f002a297f89 */ /* 0x000e2800000e0000 */
[----:B------:R-:W1:Y:S01]  /*25f0*/  SHFL.BFLY PT, R44, R43, 0x1, 0x1f ;  /* 0x0c201f002b2c7f89 */ /* 0x000e6200000e0000 */
[----:B0-----:R-:W-:Y:S01]  /*2600*/  FADD.FTZ R40, R42, R41 ;  /* 0x000000292a287221 */ /* 0x001fe20000010000 */
[----:B-1----:R-:W-:Y:S01]  /*2610*/  FADD.FTZ R41, R43, R44 ;  /* 0x0000002c2b297221 */ /* 0x002fe20000010000 */
[----:B------:R-:W-:Y:S06]  /*2620*/  @P1 BRA `(.L_x_1895) ;  /* 0x00000000002c1947 */ /* 0x000fec0003800000 */
[----:B------:R-:W-:Y:S01]  /*2630*/  ULOP3.LUT UR9, UR16, 0x3, URZ, 0xc0, !UPT ;  /* 0x0000000310097892 */ /* 0x000fe2000f8ec03f */
[----:B------:R-:W0:Y:S01]  /*2640*/  LDC.64 R42, c[0x0][0x260] ;  /* 0x00009800ff2a7b82 */ /* 0x000e220000000a00 */
[----:B------:R-:W-:Y:S02]  /*2650*/  ULDC UR8, c[0x0][0x10] ;  /* 0x0000040000087ab9 */ /* 0x000fe40000000800 */
[----:B------:R-:W-:Y:S02]  /*2660*/  UIMAD UR8, UR8, UR4, UR6 ;  /* 0x00000004080872a4 */ /* 0x000fe4000f8e0206 */
[----:B------:R-:W-:-:S04]  /*2670*/  MOV R45, UR9 ;  /* 0x00000009002d7c02 */ /* 0x000fc80008000f00 */
[----:B------:R-:W-:Y:S02]  /*2680*/  LOP3.LUT R44, R45, 0x7ffffffc, R8, 0xf8, !PT ;  /* 0x7ffffffc2d2c7812 */ /* 0x000fe400078ef808 */
[----:B------:R-:W-:-:S04]  /*2690*/  MOV R45, UR8 ;  /* 0x00000008002d7c02 */ /* 0x000fc80008000f00 */
[----:B------:R-:W-:-:S04]  /*26a0*/  LEA R44, R45, R44, 0x3 ;  /* 0x0000002c2d2c7211 */ /* 0x000fc800078e18ff */
[----:B------:R-:W-:-:S05]  /*26b0*/  SHF.L.U32 R45, R44, 0x1, RZ ;  /* 0x000000012c2d7819 */ /* 0x000fca00000006ff */
[----:B0-----:R-:W-:-:S05]  /*26c0*/  IMAD.WIDE.U32 R42, R45, 0x4, R42 ;  /* 0x000000042d2a7825 */ /* 0x001fca00078e002a */
[----:B------:R0:W-:Y:S02]  /*26d0*/  STG.E.64 desc[UR12][R42.64], R40 ;  /* 0x000000282a007986 */ /* 0x0001e4000c101b0c */
.L_x_1895:
[----:B------:R-:W-:Y:S05]  /*26e0*/  BSYNC B0 ;  /* 0x0000000000007941 */ /* 0x000fea0003800000 */
.L_x_1894:
        /* <DEDUP_REMOVED lines=9> */
[----:B0-----:R-:W0:Y:S01]  /*2780*/  LDC.64 R40, c[0x0][0x268] ;  /* 0x00009a00ff287b82 */ /* 0x001e220000000a00 */
[----:B------:R-:W-:Y:S02]  /*2790*/  MOV R45, UR6 ;  /* 0x00000006002d7c02 */ /* 0x000fe40008000f00 */
[----:B------:R-:W-:Y:S02]  /*27a0*/  ISETP.NE.AND P2, PT, RZ, UR16, PT ;  /* 0x00000010ff007c0c */ /* 0x000fe4000bf45270 */
[----:B------:R-:W-:-:S04]  /*27b0*/  MOV R43, 0x7ffffffd ;  /* 0x7ffffffd002b7802 */ /* 0x000fc80000000f00 */
[----:B------:R-:W-:Y:S01]  /*27c0*/  SEL R43, R43, 0x1, !P2 ;  /* 0x000000012b2b7807 */ /* 0x000fe20005000000 */
[----:B0-----:R-:W-:Y:S01]  /*27d0*/  IMAD.WIDE.U32 R40, R45, 0x4, R40 ;  /* 0x000000042d287825 */ /* 0x001fe200078e0028 */
[----:B------:R-:W-:Y:S06]  /*27e0*/  MEMBAR.ALL.GPU ;  /* 0x0000000000007992 */ /* 0x000fec000000a000 */
[----:B------:R-:W-:-:S00]  /*27f0*/  ERRBAR ;  /* 0x00000000000079ab */ /* 0x000fc00000000000 */
[----:B------:R-:W-:Y:S06]  /*2800*/  CGAERRBAR ;  /* 0x00000000000075ab */ /* 0x000fec0000000000 */
[----:B------:R0:W5:Y:S02]  /*2810*/  ATOM.E.ADD.STRONG.GPU PT, R43, desc[UR12][R40.64], R43 ;  /* 0x0000002b282b798a */ /* 0x00016400081ee1cc */
.L_x_1898:
[----:B------:R-:W2:Y:S04]  /*2820*/  LD.E.STRONG.GPU R42, desc[UR12][R40.64] ;  /* 0x0000000c282a7980 */ /* 0x000ea8000c10f900 */
[----:B--2---:R-:W-:Y:S01]  /*2830*/  CCTL.IVALL ;  /* 0x00000000ff00798f */ /* 0x004fe20002000000 */
[----:B------:R-:W-:Y:S05]  /*2840*/  YIELD ;  /* 0x0000000000007946 */ /* 0x000fea0003800000 */
[----:B-----5:R-:W-:-:S04]  /*2850*/  LOP3.LUT R42, R42, R43, RZ, 0x3c, !PT ;  /* 0x0000002b2a2a7212 */ /* 0x020fc800078e3cff */
[----:B------:R-:W-:-:S13]  /*2860*/  ISETP.GT.AND P2, PT, R42, -0x1, PT ;  /* 0xffffffff2a00780c */ /* 0x000fda0003f44270 */
[----:B------:R-:W-:Y:S05]  /*2870*/  @P2 BRA `(.L_x_1898) ;  /* 0xfffffffc00e82947 */ /* 0x000fea000383ffff */
.L_x_1897:
[----:B------:R-:W-:Y:S05]  /*2880*/  WARPSYNC.ALL ;  /* 0x0000000000007948 */ /* 0x000fea0003800000 */
[----:B------:R-:W-:Y:S06]  /*2890*/  BAR.SYNC.DEFER_BLOCKING 0x0 ;  /* 0x0000000000007b1d */ /* 0x000fec0000010000 */
[----:B------:R-:W-:Y:S05]  /*28a0*/  BRA `(.L_x_1899) ;  /* 0x0000000000647947 */ /* 0x000fea0003800000 */
.L_x_1896:
[----:B------:R-:W-:Y:S01]  /*28b0*/  BAR.SYNC.DEFER_BLOCKING 0x0 ;  /* 0x0000000000007b1d */ /* 0x000fe20000010000 */
[----:B------:R-:W-:-:S13]  /*28c0*/  ISETP.NE.AND P2, PT, R8, RZ, PT ;  /* 0x000000ff0800720c */ /* 0x000fda0003f45270 */
[----:B------:R-:W-:Y:S05]  /*28d0*/  @P2 BRA `(.L_x_1900) ;  /* 0x0000000000502947 */ /* 0x000fea0003800000 */
[----:B0-----:R-:W0:Y:S01]  /*28e0*/  LDC.64 R40, c[0x0][0x268] ;  /* 0x00009a00ff287b82 */ /* 0x001e220000000a00 */
        /* <DEDUP_REMOVED lines=13> */
.L_x_1901:
[----:B------:R-:W2:Y:S04]  /*29c0*/  LD.E.STRONG.GPU R42, desc[UR12][R40.64] ;  /* 0x0000000c282a7980 */ /* 0x000ea8000c10f900 */
[----:B--2---:R-:W-:Y:S01]  /*29d0*/  CCTL.IVALL ;  /* 0x00000000ff00798f */ /* 0x004fe20002000000 */
[----:B------:R-:W-:Y:S05]  /*29e0*/  YIELD ;  /* 0x0000000000007946 */ /* 0x000fea0003800000 */
[----:B-----5:R-:W-:-:S04]  /*29f0*/  LOP3.LUT R42, R42, R43, RZ, 0x3c, !PT ;  /* 0x0000002b2a2a7212 */ /* 0x020fc800078e3cff */
[----:B------:R-:W-:-:S13]  /*2a00*/  ISETP.GT.AND P2, PT, R42, -0x1, PT ;  /* 0xffffffff2a00780c */ /* 0x000fda0003f44270 */
[----:B------:R-:W-:Y:S05]  /*2a10*/  @P2 BRA `(.L_x_1901) ;  /* 0xfffffffc00e82947 */ /* 0x000fea000383ffff */
.L_x_1900:
[----:B------:R-:W-:Y:S05]  /*2a20*/  WARPSYNC.ALL ;  /* 0x0000000000007948 */ /* 0x000fea0003800000 */
[----:B------:R-:W-:Y:S06]  /*2a30*/  BAR.SYNC.DEFER_BLOCKING 0x0 ;  /* 0x0000000000007b1d */ /* 0x000fec0000010000 */
.L_x_1899:
[----:B0-----:R-:W0:Y:S01]  /*2a40*/  @!P0 LDC R42, c[0x0][0x10] ;  /* 0x00000400ff2a8b82 */ /* 0x001e220000000800 */
[----:B------:R-:W-:Y:S02]  /*2a50*/  MOV R43, UR4 ;  /* 0x00000004002b7c02 */ /* 0x000fe40008000f00 */
[----:B------:R-:W-:-:S05]  /*2a60*/  @!P0 LOP3.LUT R45, R8, 0x3, RZ, 0xc0, !PT ;  /* 0x00000003082d8812 */ /* 0x000fca00078ec0ff */
[----:B------:R-:W1:Y:S01]  /*2a70*/  @!P0 LDC.64 R40, c[0x0][0x260] ;  /* 0x00009800ff288b82 */ /* 0x000e620000000a00 */
[----:B0-----:R-:W-:Y:S01]  /*2a80*/  @!P0 IMAD R42, R42, R43, UR6 ;  /* 0x000000062a2a8e24 */ /* 0x001fe2000f8e022b */
[----:B------:R-:W-:-:S04]  /*2a90*/  @!P0 LOP3.LUT R43, R8, 0x7ffffffc, RZ, 0xc0, !PT ;  /* 0x7ffffffc082b8812 */ /* 0x000fc800078ec0ff */
[----:B------:R-:W-:-:S04]  /*2aa0*/  @!P0 LEA R42, R42, R43, 0x3 ;  /* 0x0000002b2a2a8211 */ /* 0x000fc800078e18ff */
[----:B------:R-:W-:-:S04]  /*2ab0*/  @!P0 IADD3 R42, R45, R42, RZ ;  /* 0x0000002a2d2a8210 */ /* 0x000fc80007ffe0ff */
[----:B------:R-:W-:-:S05]  /*2ac0*/  @!P0 SHF.L.U32 R43, R42, 0x1, RZ ;  /* 0x000000012a2b8819 */ /* 0x000fca00000006ff */
[----:B-1----:R-:W-:-:S06]  /*2ad0*/  @!P0 IMAD.WIDE.U32 R40, R43, 0x4, R40 ;  /* 0x000000042b288825 */ /* 0x002fcc00078e0028 */
[----:B------:R-:W2:Y:S01]  /*2ae0*/  @!P0 LDG.E.64 R40, desc[UR12][R40.64] ;  /* 0x0000000c28288981 */ /* 0x000ea2000c1e1b00 */
[----:B------:R-:W-:Y:S01]  /*2af0*/  CS2R R42, SRZ ;  /* 0x00000000002a7805 */ /* 0x000fe2000001ff00 */
[--C-:B------:R-:W-:Y:S01]  /*2b00*/  HADD2.F32 R59, -RZ, R21.reuse.H0_H0 ;  /* 0x20000015ff3b7230 */ /* 0x100fe20000004100 */
[----:B------:R-:W0:Y:S01]  /*2b10*/  S2UR UR11, SR_CgaCtaId ;  /* 0x00000000000b79c3 */ /* 0x000e220000008800 */
[----:B------:R-:W-:Y:S01]  /*2b20*/  HADD2.F32 R51, -RZ, R21.H1_H1 ;  /* 0x30000015ff337230 */ /* 0x000fe20000004100 */
[----:B------:R-:W-:Y:S01]  /*2b30*/  UMOV UR5, 0x400 ;  /* 0x0000040000057882 */ /* 0x000fe20000000000 */
[----:B------:R-:W-:Y:S01]  /*2b40*/  HADD2.F32 R21, -RZ, R17.H0_H0 ;  /* 0x20000011ff157230 */ /* 0x000fe20000004100 */
[----:B------:R-:W-:Y:S01]  /*2b50*/  UIADD3 UR5, UR5, 0x3480, URZ ;  /* 0x0000348005057890 */ /* 0x000fe2000fffe03f */
[----:B------:R-:W-:Y:S01]  /*2b60*/  @!P1 SHF.L.U32 R57, R8, 0x1, RZ ;  /* 0x0000000108399819 */ /* 0x000fe200000006ff */
[----:B------:R-:W-:Y:S01]  /*2b70*/  FADD.FTZ R58, -R22, R51 ;  /* 0x00000033163a7221 */ /* 0x000fe20000010100 */
[----:B------:R-:W-:-:S02]  /*2b80*/  USHF.L.U32 UR10, UR10, 0x1, URZ ;  /* 0x000000010a0a7899 */ /* 0x000fc4000800063f */
[----:B------:R-:W-:Y:S01]  /*2b90*/  @!P1 LOP3.LUT R57, R57, 0xfffffff8, RZ, 0xc0, !PT ;  /* 0xfffffff839399812 */ /* 0x000fe200078ec0ff */
[----:B------:R-:W-:Y:S02]  /*2ba0*/  UISETP.GE.U32.AND UP0, UPT, UR8, UR15, UPT ;  /* 0x0000000f0800728c */ /* 0x000fe4000bf06070 */
[----:B------:R-:W-:Y:S02]  /*2bb0*/  ULOP3.LUT UR10, UR10, 0xe, URZ, 0xc0, !UPT ;  /* 0x0000000e0a0a7892 */ /* 0x000fe4000f8ec03f */
[----:B------:R-:W-:Y:S02]  /*2bc0*/  UISETP.GE.AND.EX UP0, UPT, UR9, UR7, UPT, UP0 ;  /* 0x000000070900728c */ /* 0x000fe4000bf06300 */
[----:B------:R-:W-:Y:S02]  /*2bd0*/  ULOP3.LUT UR4, UR4, 0x1, URZ, 0x3c, !UPT ;  /* 0x0000000104047892 */ /* 0x000fe4000f8e3c3f */
[----:B0-----:R-:W-:Y:S01]  /*2be0*/  ULEA UR5, UR11, UR5, 0x18 ;  /* 0x000000050b057291 */ /* 0x001fe2000f8ec03f */
[----:B--2---:R-:W-:Y:S01]  /*2bf0*/  @!P0 FADD.FTZ R42, RZ, R41 ;  /* 0x00000029ff2a8221 */ /* 0x004fe20000010000 */
[----:B------:R-:W-:-:S04]  /*2c00*/  @!P0 FADD.FTZ R43, RZ, R40 ;  /* 0x00000028ff2b8221 */ /* 0x000fc80000010000 */
[----:B------:R-:W0:Y:S04]  /*2c10*/  SHFL.BFLY PT, R45, R42, 0x2, 0x1f ;  /* 0x0c401f002a2d7f89 */ /* 0x000e2800000e0000 */
[----:B------:R-:W1:Y:S01]  /*2c20*/  SHFL.BFLY PT, R44, R43, 0x2, 0x1f ;  /* 0x0c401f002b2c7f89 */ /* 0x000e6200000e0000 */
[----:B0-----:R-:W-:Y:S01]  /*2c30*/  FADD.FTZ R46, R45, R42 ;  /* 0x0000002a2d2e7221 */ /* 0x001fe20000010000 */
[----:B-1----:R-:W-:-:S04]  /*2c40*/  FADD.FTZ R44, R44, R43 ;  /* 0x0000002b2c2c7221 */ /* 0x002fc80000010000 */
[----:B------:R-:W0:Y:S01]  /*2c50*/  SHFL.BFLY PT, R47, R46, 0x1, 0x1f ;  /* 0x0c201f002e2f7f89 */ /* 0x000e2200000e0000 */
[----:B------:R-:W-:-:S03]  /*2c60*/  HADD2.F32 R43, -RZ, R18.H0_H0 ;  /* 0x20000012ff2b7230 */ /* 0x000fc60000004100 */
[----:B------:R-:W1:Y:S01]  /*2c70*/  SHFL.BFLY PT, R45, R44, 0x1, 0x1f ;  /* 0x0c201f002c2d7f89 */ /* 0x000e6200000e0000 */
[----:B0-----:R-:W-:Y:S01]  /*2c80*/  FADD.FTZ R41, R46, R47 ;  /* 0x0000002f2e297221 */ /* 0x001fe20000010000 */
[----:B------:R-:W-:Y:S02]  /*2c90*/  HADD2.F32 R47, -RZ, R20.H0_H0 ;  /* 0x20000014ff2f7230 */ /* 0x000fe40000004100 */
[----:B------:R-:W-:Y:S02]  /*2ca0*/  HADD2.F32 R46, -RZ, R17.H1_H1 ;  /* 0x30000011ff2e7230 */ /* 0x000fe40000004100 */
[----:B-1----:R-:W-:Y:S01]  /*2cb0*/  FADD.FTZ R40, R44, R45 ;  /* 0x0000002d2c287221 */ /* 0x002fe20000010000 */
[----:B------:R-:W-:Y:S02]  /*2cc0*/  HADD2.F32 R45, -RZ, R18.H1_H1 ;  /* 0x30000012ff2d7230 */ /* 0x000fe40000004100 */
[----:B------:R-:W-:Y:S01]  /*2cd0*/  FADD.FTZ R42, -R22, R47 ;  /* 0x0000002f162a7221 */ /* 0x000fe20000010100 */
[----:B------:R-:W-:-:S02]  /*2ce0*/  HADD2.F32 R47, -RZ, R20.H1_H1 ;  /* 0x30000014ff2f7230 */ /* 0x000fc40000004100 */
[C---:B------:R-:W-:Y:S01]  /*2cf0*/  FMUL.FTZ R17, R9.reuse, R58 ;  /* 0x0000003a09117220 */ /* 0x040fe20000410000 */
[--C-:B------:R-:W-:Y:S02]  /*2d00*/  HADD2.F32 R18, -RZ, R16.reuse.H0_H0 ;  /* 0x20000010ff127230 */ /* 0x100fe40000004100 */
[----:B------:R-:W-:Y:S01]  /*2d10*/  FMUL.FTZ R49, R9, R42 ;  /* 0x0000002a09317220 */ /* 0x000fe20000410000 */
[----:B------:R-:W-:Y:S02]  /*2d20*/  HADD2.F32 R16, -RZ, R16.H1_H1 ;  /* 0x30000010ff107230 */ /* 0x000fe40000004100 */
[----:B------:R-:W-:Y:S01]  /*2d30*/  FADD.FTZ R42, -R22, R47 ;  /* 0x0000002f162a7221 */ /* 0x000fe20000010100 */
[--C-:B------:R-:W-:Y:S02]  /*2d40*/  HADD2.F32 R44, -RZ, R19.reuse.H0_H0 ;  /* 0x20000013ff2c7230 */ /* 0x100fe40000004100 */
[----:B------:R-:W-:Y:S01]  /*2d50*/  FFMA.FTZ R49, R49, R43, R18 ;  /* 0x0000002b31317223 */ /* 0x000fe20000010012 */
[----:B------:R-:W-:-:S02]  /*2d60*/  HADD2.F32 R19, -RZ, R19.H1_H1 ;  /* 0x30000013ff137230 */ /* 0x000fc40000004100 */
[----:B------:R-:W-:Y:S01]  /*2d70*/  FMUL.FTZ R47, R9, R42 ;  /* 0x0000002a092f7220 */ /* 0x000fe20000410000 */
[----:B------:R-:W-:Y:S01]  /*2d80*/  FADD.FTZ R42, -R22, R59 ;  /* 0x0000003b162a7221 */ /* 0x000fe20000010100 */
[----:B------:R-:W-:Y:S01]  /*2d90*/  FMUL.FTZ R55, R49, -1.4426950216293334961 ;  /* 0xbfb8aa3b31377820 */ /* 0x000fe20000410000 */
[----:B------:R-:W-:Y:S01]  /*2da0*/  @!P1 FMUL.FTZ R40, R40, 9.7656251455191522837e-05 ;  /* 0x38cccccd28289820 */ /* 0x000fe20000410000 */
[----:B------:R-:W-:Y:S01]  /*2db0*/  FFMA.FTZ R48, R47, R45, R16 ;  /* 0x0000002d2f307223 */ /* 0x000fe20000010010 */
[----:B------:R-:W-:Y:S01]  /*2dc0*/  FMUL.FTZ R42, R9, R42 ;  /* 0x0000002a092a7220 */ /* 0x000fe20000410000 */
[----:B------:R-:W-:Y:S01]  /*2dd0*/  @!P1 FMUL.FTZ R41, R41, 9.7656251455191522837e-05 ;  /* 0x38cccccd29299820 */ /* 0x000fe20000410000 */
[----:B------:R-:W-:Y:S01]  /*2de0*/  FFMA.FTZ R51, R17, R19, R46 ;  /* 0x0000001311337223 */ /* 0x000fe2000001002e */
[----:B------:R-:W-:Y:S01]  /*2df0*/  FMUL.FTZ R56, R48, -1.4426950216293334961 ;  /* 0xbfb8aa3b30387820 */ /* 0x000fe20000410000 */
[----:B------:R-:W-:Y:S01]  /*2e00*/  FFMA.FTZ R50, R42, R44, R21 ;  /* 0x0000002c2a327223 */ /* 0x000fe20000010015 */
[----:B------:R-:W0:Y:S01]  /*2e10*/  MUFU.EX2 R55, R55 ;  /* 0x0000003700377308 */ /* 0x000e220000000800 */
[----:B------:R1:W-:Y:S01]  /*2e20*/  @!P1 STS.64 [R57+UR5], R40 ;  /* 0x0000002839009988 */ /* 0x0003e20008000a05 */
[----:B------:R-:W-:Y:S01]  /*2e30*/  FMUL.FTZ R60, R51, -1.4426950216293334961 ;  /* 0xbfb8aa3b333c7820 */ /* 0x000fe20000410000 */
[----:B------:R-:W-:-:S05]  /*2e40*/  FMUL.FTZ R59, R50, -1.4426950216293334961 ;  /* 0xbfb8aa3b323b7820 */ /* 0x000fca0000410000 */
[----:B------:R-:W2:Y:S08]  /*2e50*/  MUFU.EX2 R56, R56 ;  /* 0x0000003800387308 */ /* 0x000eb00000000800 */
        /* <DEDUP_REMOVED lines=9> */
[----:B------:R-:W0:Y:S01]  /*2ef0*/  MUFU.RCP R41, R41 ;  /* 0x0000002900297308 */ /* 0x000e220000001000 */
[----:B--2---:R-:W-:Y:S01]  /*2f00*/  FADD.FTZ R49, -R56, 1 ;  /* 0x3f80000038317421 */ /* 0x004fe20000010100 */
[----:B------:R-:W-:-:S03]  /*2f10*/  FMUL.FTZ R55, R55, R58 ;  /* 0x0000003a37377220 */ /* 0x000fc60000410000 */
[----:B------:R-:W-:Y:S01]  /*2f20*/  FFMA.FTZ R49, R48, R49, 1 ;  /* 0x3f80000030317423 */ /* 0x000fe20000010031 */
[----:B-1----:R-:W-:-:S03]  /*2f30*/  FADD.FTZ R59, R40, 1 ;  /* 0x3f800000283b7421 */ /* 0x002fc60000010000 */
[----:B------:R-:W-:Y:S01]  /*2f40*/  FMUL.FTZ R49, R56, R49 ;  /* 0x0000003138317220 */ /* 0x000fe20000410000 */
[----:B------:R-:W1:Y:S01]  /*2f50*/  MUFU.RCP R48, R59 ;  /* 0x0000003b00307308 */ /* 0x000e620000001000 */
[----:B0-----:R-:W-:-:S04]  /*2f60*/  FADD.FTZ R57, -R41, 1 ;  /* 0x3f80000029397421 */ /* 0x001fc80000010100 */
[----:B------:R-:W-:Y:S01]  /*2f70*/  FFMA.FTZ R50, R50, R57, 1 ;  /* 0x3f80000032327423 */ /* 0x000fe20000010039 */
[----:B------:R-:W-:-:S03]  /*2f80*/  HADD2.F32 R57, -RZ, R12.H0_H0 ;  /* 0x2000000cff397230 */ /* 0x000fc60000004100 */
[----:B------:R-:W-:Y:S02]  /*2f90*/  FMUL.FTZ R41, R41, R50 ;  /* 0x0000003229297220 */ /* 0x000fe40000410000 */
[----:B------:R-:W-:Y:S01]  /*2fa0*/  FADD.FTZ R40, -R22, R57 ;  /* 0x0000003916287221 */ /* 0x000fe20000010100 */
[----:B------:R-:W-:Y:S02]  /*2fb0*/  HADD2.F32 R57, -RZ, R12.H1_H1 ;  /* 0x3000000cff397230 */ /* 0x000fe40000004100 */
[----:B-1----:R-:W-:Y:S01]  /*2fc0*/  FADD.FTZ R12, -R48, 1 ;  /* 0x3f800000300c7421 */ /* 0x002fe20000010100 */
[----:B------:R-:W-:Y:S02]  /*2fd0*/  FMUL.FTZ R40, R9, R40 ;  /* 0x0000002809287220 */ /* 0x000fe40000410000 */
[----:B------:R-:W-:Y:S01]  /*2fe0*/  FADD.FTZ R50, -R22, R57 ;  /* 0x0000003916327221 */ /* 0x000fe20000010100 */
[----:B------:R-:W-:Y:S01]  /*2ff0*/  FFMA.FTZ R51, R51, R12, 1 ;  /* 0x3f80000033337423 */ /* 0x000fe2000001000c */
[----:B------:R-:W-:-:S02]  /*3000*/  FFMA.FTZ R12, R43, R40, R18 ;  /* 0x000000282b0c7223 */ /* 0x000fc40000010012 */
[----:B------:R-:W-:Y:S01]  /*3010*/  FMUL.FTZ R50, R9, R50 ;  /* 0x0000003209327220 */ /* 0x000fe20000410000 */
[----:B------:R-:W-:Y:S01]  /*3020*/  FMUL.FTZ R51, R48, R51 ;  /* 0x0000003330337220 */ /* 0x000fe20000410000 */
[----:B------:R-:W-:Y:S02]  /*3030*/  FMUL.FTZ R59, R12, -1.4426950216293334961 ;  /* 0xbfb8aa3b0c3b7820 */ /* 0x000fe40000410000 */
[----:B------:R-:W-:-:S04]  /*3040*/  FFMA.FTZ R56, R45, R50, R16 ;  /* 0x000000322d387223 */ /* 0x000fc80000010010 */
[----:B------:R-:W-:Y:S01]  /*3050*/  FMUL.FTZ R58, R56, -1.4426950216293334961 ;  /* 0xbfb8aa3b383a7820 */ /* 0x000fe20000410000 */
[----:B------:R-:W0:Y:S08]  /*3060*/  MUFU.EX2 R59, R59 ;  /* 0x0000003b003b7308 */ /* 0x000e300000000800 */
[----:B------:R-:W1:Y:S01]  /*3070*/  MUFU.EX2 R58, R58 ;  /* 0x0000003a003a7308 */ /* 0x000e620000000800 */
[----:B0-----:R-:W-:-:S07]  /*3080*/  FADD.FTZ R60, R59, 1 ;  /* 0x3f8000003b3c7421 */ /* 0x001fce0000010000 */
[----:B------:R0:W2:Y:S01]  /*3090*/  MUFU.RCP R57, R60 ;  /* 0x0000003c00397308 */ /* 0x0000a20000001000 */
[----:B-1----:R-:W-:Y:S01]  /*30a0*/  FADD.FTZ R58, R58, 1 ;  /* 0x3f8000003a3a7421 */ /* 0x002fe20000010000 */
[----:B0-----:R-:W-:-:S06]  /*30b0*/  HADD2.F32 R60, -RZ, R11.H0_H0 ;  /* 0x2000000bff3c7230 */ /* 0x001fcc0000004100 */
[----:B------:R-:W0:Y:S01]  /*30c0*/  MUFU.RCP R58, R58 ;  /* 0x0000003a003a7308 */ /* 0x000e220000001000 */
[----:B------:R-:W-:Y:S02]  /*30d0*/  HADD2.F32 R11, -RZ, R11.H1_H1 ;  /* 0x3000000bff0b7230 */ /* 0x000fe40000004100 */
[----:B--2---:R-:W-:-:S04]  /*30e0*/  FADD.FTZ R61, -R57, 1 ;  /* 0x3f800000393d7421 */ /* 0x004fc80000010100 */
[----:B------:R-:W-:Y:S01]  /*30f0*/  FFMA.FTZ R12, R12, R61, 1 ;  /* 0x3f8000000c0c7423 */ /* 0x000fe2000001003d */
[----:B------:R-:W-:-:S03]  /*3100*/  HADD2.F32 R61, -RZ, R20.H0_H0 ;  /* 0x20000014ff3d7230 */ /* 0x000fc60000004100 */
[----:B------:R-:W-:Y:S01]  /*3110*/  FMUL.FTZ R57, R57, R12 ;  /* 0x0000000c39397220 */ /* 0x000fe20000410000 */
[----:B0-----:R-:W-:Y:S01]  /*3120*/  FADD.FTZ R59, -R58, 1 ;  /* 0x3f8000003a3b7421 */ /* 0x001fe20000010100 */
[----:B------:R-:W-:-:S03]  /*3130*/  FADD.FTZ R20, -R22, R61 ;  /* 0x0000003d16147221 */ /* 0x000fc60000010100 */
[----:B------:R-:W-:Y:S01]  /*3140*/  FFMA.FTZ R59, R56, R59, 1 ;  /* 0x3f800000383b7423 */ /* 0x000fe2000001003b */
[--C-:B------:R-:W-:Y:S02]  /*3150*/  HADD2.F32 R56, -RZ, R14.reuse.H0_H0 ;  /* 0x2000000eff387230 */ /* 0x100fe40000004100 */
[----:B------:R-:W-:Y:S01]  /*3160*/  FMUL.FTZ R61, R9, R20 ;  /* 0x00000014093d7220 */ /* 0x000fe20000410000 */
[----:B------:R-:W-:Y:S02]  /*3170*/  HADD2.F32 R14, -RZ, R14.H1_H1 ;  /* 0x3000000eff0e7230 */ /* 0x000fe40000004100 */
[----:B------:R-:W-:Y:S01]  /*3180*/  FMUL.FTZ R12, R58, R59 ;  /* 0x0000003b3a0c7220 */ /* 0x000fe20000410000 */
[--C-:B------:R-:W-:Y:S02]  /*3190*/  HADD2.F32 R59, -RZ, R13.reuse.H0_H0 ;  /* 0x2000000dff3b7230 */ /* 0x100fe40000004100 */
[----:B------:R-:W-:Y:S01]  /*31a0*/  FMUL.FTZ R55, R56, R55 ;  /* 0x0000003738377220 */ /* 0x000fe20000410000 */
[----:B------:R-:W-:-:S02]  /*31b0*/  HADD2.F32 R13, -RZ, R13.H1_H1 ;  /* 0x3000000dff0d7230 */ /* 0x000fc40000004100 */
[----:B------:R-:W-:Y:S01]  /*31c0*/  FMUL.FTZ R49, R14, R49 ;  /* 0x000000310e317220 */ /* 0x000fe20000410000 */
[----:B------:R-:W-:Y:S02]  /*31d0*/  HADD2.F32 R14, -RZ, R15.H0_H0 ;  /* 0x2000000fff0e7230 */ /* 0x000fe40000004100 */
[----:B------:R-:W-:-:S04]  /*31e0*/  FADD.FTZ R48, -R22, R59 ;  /* 0x0000003b16307221 */ /* 0x000fc80000010100 */
[----:B------:R-:W-:Y:S01]  /*31f0*/  FMUL.FTZ R48, R9, R48 ;  /* 0x0000003009307220 */ /* 0x000fe20000410000 */
[----:B------:R-:W-:Y:S01]  /*3200*/  FMUL.FTZ R41, R14, R41 ;  /* 0x000000290e297220 */ /* 0x000fe20000410000 */
[----:B------:R-:W-:Y:S02]  /*3210*/  HADD2.F32 R14, -RZ, R15.H1_H1 ;  /* 0x3000000fff0e7230 */ /* 0x000fe40000004100 */
[----:B------:R-:W-:-:S03]  /*3220*/  FFMA.FTZ R56, R44, R48, R21 ;  /* 0x000000302c387223 */ /* 0x000fc60000010015 */
[----:B------:R-:W-:Y:S01]  /*3230*/  FMUL.FTZ R51, R14, R51 ;  /* 0x000000330e337220 */ /* 0x000fe20000410000 */
[----:B------:R-:W-:Y:S01]  /*3240*/  FMUL.FTZ R58, R56, -1.4426950216293334961 ;  /* 0xbfb8aa3b383a7820 */ /* 0x000fe20000410000 */
[----:B------:R-:W-:-:S05]  /*3250*/  LEA R14, R6, UR14, 0x2 ;  /* 0x0000000e060e7c11 */ /* 0x000fca000f8e10ff */
[----:B------:R-:W0:Y:S01]  /*3260*/  MUFU.EX2 R58, R58 ;  /* 0x0000003a003a7308 */ /* 0x000e220000000800 */
[----:B------:R-:W-:-:S04]  /*3270*/  IMAD.WIDE.U32 R14, R14, -0x33333333, RZ ;  /* 0xcccccccd0e0e7825 */ /* 0x000fc800078e00ff */
[----:B------:R-:W-:-:S05]  /*3280*/  HADD2.F32 R14, -RZ, R10.H0_H0 ;  /* 0x2000000aff0e7230 */ /* 0x000fca0000004100 */
[----:B------:R-:W-:Y:S01]  /*3290*/  FMUL.FTZ R14, R14, R57 ;  /* 0x000000390e0e7220 */ /* 0x000fe20000410000 */
[----:B------:R-:W-:-:S05]  /*32a0*/  HADD2.F32 R57, -RZ, R10.H1_H1 ;  /* 0x3000000aff397230 */ /* 0x000fca0000004100 */
[----:B------:R-:W-:Y:S01]  /*32b0*/  FMUL.FTZ R10, R57, R12 ;  /* 0x0000000c390a7220 */ /* 0x000fe20000410000 */
[----:B0-----:R-:W-:Y:S01]  /*32c0*/  FADD.FTZ R59, R58, 1 ;  /* 0x3f8000003a3b7421 */ /* 0x001fe20000010000 */
[----:B------:R-:W-:-:S04]  /*32d0*/  SHF.R.U32.HI R58, RZ, 0x7, R15 ;  /* 0x00000007ff3a7819 */ /* 0x000fc8000001160f */
[----:B------:R-:W-:Y:S01]  /*32e0*/  IADD3 R58, R58, -UR10, RZ ;  /* 0x8000000a3a3a7c10 */ /* 0x000fe2000fffe0ff */
[----:B------:R-:W0:Y:S01]  /*32f0*/  MUFU.RCP R59, R59 ;  /* 0x0000003b003b7308 */ /* 0x000e220000001000 */
[----:B------:R-:W-:Y:S02]  /*3300*/  ULDC.64 UR10, c[0x0][0x210] ;  /* 0x00008400000a7ab9 */ /* 0x000fe40000000a00 */
[----:B------:R-:W-:Y:S01]  /*3310*/  LEA R12, R58, UR5, 0x3 ;  /* 0x000000053a0c7c11 */ /* 0x000fe2000f8e18ff */
[----:B------:R-:W-:Y:S01]  /*3320*/  UMOV UR5, UR9 ;  /* 0x0000000900057c82 */ /* 0x000fe20008000000 */
[----:B0-----:R-:W-:-:S04]  /*3330*/  FADD.FTZ R15, -R59, 1 ;  /* 0x3f8000003b0f7421 */ /* 0x001fc80000010100 */
[----:B------:R-:W-:-:S04]  /*3340*/  FFMA.FTZ R56, R56, R15, 1 ;  /* 0x3f80000038387423 */ /* 0x000fc8000001000f */
[----:B------:R-:W-:Y:S01]  /*3350*/  FMUL.FTZ R15, R59, R56 ;  /* 0x000000383b0f7220 */ /* 0x000fe20000410000 */
[----:B------:R-:W-:Y:S01]  /*3360*/  FADD.FTZ R56, -R22, R13 ;  /* 0x0000000d16387221 */ /* 0x000fe20000010100 */
[----:B------:R-:W-:Y:S02]  /*3370*/  BAR.SYNC.DEFER_BLOCKING 0x0 ;  /* 0x0000000000007b1d */ /* 0x000fe40000010000 */
[----:B------:R-:W-:Y:S01]  /*3380*/  FMUL.FTZ R15, R60, R15 ;  /* 0x0000000f3c0f7220 */ /* 0x000fe20000410000 */
[----:B------:R-:W-:-:S04]  /*3390*/  FMUL.FTZ R56, R9, R56 ;  /* 0x0000003809387220 */ /* 0x000fc80000410000 */
[----:B------:R-:W-:-:S04]  /*33a0*/  FFMA.FTZ R57, R19, R56, R46 ;  /* 0x0000003813397223 */ /* 0x000fc8000001002e */
[----:B------:R-:W-:-:S06]  /*33b0*/  FMUL.FTZ R59, R57, -1.4426950216293334961 ;  /* 0xbfb8aa3b393b7820 */ /* 0x000fcc0000410000 */
[----:B------:R-:W0:Y:S01]  /*33c0*/  MUFU.EX2 R59, R59 ;  /* 0x0000003b003b7308 */ /* 0x000e220000000800 */
[----:B------:R-:W1:Y:S01]  /*33d0*/  LDS.64 R12, [R12] ;  /* 0x000000000c0c7984 */ /* 0x000e620000000a00 */
[----:B0-----:R-:W-:-:S06]  /*33e0*/  FADD.FTZ R58, R59, 1 ;  /* 0x3f8000003b3a7421 */ /* 0x001fcc0000010000 */
[----:B------:R-:W0:Y:S02]  /*33f0*/  MUFU.RCP R58, R58 ;  /* 0x0000003a003a7308 */ /* 0x000e240000001000 */
[----:B0-----:R-:W-:-:S04]  /*3400*/  FADD.FTZ R60, -R58, 1 ;  /* 0x3f8000003a3c7421 */ /* 0x001fc80000010100 */
[----:B------:R-:W-:Y:S01]  /*3410*/  FFMA.FTZ R57, R57, R60, 1 ;  /* 0x3f80000039397423 */ /* 0x000fe2000001003c */
[--C-:B-1----:R-:W-:Y:S01]  /*3420*/  FFMA.FTZ R20, R43, R55, -R12.reuse ;  /* 0x000000372b147223 */ /* 0x102fe2000001080c */
[--C-:B------:R-:W-:Y:S02]  /*3430*/  HADD2.F32 R55, -RZ, R32.reuse.H0_H0 ;  /* 0x20000020ff377230 */ /* 0x100fe40000004100 */
[----:B------:R-:W-:Y:S01]  /*3440*/  FMUL.FTZ R60, R58, R57 ;  /* 0x000000393a3c7220 */ /* 0x000fe20000410000 */
[----:B------:R-:W-:Y:S01]  /*3450*/  FFMA.FTZ R41, R44, R41, -R12 ;  /* 0x000000292c297223 */ /* 0x000fe2000001080c */
[----:B------:R-:W-:Y:S01]  /*3460*/  FFMA.FTZ R20, R61, -R13, R20 ;  /* 0x8000000d3d147223 */ /* 0x000fe20000010014 */
[----:B------:R-:W-:Y:S01]  /*3470*/  FFMA.FTZ R51, R19, R51, -R12 ;  /* 0x0000003313337223 */ /* 0x000fe2000001080c */
[----:B------:R-:W-:Y:S01]  /*3480*/  FADD.FTZ R58, -R22, R55 ;  /* 0x00000037163a7221 */ /* 0x000fe20000010100 */
[----:B------:R-:W-:Y:S01]  /*3490*/  FMUL.FTZ R11, R11, R60 ;  /* 0x0000003c0b0b7220 */ /* 0x000fe20000410000 */
[----:B------:R-:W-:-:S02]  /*34a0*/  HADD2.F32 R60, -RZ, R32.H1_H1 ;  /* 0x30000020ff3c7230 */ /* 0x000fc40000004100 */
[----:B------:R-:W-:Y:S01]  /*34b0*/  FFMA.FTZ R32, R45, R49, -R12 ;  /* 0x000000312d207223 */ /* 0x000fe2000001080c */
[----:B------:R-:W-:Y:S01]  /*34c0*/  FMUL.FTZ R58, R9, R58 ;  /* 0x0000003a093a7220 */ /* 0x000fe20000410000 */
[-C--:B------:R-:W-:Y:S01]  /*34d0*/  FFMA.FTZ R42, R42, -R13.reuse, R41 ;  /* 0x8000000d2a2a7223 */ /* 0x080fe20000010029 */
[----:B------:R-:W-:Y:S02]  /*34e0*/  HADD2.F32 R41, -RZ, R34.H0_H0 ;  /* 0x20000022ff297230 */ /* 0x000fe40000004100 */
[-C--:B------:R-:W-:Y:S01]  /*34f0*/  FFMA.FTZ R32, R47, -R13.reuse, R32 ;  /* 0x8000000d2f207223 */ /* 0x080fe20000010020 */
[----:B------:R-:W-:Y:S01]  /*3500*/  FFMA.FTZ R55, R43, R58, R18 ;  /* 0x0000003a2b377223 */ /* 0x000fe20000010012 */
[----:B------:R-:W-:Y:S01]  /*3510*/  FADD.FTZ R47, -R22, R60 ;  /* 0x0000003c162f7221 */ /* 0x000fe20000010100 */
[----:B------:R-:W-:Y:S01]  /*3520*/  FFMA.FTZ R17, R17, -R13, R51 ;  /* 0x8000000d11117223 */ /* 0x000fe20000010033 */
[----:B------:R-:W-:Y:S01]  /*3530*/  FFMA.FTZ R11, R19, R11, -R12 ;  /* 0x0000000b130b7223 */ /* 0x000fe2000001080c */
[----:B------:R-:W-:Y:S01]  /*3540*/  FMUL.FTZ R59, R55, -1.4426950216293334961 ;  /* 0xbfb8aa3b373b7820 */ /* 0x000fe20000410000 */
[C---:B------:R-:W-:Y:S01]  /*3550*/  FMUL.FTZ R20, R9.reuse, R20 ;  /* 0x0000001409147220 */ /* 0x040fe20000410000 */
[C---:B------:R-:W-:Y:S01]  /*3560*/  FMUL.FTZ R42, R9.reuse, R42 ;  /* 0x0000002a092a7220 */ /* 0x040fe20000410000 */
[----:B------:R-:W-:Y:S01]  /*3570*/  FFMA.FTZ R56, R56, -R13, R11 ;  /* 0x8000000d38387223 */ /* 0x000fe2000001000b */
[C---:B------:R-:W-:Y:S01]  /*3580*/  FMUL.FTZ R11, R9.reuse, R32 ;  /* 0x00000020090b7220 */ /* 0x040fe20000410000 */
[----:B------:R-:W-:Y:S01]  /*3590*/  FMUL.FTZ R17, R9, R17 ;  /* 0x0000001109117220 */ /* 0x000fe20000410000 */
[----:B------:R-:W0:Y:S03]  /*35a0*/  MUFU.EX2 R59, R59 ;  /* 0x0000003b003b7308 */ /* 0x000e260000000800 */
[----:B------:R-:W-:-:S02]  /*35b0*/  F2FP.F16.F32.PACK_AB R20, R11, R20 ;  /* 0x000000140b14723e */ /* 0x000fc400000000ff */
[----:B------:R-:W-:Y:S01]  /*35c0*/  F2FP.F16.F32.PACK_AB R42, R17, R42 ;  /* 0x0000002a112a723e */ /* 0x000fe200000000ff */
[----:B0-----:R-:W-:-:S04]  /*35d0*/  FADD.FTZ R61, R59, 1 ;  /* 0x3f8000003b3d7421 */ /* 0x001fc80000010000 */
        /* <DEDUP_REMOVED lines=10> */
[----:B------:R-:W-:-:S04]  /*3680*/  FFMA.FTZ R58, R58, -R13, R41 ;  /* 0x8000000d3a3a7223 */ /* 0x000fc80000010029 */
[----:B------:R-:W-:Y:S01]  /*3690*/  FMUL.FTZ R58, R9, R58 ;  /* 0x0000003a093a7220 */ /* 0x000fe20000410000 */
[----:B0-----:R-:W-:-:S06]  /*36a0*/  FADD.FTZ R49, R55, 1 ;  /* 0x3f80000037317421 */ /* 0x001fcc0000010000 */
[----:B------:R-:W0:Y:S02]  /*36b0*/  MUFU.RCP R49, R49 ;  /* 0x0000003100317308 */ /* 0x000e240000001000 */
[----:B0-----:R-:W-:-:S04]  /*36c0*/  FADD.FTZ R57, -R49, 1 ;  /* 0x3f80000031397421 */ /* 0x001fc80000010100 */
[----:B------:R-:W-:Y:S01]  /*36d0*/  FFMA.FTZ R57, R47, R57, 1 ;  /* 0x3f8000002f397423 */ /* 0x000fe20000010039 */
[--C-:B------:R-:W-:Y:S02]  /*36e0*/  HADD2.F32 R47, -RZ, R33.reuse.H0_H0 ;  /* 0x20000021ff2f7230 */ /* 0x100fe40000004100 */
[----:B------:R-:W-:Y:S02]  /*36f0*/  HADD2.F32 R33, -RZ, R33.H1_H1 ;  /* 0x30000021ff217230 */ /* 0x000fe40000004100 */
[----:B------:R-:W-:Y:S01]  /*3700*/  FMUL.FTZ R57, R49, R57 ;  /* 0x0000003931397220 */ /* 0x000fe20000410000 */
[C---:B------:R-:W-:Y:S01]  /*3710*/  FADD.FTZ R55, -R22.reuse, R47 ;  /* 0x0000002f16377221 */ /* 0x040fe20000010100 */
[----:B------:R-:W-:Y:S02]  /*3720*/  HADD2.F32 R47, -RZ, R34.H1_H1 ;  /* 0x30000022ff2f7230 */ /* 0x000fe40000004100 */
[----:B------:R-:W-:Y:S01]  /*3730*/  FADD.FTZ R51, -R22, R33 ;  /* 0x0000002116337221 */ /* 0x000fe20000010100 */
[----:B------:R-:W-:-:S02]  /*3740*/  FMUL.FTZ R34, R9, R55 ;  /* 0x0000003709227220 */ /* 0x000fc40000410000 */
[----:B------:R-:W-:Y:S02]  /*3750*/  FMUL.FTZ R47, R47, R57 ;  /* 0x000000392f2f7220 */ /* 0x000fe40000410000 */
[----:B------:R-:W-:Y:S02]  /*3760*/  FFMA.FTZ R49, R44, R34, R21 ;  /* 0x000000222c317223 */ /* 0x000fe40000010015 */
[----:B------:R-:W-:Y:S02]  /*3770*/  FFMA.FTZ R47, R45, R47, -R12 ;  /* 0x0000002f2d2f7223 */ /* 0x000fe4000001080c */
[----:B------:R-:W-:Y:S02]  /*3780*/  FMUL.FTZ R57, R49, -1.4426950216293334961 ;  /* 0xbfb8aa3b31397820 */ /* 0x000fe40000410000 */
[----:B------:R-:W-:-:S04]  /*3790*/  FFMA.FTZ R60, R60, -R13, R47 ;  /* 0x8000000d3c3c7223 */ /* 0x000fc8000001002f */
[----:B------:R-:W0:Y:S02]  /*37a0*/  MUFU.EX2 R57, R57 ;  /* 0x0000003900397308 */ /* 0x000e240000000800 */
[----:B0-----:R-:W-:Y:S01]  /*37b0*/  FADD.FTZ R59, R57, 1 ;  /* 0x3f800000393b7421 */ /* 0x001fe20000010000 */
[----:B------:R-:W-:Y:S01]  /*37c0*/  FFMA.FTZ R57, R43, R14, -R12 ;  /* 0x0000000e2b397223 */ /* 0x000fe2000001080c */
[----:B------:R-:W-:-:S04]  /*37d0*/  HADD2.F32 R14, -RZ, R35.H0_H0 ;  /* 0x20000023ff0e7230 */ /* 0x000fc80000004100 */
[----:B------:R-:W0:Y:S01]  /*37e0*/  MUFU.RCP R55, R59 ;  /* 0x0000003b00377308 */ /* 0x000e220000001000 */
[----:B------:R-:W-:-:S04]  /*37f0*/  FFMA.FTZ R40, R40, -R13, R57 ;  /* 0x8000000d28287223 */ /* 0x000fc80000010039 */
[----:B------:R-:W-:Y:S01]  /*3800*/  FMUL.FTZ R40, R9, R40 ;  /* 0x0000002809287220 */ /* 0x000fe20000410000 */
        /* <DEDUP_REMOVED lines=11> */
[----:B0-----:R-:W-:Y:S01]  /*38c0*/  FADD.FTZ R51, R61, 1 ;  /* 0x3f8000003d337421 */ /* 0x001fe20000010000 */
[----:B------:R-:W-:-:S05]  /*38d0*/  HADD2.F32 R61, -RZ, R36.H1_H1 ;  /* 0x30000024ff3d7230 */ /* 0x000fca0000004100 */
[----:B------:R-:W0:Y:S02]  /*38e0*/  MUFU.RCP R51, R51 ;  /* 0x0000003300337308 */ /* 0x000e240000001000 */
[----:B0-----:R-:W-:-:S04]  /*38f0*/  FADD.FTZ R14, -R51, 1 ;  /* 0x3f800000330e7421 */ /* 0x001fc80000010100 */
[----:B------:R-:W-:Y:S01]  /*3900*/  FFMA.FTZ R57, R55, R14, 1 ;  /* 0x3f80000037397423 */ /* 0x000fe2000001000e */
[----:B------:R-:W-:Y:S02]  /*3910*/  HADD2.F32 R55, -RZ, R36.H0_H0 ;  /* 0x20000024ff377230 */ /* 0x000fe40000004100 */
[----:B------:R-:W-:Y:S02]  /*3920*/  HADD2.F32 R36, -RZ, R35.H1_H1 ;  /* 0x30000023ff247230 */ /* 0x000fe40000004100 */
[----:B------:R-:W-:Y:S01]  /*3930*/  FMUL.FTZ R57, R51, R57 ;  /* 0x0000003933397220 */ /* 0x000fe20000410000 */
[----:B------:R-:W-:-:S03]  /*3940*/  FADD.FTZ R14, -R22, R55 ;  /* 0x00000037160e7221 */ /* 0x000fc60000010100 */
[----:B------:R-:W-:Y:S01]  /*3950*/  FMUL.FTZ R35, R36, R57 ;  /* 0x0000003924237220 */ /* 0x000fe20000410000 */
[----:B------:R-:W-:-:S04]  /*3960*/  FMUL.FTZ R14, R9, R14 ;  /* 0x0000000e090e7220 */ /* 0x000fc80000410000 */
[----:B------:R-:W-:Y:S01]  /*3970*/  FFMA.FTZ R55, R43, R14, R18 ;  /* 0x0000000e2b377223 */ /* 0x000fe20000010012 */
[----:B------:R-:W-:Y:S01]  /*3980*/  FADD.FTZ R18, -R22, R61 ;  /* 0x0000003d16127221 */ /* 0x000fe20000010100 */
[--C-:B------:R-:W-:Y:S02]  /*3990*/  HADD2.F32 R61, -RZ, R37.reuse.H0_H0 ;  /* 0x20000025ff3d7230 */ /* 0x100fe40000004100 */
[----:B------:R-:W-:Y:S01]  /*39a0*/  FMUL.FTZ R59, R55, -1.4426950216293334961 ;  /* 0xbfb8aa3b373b7820 */ /* 0x000fe20000410000 */
[----:B------:R-:W-:Y:S01]  /*39b0*/  FMUL.FTZ R18, R9, R18 ;  /* 0x0000001209127220 */ /* 0x000fe20000410000 */
[----:B------:R-:W-:-:S03]  /*39c0*/  HADD2.F32 R37, -RZ, R37.H1_H1 ;  /* 0x30000025ff257230 */ /* 0x000fc60000004100 */
[----:B------:R-:W-:Y:S01]  /*39d0*/  FFMA.FTZ R16, R45, R18, R16 ;  /* 0x000000122d107223 */ /* 0x000fe20000010010 */
[----:B------:R-:W0:Y:S01]  /*39e0*/  MUFU.EX2 R59, R59 ;  /* 0x0000003b003b7308 */ /* 0x000e220000000800 */
[----:B------:R-:W-:Y:S02]  /*39f0*/  FADD.FTZ R37, -R22, R37 ;  /* 0x0000002516257221 */ /* 0x000fe40000010100 */
[----:B------:R-:W-:-:S06]  /*3a00*/  FMUL.FTZ R57, R16, -1.4426950216293334961 ;  /* 0xbfb8aa3b10397820 */ /* 0x000fcc0000410000 */
[----:B------:R-:W1:Y:S01]  /*3a10*/  MUFU.EX2 R57, R57 ;  /* 0x0000003900397308 */ /* 0x000e620000000800 */
[----:B0-----:R-:W-:-:S07]  /*3a20*/  FADD.FTZ R51, R59, 1 ;  /* 0x3f8000003b337421 */ /* 0x001fce0000010000 */
[----:B------:R-:W0:Y:S01]  /*3a30*/  MUFU.RCP R51, R51 ;  /* 0x0000003300337308 */ /* 0x000e220000001000 */
[----:B-1----:R-:W-:Y:S01]  /*3a40*/  FADD.FTZ R59, R57, 1 ;  /* 0x3f800000393b7421 */ /* 0x002fe20000010000 */
[----:B0-----:R-:W-:-:S04]  /*3a50*/  FADD.FTZ R36, -R51, 1 ;  /* 0x3f80000033247421 */ /* 0x001fc80000010100 */
[----:B------:R-:W-:Y:S02]  /*3a60*/  FFMA.FTZ R55, R55, R36, 1 ;  /* 0x3f80000037377423 */ /* 0x000fe40000010024 */
[----:B------:R-:W0:Y:S02]  /*3a70*/  MUFU.RCP R36, R59 ;  /* 0x0000003b00247308 */ /* 0x000e240000001000 */
[----:B------:R-:W-:Y:S01]  /*3a80*/  FMUL.FTZ R55, R51, R55 ;  /* 0x0000003733377220 */ /* 0x000fe20000410000 */
[----:B------:R-:W-:-:S05]  /*3a90*/  HADD2.F32 R51, -RZ, R38.H0_H0 ;  /* 0x20000026ff337230 */ /* 0x000fca0000004100 */
[----:B------:R-:W-:-:S04]  /*3aa0*/  FMUL.FTZ R51, R51, R55 ;  /* 0x0000003733337220 */ /* 0x000fc80000410000 */
[--C-:B------:R-:W-:Y:S01]  /*3ab0*/  FFMA.FTZ R43, R43, R51, -R12.reuse ;  /* 0x000000332b2b7223 */ /* 0x100fe2000001080c */
[--C-:B------:R-:W-:Y:S01]  /*3ac0*/  FFMA.FTZ R51, R45, R10, -R12.reuse ;  /* 0x0000000a2d337223 */ /* 0x100fe2000001080c */
[----:B------:R-:W-:Y:S02]  /*3ad0*/  FFMA.FTZ R10, R19, R35, -R12 ;  /* 0x00000023130a7223 */ /* 0x000fe4000001080c */
[-C--:B------:R-:W-:Y:S01]  /*3ae0*/  FFMA.FTZ R14, R14, -R13.reuse, R43 ;  /* 0x8000000d0e0e7223 */ /* 0x080fe2000001002b */
[----:B0-----:R-:W-:Y:S01]  /*3af0*/  FADD.FTZ R55, -R36, 1 ;  /* 0x3f80000024377421 */ /* 0x001fe20000010100 */
[----:B------:R-:W-:Y:S02]  /*3b00*/  FFMA.FTZ R50, R50, -R13, R51 ;  /* 0x8000000d32327223 */ /* 0x000fe40000010033 */
[----:B------:R-:W-:Y:S01]  /*3b10*/  FMUL.FTZ R14, R9, R14 ;  /* 0x0000000e090e7220 */ /* 0x000fe20000410000 */
[----:B------:R-:W-:Y:S01]  /*3b20*/  FFMA.FTZ R55, R16, R55, 1 ;  /* 0x3f80000010377423 */ /* 0x000fe20000010037 */
[----:B------:R-:W-:-:S03]  /*3b30*/  FADD.FTZ R16, -R22, R61 ;  /* 0x0000003d16107221 */ /* 0x000fc60000010100 */
[----:B------:R-:W-:Y:S01]  /*3b40*/  FMUL.FTZ R36, R36, R55 ;  /* 0x0000003724247220 */ /* 0x000fe20000410000 */
[C---:B------:R-:W-:Y:S01]  /*3b50*/  FMUL.FTZ R22, R9.reuse, R16 ;  /* 0x0000001009167220 */ /* 0x040fe20000410000 */
[----:B------:R-:W-:-:S03]  /*3b60*/  FMUL.FTZ R16, R9, R37 ;  /* 0x0000002509107220 */ /* 0x000fc60000410000 */
[----:B------:R-:W-:Y:S01]  /*3b70*/  FFMA.FTZ R37, R44, R22, R21 ;  /* 0x000000162c257223 */ /* 0x000fe20000010015 */
[----:B------:R-:W-:Y:S01]  /*3b80*/  FFMA.FTZ R46, R19, R16, R46 ;  /* 0x00000010132e7223 */ /* 0x000fe2000001002e */
[----:B------:R-:W-:Y:S02]  /*3b90*/  HADD2.F32 R21, -RZ, R38.H1_H1 ;  /* 0x30000026ff157230 */ /* 0x000fe40000004100 */
[----:B------:R-:W-:Y:S01]  /*3ba0*/  FMUL.FTZ R59, R37, -1.4426950216293334961 ;  /* 0xbfb8aa3b253b7820 */ /* 0x000fe20000410000 */
[----:B------:R-:W-:Y:S01]  /*3bb0*/  FMUL.FTZ R61, R46, -1.4426950216293334961 ;  /* 0xbfb8aa3b2e3d7820 */ /* 0x000fe20000410000 */
[----:B------:R-:W-:Y:S02]  /*3bc0*/  HADD2.F32 R38, -RZ, R39.H1_H1 ;  /* 0x30000027ff267230 */ /* 0x000fe40000004100 */
[----:B------:R-:W-:Y:S02]  /*3bd0*/  FMUL.FTZ R21, R21, R36 ;  /* 0x0000002415157220 */ /* 0x000fe40000410000 */
[----:B------:R-:W0:Y:S02]  /*3be0*/  MUFU.EX2 R59, R59 ;  /* 0x0000003b003b7308 */ /* 0x000e240000000800 */
[--C-:B------:R-:W-:Y:S01]  /*3bf0*/  FFMA.FTZ R21, R45, R21, -R12.reuse ;  /* 0x000000152d157223 */ /* 0x100fe2000001080c */
[----:B------:R-:W-:-:S03]  /*3c00*/  FFMA.FTZ R45, R44, R15, -R12 ;  /* 0x0000000f2c2d7223 */ /* 0x000fc6000001080c */
[-C--:B------:R-:W-:Y:S01]  /*3c10*/  FFMA.FTZ R18, R18, -R13.reuse, R21 ;  /* 0x8000000d12127223 */ /* 0x080fe20000010015 */
[----:B------:R-:W-:Y:S01]  /*3c20*/  FFMA.FTZ R48, R48, -R13, R45 ;  /* 0x8000000d30307223 */ /* 0x000fe2000001002d */
[----:B------:R-:W1:Y:S03]  /*3c30*/  MUFU.EX2 R61, R61 ;  /* 0x0000003d003d7308 */ /* 0x000e660000000800 */
[----:B------:R-:W-:Y:S01]  /*3c40*/  FMUL.FTZ R48, R9, R48 ;  /* 0x0000003009307220 */ /* 0x000fe20000410000 */
[----:B0-----:R-:W-:-:S06]  /*3c50*/  FADD.FTZ R57, R59, 1 ;  /* 0x3f8000003b397421 */ /* 0x001fcc0000010000 */
[----:B------:R-:W0:Y:S01]  /*3c60*/  MUFU.RCP R57, R57 ;  /* 0x0000003900397308 */ /* 0x000e220000001000 */
[----:B-1----:R-:W-:-:S07]  /*3c70*/  FADD.FTZ R55, R61, 1 ;  /* 0x3f8000003d377421 */ /* 0x002fce0000010000 */
[----:B------:R-:W1:Y:S01]  /*3c80*/  MUFU.RCP R55, R55 ;  /* 0x0000003700377308 */ /* 0x000e620000001000 */
[----:B0-----:R-:W-:-:S04]  /*3c90*/  FADD.FTZ R36, -R57, 1 ;  /* 0x3f80000039247421 */ /* 0x001fc80000010100 */
[----:B------:R-:W-:Y:S01]  /*3ca0*/  FFMA.FTZ R36, R37, R36, 1 ;  /* 0x3f80000025247423 */ /* 0x000fe20000010024 */
[----:B-1----:R-:W-:-:S04]  /*3cb0*/  FADD.FTZ R37, -R55, 1 ;  /* 0x3f80000037257421 */ /* 0x002fc80000010100 */
[----:B------:R-:W-:Y:S01]  /*3cc0*/  FFMA.FTZ R46, R46, R37, 1 ;  /* 0x3f8000002e2e7423 */ /* 0x000fe20000010025 */
[----:B------:R-:W-:Y:S01]  /*3cd0*/  FMUL.FTZ R37, R57, R36 ;  /* 0x0000002439257220 */ /* 0x000fe20000410000 */
[----:B------:R-:W-:Y:S02]  /*3ce0*/  HADD2.F32 R36, -RZ, R39.H0_H0 ;  /* 0x20000027ff247230 */ /* 0x000fe40000004100 */
[----:B------:R-:W-:-:S03]  /*3cf0*/  FMUL.FTZ R59, R55, R46 ;  /* 0x0000002e373b7220 */ /* 0x000fc60000410000 */
[----:B------:R-:W-:Y:S01]  /*3d00*/  FMUL.FTZ R39, R36, R37 ;  /* 0x0000002524277220 */ /* 0x000fe20000410000 */
[----:B------:R-:W-:-:S03]  /*3d10*/  FMUL.FTZ R37, R38, R59 ;  /* 0x0000003b26257220 */ /* 0x000fc60000410000 */
[--C-:B------:R-:W-:Y:S01]  /*3d20*/  FFMA.FTZ R15, R44, R39, -R12.reuse ;  /* 0x000000272c0f7223 */ /* 0x100fe2000001080c */
[----:B------:R-:W-:Y:S01]  /*3d30*/  FFMA.FTZ R37, R19, R37, -R12 ;  /* 0x0000002513257223 */ /* 0x000fe2000001080c */
[-C--:B------:R-:W-:Y:S01]  /*3d40*/  FFMA.FTZ R12, R33, -R13.reuse, R10 ;  /* 0x8000000d210c7223 */ /* 0x080fe2000001000a */
[----:B------:R-:W-:Y:S01]  /*3d50*/  IADD3 R10, P0, R4, UR10, RZ ;  /* 0x0000000a040a7c10 */ /* 0x000fe2000ff1e0ff */
[-C--:B------:R-:W-:Y:S01]  /*3d60*/  FFMA.FTZ R22, R22, -R13.reuse, R15 ;  /* 0x8000000d16167223 */ /* 0x080fe2000001000f */
[----:B------:R-:W-:Y:S01]  /*3d70*/  FFMA.FTZ R16, R16, -R13, R37 ;  /* 0x8000000d10107223 */ /* 0x000fe20000010025 */
[----:B------:R-:W-:Y:S01]  /*3d80*/  FMUL.FTZ R13, R9, R56 ;  /* 0x00000038090d7220 */ /* 0x000fe20000410000 */
[----:B------:R-:W-:Y:S01]  /*3d90*/  IADD3.X R11, R3, UR11, RZ, P0, !PT ;  /* 0x0000000b030b7c10 */ /* 0x000fe200087fe4ff */
[C---:B------:R-:W-:Y:S01]  /*3da0*/  FMUL.FTZ R3, R9.reuse, R50 ;  /* 0x0000003209037220 */ /* 0x040fe20000410000 */
[----:B------:R-:W-:Y:S01]  /*3db0*/  IADD3 R2, P0, R2, UR10, RZ ;  /* 0x0000000a02027c10 */ /* 0x000fe2000ff1e0ff */
[C---:B------:R-:W-:Y:S01]  /*3dc0*/  FMUL.FTZ R15, R9.reuse, R60 ;  /* 0x0000003c090f7220 */ /* 0x040fe20000410000 */
[----:B------:R-:W-:Y:S01]  /*3dd0*/  PRMT R4, R20, 0x7632, R4 ;  /* 0x0000763214047816 */ /* 0x000fe20000000004 */
[C---:B------:R-:W-:Y:S01]  /*3de0*/  FMUL.FTZ R17, R9.reuse, R12 ;  /* 0x0000000c09117220 */ /* 0x040fe20000410000 */
[C---:B------:R-:W-:Y:S01]  /*3df0*/  FMUL.FTZ R19, R9.reuse, R18 ;  /* 0x0000001209137220 */ /* 0x040fe20000410000 */
[C---:B------:R-:W-:Y:S01]  /*3e00*/  FMUL.FTZ R22, R9.reuse, R22 ;  /* 0x0000001609167220 */ /* 0x040fe20000410000 */
[----:B------:R-:W-:Y:S01]  /*3e10*/  FMUL.FTZ R9, R9, R16 ;  /* 0x0000001009097220 */ /* 0x000fe20000410000 */
[----:B------:R-:W-:Y:S01]  /*3e20*/  F2FP.F16.F32.PACK_AB R40, R3, R40 ;  /* 0x000000280328723e */ /* 0x000fe200000000ff */
[----:B------:R0:W-:Y:S01]  /*3e30*/  STG.E.U16 desc[UR12][R10.64+0x2], R4 ;  /* 0x000002040a007986 */ /* 0x0001e2000c10150c */
[----:B------:R-:W-:-:S02]  /*3e40*/  F2FP.F16.F32.PACK_AB R48, R13, R48 ;  /* 0x000000300d30723e */ /* 0x000fc400000000ff */
[----:B------:R-:W-:Y:S01]  /*3e50*/  PRMT R16, R42, 0x7632, R16 ;  /* 0x000076322a107816 */ /* 0x000fe20000000010 */
[----:B------:R-:W-:Y:S01]  /*3e60*/  STG.E.U16 desc[UR12][R10.64], R20 ;  /* 0x000000140a007986 */ /* 0x000fe2000c10150c */
[----:B------:R-:W-:Y:S02]  /*3e70*/  IADD3.X R3, R0, UR11, RZ, P0, !PT ;  /* 0x0000000b00037c10 */ /* 0x000fe400087fe4ff */
[----:B------:R-:W-:Y:S01]  /*3e80*/  IADD3 R12, P0, R23, UR10, RZ ;  /* 0x0000000a170c7c10 */ /* 0x000fe2000ff1e0ff */
[----:B------:R-:W-:Y:S01]  /*3e90*/  STG.E.U16 desc[UR12][R10.64+0x4], R42 ;  /* 0x0000042a0a007986 */ /* 0x000fe2000c10150c */
[----:B------:R-:W-:Y:S02]  /*3ea0*/  PRMT R0, R40, 0x7632, R0 ;  /* 0x0000763228007816 */ /* 0x000fe40000000000 */
[----:B------:R-:W-:Y:S01]  /*3eb0*/  F2FP.F16.F32.PACK_AB R58, R15, R58 ;  /* 0x0000003a0f3a723e */ /* 0x000fe200000000ff */
[----:B------:R1:W-:Y:S01]  /*3ec0*/  STG.E.U16 desc[UR12][R10.64+0x6], R16 ;  /* 0x000006100a007986 */ /* 0x0003e2000c10150c */
[----:B0-----:R-:W-:-:S02]  /*3ed0*/  PRMT R4, R48, 0x7632, R4 ;  /* 0x0000763230047816 */ /* 0x001fc40000000004 */
[----:B------:R-:W-:Y:S01]  /*3ee0*/  F2FP.F16.F32.PACK_AB R34, R17, R34 ;  /* 0x000000221122723e */ /* 0x000fe200000000ff */
[----:B------:R-:W-:Y:S01]  /*3ef0*/  STG.E.U16 desc[UR12][R2.64], R40 ;  /* 0x0000002802007986 */ /* 0x000fe2000c10150c */
[----:B------:R-:W-:Y:S02]  /*3f00*/  IADD3.X R13, R54, UR11, RZ, P0, !PT ;  /* 0x0000000b360d7c10 */ /* 0x000fe400087fe4ff */
[----:B------:R-:W-:Y:S01]  /*3f10*/  F2FP.F16.F32.PACK_AB R14, R19, R14 ;  /* 0x0000000e130e723e */ /* 0x000fe200000000ff */
[----:B------:R0:W-:Y:S01]  /*3f20*/  STG.E.U16 desc[UR12][R2.64+0x2], R0 ;  /* 0x0000020002007986 */ /* 0x0001e2000c10150c */
[----:B------:R-:W-:Y:S02]  /*3f30*/  F2FP.F16.F32.PACK_AB R22, R9, R22 ;  /* 0x000000160916723e */ /* 0x000fe400000000ff */
[----:B-1----:R-:W-:Y:S01]  /*3f40*/  IADD3 R10, P0, R53, UR10, RZ ;  /* 0x0000000a350a7c10 */ /* 0x002fe2000ff1e0ff */
[----:B------:R-:W-:Y:S01]  /*3f50*/  STG.E.U16 desc[UR12][R2.64+0x4], R48 ;  /* 0x0000043002007986 */ /* 0x000fe2000c10150c */
[----:B------:R-:W-:-:S02]  /*3f60*/  UMOV UR10, UR8 ;  /* 0x00000008000a7c82 */ /* 0x000fc40008000000 */
[----:B------:R-:W-:Y:S01]  /*3f70*/  IADD3.X R11, R52, UR11, RZ, P0, !PT ;  /* 0x0000000b340b7c10 */ /* 0x000fe200087fe4ff */
[----:B------:R1:W-:Y:S01]  /*3f80*/  STG.E.U16 desc[UR12][R2.64+0x6], R4 ;  /* 0x0000060402007986 */ /* 0x0003e2000c10150c */
[----:B------:R-:W-:Y:S02]  /*3f90*/  PLOP3.LUT P0, PT, PT, PT, UP0, 0x80, 0x0 ;  /* 0x000000000000781c */ /* 0x000fe40003f0f008 */
[----:B0-----:R-:W-:Y:S01]  /*3fa0*/  PRMT R0, R34, 0x7632, R0 ;  /* 0x0000763222007816 */ /* 0x001fe20000000000 */
[----:B------:R2:W-:Y:S04]  /*3fb0*/  STG.E.U16 desc[UR12][R12.64], R58 ;  /* 0x0000003a0c007986 */ /* 0x0005e8000c10150c */
[----:B------:R2:W-:Y:S01]  /*3fc0*/  STG.E.U16 desc[UR12][R12.64+0x4], R34 ;  /* 0x000004220c007986 */ /* 0x0005e2000c10150c */
[----:B-1----:R-:W-:-:S03]  /*3fd0*/  PRMT R3, R58, 0x7632, R3 ;  /* 0x000076323a037816 */ /* 0x002fc60000000003 */
[----:B------:R2:W-:Y:S01]  /*3fe0*/  STG.E.U16 desc[UR12][R12.64+0x6], R0 ;  /* 0x000006000c007986 */ /* 0x0005e2000c10150c */
[----:B------:R-:W-:Y:S02]  /*3ff0*/  PRMT R2, R14, 0x7632, R2 ;  /* 0x000076320e027816 */ /* 0x000fe40000000002 */
[----:B------:R-:W-:Y:S01]  /*4000*/  PRMT R4, R22, 0x7632, R4 ;  /* 0x0000763216047816 */ /* 0x000fe20000000004 */
[----:B------:R2:W-:Y:S04]  /*4010*/  STG.E.U16 desc[UR12][R12.64+0x2], R3 ;  /* 0x000002030c007986 */ /* 0x0005e8000c10150c */
[----:B------:R2:W-:Y:S04]  /*4020*/  STG.E.U16 desc[UR12][R10.64], R14 ;  /* 0x0000000e0a007986 */ /* 0x0005e8000c10150c */
[----:B------:R2:W-:Y:S04]  /*4030*/  STG.E.U16 desc[UR12][R10.64+0x2], R2 ;  /* 0x000002020a007986 */ /* 0x0005e8000c10150c */
[----:B------:R2:W-:Y:S04]  /*4040*/  STG.E.U16 desc[UR12][R10.64+0x4], R22 ;  /* 0x000004160a007986 */ /* 0x0005e8000c10150c */
[----:B------:R2:W-:Y:S01]  /*4050*/  STG.E.U16 desc[UR12][R10.64+0x6], R4 ;  /* 0x000006040a007986 */ /* 0x0005e2000c10150c */
[----:B------:R-:W-:Y:S05]  /*4060*/  @!P0 BRA `(.L_x_1902) ;  /* 0xffffffc000c88947 */ /* 0x000fea000383ffff */
.L_x_1889:
        /* <DEDUP_REMOVED lines=10> */
[----:B------:R-:W1:Y:S01]  /*4110*/  LDC.64 R16, c[0x0][0x258] ;  /* 0x00009600ff107b82 */ /* 0x000e620000000a00 */
[----:B--2---:R-:W0:Y:S01]  /*4120*/  S2R R0, SR_TID.X ;  /* 0x0000000000007919 */ /* 0x004e220000002100 */
[----:B------:R-:W-:Y:S01]  /*4130*/  MOV R15, 0xffffffff ;  /* 0xffffffff000f7802 */ /* 0x000fe20000000f00 */
[----:B------:R-:W-:Y:S01]  /*4140*/  HFMA2.MMA R10, -RZ, RZ, 0, 1.1920928955078125e-06 ;  /* 0x00000014ff0a7435 */ /* 0x000fe200000001ff */
[----:B-1----:R-:W-:Y:S02]  /*4150*/  LOP3.LUT R4, RZ, R16, RZ, 0x33, !PT ;  /* 0x00000010ff047212 */ /* 0x002fe400078e33ff */
        /* <DEDUP_REMOVED lines=16> */
[----:B------:R-:W-:Y:S02]  /*4260*/  IADD3 R6, R10, R13, RZ ;  /* 0x0000000d0a067210 */ /* 0x000fe40007ffe0ff */
[----:B------:R-:W-:Y:S02]  /*4270*/  IADD3.X R11, RZ, RZ, RZ, P0, !PT ;  /* 0x000000ffff0b7210 */ /* 0x000fe400007fe4ff */
[----:B------:R-:W-:Y:S02]  /*4280*/  IADD3 RZ, P1, R7, R8, RZ ;  /* 0x0000000807ff7210 */ /* 0x000fe40007f3e0ff */
[----:B------:R-:W-:Y:S01]  /*4290*/  MOV R10, R9 ;  /* 0x00000009000a7202 */ /* 0x000fe20000000f00 */
        /* <DEDUP_REMOVED lines=21> */
.L_x_1919:
[----:B------:R-:W-:Y:S01]  /*43f0*/  ISETP.GT.U32.AND P0, PT, R49, R2, PT ;  /* 0x000000023100720c */ /* 0x000fe20003f04070 */
[----:B------:R-:W-:Y:S01]  /*4400*/  BSSY B0, `(.L_x_1903) ;  /* 0x00000ae000007945 */ /* 0x000fe20003800000 */
[----:B0-----:R-:W-:Y:S02]  /*4410*/  MOV R51, RZ ;  /* 0x000000ff00337202 */ /* 0x001fe40000000f00 */
[----:B------:R-:W-:Y:S02]  /*4420*/  ISETP.GT.AND.EX P0, PT, R15, RZ, PT, P0 ;  /* 0x000000ff0f00720c */ /* 0x000fe40003f04300 */
[----:B------:R-:W-:-:S11]  /*4430*/  MOV R56, RZ ;  /* 0x000000ff00387202 */ /* 0x000fd60000000f00 */
        /* <DEDUP_REMOVED lines=41> */
.L_x_1906:
[----:B------:R-:W-:Y:S05]  /*46d0*/  BSYNC B1 ;  /* 0x0000000000017941 */ /* 0x000fea0003800000 */
.L_x_1905:
        /* <DEDUP_REMOVED lines=21> */
.L_x_1909:
        /* <DEDUP_REMOVED lines=55> */
.L_x_1908:
[----:B------:R-:W-:Y:S05]  /*4ba0*/  BSYNC B1 ;  /* 0x0000000000017941 */ /* 0x000fea0003800000 */
.L_x_1907:
        /* <DEDUP_REMOVED lines=35> */
.L_x_1911:
[----:B------:R-:W-:Y:S05]  /*4de0*/  BSYNC B1 ;  /* 0x0000000000017941 */ /* 0x000fea0003800000 */
.L_x_1910:
        /* <DEDUP_REMOVED lines=15> */
.L_x_1904:
[----:B------:R-:W-:Y:S05]  /*4ee0*/  BSYNC B0 ;  /* 0x0000000000007941 */ /* 0x000fea0003800000 */
.L_x_1903:
        /* <DEDUP_REMOVED lines=50> */
.L_x_1928:
        /* <DEDUP_REMOVED lines=47> */
.L_x_1938:
        /* <DEDUP_REMOVED lines=41> */
.L_x_1948:
[----:B--2---:R-:W-:Y:S01]  /*5790*/  FADD.FTZ R17, R16, R32 ;  /* 0x0000002010117221 */ /* 0x004fe20000010000 */
[----:B------:R-:W-:-:S04]  /*57a0*/  @!P1 F2FP.F16.F32.PACK_AB R16, RZ, R26 ;  /* 0x0000001aff10923e */ /* 0x000fc800000000ff */
[----:B------:R-:W-:Y:S02]  /*57b0*/  PRMT R22, R16, 0x7610, R22 ;  /* 0x0000761010167816 */ /* 0x000fe40000000016 */
[----:B------:R-:W-:Y:S02]  /*57c0*/  @!P1 F2FP.F16.F32.PACK_AB R17, RZ, R17 ;  /* 0x00000011ff11923e */ /* 0x000fe400000000ff */
[----:B------:R-:W-:Y:S01]  /*57d0*/  LEA.HI R16, R0, 0x3c, RZ, 0x1c ;  /* 0x0000003c00107811 */ /* 0x000fe200078fe0ff */
[----:B------:R2:W-:Y:S04]  /*57e0*/  @!P1 STG.E.U16 desc[UR12][R18.64+0x50], R22 ;  /* 0x0000501612009986 */ /* 0x0005e8000c10150c */
[----:B------:R2:W-:Y:S02]  /*57f0*/  @!P1 STG.E.U16 desc[UR12][R20.64+0x50], R17 ;  /* 0x0000501114009986 */ /* 0x0005e4000c10150c */
.L_x_1914:
[----:B------:R-:W-:Y:S05]  /*5800*/  BSYNC B0 ;  /* 0x0000000000007941 */ /* 0x000fea0003800000 */
.L_x_1913:
[----:B------:R-:W-:-:S13]  /*5810*/  ISETP.GE.U32.AND P0, PT, R6, 0x3c, PT ;  /* 0x0000003c0600780c */ /* 0x000fda0003f06070 */
[----:B------:R-:W-:Y:S05]  /*5820*/  @!P0 BRA `(.L_x_1912) ;  /* 0x0000000800988947 */ /* 0x000fea0003800000 */
[----:B------:R-:W-:Y:S01]  /*5830*/  ISETP.GT.U32.AND P0, PT, R11, 0x9, PT ;  /* 0x000000090b00780c */ /* 0x000fe20003f04070 */
[----:B012---:R-:W-:Y:S01]  /*5840*/  HFMA2.MMA R18, -RZ, RZ, 0, 0 ;  /* 0x00000000ff127435 */ /* 0x007fe200000001ff */
[----:B------:R-:W-:-:S11]  /*5850*/  UMOV UR5, 0xffff ;  /* 0x0000ffff00057882 */ /* 0x000fd60000000000 */
[C---:B------:R-:W-:Y:S02]  /*5860*/  @!P0 SHF.L.U32 R17, R11.reuse, 0x1, RZ ;  /* 0x000000010b118819 */ /* 0x040fe400000006ff */
        /* <DEDUP_REMOVED lines=14> */
[----:B------:R-:W-:Y:S02]  /*5950*/  @!P0 LEA R32, R11, UR4, 0x7 ;  /* 0x000000040b208c11 */ /* 0x000fe4000f8e38ff */
[----:B------:R-:W-:Y:S02]  /*5960*/  @!P0 LEA R21, R21, R24, 0x2 ;  /* 0x0000001815158211 */ /* 0x000fe400078e10ff */
[----:B------:R-:W-:Y:S02]  /*5970*/  @!P0 LEA R24, R23, R32, 0x2 ;  /* 0x0000002017188211 */ /* 0x000fe400078e10ff */
[----:B------:R-:W-:Y:S01]  /*5980*/  @!P0 IADD3 R25, R16, 0x3c, RZ ;  /* 0x0000003c10198810 */ /* 0x000fe20007ffe0ff */
[----:B------:R-:W3:Y:S01]  /*5990*/  @!P0 LDS R22, [R21] ;  /* 0x0000000015168984 */ /* 0x000ee20000000800 */
[----:B------:R-:W-:-:S02]  /*59a0*/  MOV R29, 0xffff ;  /* 0x0000ffff001d7802 */ /* 0x000fc40000000f00 */
[----:B------:R-:W-:Y:S01]  /*59b0*/  @!P0 LOP3.LUT R25, R25, R26, RZ, 0x3c, !PT ;  /* 0x0000001a19198212 */ /* 0x000fe200078e3cff */
[----:B------:R-:W-:Y:S01]  /*59c0*/  @!P0 LDS R39, [R24+0x500] ;  /* 0x0005000018278984 */ /* 0x000fe20000000800 */
[----:B------:R-:W-:Y:S02]  /*59d0*/  MOV R34, RZ ;  /* 0x000000ff00227202 */ /* 0x000fe40000000f00 */
[----:B------:R-:W-:Y:S01]  /*59e0*/  @!P0 LEA R41, R25, R32, 0x2 ;  /* 0x0000002019298211 */ /* 0x000fe200078e10ff */
[----:B------:R-:W-:Y:S01]  /*59f0*/  @!P0 LDS R27, [R24] ;  /* 0x00000000181b8984 */ /* 0x000fe20000000800 */
[----:B------:R-:W-:Y:S02]  /*5a00*/  MOV R25, RZ ;  /* 0x000000ff00197202 */ /* 0x000fe40000000f00 */
[----:B------:R-:W-:Y:S01]  /*5a10*/  MOV R40, 0xffff ;  /* 0x0000ffff00287802 */ /* 0x000fe20000000f00 */
[----:B------:R4:W-:Y:S01]  /*5a20*/  @!P0 LDS R23, [R21+0x500] ;  /* 0x0005000015178984 */ /* 0x0009e20000000800 */
[----:B------:R-:W-:-:S02]  /*5a30*/  MOV R32, 0xffff ;  /* 0x0000ffff00207802 */ /* 0x000fc40000000f00 */
[----:B------:R-:W-:Y:S01]  /*5a40*/  MOV R26, RZ ;  /* 0x000000ff001a7202 */ /* 0x000fe20000000f00 */
[----:B01----:R-:W0:Y:S01]  /*5a50*/  SHFL.BFLY PT, R19, R18, 0x8, 0x101f ;  /* 0x0d101f0012137f89 */ /* 0x003e2200000e0000 */
[----:B------:R-:W-:Y:S02]  /*5a60*/  MOV R36, RZ ;  /* 0x000000ff00247202 */ /* 0x000fe40000000f00 */
[----:B------:R-:W-:Y:S01]  /*5a70*/  MOV R37, 0xffff ;  /* 0x0000ffff00257802 */ /* 0x000fe20000000f00 */
[----:B--2---:R-:W1:Y:S01]  /*5a80*/  SHFL.BFLY PT, R32, R17, 0x8, 0x101f ;  /* 0x0d101f0011207f89 */ /* 0x004e6200000e0000 */
[----:B------:R-:W-:Y:S02]  /*5a90*/  MOV R31, 0xffff ;  /* 0x0000ffff001f7802 */ /* 0x000fe40000000f00 */
[----:B------:R-:W-:Y:S01]  /*5aa0*/  MOV R28, 0xffff ;  /* 0x0000ffff001c7802 */ /* 0x000fe20000000f00 */
[----:B------:R-:W2:Y:S01]  /*5ab0*/  @!P0 LDS R24, [R41] ;  /* 0x0000000029188984 */ /* 0x000ea20000000800 */
[----:B----4-:R-:W-:-:S02]  /*5ac0*/  MOV R21, RZ ;  /* 0x000000ff00157202 */ /* 0x010fc40000000f00 */
[----:B------:R-:W-:Y:S02]  /*5ad0*/  MOV R30, 0xffff ;  /* 0x0000ffff001e7802 */ /* 0x000fe40000000f00 */
        /* <DEDUP_REMOVED lines=31> */
[----:B------:R-:W-:-:S02]  /*5cd0*/  ISETP.NE.AND P0, PT, R11, RZ, PT ;  /* 0x000000ff0b00720c */ /* 0x000fc40003f05270 */
[----:B------:R-:W-:Y:S01]  /*5ce0*/  SHFL.BFLY PT, R24, R21, 0x8, 0x101f ;  /* 0x0d101f0015187f89 */ /* 0x000fe200000e0000 */
[----:B------:R-:W-:-:S03]  /*5cf0*/  MOV R36, 0xffff ;  /* 0x0000ffff00247802 */ /* 0x000fc60000000f00 */
[----:B------:R-:W3:Y:S01]  /*5d00*/  SHFL.BFLY PT, R22, R33, 0x4, 0x101f ;  /* 0x0c901f0021167f89 */ /* 0x000ee200000e0000 */
[----:B--2---:R-:W-:Y:S01]  /*5d10*/  FADD.FTZ R44, R44, R23 ;  /* 0x000000172c2c7221 */ /* 0x004fe20000010000 */
[----:B------:R-:W-:Y:S02]  /*5d20*/  MOV R23, 0xffff ;  /* 0x0000ffff00177802 */ /* 0x000fe40000000f00 */
[----:B------:R-:W2:Y:S04]  /*5d30*/  SHFL.BFLY PT, R38, R35, 0x4, 0x101f ;  /* 0x0c901f0023267f89 */ /* 0x000ea800000e0000 */
[----:B------:R-:W4:Y:S01]  /*5d40*/  SHFL.BFLY PT, R39, R34, 0x4, 0x101f ;  /* 0x0c901f0022277f89 */ /* 0x000f2200000e0000 */
[----:B0-----:R-:W-:Y:S01]  /*5d50*/  FADD.FTZ R17, R18, R32 ;  /* 0x0000002012117221 */ /* 0x001fe20000010000 */
[----:B------:R-:W-:-:S02]  /*5d60*/  MOV R32, 0xffff ;  /* 0x0000ffff00207802 */ /* 0x000fc40000000f00 */
        /* <DEDUP_REMOVED lines=15> */
[----:B------:R-:W-:-:S02]  /*5e60*/  MOV R20, 0xffff ;  /* 0x0000ffff00147802 */ /* 0x000fc40000000f00 */
        /* <DEDUP_REMOVED lines=57> */
.L_x_1982:
        /* <DEDUP_REMOVED lines=9> */
.L_x_1912:
        /* <DEDUP_REMOVED lines=8> */
.L_x_1915:
[----:B------:R-:W-:Y:S01]  /*6310*/  HFMA2.MMA R30, -RZ, RZ, 0, 4.76837158203125e-07 ;  /* 0x00000008ff1e7435 */ /* 0x000fe200000001ff */
[----:B-1----:R-:W-:Y:S02]  /*6320*/  MOV R31, R16 ;  /* 0x00000010001f7202 */ /* 0x002fe40000000f00 */
[----:B------:R-:W-:Y:S02]  /*6330*/  MOV R29, 0x101f ;  /* 0x0000101f001d7802 */ /* 0x000fe40000000f00 */
[----:B------:R-:W-:-:S07]  /*6340*/  MOV R28, 0xffff ;  /* 0x0000ffff001c7802 */ /* 0x000fce0000000f00 */
[----:B0-2---:R-:W-:Y:S05]  /*6350*/  WARPSYNC.COLLECTIVE R28, `(.L_x_1920) ;  /* 0x000000001c087348 */ /* 0x005fea0003c00000 */
[----:B------:R1:W3:Y:S02]  /*6360*/  SHFL.BFLY P2, R32, R31, R30, R29 ;  /* 0x0c00001e1f207389 */ /* 0x0002e4000004001d */
[----:B0123--:R-:W-:Y:S01]  /*6370*/  ENDCOLLECTIVE ;  /* 0x000000000000791b */ /* 0x00ffe20003800000 */
.L_x_1920:
[----:B------:R-:W-:Y:S02]  /*6380*/  MOV R31, R17 ;  /* 0x00000011001f7202 */ /* 0x000fe40000000f00 */
[----:B------:R-:W-:-:S07]  /*6390*/  MOV R19, R32 ;  /* 0x0000002000137202 */ /* 0x000fce0000000f00 */
[----:B------:R-:W-:Y:S05]  /*63a0*/  WARPSYNC.COLLECTIVE R28, `(.L_x_1921) ;  /* 0x000000001c087348 */ /* 0x000fea0003c00000 */
[----:B------:R0:W1:Y:S02]  /*63b0*/  SHFL.BFLY P2, R32, R31, R30, R29 ;  /* 0x0c00001e1f207389 */ /* 0x000064000004001d */
[----:B01----:R-:W-:Y:S01]  /*63c0*/  ENDCOLLECTIVE ;  /* 0x000000000000791b */ /* 0x003fe20003800000 */
.L_x_1921:
[----:B------:R-:W-:Y:S01]  /*63d0*/  FADD.FTZ R19, R19, R16 ;  /* 0x0000001013137221 */ /* 0x000fe20000010000 */
[----:B------:R-:W-:-:S04]  /*63e0*/  HFMA2.MMA R30, -RZ, RZ, 0, 2.384185791015625e-07 ;  /* 0x00000004ff1e7435 */ /* 0x000fc800000001ff */
[----:B------:R-:W-:Y:S02]  /*63f0*/  MOV R31, R19 ;  /* 0x00000013001f7202 */ /* 0x000fe40000000f00 */
[----:B------:R-:W-:-:S07]  /*6400*/  MOV R18, R32 ;  /* 0x0000002000127202 */ /* 0x000fce0000000f00 */
[----:B------:R-:W-:Y:S05]  /*6410*/  WARPSYNC.COLLECTIVE R28, `(.L_x_1922) ;  /* 0x000000001c087348 */ /* 0x000fea0003c00000 */
[----:B------:R0:W1:Y:S02]  /*6420*/  SHFL.BFLY P2, R32, R31, R30, R29 ;  /* 0x0c00001e1f207389 */ /* 0x000064000004001d */
[----:B01----:R-:W-:Y:S01]  /*6430*/  ENDCOLLECTIVE ;  /* 0x000000000000791b */ /* 0x003fe20003800000 */
.L_x_1922:
[----:B------:R-:W-:-:S05]  /*6440*/  FADD.FTZ R18, R18, R17 ;  /* 0x0000001112127221 */ /* 0x000fca0000010000 */
[----:B------:R-:W-:Y:S02]  /*6450*/  MOV R31, R18 ;  /* 0x00000012001f7202 */ /* 0x000fe40000000f00 */
[----:B------:R-:W-:-:S07]  /*6460*/  MOV R20, R32 ;  /* 0x0000002000147202 */ /* 0x000fce0000000f00 */
[----:B------:R-:W-:Y:S05]  /*6470*/  WARPSYNC.COLLECTIVE R28, `(.L_x_1923) ;  /* 0x000000001c087348 */ /* 0x000fea0003c00000 */
[----:B------:R0:W1:Y:S02]  /*6480*/  SHFL.BFLY P2, R32, R31, R30, R29 ;  /* 0x0c00001e1f207389 */ /* 0x000064000004001d */
[----:B01----:R-:W-:Y:S01]  /*6490*/  ENDCOLLECTIVE ;  /* 0x000000000000791b */ /* 0x003fe20003800000 */
.L_x_1923:
[----:B------:R-:W-:Y:S01]  /*64a0*/  FADD.FTZ R20, R19, R20 ;  /* 0x0000001413147221 */ /* 0x000fe20000010000 */
[----:B------:R-:W-:-:S04]  /*64b0*/  HFMA2.MMA R30, -RZ, RZ, 0, 1.1920928955078125e-07 ;  /* 0x00000002ff1e7435 */ /* 0x000fc800000001ff */
[----:B------:R-:W-:Y:S02]  /*64c0*/  MOV R31, R20 ;  /* 0x00000014001f7202 */ /* 0x000fe40000000f00 */
[----:B------:R-:W-:-:S07]  /*64d0*/  MOV R21, R32 ;  /* 0x0000002000157202 */ /* 0x000fce0000000f00 */
[----:B------:R-:W-:Y:S05]  /*64e0*/  WARPSYNC.COLLECTIVE R28, `(.L_x_1924) ;  /* 0x000000001c087348 */ /* 0x000fea0003c00000 */
[----:B------:R0:W1:Y:S02]  /*64f0*/  SHFL.BFLY P2, R32, R31, R30, R29 ;  /* 0x0c00001e1f207389 */ /* 0x000064000004001d */
[----:B01----:R-:W-:Y:S01]  /*6500*/  ENDCOLLECTIVE ;  /* 0x000000000000791b */ /* 0x003fe20003800000 */
.L_x_1924:
[----:B------:R-:W-:-:S05]  /*6510*/  FADD.FTZ R21, R18, R21 ;  /* 0x0000001512157221 */ /* 0x000fca0000010000 */
[----:B------:R-:W-:Y:S02]  /*6520*/  MOV R31, R21 ;  /* 0x00000015001f7202 */ /* 0x000fe40000000f00 */
[----:B------:R-:W-:-:S07]  /*6530*/  MOV R23, R32 ;  /* 0x0000002000177202 */ /* 0x000fce0000000f00 */
[----:B------:R-:W-:Y:S05]  /*6540*/  WARPSYNC.COLLECTIVE R28, `(.L_x_1925) ;  /* 0x000000001c087348 */ /* 0x000fea0003c00000 */
[----:B------:R0:W1:Y:S02]  /*6550*/  SHFL.BFLY P2, R32, R31, R30, R29 ;  /* 0x0c00001e1f207389 */ /* 0x000064000004001d */
[----:B01----:R-:W-:Y:S01]  /*6560*/  ENDCOLLECTIVE ;  /* 0x000000000000791b */ /* 0x003fe20003800000 */
.L_x_1925:
[----:B------:R-:W-:Y:S01]  /*6570*/  FADD.FTZ R23, R20, R23 ;  /* 0x0000001714177221 */ /* 0x000fe20000010000 */
[----:B------:R-:W-:-:S04]  /*6580*/  HFMA2.MMA R30, -RZ, RZ, 0, 5.9604644775390625e-08 ;  /* 0x00000001ff1e7435 */ /* 0x000fc800000001ff */
[----:B------:R-:W-:Y:S02]  /*6590*/  MOV R31, R23 ;  /* 0x00000017001f7202 */ /* 0x000fe40000000f00 */
[----:B------:R-:W-:-:S07]  /*65a0*/  MOV R16, R32 ;  /* 0x0000002000107202 */ /* 0x000fce0000000f00 */
[----:B------:R-:W-:Y:S05]  /*65b0*/  WARPSYNC.COLLECTIVE R28, `(.L_x_1926) ;  /* 0x000000001c087348 */ /* 0x000fea0003c00000 */
[----:B------:R0:W1:Y:S02]  /*65c0*/  SHFL.BFLY P2, R32, R31, R30, R29 ;  /* 0x0c00001e1f207389 */ /* 0x000064000004001d */
[----:B01----:R-:W-:Y:S01]  /*65d0*/  ENDCOLLECTIVE ;  /* 0x000000000000791b */ /* 0x003fe20003800000 */
.L_x_1926:
[----:B------:R-:W-:-:S05]  /*65e0*/  FADD.FTZ R16, R21, R16 ;  /* 0x0000001015107221 */ /* 0x000fca0000010000 */
[----:B------:R-:W-:Y:S02]  /*65f0*/  MOV R31, R16 ;  /* 0x00000010001f7202 */ /* 0x000fe40000000f00 */
[----:B------:R-:W-:-:S07]  /*6600*/  MOV R22, R32 ;  /* 0x0000002000167202 */ /* 0x000fce0000000f00 */
[----:B------:R-:W-:Y:S05]  /*6610*/  WARPSYNC.COLLECTIVE R28, `(.L_x_1927) ;  /* 0x000000001c087348 */ /* 0x000fea0003c00000 */
[----:B------:R0:W1:Y:S02]  /*6620*/  SHFL.BFLY P2, R32, R31, R30, R29 ;  /* 0x0c00001e1f207389 */ /* 0x000064000004001d */
[----:B01----:R-:W-:Y:S01]  /*6630*/  ENDCOLLECTIVE ;  /* 0x000000000000791b */ /* 0x003fe20003800000 */
.L_x_1927:
[----:B------:R-:W-:Y:S01]  /*6640*/  FADD.FTZ R22, R23, R22 ;  /* 0x0000001617167221 */ /* 0x000fe20000010000 */
[----:B------:R-:W-:Y:S06]  /*6650*/  BRA `(.L_x_1928) ;  /* 0xffffffe800ec7947 */ /* 0x000fec000383ffff */
.L_x_1916:
        /* <DEDUP_REMOVED lines=8> */
.L_x_1930:
[----:B------:R-:W-:Y:S05]  /*66e0*/  BSYNC B1 ;  /* 0x0000000000017941 */ /* 0x000fea0003800000 */
.L_x_1929:
        /* <DEDUP_REMOVED lines=8> */
.L_x_1931:
[----:B------:R-:W-:Y:S01]  /*6770*/  FADD.FTZ R23, R23, R16 ;  /* 0x0000001017177221 */ /* 0x000fe20000010000 */
[----:B------:R-:W-:-:S04]  /*6780*/  HFMA2.MMA R30, -RZ, RZ, 0, 2.384185791015625e-07 ;  /* 0x00000004ff1e7435 */ /* 0x000fc800000001ff */
[----:B------:R-:W-:Y:S02]  /*6790*/  MOV R31, R23 ;  /* 0x00000017001f7202 */ /* 0x000fe40000000f00 */
[----:B------:R-:W-:-:S07]  /*67a0*/  MOV R22, R32 ;  /* 0x0000002000167202 */ /* 0x000fce0000000f00 */
[----:B------:R-:W-:Y:S05]  /*67b0*/  WARPSYNC.COLLECTIVE R28, `(.L_x_1932) ;  /* 0x000000001c087348 */ /* 0x000fea0003c00000 */
[----:B------:R0:W1:Y:S02]  /*67c0*/  SHFL.BFLY P2, R32, R31, R30, R29 ;  /* 0x0c00001e1f207389 */ /* 0x000064000004001d */
[----:B01----:R-:W-:Y:S01]  /*67d0*/  ENDCOLLECTIVE ;  /* 0x000000000000791b */ /* 0x003fe20003800000 */
.L_x_1932:
[----:B------:R-:W-:-:S05]  /*67e0*/  FADD.FTZ R22, R22, R17 ;  /* 0x0000001116167221 */ /* 0x000fca0000010000 */
[----:B------:R-:W-:Y:S02]  /*67f0*/  MOV R31, R22 ;  /* 0x00000016001f7202 */ /* 0x000fe40000000f00 */
[----:B------:R-:W-:-:S07]  /*6800*/  MOV R24, R32 ;  /* 0x0000002000187202 */ /* 0x000fce0000000f00 */
[----:B------:R-:W-:Y:S05]  /*6810*/  WARPSYNC.COLLECTIVE R28, `(.L_x_1933) ;  /* 0x000000001c087348 */ /* 0x000fea0003c00000 */
[----:B------:R0:W1:Y:S02]  /*6820*/  SHFL.BFLY P2, R32, R31, R30, R29 ;  /* 0x0c00001e1f207389 */ /* 0x000064000004001d */
[----:B01----:R-:W-:Y:S01]  /*6830*/  ENDCOLLECTIVE ;  /* 0x000000000000791b */ /* 0x003fe20003800000 */
.L_x_1933:
[----:B------:R-:W-:Y:S01]  /*6840*/  FADD.FTZ R24, R23, R24 ;  /* 0x0000001817187221 */ /* 0x000fe20000010000 */
[----:B------:R-:W-:-:S04]  /*6850*/  HFMA2.MMA R30, -RZ, RZ, 0, 1.1920928955078125e-07 ;  /* 0x00000002ff1e7435 */ /* 0x000fc800000001ff */
[----:B------:R-:W-:Y:S02]  /*6860*/  MOV R31, R24 ;  /* 0x00000018001f7202 */ /* 0x000fe40000000f00 */
[----:B------:R-:W-:-:S07]  /*6870*/  MOV R25, R32 ;  /* 0x0000002000197202 */ /* 0x000fce0000000f00 */
[----:B------:R-:W-:Y:S05]  /*6880*/  WARPSYNC.COLLECTIVE R28, `(.L_x_1934) ;  /* 0x000000001c087348 */ /* 0x000fea0003c00000 */
[----:B------:R0:W1:Y:S02]  /*6890*/  SHFL.BFLY P2, R32, R31, R30, R29 ;  /* 0x0c00001e1f207389 */ /* 0x000064000004001d */
[----:B01----:R-:W-:Y:S01]  /*68a0*/  ENDCOLLECTIVE ;  /* 0x000000000000791b */ /* 0x003fe20003800000 */
.L_x_1934:
[----:B------:R-:W-:-:S05]  /*68b0*/  FADD.FTZ R25, R22, R25 ;  /* 0x0000001916197221 */ /* 0x000fca0000010000 */
[----:B------:R-:W-:Y:S02]  /*68c0*/  MOV R31, R25 ;  /* 0x00000019001f7202 */ /* 0x000fe40000000f00 */
[----:B------:R-:W-:-:S07]  /*68d0*/  MOV R27, R32 ;  /* 0x00000020001b7202 */ /* 0x000fce0000000f00 */
[----:B------:R-:W-:Y:S05]  /*68e0*/  WARPSYNC.COLLECTIVE R28, `(.L_x_1935) ;  /* 0x000000001c087348 */ /* 0x000fea0003c00000 */
[----:B------:R0:W1:Y:S02]  /*68f0*/  SHFL.BFLY P2, R32, R31, R30, R29 ;  /* 0x0c00001e1f207389 */ /* 0x000064000004001d */
[----:B01----:R-:W-:Y:S01]  /*6900*/  ENDCOLLECTIVE ;  /* 0x000000000000791b */ /* 0x003fe20003800000 */
.L_x_1935:
[----:B------:R-:W-:Y:S01]  /*6910*/  FADD.FTZ R27, R24, R27 ;  /* 0x0000001b181b7221 */ /* 0x000fe20000010000 */
[----:B------:R-:W-:-:S04]  /*6920*/  HFMA2.MMA R30, -RZ, RZ, 0, 5.9604644775390625e-08 ;  /* 0x00000001ff1e7435 */ /* 0x000fc800000001ff */
[----:B------:R-:W-:Y:S02]  /*6930*/  MOV R31, R27 ;  /* 0x0000001b001f7202 */ /* 0x000fe40000000f00 */
[----:B------:R-:W-:-:S07]  /*6940*/  MOV R16, R32 ;  /* 0x0000002000107202 */ /* 0x000fce0000000f00 */
[----:B------:R-:W-:Y:S05]  /*6950*/  WARPSYNC.COLLECTIVE R28, `(.L_x_1936) ;  /* 0x000000001c087348 */ /* 0x000fea0003c00000 */
[----:B------:R0:W1:Y:S02]  /*6960*/  SHFL.BFLY P2, R32, R31, R30, R29 ;  /* 0x0c00001e1f207389 */ /* 0x000064000004001d */
[----:B01----:R-:W-:Y:S01]  /*6970*/  ENDCOLLECTIVE ;  /* 0x000000000000791b */ /* 0x003fe20003800000 */
.L_x_1936:
[----:B------:R-:W-:-:S05]  /*6980*/  FADD.FTZ R16, R25, R16 ;  /* 0x0000001019107221 */ /* 0x000fca0000010000 */
[----:B------:R-:W-:Y:S02]  /*6990*/  MOV R31, R16 ;  /* 0x00000010001f7202 */ /* 0x000fe40000000f00 */
[----:B------:R-:W-:-:S07]  /*69a0*/  MOV R26, R32 ;  /* 0x00000020001a7202 */ /* 0x000fce0000000f00 */
[----:B------:R-:W-:Y:S05]  /*69b0*/  WARPSYNC.COLLECTIVE R28, `(.L_x_1937) ;  /* 0x000000001c087348 */ /* 0x000fea0003c00000 */
[----:B------:R0:W1:Y:S02]  /*69c0*/  SHFL.BFLY P2, R32, R31, R30, R29 ;  /* 0x0c00001e1f207389 */ /* 0x000064000004001d */
[----:B01----:R-:W-:Y:S01]  /*69d0*/  ENDCOLLECTIVE ;  /* 0x000000000000791b */ /* 0x003fe20003800000 */
.L_x_1937:
[----:B------:R-:W-:Y:S01]  /*69e0*/  FADD.FTZ R26, R27, R26 ;  /* 0x0000001a1b1a7221 */ /* 0x000fe20000010000 */
[----:B------:R-:W-:Y:S06]  /*69f0*/  BRA `(.L_x_1938) ;  /* 0xffffffe800c07947 */ /* 0x000fec000383ffff */
.L_x_1917:
        /* <DEDUP_REMOVED lines=8> */
.L_x_1940:
[----:B------:R-:W-:Y:S05]  /*6a80*/  BSYNC B1 ;  /* 0x0000000000017941 */ /* 0x000fea0003800000 */
.L_x_1939:
        /* <DEDUP_REMOVED lines=8> */
.L_x_1941:
[----:B------:R-:W-:Y:S01]  /*6b10*/  FADD.FTZ R23, R23, R16 ;  /* 0x0000001017177221 */ /* 0x000fe20000010000 */
[----:B------:R-:W-:-:S04]  /*6b20*/  HFMA2.MMA R30, -RZ, RZ, 0, 2.384185791015625e-07 ;  /* 0x00000004ff1e7435 */ /* 0x000fc800000001ff */
[----:B------:R-:W-:Y:S02]  /*6b30*/  MOV R31, R23 ;  /* 0x00000017001f7202 */ /* 0x000fe40000000f00 */
[----:B------:R-:W-:-:S07]  /*6b40*/  MOV R22, R32 ;  /* 0x0000002000167202 */ /* 0x000fce0000000f00 */
[----:B------:R-:W-:Y:S05]  /*6b50*/  WARPSYNC.COLLECTIVE R28, `(.L_x_1942) ;  /* 0x000000001c087348 */ /* 0x000fea0003c00000 */
[----:B------:R0:W1:Y:S02]  /*6b60*/  SHFL.BFLY P2, R32, R31, R30, R29 ;  /* 0x0c00001e1f207389 */ /* 0x000064000004001d */
[----:B01----:R-:W-:Y:S01]  /*6b70*/  ENDCOLLECTIVE ;  /* 0x000000000000791b */ /* 0x003fe20003800000 */
.L_x_1942:
[----:B------:R-:W-:-:S05]  /*6b80*/  FADD.FTZ R22, R22, R17 ;  /* 0x0000001116167221 */ /* 0x000fca0000010000 */
[----:B------:R-:W-:Y:S02]  /*6b90*/  MOV R31, R22 ;  /* 0x00000016001f7202 */ /* 0x000fe40000000f00 */
[----:B------:R-:W-:-:S07]  /*6ba0*/  MOV R24, R32 ;  /* 0x0000002000187202 */ /* 0x000fce0000000f00 */
[----:B------:R-:W-:Y:S05]  /*6bb0*/  WARPSYNC.COLLECTIVE R28, `(.L_x_1943) ;  /* 0x000000001c087348 */ /* 0x000fea0003c00000 */
[----:B------:R0:W1:Y:S02]  /*6bc0*/  SHFL.BFLY P2, R32, R31, R30, R29 ;  /* 0x0c00001e1f207389 */ /* 0x000064000004001d */
[----:B01----:R-:W-:Y:S01]  /*6bd0*/  ENDCOLLECTIVE ;  /* 0x000000000000791b */ /* 0x003fe20003800000 */
.L_x_1943:
[----:B------:R-:W-:Y:S01]  /*6be0*/  FADD.FTZ R24, R23, R24 ;  /* 0x0000001817187221 */ /* 0x000fe20000010000 */
[----:B------:R-:W-:-:S04]  /*6bf0*/  HFMA2.MMA R30, -RZ, RZ, 0, 1.1920928955078125e-07 ;  /* 0x00000002ff1e7435 */ /* 0x000fc800000001ff */
[----:B------:R-:W-:Y:S02]  /*6c00*/  MOV R31, R24 ;  /* 0x00000018001f7202 */ /* 0x000fe40000000f00 */
[----:B------:R-:W-:-:S07]  /*6c10*/  MOV R25, R32 ;  /* 0x0000002000197202 */ /* 0x000fce0000000f00 */
[----:B------:R-:W-:Y:S05]  /*6c20*/  WARPSYNC.COLLECTIVE R28, `(.L_x_1944) ;  /* 0x000000001c087348 */ /* 0x000fea0003c00000 */
[----:B------:R0:W1:Y:S02]  /*6c30*/  SHFL.BFLY P2, R32, R31, R30, R29 ;  /* 0x0c00001e1f207389 */ /* 0x000064000004001d */
[----:B01----:R-:W-:Y:S01]  /*6c40*/  ENDCOLLECTIVE ;  /* 0x000000000000791b */ /* 0x003fe20003800000 */
.L_x_1944:
[----:B------:R-:W-:-:S05]  /*6c50*/  FADD.FTZ R25, R22, R25 ;  /* 0x0000001916197221 */ /* 0x000fca0000010000 */
[----:B------:R-:W-:Y:S02]  /*6c60*/  MOV R31, R25 ;  /* 0x00000019001f7202 */ /* 0x000fe40000000f00 */
[----:B------:R-:W-:-:S07]  /*6c70*/  MOV R27, R32 ;  /* 0x00000020001b7202 */ /* 0x000fce0000000f00 */
[----:B------:R-:W-:Y:S05]  /*6c80*/  WARPSYNC.COLLECTIVE R28, `(.L_x_1945) ;  /* 0x000000001c087348 */ /* 0x000fea0003c00000 */
[----:B------:R0:W1:Y:S02]  /*6c90*/  SHFL.BFLY P2, R32, R31, R30, R29 ;  /* 0x0c00001e1f207389 */ /* 0x000064000004001d */
[----:B01----:R-:W-:Y:S01]  /*6ca0*/  ENDCOLLECTIVE ;  /* 0x000000000000791b */ /* 0x003fe20003800000 */
.L_x_1945:
[----:B------:R-:W-:Y:S01]  /*6cb0*/  FADD.FTZ R27, R24, R27 ;  /* 0x0000001b181b7221 */ /* 0x000fe20000010000 */
[----:B------:R-:W-:-:S04]  /*6cc0*/  HFMA2.MMA R30, -RZ, RZ, 0, 5.9604644775390625e-08 ;  /* 0x00000001ff1e7435 */ /* 0x000fc800000001ff */
[----:B------:R-:W-:Y:S02]  /*6cd0*/  MOV R31, R27 ;  /* 0x0000001b001f7202 */ /* 0x000fe40000000f00 */
[----:B------:R-:W-:-:S07]  /*6ce0*/  MOV R16, R32 ;  /* 0x0000002000107202 */ /* 0x000fce0000000f00 */
[----:B------:R-:W-:Y:S05]  /*6cf0*/  WARPSYNC.COLLECTIVE R28, `(.L_x_1946) ;  /* 0x000000001c087348 */ /* 0x000fea0003c00000 */
[----:B------:R0:W1:Y:S02]  /*6d00*/  SHFL.BFLY P2, R32, R31, R30, R29 ;  /* 0x0c00001e1f207389 */ /* 0x000064000004001d */
[----:B01----:R-:W-:Y:S01]  /*6d10*/  ENDCOLLECTIVE ;  /* 0x000000000000791b */ /* 0x003fe20003800000 */
.L_x_1946:
[----:B------:R-:W-:-:S05]  /*6d20*/  FADD.FTZ R16, R25, R16 ;  /* 0x0000001019107221 */ /* 0x000fca0000010000 */
[----:B------:R-:W-:Y:S02]  /*6d30*/  MOV R31, R16 ;  /* 0x00000010001f7202 */ /* 0x000fe40000000f00 */
[----:B------:R-:W-:-:S07]  /*6d40*/  MOV R26, R32 ;  /* 0x00000020001a7202 */ /* 0x000fce0000000f00 */
[----:B------:R-:W-:Y:S05]  /*6d50*/  WARPSYNC.COLLECTIVE R28, `(.L_x_1947) ;  /* 0x000000001c087348 */ /* 0x000fea0003c00000 */
[----:B------:R0:W1:Y:S02]  /*6d60*/  SHFL.BFLY P2, R32, R31, R30, R29 ;  /* 0x0c00001e1f207389 */ /* 0x000064000004001d */
[----:B01----:R-:W-:Y:S01]  /*6d70*/  ENDCOLLECTIVE ;  /* 0x000000000000791b */ /* 0x003fe20003800000 */
.L_x_1947:
[----:B------:R-:W-:Y:S01]  /*6d80*/  FADD.FTZ R26, R27, R26 ;  /* 0x0000001a1b1a7221 */ /* 0x000fe20000010000 */
[----:B------:R-:W-:Y:S06]  /*6d90*/  BRA `(.L_x_1948) ;  /* 0xffffffe8007c7947 */ /* 0x000fec000383ffff */
.L_x_1918:
        /* <DEDUP_REMOVED lines=8> */
.L_x_1950:
[----:B------:R-:W-:Y:S05]  /*6e20*/  BSYNC B0 ;  /* 0x0000000000007941 */ /* 0x000fea0003800000 */
.L_x_1949:
        /* <DEDUP_REMOVED lines=10> */
.L_x_1951:
[----:B------:R-:W-:Y:S01]  /*6ed0*/  @!P0 IADD3 R21, R16, 0x14, RZ ;  /* 0x0000001410158810 */ /* 0x000fe20007ffe0ff */
[----:B------:R-:W-:Y:S01]  /*6ee0*/  FADD.FTZ R19, R19, R18 ;  /* 0x0000001213137221 */ /* 0x000fe20000010000 */
[----:B------:R-:W-:Y:S02]  /*6ef0*/  @!P0 LEA R24, R11, UR4, 0x7 ;  /* 0x000000040b188c11 */ /* 0x000fe4000f8e38ff */
[----:B------:R-:W-:Y:S02]  /*6f00*/  @!P0 LOP3.LUT R21, R21, R22, RZ, 0x3c, !PT ;  /* 0x0000001615158212 */ /* 0x000fe400078e3cff */
[----:B------:R-:W-:Y:S02]  /*6f10*/  MOV R36, RZ ;  /* 0x000000ff00247202 */ /* 0x000fe40000000f00 */
[----:B------:R-:W-:Y:S02]  /*6f20*/  @!P0 LEA R21, R21, R24, 0x2 ;  /* 0x0000001815158211 */ /* 0x000fe400078e10ff */
[----:B------:R-:W-:-:S02]  /*6f30*/  @!P0 SHF.L.U32 R26, R11, 0x1, RZ ;  /* 0x000000010b1a8819 */ /* 0x000fc400000006ff */
[----:B------:R-:W-:Y:S01]  /*6f40*/  MOV R25, RZ ;  /* 0x000000ff00197202 */ /* 0x000fe20000000f00 */
[----:B------:R-:W-:Y:S01]  /*6f50*/  HFMA2.MMA R30, -RZ, RZ, 0, 2.384185791015625e-07 ;  /* 0x00000004ff1e7435 */ /* 0x000fe200000001ff */
[----:B------:R-:W-:Y:S01]  /*6f60*/  MOV R31, R19 ;  /* 0x00000013001f7202 */ /* 0x000fe20000000f00 */
[----:B------:R0:W1:Y:S01]  /*6f70*/  @!P0 LDS R22, [R21] ;  /* 0x0000000015168984 */ /* 0x0000620000000800 */
[----:B------:R-:W-:-:S03]  /*6f80*/  IADD3 R43, R16, R7, RZ ;  /* 0x00000007102b7210 */ /* 0x000fc60007ffe0ff */
[----:B------:R0:W2:Y:S01]  /*6f90*/  @!P0 LDS R23, [R21+0x500] ;  /* 0x0005000015178984 */ /* 0x0000a20000000800 */
[----:B------:R-:W-:-:S07]  /*6fa0*/  FADD.FTZ R18, R32, R17 ;  /* 0x0000001120127221 */ /* 0x000fce0000010000 */
[----:B012---:R-:W-:Y:S05]  /*6fb0*/  WARPSYNC.COLLECTIVE R28, `(.L_x_1952) ;  /* 0x000000001c087348 */ /* 0x007fea0003c00000 */
[----:B------:R3:W4:Y:S02]  /*6fc0*/  SHFL.BFLY P2, R32, R31, R30, R29 ;  /* 0x0c00001e1f207389 */ /* 0x000724000004001d */
[----:B01234-:R-:W-:Y:S01]  /*6fd0*/  ENDCOLLECTIVE ;  /* 0x000000000000791b */ /* 0x01ffe20003800000 */
.L_x_1952:
[----:B------:R-:W-:Y:S02]  /*6fe0*/  MOV R31, R18 ;  /* 0x00000012001f7202 */ /* 0x000fe40000000f00 */
[----:B------:R-:W-:-:S07]  /*6ff0*/  MOV R20, R32 ;  /* 0x0000002000147202 */ /* 0x000fce0000000f00 */
[----:B------:R-:W-:Y:S05]  /*7000*/  WARPSYNC.COLLECTIVE R28, `(.L_x_1953) ;  /* 0x000000001c087348 */ /* 0x000fea0003c00000 */
[----:B------:R0:W1:Y:S02]  /*7010*/  SHFL.BFLY P2, R32, R31, R30, R29 ;  /* 0x0c00001e1f207389 */ /* 0x000064000004001d */
[----:B01----:R-:W-:Y:S01]  /*7020*/  ENDCOLLECTIVE ;  /* 0x000000000000791b */ /* 0x003fe20003800000 */
.L_x_1953:
[----:B------:R-:W-:Y:S01]  /*7030*/  FADD.FTZ R20, R19, R20 ;  /* 0x0000001413147221 */ /* 0x000fe20000010000 */
[----:B------:R-:W-:Y:S02]  /*7040*/  @!P0 MOV R34, R22 ;  /* 0x0000001600228202 */ /* 0x000fe40000000f00 */
[----:B------:R-:W-:Y:S02]  /*7050*/  @!P0 MOV R36, R23 ;  /* 0x0000001700248202 */ /* 0x000fe40000000f00 */
[----:B------:R-:W-:Y:S01]  /*7060*/  @!P0 IADD3 R23, R16, 0x28, RZ ;  /* 0x0000002810178810 */ /* 0x000fe20007ffe0ff */
[----:B------:R-:W-:Y:S01]  /*7070*/  HFMA2.MMA R30, -RZ, RZ, 0, 1.1920928955078125e-07 ;  /* 0x00000002ff1e7435 */ /* 0x000fe200000001ff */
[----:B------:R-:W-:Y:S02]  /*7080*/  MOV R31, R20 ;  /* 0x00000014001f7202 */ /* 0x000fe40000000f00 */
[----:B------:R-:W-:Y:S01]  /*7090*/  @!P0 LOP3.LUT R23, R23, R26, RZ, 0x3c, !PT ;  /* 0x0000001a17178212 */ /* 0x000fe200078e3cff */
[----:B------:R-:W-:Y:S01]  /*70a0*/  HFMA2.MMA R26, -RZ, RZ, 0, 0 ;  /* 0x00000000ff1a7435 */ /* 0x000fe200000001ff */
[----:B------:R-:W-:-:S10]  /*70b0*/  FADD.FTZ R17, R18, R32 ;  /* 0x0000002012117221 */ /* 0x000fd40000010000 */
[----:B------:R-:W-:Y:S05]  /*70c0*/  WARPSYNC.COLLECTIVE R28, `(.L_x_1954) ;  /* 0x000000001c087348 */ /* 0x000fea0003c00000 */
[----:B------:R0:W1:Y:S02]  /*70d0*/  SHFL.BFLY P2, R32, R31, R30, R29 ;  /* 0x0c00001e1f207389 */ /* 0x000064000004001d */
[----:B01----:R-:W-:Y:S01]  /*70e0*/  ENDCOLLECTIVE ;  /* 0x000000000000791b */ /* 0x003fe20003800000 */
.L_x_1954:
[----:B------:R-:W-:Y:S02]  /*70f0*/  MOV R31, R17 ;  /* 0x00000011001f7202 */ /* 0x000fe40000000f00 */
[----:B------:R-:W-:-:S07]  /*7100*/  MOV R19, R32 ;  /* 0x0000002000137202 */ /* 0x000fce0000000f00 */
[----:B------:R-:W-:Y:S05]  /*7110*/  WARPSYNC.COLLECTIVE R28, `(.L_x_1955) ;  /* 0x000000001c087348 */ /* 0x000fea0003c00000 */
[----:B------:R0:W1:Y:S02]  /*7120*/  SHFL.BFLY P2, R32, R31, R30, R29 ;  /* 0x0c00001e1f207389 */ /* 0x000064000004001d */
[----:B01----:R-:W-:Y:S01]  /*7130*/  ENDCOLLECTIVE ;  /* 0x000000000000791b */ /* 0x003fe20003800000 */
.L_x_1955:
[----:B------:R-:W-:Y:S01]  /*7140*/  FADD.FTZ R19, R20, R19 ;  /* 0x0000001314137221 */ /* 0x000fe20000010000 */
[----:B------:R-:W-:-:S04]  /*7150*/  HFMA2.MMA R30, -RZ, RZ, 0, 5.9604644775390625e-08 ;  /* 0x00000001ff1e7435 */ /* 0x000fc800000001ff */
[----:B------:R-:W-:Y:S01]  /*7160*/  MOV R31, R19 ;  /* 0x00000013001f7202 */ /* 0x000fe20000000f00 */
[----:B------:R-:W-:-:S07]  /*7170*/  FADD.FTZ R18, R17, R32 ;  /* 0x0000002011127221 */ /* 0x000fce0000010000 */
[----:B------:R-:W-:Y:S05]  /*7180*/  WARPSYNC.COLLECTIVE R28, `(.L_x_1956) ;  /* 0x000000001c087348 */ /* 0x000fea0003c00000 */
[----:B------:R0:W1:Y:S02]  /*7190*/  SHFL.BFLY P2, R32, R31, R30, R29 ;  /* 0x0c00001e1f207389 */ /* 0x000064000004001d */
[----:B01----:R-:W-:Y:S01]  /*71a0*/  ENDCOLLECTIVE ;  /* 0x000000000000791b */ /* 0x003fe20003800000 */
.L_x_1956:
[----:B------:R-:W-:Y:S02]  /*71b0*/  MOV R31, R18 ;  /* 0x00000012001f7202 */ /* 0x000fe40000000f00 */
[----:B------:R-:W-:-:S07]  /*71c0*/  MOV R20, R32 ;  /* 0x0000002000147202 */ /* 0x000fce0000000f00 */
[----:B------:R-:W-:Y:S05]  /*71d0*/  WARPSYNC.COLLECTIVE R28, `(.L_x_1957) ;  /* 0x000000001c087348 */ /* 0x000fea0003c00000 */
[----:B------:R0:W1:Y:S02]  /*71e0*/  SHFL.BFLY P2, R32, R31, R30, R29 ;  /* 0x0c00001e1f207389 */ /* 0x000064000004001d */
[----:B01----:R-:W-:Y:S01]  /*71f0*/  ENDCOLLECTIVE ;  /* 0x000000000000791b */ /* 0x003fe20003800000 */
.L_x_1957:
[----:B------:R-:W-:Y:S01]  /*7200*/  FADD.FTZ R19, R19, R20 ;  /* 0x0000001413137221 */ /* 0x000fe20000010000 */
[----:B------:R-:W-:Y:S01]  /*7210*/  HFMA2.MMA R30, -RZ, RZ, 0, 4.76837158203125e-07 ;  /* 0x00000008ff1e7435 */ /* 0x000fe200000001ff */
[----:B------:R-:W-:Y:S02]  /*7220*/  MOV R31, R34 ;  /* 0x00000022001f7202 */ /* 0x000fe40000000f00 */
[----:B------:R-:W-:-:S08]  /*7230*/  MOV R17, R32 ;  /* 0x0000002000117202 */ /* 0x000fd00000000f00 */
[----:B------:R-:W-:Y:S05]  /*7240*/  WARPSYNC.COLLECTIVE R28, `(.L_x_1958) ;  /* 0x000000001c087348 */ /* 0x000fea0003c00000 */
[----:B------:R0:W1:Y:S02]  /*7250*/  SHFL.BFLY P2, R32, R31, R30, R29 ;  /* 0x0c00001e1f207389 */ /* 0x000064000004001d */
[----:B01----:R-:W-:Y:S01]  /*7260*/  ENDCOLLECTIVE ;  /* 0x000000000000791b */ /* 0x003fe20003800000 */
.L_x_1958:
[----:B------:R-:W-:Y:S01]  /*7270*/  FADD.FTZ R46, R18, R17 ;  /* 0x00000011122e7221 */ /* 0x000fe20000010000 */
[----:B------:R-:W-:Y:S02]  /*7280*/  MOV R31, R36 ;  /* 0x00000024001f7202 */ /* 0x000fe40000000f00 */
[----:B------:R-:W-:-:S07]  /*7290*/  MOV R33, R32 ;  /* 0x0000002000217202 */ /* 0x000fce0000000f00 */
[----:B------:R-:W-:Y:S05]  /*72a0*/  WARPSYNC.COLLECTIVE R28, `(.L_x_1959) ;  /* 0x000000001c087348 */ /* 0x000fea0003c00000 */
[----:B------:R0:W1:Y:S02]  /*72b0*/  SHFL.BFLY P2, R32, R31, R30, R29 ;  /* 0x0c00001e1f207389 */ /* 0x000064000004001d */
[----:B01----:R-:W-:Y:S01]  /*72c0*/  ENDCOLLECTIVE ;  /* 0x000000000000791b */ /* 0x003fe20003800000 */
.L_x_1959:
[----:B------:R-:W-:Y:S01]  /*72d0*/  FADD.FTZ R33, R33, R34 ;  /* 0x0000002221217221 */ /* 0x000fe20000010000 */
[----:B------:R-:W-:-:S04]  /*72e0*/  HFMA2.MMA R30, -RZ, RZ, 0, 2.384185791015625e-07 ;  /* 0x00000004ff1e7435 */ /* 0x000fc800000001ff */
[----:B------:R-:W-:Y:S02]  /*72f0*/  MOV R31, R33 ;  /* 0x00000021001f7202 */ /* 0x000fe40000000f00 */
[----:B------:R-:W-:-:S07]  /*7300*/  MOV R35, R32 ;  /* 0x0000002000237202 */ /* 0x000fce0000000f00 */
[----:B------:R-:W-:Y:S05]  /*7310*/  WARPSYNC.COLLECTIVE R28, `(.L_x_1960) ;  /* 0x000000001c087348 */ /* 0x000fea0003c00000 */
[----:B------:R0:W1:Y:S02]  /*7320*/  SHFL.BFLY P2, R32, R31, R30, R29 ;  /* 0x0c00001e1f207389 */ /* 0x000064000004001d */
[----:B01----:R-:W-:Y:S01]  /*7330*/  ENDCOLLECTIVE ;  /* 0x000000000000791b */ /* 0x003fe20003800000 */
.L_x_1960:
[----:B------:R-:W-:-:S05]  /*7340*/  FADD.FTZ R35, R35, R36 ;  /* 0x0000002423237221 */ /* 0x000fca0000010000 */
[----:B------:R-:W-:Y:S02]  /*7350*/  MOV R31, R35 ;  /* 0x00000023001f7202 */ /* 0x000fe40000000f00 */
[----:B------:R-:W-:-:S07]  /*7360*/  MOV R22, R32 ;  /* 0x0000002000167202 */ /* 0x000fce0000000f00 */
[----:B------:R-:W-:Y:S05]  /*7370*/  WARPSYNC.COLLECTIVE R28, `(.L_x_1961) ;  /* 0x000000001c087348 */ /* 0x000fea0003c00000 */
[----:B------:R0:W1:Y:S02]  /*7380*/  SHFL.BFLY P2, R32, R31, R30, R29 ;  /* 0x0c00001e1f207389 */ /* 0x000064000004001d */
[----:B01----:R-:W-:Y:S01]  /*7390*/  ENDCOLLECTIVE ;  /* 0x000000000000791b */ /* 0x003fe20003800000 */
.L_x_1961:
        /* <DEDUP_REMOVED lines=11> */
.L_x_1962:
[----:B------:R0:W1:Y:S04]  /*7450*/  @!P0 LDS R27, [R24] ;  /* 0x00000000181b8984 */ /* 0x0000680000000800 */
[----:B------:R0:W2:Y:S01]  /*7460*/  @!P0 LDS R39, [R24+0x500] ;  /* 0x0005000018278984 */ /* 0x0000a20000000800 */
[----:B------:R-:W-:Y:S02]  /*7470*/  MOV R31, R38 ;  /* 0x00000026001f7202 */ /* 0x000fe40000000f00 */
[----:B------:R-:W-:-:S07]  /*7480*/  MOV R22, R32 ;  /* 0x0000002000167202 */ /* 0x000fce0000000f00 */
[----:B012---:R-:W-:Y:S05]  /*7490*/  WARPSYNC.COLLECTIVE R28, `(.L_x_1963) ;  /* 0x000000001c087348 */ /* 0x007fea0003c00000 */
[----:B------:R3:W4:Y:S02]  /*74a0*/  SHFL.BFLY P2, R32, R31, R30, R29 ;  /* 0x0c00001e1f207389 */ /* 0x000724000004001d */
[----:B01234-:R-:W-:Y:S01]  /*74b0*/  ENDCOLLECTIVE ;  /* 0x000000000000791b */ /* 0x01ffe20003800000 */
.L_x_1963:
        /* <DEDUP_REMOVED lines=9> */
.L_x_1964:
[----:B------:R-:W-:Y:S01]  /*7550*/  FADD.FTZ R38, R38, R21 ;  /* 0x0000001526267221 */ /* 0x000fe20000010000 */
[----:B------:R-:W-:-:S04]  /*7560*/  HFMA2.MMA R21, -RZ, RZ, 0, 0 ;  /* 0x00000000ff157435 */ /* 0x000fc800000001ff */
[----:B------:R-:W-:Y:S02]  /*7570*/  MOV R31, R38 ;  /* 0x00000026001f7202 */ /* 0x000fe40000000f00 */
[----:B------:R-:W-:-:S07]  /*7580*/  MOV R36, R32 ;  /* 0x0000002000247202 */ /* 0x000fce0000000f00 */
[----:B------:R-:W-:Y:S05]  /*7590*/  WARPSYNC.COLLECTIVE R28, `(.L_x_1965) ;  /* 0x000000001c087348 */ /* 0x000fea0003c00000 */
[----:B------:R0:W1:Y:S02]  /*75a0*/  SHFL.BFLY P2, R32, R31, R30, R29 ;  /* 0x0c00001e1f207389 */ /* 0x000064000004001d */
[----:B01----:R-:W-:Y:S01]  /*75b0*/  ENDCOLLECTIVE ;  /* 0x000000000000791b */ /* 0x003fe20003800000 */
.L_x_1965:
[----:B------:R-:W-:Y:S01]  /*75c0*/  FADD.FTZ R36, R37, R36 ;  /* 0x0000002425247221 */ /* 0x000fe20000010000 */
[----:B------:R-:W-:Y:S01]  /*75d0*/  HFMA2.MMA R30, -RZ, RZ, 0, 4.76837158203125e-07 ;  /* 0x00000008ff1e7435 */ /* 0x000fe200000001ff */
[----:B------:R-:W-:Y:S02]  /*75e0*/  MOV R31, R26 ;  /* 0x0000001a001f7202 */ /* 0x000fe40000000f00 */
[----:B------:R-:W-:-:S08]  /*75f0*/  MOV R35, R32 ;  /* 0x0000002000237202 */ /* 0x000fd00000000f00 */
[----:B------:R-:W-:Y:S05]  /*7600*/  WARPSYNC.COLLECTIVE R28, `(.L_x_1966) ;  /* 0x000000001c087348 */ /* 0x000fea0003c00000 */
[----:B------:R0:W1:Y:S02]  /*7610*/  SHFL.BFLY P2, R32, R31, R30, R29 ;  /* 0x0c00001e1f207389 */ /* 0x000064000004001d */
[----:B01----:R-:W-:Y:S01]  /*7620*/  ENDCOLLECTIVE ;  /* 0x000000000000791b */ /* 0x003fe20003800000 */
.L_x_1966:
[----:B------:R-:W-:Y:S01]  /*7630*/  FADD.FTZ R35, R38, R35 ;  /* 0x0000002326237221 */ /* 0x000fe20000010000 */
[----:B------:R-:W-:Y:S02]  /*7640*/  MOV R31, R25 ;  /* 0x00000019001f7202 */ /* 0x000fe40000000f00 */
[----:B------:R-:W-:-:S07]  /*7650*/  MOV R27, R32 ;  /* 0x00000020001b7202 */ /* 0x000fce0000000f00 */
[----:B------:R-:W-:Y:S05]  /*7660*/  WARPSYNC.COLLECTIVE R28, `(.L_x_1967) ;  /* 0x000000001c087348 */ /* 0x000fea0003c00000 */
[----:B------:R0:W1:Y:S02]  /*7670*/  SHFL.BFLY P2, R32, R31, R30, R29 ;  /* 0x0c00001e1f207389 */ /* 0x000064000004001d */
[----:B01----:R-:W-:Y:S01]  /*7680*/  ENDCOLLECTIVE ;  /* 0x000000000000791b */ /* 0x003fe20003800000 */
.L_x_1967:
        /* <DEDUP_REMOVED lines=8> */
.L_x_1968:
        /* <DEDUP_REMOVED lines=8> */
.L_x_1969:
        /* <DEDUP_REMOVED lines=10> */
.L_x_1970:
[----:B------:R0:W1:Y:S04]  /*7830*/  @!P0 LDS R24, [R41] ;  /* 0x0000000029188984 */ /* 0x0000680000000800 */
[----:B------:R0:W2:Y:S01]  /*7840*/  @!P0 LDS R22, [R41+0x500] ;  /* 0x0005000029168984 */ /* 0x0000a20000000800 */
[----:B------:R-:W-:Y:S02]  /*7850*/  MOV R31, R39 ;  /* 0x00000027001f7202 */ /* 0x000fe40000000f00 */
[----:B------:R-:W-:-:S07]  /*7860*/  MOV R25, R32 ;  /* 0x0000002000197202 */ /* 0x000fce0000000f00 */
[----:B012---:R-:W-:Y:S05]  /*7870*/  WARPSYNC.COLLECTIVE R28, `(.L_x_1971) ;  /* 0x000000001c087348 */ /* 0x007fea0003c00000 */
[----:B------:R3:W4:Y:S02]  /*7880*/  SHFL.BFLY P2, R32, R31, R30, R29 ;  /* 0x0c00001e1f207389 */ /* 0x000724000004001d */
[----:B01234-:R-:W-:Y:S01]  /*7890*/  ENDCOLLECTIVE ;  /* 0x000000000000791b */ /* 0x01ffe20003800000 */
.L_x_1971:
        /* <DEDUP_REMOVED lines=9> */
.L_x_1972:
[----:B------:R-:W-:Y:S01]  /*7930*/  ISETP.NE.AND P0, PT, R11, RZ, PT ;  /* 0x000000ff0b00720c */ /* 0x000fe20003f05270 */
[----:B------:R-:W-:-:S05]  /*7940*/  FADD.FTZ R39, R39, R26 ;  /* 0x0000001a27277221 */ /* 0x000fca0000010000 */
[----:B------:R-:W-:-:S07]  /*7950*/  MOV R31, R39 ;  /* 0x00000027001f7202 */ /* 0x000fce0000000f00 */
[----:B------:R-:W0:Y:S01]  /*7960*/  @!P0 LDC.64 R26, c[0x0][0x218] ;  /* 0x00008600ff1a8b82 */ /* 0x000e220000000a00 */
[----:B------:R-:W-:-:S07]  /*7970*/  @!P0 F2FP.F16.F32.PACK_AB R46, RZ, R46 ;  /* 0x0000002eff2e823e */ /* 0x000fce00000000ff */
[----:B------:R-:W1:Y:S01]  /*7980*/  @!P0 LDC.64 R16, c[0x0][0x220] ;  /* 0x00008800ff108b82 */ /* 0x000e620000000a00 */
[----:B------:R-:W-:-:S07]  /*7990*/  MOV R41, R32 ;  /* 0x0000002000297202 */ /* 0x000fce0000000f00 */
[----:B01----:R-:W-:Y:S05]  /*79a0*/  WARPSYNC.COLLECTIVE R28, `(.L_x_1973) ;  /* 0x000000001c087348 */ /* 0x003fea0003c00000 */
[----:B------:R2:W3:Y:S02]  /*79b0*/  SHFL.BFLY P2, R32, R31, R30, R29 ;  /* 0x0c00001e1f207389 */ /* 0x0004e4000004001d */
[----:B0123--:R-:W-:Y:S01]  /*79c0*/  ENDCOLLECTIVE ;  /* 0x000000000000791b */ /* 0x00ffe20003800000 */
.L_x_1973:
        /* <DEDUP_REMOVED lines=9> */
.L_x_1974:
[----:B------:R-:W-:Y:S01]  /*7a60*/  FADD.FTZ R39, R39, R42 ;  /* 0x0000002a27277221 */ /* 0x000fe20000010000 */
[----:B------:R-:W-:Y:S02]  /*7a70*/  MOV R31, R21 ;  /* 0x00000015001f7202 */ /* 0x000fe40000000f00 */
[----:B------:R-:W-:-:S07]  /*7a80*/  MOV R44, R32 ;  /* 0x00000020002c7202 */ /* 0x000fce0000000f00 */
[----:B------:R-:W-:Y:S05]  /*7a90*/  WARPSYNC.COLLECTIVE R28, `(.L_x_1975) ;  /* 0x000000001c087348 */ /* 0x000fea0003c00000 */
[----:B------:R0:W1:Y:S02]  /*7aa0*/  SHFL.BFLY P2, R32, R31, R30, R29 ;  /* 0x0c00001e1f207389 */ /* 0x000064000004001d */
[----:B01----:R-:W-:Y:S01]  /*7ab0*/  ENDCOLLECTIVE ;  /* 0x000000000000791b */ /* 0x003fe20003800000 */
.L_x_1975:
[----:B------:R-:W-:Y:S01]  /*7ac0*/  FADD.FTZ R44, R44, R23 ;  /* 0x000000172c2c7221 */ /* 0x000fe20000010000 */
[----:B------:R-:W-:-:S04]  /*7ad0*/  HFMA2.MMA R30, -RZ, RZ, 0, 2.384185791015625e-07 ;  /* 0x00000004ff1e7435 */ /* 0x000fc800000001ff */
[----:B------:R-:W-:Y:S02]  /*7ae0*/  MOV R31, R44 ;  /* 0x0000002c001f7202 */ /* 0x000fe40000000f00 */
[----:B------:R-:W-:-:S07]  /*7af0*/  MOV R24, R32 ;  /* 0x0000002000187202 */ /* 0x000fce0000000f00 */
[----:B------:R-:W-:Y:S05]  /*7b00*/  WARPSYNC.COLLECTIVE R28, `(.L_x_1976) ;  /* 0x000000001c087348 */ /* 0x000fea0003c00000 */
[----:B------:R0:W1:Y:S02]  /*7b10*/  SHFL.BFLY P2, R32, R31, R30, R29 ;  /* 0x0c00001e1f207389 */ /* 0x000064000004001d */
[----:B01----:R-:W-:Y:S01]  /*7b20*/  ENDCOLLECTIVE ;  /* 0x000000000000791b */ /* 0x003fe20003800000 */
.L_x_1976:
        /* <DEDUP_REMOVED lines=8> */
.L_x_1977:
        /* <DEDUP_REMOVED lines=10> */
.L_x_1978:
        /* <DEDUP_REMOVED lines=11> */
.L_x_1979:
        /* <DEDUP_REMOVED lines=14> */
.L_x_1980:
        /* <DEDUP_REMOVED lines=11> */
.L_x_1981:
[----:B------:R-:W-:Y:S01]  /*7e90*/  FADD.FTZ R37, R44, R37 ;  /* 0x000000252c257221 */ /* 0x000fe20000010000 */
[----:B------:R-:W-:Y:S06]  /*7ea0*/  BRA `(.L_x_1982) ;  /* 0xffffffe000d47947 */ /* 0x000fec000383ffff */
.L_x_1983:
        /* <DEDUP_REMOVED lines=13> */
.L_x_2465:


//--------------------- .text._ZN13group_norm_v218gn_bwd_cuda_kernelI6__halfLi320ELi1ELi16ELi160ELi64ELb1ELb1ELi32ELi320ELi320ELi4ELb1ELi72ELb0ELb0ELNS_15WgradSyncMethodE1ENS_16CompileConditionILi900EEEEEvPT_S6_S6_PKS5_S8_S8_S8_PKfflPfPj --------------------------
	.section	.text._ZN13group_norm_v218gn_bwd_cuda_kernelI6__halfLi320ELi1ELi16ELi160ELi64ELb1ELb1ELi32ELi320ELi320ELi4ELb1ELi72ELb0ELb0ELNS_15WgradSyncMethodE1ENS_16CompileConditionILi900EEEEEvPT_S6_S6_PKS5_S8_S8_S8_PKfflPfPj,"ax",@progbits
	.align	128
        .global         _ZN13group_norm_v218gn_bwd_cuda_kernelI6__halfLi320ELi1ELi16ELi160ELi64ELb1ELb1ELi32ELi320ELi320ELi4ELb1ELi72ELb0ELb0ELNS_15WgradSyncMethodE1ENS_16CompileConditionILi900EEEEEvPT_S6_S6_PKS5_S8_S8_S8_PKfflPfPj
        .type           _ZN13group_norm_v218gn_bwd_cuda_kernelI6__halfLi320ELi1ELi16ELi160ELi64ELb1ELb1ELi32ELi320ELi320ELi4ELb1ELi72ELb0ELb0ELNS_15WgradSyncMethodE1ENS_16CompileConditionILi900EEEEEvPT_S6_S6_PKS5_S8_S8_S8_PKfflPfPj,@function
        .size           _ZN13group_norm_v218gn_bwd_cuda_kernelI6__halfLi320ELi1ELi16ELi160ELi64ELb1ELb1ELi32ELi320ELi320ELi4ELb1ELi72ELb0ELb0ELNS_15WgradSyncMethodE1ENS_16CompileConditionILi900EEEEEvPT_S6_S6_PKS5_S8_S8_S8_PKfflPfPj,(.L_x_2466 - _ZN13group_norm_v218gn_bwd_cuda_kernelI6__halfLi320ELi1ELi16ELi160ELi64ELb1ELb1ELi32ELi320ELi320ELi4ELb1ELi72ELb0ELb0ELNS_15WgradSyncMethodE1ENS_16CompileConditionILi900EEEEEvPT_S6_S6_PKS5_S8_S8_S8_PKfflPfPj)
        .other          _ZN13group_norm_v218gn_bwd_cuda_kernelI6__halfLi320ELi1ELi16ELi160ELi64ELb1ELb1ELi32ELi320ELi320ELi4ELb1ELi72ELb0ELb0ELNS_15WgradSyncMethodE1ENS_16CompileConditionILi900EEEEEvPT_S6_S6_PKS5_S8_S8_S8_PKfflPfPj,@"STO_CUDA_ENTRY STV_DEFAULT"
_ZN13group_norm_v218gn_bwd_cuda_kernelI6__halfLi320ELi1ELi16ELi160ELi64ELb1ELb1ELi32ELi320ELi320ELi4ELb1ELi72ELb0ELb0ELNS_15WgradSyncMethodE1ENS_16CompileConditionILi900EEEEEvPT_S6_S6_PKS5_S8_S8_S8_PKfflPfPj:
.text._ZN13group_norm_v218gn_bwd_cuda_kernelI6__halfLi320ELi1ELi16ELi160ELi64ELb1ELb1ELi32ELi320ELi320ELi4ELb1ELi72ELb0ELb0ELNS_15WgradSyncMethodE1ENS_16CompileConditionILi900EEEEEvPT_S6_S6_PKS5_S8_S8_S8_PKfflPfPj:
        /* <DEDUP_REMOVED lines=35> */
.L_x_1985:
[----:B------:R-:W-:Y:S05]  /*0230*/  BSYNC B0 ;  /* 0x0000000000007941 */ /* 0x000fea0003800000 */
.L_x_1984:
        /* <DEDUP_REMOVED lines=43> */
.L_x_2000:
[C---:B------:R-:W-:Y:S01]  /*04f0*/  LOP3.LUT R69, R100.reuse, 0x7, RZ, 0xc0, !PT ;  /* 0x0000000764457812 */ /* 0x040fe200078ec0ff */
[----:B------:R-:W-:Y:S01]  /*0500*/  ULDC.64 UR12, c[0x0][0x248] ;  /* 0x00009200000c7ab9 */ /* 0x000fe20000000a00 */
[--C-:B------:R-:W-:Y:S01]  /*0510*/  SHF.R.U64 R15, R100, 0x3, R77.reuse ;  /* 0x00000003640f7819 */ /* 0x100fe2000000124d */
[----:B------:R-:W0:Y:S01]  /*0520*/  LDC.64 R74, c[0x0][0x238] ;  /* 0x00008e00ff4a7b82 */ /* 0x000e220000000a00 */
[----:B-1----:R-:W-:Y:S01]  /*0530*/  SHF.R.U32.HI R14, RZ, 0x3, R77 ;  /* 0x00000003ff0e7819 */ /* 0x002fe2000001164d */
[----:B------:R-:W-:Y:S01]  /*0540*/  IMAD R69, R69, 0x140, RZ ;  /* 0x0000014045457824 */ /* 0x000fe200078e02ff */
[----:B------:R-:W-:Y:S01]  /*0550*/  ULDC.64 UR14, c[0x0][0x228] ;  /* 0x00008a00000e7ab9 */ /* 0x000fe20000000a00 */
[----:B------:R-:W-:Y:S02]  /*0560*/  ULDC UR5, c[0x0][0x250] ;  /* 0x0000940000057ab9 */ /* 0x000fe40000000800 */
[----:B------:R-:W-:Y:S01]  /*0570*/  IMAD R17, R14, 0x28000, RZ ;  /* 0x000280000e117824 */ /* 0x000fe200078e02ff */
[----:B------:R-:W-:Y:S01]  /*0580*/  LEA R72, R46, R69, 0x2 ;  /* 0x000000452e487211 */ /* 0x000fe200078e10ff */
[----:B------:R-:W1:Y:S03]  /*0590*/  LDC.64 R12, c[0x0][0x240] ;  /* 0x00009000ff0c7b82 */ /* 0x000e660000000a00 */
        /* <DEDUP_REMOVED lines=16> */
[----:B------:R-:W-:-:S04]  /*06a0*/  IADD3 R70, P0, R52, UR12, RZ ;  /* 0x0000000c34467c10 */ /* 0x000fc8000ff1e0ff */
[----:B------:R-:W-:Y:S01]  /*06b0*/  IADD3.X R71, R60, UR13, RZ, P0, !PT ;  /* 0x0000000d3c477c10 */ /* 0x000fe200087fe4ff */
[----:B-1----:R-:W-:Y:S01]  /*06c0*/  IMAD.WIDE R72, R72, 0x2, R12 ;  /* 0x0000000248487825 */ /* 0x002fe200078e020c */
[----:B------:R-:W3:Y:S04]  /*06d0*/  LDG.E.64.CONSTANT R74, desc[UR8][R74.64] ;  /* 0x000000084a4a7981 */ /* 0x000ee8000c1e9b00 */
[----:B------:R-:W4:Y:S04]  /*06e0*/  LDG.E.64.CONSTANT R70, desc[UR8][R70.64] ;  /* 0x0000000846467981 */ /* 0x000f28000c1e9b00 */
        /* <DEDUP_REMOVED lines=8> */
[----:B------:R-:W-:-:S04]  /*0770*/  IADD3 R13, R42, 0x5000, RZ ;  /* 0x000050002a0d7810 */ /* 0x000fc80007ffe0ff */
[----:B------:R-:W3:Y:S01]  /*0780*/  LDG.E.64.CONSTANT R82, desc[UR8][R82.64] ;  /* 0x0000000852527981 */ /* 0x000ee2000c1e9b00 */
[----:B------:R-:W-:-:S04]  /*0790*/  IADD3 R13, P0, R13, R2, RZ ;  /* 0x000000020d0d7210 */ /* 0x000fc80007f1e0ff */
[----:B------:R-:W-:Y:S02]  /*07a0*/  IADD3.X R0, RZ, R3, RZ, P0, !PT ;  /* 0x00000003ff007210 */ /* 0x000fe400007fe4ff */
[----:B------:R-:W-:Y:S02]  /*07b0*/  IADD3 R16, P0, R52, UR14, RZ ;  /* 0x0000000e34107c10 */ /* 0x000fe4000ff1e0ff */
[C---:B------:R-:W-:Y:S02]  /*07c0*/  SHF.L.U32 R56, R13.reuse, 0x1, RZ ;  /* 0x000000010d387819 */ /* 0x040fe400000006ff */
[----:B------:R-:W-:Y:S02]  /*07d0*/  IADD3.X R17, R60, UR15, RZ, P0, !PT ;  /* 0x0000000f3c117c10 */ /* 0x000fe400087fe4ff */
[----:B------:R-:W-:Y:S02]  /*07e0*/  SHF.L.U64.HI R55, R13, 0x1, R0 ;  /* 0x000000010d377819 */ /* 0x000fe40000010200 */
[----:B------:R-:W-:-:S02]  /*07f0*/  IADD3 R30, P1, R56, UR12, RZ ;  /* 0x0000000c381e7c10 */ /* 0x000fc4000ff3e0ff */
[----:B------:R-:W3:Y:S02]  /*0800*/  LDG.E.64.CONSTANT R16, desc[UR8][R16.64] ;  /* 0x0000000810107981 */ /* 0x000ee4000c1e9b00 */
        /* <DEDUP_REMOVED lines=13> */
[----:B------:R-:W-:Y:S01]  /*08e0*/  IADD3.X R19, R55, UR15, RZ, P0, !PT ;  /* 0x0000000f37137c10 */ /* 0x000fe200087fe4ff */
[----:B------:R-:W3:Y:S05]  /*08f0*/  LDG.E.64.CONSTANT R34, desc[UR8][R34.64] ;  /* 0x0000000822227981 */ /* 0x000eea000c1e9b00 */
[----:B------:R-:W3:Y:S01]  /*0900*/  LDG.E.64.CONSTANT R18, desc[UR8][R18.64] ;  /* 0x0000000812127981 */ /* 0x000ee2000c1e9b00 */
[----:B------:R-:W-:-:S04]  /*0910*/  IADD3 R13, R42, 0xa000, RZ ;  /* 0x0000a0002a0d7810 */ /* 0x000fc80007ffe0ff */
[----:B------:R-:W-:-:S04]  /*0920*/  IADD3 R13, P0, R13, R2, RZ ;  /* 0x000000020d0d7210 */ /* 0x000fc80007f1e0ff */
[----:B------:R-:W-:Y:S02]  /*0930*/  IADD3.X R0, RZ, R3, RZ, P0, !PT ;  /* 0x00000003ff007210 */ /* 0x000fe400007fe4ff */
[C---:B------:R-:W-:Y:S02]  /*0940*/  SHF.L.U32 R65, R13.reuse, 0x1, RZ ;  /* 0x000000010d417819 */ /* 0x040fe400000006ff */
[----:B------:R-:W-:Y:S02]  /*0950*/  SHF.L.U64.HI R63, R13, 0x1, R0 ;  /* 0x000000010d3f7819 */ /* 0x000fe40000010200 */
[----:B------:R-:W-:Y:S02]  /*0960*/  IADD3 R36, P0, R65, UR12, RZ ;  /* 0x0000000c41247c10 */ /* 0x000fe4000ff1e0ff */
[----:B------:R-:W-:Y:S02]  /*0970*/  IADD3 R13, R42, 0xc800, RZ ;  /* 0x0000c8002a0d7810 */ /* 0x000fe40007ffe0ff */
[----:B------:R-:W-:-:S02]  /*0980*/  IADD3.X R37, R63, UR13, RZ, P0, !PT ;  /* 0x0000000d3f257c10 */ /* 0x000fc400087fe4ff */
[----:B------:R-:W-:-:S04]  /*0990*/  IADD3 R64, P0, R13, R2, RZ ;  /* 0x000000020d407210 */ /* 0x000fc80007f1e0ff */
[----:B------:R-:W3:Y:S01]  /*09a0*/  LDG.E.64.CONSTANT R36, desc[UR8][R36.64] ;  /* 0x0000000824247981 */ /* 0x000ee2000c1e9b00 */
[----:B------:R-:W-:-:S04]  /*09b0*/  IADD3.X R61, RZ, R3, RZ, P0, !PT ;  /* 0x00000003ff3d7210 */ /* 0x000fc800007fe4ff */
[C---:B------:R-:W-:Y:S02]  /*09c0*/  SHF.L.U64.HI R61, R64.reuse, 0x1, R61 ;  /* 0x00000001403d7819 */ /* 0x040fe4000001023d */
[----:B------:R-:W-:-:S04]  /*09d0*/  SHF.L.U32 R64, R64, 0x1, RZ ;  /* 0x0000000140407819 */ /* 0x000fc800000006ff */
[----:B------:R-:W-:-:S04]  /*09e0*/  IADD3 R32, P0, R64, UR12, RZ ;  /* 0x0000000c40207c10 */ /* 0x000fc8000ff1e0ff */
[----:B------:R-:W-:-:S06]  /*09f0*/  IADD3.X R33, R61, UR13, RZ, P0, !PT ;  /* 0x0000000d3d217c10 */ /* 0x000fcc00087fe4ff */
[----:B------:R-:W3:Y:S01]  /*0a00*/  LDG.E.64.CONSTANT R32, desc[UR8][R32.64] ;  /* 0x0000000820207981 */ /* 0x000ee2000c1e9b00 */
[----:B--2---:R-:W-:-:S04]  /*0a10*/  FADD.FTZ R27, R27, UR5 ;  /* 0x000000051b1b7e21 */ /* 0x004fc80008010000 */
[----:B------:R-:W0:Y:S01]  /*0a20*/  MUFU.RSQ R66, R27 ;  /* 0x0000001b00427308 */ /* 0x000e220000001400 */
[----:B----4-:R-:W-:-:S05]  /*0a30*/  HADD2.F32 R21, -RZ, R70.H0_H0 ;  /* 0x20000046ff157230 */ /* 0x010fca0000004100 */
[----:B------:R-:W-:Y:S01]  /*0a40*/  FADD.FTZ R21, -R26, R21 ;  /* 0x000000151a157221 */ /* 0x000fe20000010100 */
[----:B------:R-:W-:-:S03]  /*0a50*/  HADD2.F32 R13, -RZ, R70.H1_H1 ;  /* 0x30000046ff0d7230 */ /* 0x000fc60000004100 */
[----:B0-----:R-:W-:Y:S01]  /*0a60*/  FMUL.FTZ R23, R66, R21 ;  /* 0x0000001542177220 */ /* 0x001fe20000410000 */
[--C-:B------:R-:W-:Y:S02]  /*0a70*/  HADD2.F32 R21, -RZ, R71.reuse.H0_H0 ;  /* 0x20000047ff157230 */ /* 0x100fe40000004100 */
[----:B------:R-:W-:Y:S02]  /*0a80*/  HADD2.F32 R27, -RZ, R71.H1_H1 ;  /* 0x30000047ff1b7230 */ /* 0x000fe40000004100 */
[C---:B------:R-:W-:Y:S01]  /*0a90*/  FADD.FTZ R13, -R26.reuse, R13 ;  /* 0x0000000d1a0d7221 */ /* 0x040fe20000010100 */
[----:B------:R-:W-:Y:S01]  /*0aa0*/  FADD.FTZ R21, -R26, R21 ;  /* 0x000000151a157221 */ /* 0x000fe20000010100 */
[--C-:B---3--:R-:W-:Y:S02]  /*0ab0*/  HADD2.F32 R0, -RZ, R74.reuse.H0_H0 ;  /* 0x2000004aff007230 */ /* 0x108fe40000004100 */
[----:B------:R-:W-:Y:S01]  /*0ac0*/  FMUL.FTZ R39, R66, R13 ;  /* 0x0000000d42277220 */ /* 0x000fe20000410000 */
[----:B------:R-:W-:-:S02]  /*0ad0*/  HADD2.F32 R81, -RZ, R74.H1_H1 ;  /* 0x3000004aff517230 */ /* 0x000fc40000004100 */
[----:B------:R-:W-:Y:S01]  /*0ae0*/  FMUL.FTZ R25, R66, R21 ;  /* 0x0000001542197220 */ /* 0x000fe20000410000 */
[--C-:B------:R-:W-:Y:S02]  /*0af0*/  HADD2.F32 R79, -RZ, R72.reuse.H0_H0 ;  /* 0x20000048ff4f7230 */ /* 0x100fe40000004100 */
[----:B------:R-:W-:Y:S01]  /*0b00*/  FADD.FTZ R21, -R26, R27 ;  /* 0x0000001b1a157221 */ /* 0x000fe20000010100 */
[----:B------:R-:W-:Y:S02]  /*0b10*/  HADD2.F32 R76, -RZ, R72.H1_H1 ;  /* 0x30000048ff4c7230 */ /* 0x000fe40000004100 */
[----:B------:R-:W-:Y:S02]  /*0b20*/  HADD2.F32 R85, -RZ, R75.H0_H0 ;  /* 0x2000004bff557230 */ /* 0x000fe40000004100 */
[----:B------:R-:W-:Y:S02]  /*0b30*/  HADD2.F32 R78, -RZ, R73.H0_H0 ;  /* 0x20000049ff4e7230 */ /* 0x000fe40000004100 */
[----:B------:R-:W-:Y:S01]  /*0b40*/  FMUL.FTZ R21, R66, R21 ;  /* 0x0000001542157220 */ /* 0x000fe20000410000 */
[----:B------:R-:W-:-:S02]  /*0b50*/  HADD2.F32 R80, -RZ, R75.H1_H1 ;  /* 0x3000004bff507230 */ /* 0x000fc40000004100 */
[----:B------:R-:W-:Y:S02]  /*0b60*/  HADD2.F32 R87, -RZ, R73.H1_H1 ;  /* 0x30000049ff577230 */ /* 0x000fe40000004100 */
[----:B------:R-:W-:Y:S01]  /*0b70*/  FFMA.FTZ R20, R23, R0, R79 ;  /* 0x0000000017147223 */ /* 0x000fe2000001004f */
[----:B------:R-:W-:Y:S01]  /*0b80*/  FFMA.FTZ R24, R39, R81, R76 ;  /* 0x0000005127187223 */ /* 0x000fe2000001004c */
[----:B------:R-:W-:Y:S01]  /*0b90*/  FFMA.FTZ R28, R25, R85, R78 ;  /* 0x00000055191c7223 */ /* 0x000fe2000001004e */
[----:B------:R-:W-:Y:S01]  /*0ba0*/  FFMA.FTZ R84, R21, R80, R87 ;  /* 0x0000005015547223 */ /* 0x000fe20000010057 */
[----:B------:R-:W-:Y:S01]  /*0bb0*/  FMUL.FTZ R12, R20, -1.4426950216293334961 ;  /* 0xbfb8aa3b140c7820 */ /* 0x000fe20000410000 */
[----:B------:R-:W-:Y:S01]  /*0bc0*/  FMUL.FTZ R13, R24, -1.4426950216293334961 ;  /* 0xbfb8aa3b180d7820 */ /* 0x000fe20000410000 */
[----:B------:R-:W-:Y:S01]  /*0bd0*/  FMUL.FTZ R29, R28, -1.4426950216293334961 ;  /* 0xbfb8aa3b1c1d7820 */ /* 0x000fe20000410000 */
[----:B------:R-:W-:-:S03]  /*0be0*/  FMUL.FTZ R67, R84, -1.4426950216293334961 ;  /* 0xbfb8aa3b54437820 */ /* 0x000fc60000410000 */
[----:B------:R-:W0:Y:S08]  /*0bf0*/  MUFU.EX2 R12, R12 ;  /* 0x0000000c000c7308 */ /* 0x000e300000000800 */
[----:B------:R-:W1:Y:S08]  /*0c00*/  MUFU.EX2 R13, R13 ;  /* 0x0000000d000d7308 */ /* 0x000e700000000800 */
[----:B------:R-:W2:Y:S08]  /*0c10*/  MUFU.EX2 R29, R29 ;  /* 0x0000001d001d7308 */ /* 0x000eb00000000800 */
[----:B------:R-:W3:Y:S01]  /*0c20*/  MUFU.EX2 R67, R67 ;  /* 0x0000004300437308 */ /* 0x000ee20000000800 */
[----:B0-----:R-:W-:Y:S01]  /*0c30*/  FADD.FTZ R22, R12, 1 ;  /* 0x3f8000000c167421 */ /* 0x001fe20000010000 */
[----:B-1----:R-:W-:Y:S01]  /*0c40*/  FADD.FTZ R27, R13, 1 ;  /* 0x3f8000000d1b7421 */ /* 0x002fe20000010000 */
[----:B--2---:R-:W-:-:S05]  /*0c50*/  FADD.FTZ R62, R29, 1 ;  /* 0x3f8000001d3e7421 */ /* 0x004fca0000010000 */
[----:B------:R0:W1:Y:S01]  /*0c60*/  MUFU.RCP R38, R27 ;  /* 0x0000001b00267308 */ /* 0x0000620000001000 */
[----:B---3--:R-:W-:-:S07]  /*0c70*/  FADD.FTZ R86, R67, 1 ;  /* 0x3f80000043567421 */ /* 0x008fce0000010000 */
[----:B------:R-:W2:Y:S01]  /*0c80*/  MUFU.RCP R68, R62 ;  /* 0x0000003e00447308 */ /* 0x000ea20000001000 */
[----:B------:R-:W-:-:S07]  /*0c90*/  IADD3 R12, P0, R54, UR14, RZ ;  /* 0x0000000e360c7c10 */ /* 0x000fce000ff1e0ff */
[----:B------:R-:W3:Y:S01]  /*0ca0*/  MUFU.RCP R22, R22 ;  /* 0x0000001600167308 */ /* 0x000ee20000001000 */
[----:B------:R-:W-:Y:S02]  /*0cb0*/  IADD3 R29, P1, R100, 0x48, RZ ;  /* 0x00000048641d7810 */ /* 0x000fe40007f3e0ff */
[----:B------:R-:W-:-:S05]  /*0cc0*/  IADD3.X R13, R53, UR15, RZ, P0, !PT ;  /* 0x0000000f350d7c10 */ /* 0x000fca00087fe4ff */
[----:B------:R-:W4:Y:S01]  /*0cd0*/  MUFU.RCP R86, R86 ;  /* 0x0000005600567308 */ /* 0x000f220000001000 */
[----:B------:R-:W-:Y:S01]  /*0ce0*/  ISETP.GE.U32.AND P0, PT, R29, UR10, PT ;  /* 0x0000000a1d007c0c */ /* 0x000fe2000bf06070 */
[----:B------:R-:W4:Y:S01]  /*0cf0*/  LDG.E.64.CONSTANT R12, desc[UR8][R12.64] ;  /* 0x000000080c0c7981 */ /* 0x000f22000c1e9b00 */
[----:B------:R-:W-:Y:S02]  /*0d00*/  IADD3.X R29, RZ, R77, RZ, P1, !PT ;  /* 0x0000004dff1d7210 */ /* 0x000fe40000ffe4ff */
[----:B0-----:R-:W-:Y:S01]  /*0d10*/  IADD3 R27, R42, 0xf000, RZ ;  /* 0x0000f0002a1b7810 */ /* 0x001fe20007ffe0ff */
[----:B-1----:R-:W-:Y:S01]  /*0d20*/  FADD.FTZ R67, -R38, 1 ;  /* 0x3f80000026437421 */ /* 0x002fe20000010100 */
[----:B------:R-:W-:Y:S01]  /*0d30*/  ISETP.GE.AND.EX P0, PT, R29, UR6, PT, P0 ;  /* 0x000000061d007c0c */ /* 0x000fe2000bf06300 */
[----:B--2---:R-:W-:Y:S01]  /*0d40*/  FADD.FTZ R91, -R68, 1 ;  /* 0x3f800000445b7421 */ /* 0x004fe20000010100 */
[----:B------:R-:W-:Y:S02]  /*0d50*/  IADD3 R29, R42, 0x11800, RZ ;  /* 0x000118002a1d7810 */ /* 0x000fe40007ffe0ff */
[-C--:B------:R-:W-:Y:S01]  /*0d60*/  IADD3 R62, P2, R27, R2.reuse, RZ ;  /* 0x000000021b3e7210 */ /* 0x080fe20007f5e0ff */
[----:B---3--:R-:W-:Y:S01]  /*0d70*/  FADD.FTZ R27, -R22, 1 ;  /* 0x3f800000161b7421 */ /* 0x008fe20000010100 */
[----:B------:R-:W-:Y:S01]  /*0d80*/  FFMA.FTZ R89, R24, R67, 1 ;  /* 0x3f80000018597423 */ /* 0x000fe20000010043 */
[----:B------:R-:W-:Y:S01]  /*0d90*/  IADD3 R106, P1, R29, R2, RZ ;  /* 0x000000021d6a7210 */ /* 0x000fe20007f3e0ff */
[----:B------:R-:W-:Y:S01]  /*0da0*/  FFMA.FTZ R93, R28, R91, 1 ;  /* 0x3f8000001c5d7423 */ /* 0x000fe2000001005b */
[----:B------:R-:W-:Y:S01]  /*0db0*/  FFMA.FTZ R29, R20, R27, 1 ;  /* 0x3f800000141d7423 */ /* 0x000fe2000001001b */
[----:B----4-:R-:W-:Y:S01]  /*0dc0*/  FADD.FTZ R67, -R86, 1 ;  /* 0x3f80000056437421 */ /* 0x010fe20000010100 */
[----:B------:R-:W-:Y:S01]  /*0dd0*/  HADD2.F32 R91, -RZ, R82.H0_H0 ;  /* 0x20000052ff5b7230 */ /* 0x000fe20000004100 */
[----:B------:R-:W-:-:S02]  /*0de0*/  IADD3.X R27, RZ, R3, RZ, P2, !PT ;  /* 0x00000003ff1b7210 */ /* 0x000fc400017fe4ff */
[----:B------:R-:W-:Y:S01]  /*0df0*/  FFMA.FTZ R95, R84, R67, 1 ;  /* 0x3f800000545f7423 */ /* 0x000fe20000010043 */
[----:B------:R-:W-:Y:S01]  /*0e00*/  FMUL.FTZ R67, R22, R29 ;  /* 0x0000001d16437220 */ /* 0x000fe20000410000 */
[----:B------:R-:W-:Y:S01]  /*0e10*/  FADD.FTZ R29, -R26, R91 ;  /* 0x0000005b1a1d7221 */ /* 0x000fe20000010100 */
[----:B------:R-:W-:Y:S01]  /*0e20*/  FMUL.FTZ R91, R38, R89 ;  /* 0x00000059265b7220 */ /* 0x000fe20000410000 */
[----:B------:R-:W-:Y:S01]  /*0e30*/  HADD2.F32 R99, -RZ, R82.H1_H1 ;  /* 0x30000052ff637230 */ /* 0x000fe20000004100 */
[C---:B------:R-:W-:Y:S01]  /*0e40*/  SHF.L.U64.HI R27, R62.reuse, 0x1, R27 ;  /* 0x000000013e1b7819 */ /* 0x040fe2000001021b */
[--C-:B------:R-:W-:Y:S01]  /*0e50*/  HADD2.F32 R89, -RZ, R83.reuse.H0_H0 ;  /* 0x20000053ff597230 */ /* 0x100fe20000004100 */
[----:B------:R-:W-:Y:S01]  /*0e60*/  SHF.L.U32 R62, R62, 0x1, RZ ;  /* 0x000000013e3e7819 */ /* 0x000fe200000006ff */
[----:B------:R-:W-:Y:S01]  /*0e70*/  FMUL.FTZ R20, R66, R29 ;  /* 0x0000001d42147220 */ /* 0x000fe20000410000 */
[----:B------:R-:W-:Y:S01]  /*0e80*/  FMUL.FTZ R97, R68, R93 ;  /* 0x0000005d44617220 */ /* 0x000fe20000410000 */
[C---:B------:R-:W-:Y:S01]  /*0e90*/  FADD.FTZ R99, -R26.reuse, R99 ;  /* 0x000000631a637221 */ /* 0x040fe20000010100 */
[----:B------:R-:W-:Y:S01]  /*0ea0*/  FADD.FTZ R89, -R26, R89 ;  /* 0x000000591a597221 */ /* 0x000fe20000010100 */
[----:B------:R-:W-:Y:S01]  /*0eb0*/  HADD2.F32 R93, -RZ, R83.H1_H1 ;  /* 0x30000053ff5d7230 */ /* 0x000fe20000004100 */
[----:B------:R-:W-:Y:S01]  /*0ec0*/  IADD3 R28, P2, R62, UR12, RZ ;  /* 0x0000000c3e1c7c10 */ /* 0x000fe2000ff5e0ff */
[----:B------:R-:W-:Y:S01]  /*0ed0*/  FFMA.FTZ R24, R0, R20, R79 ;  /* 0x0000001400187223 */ /* 0x000fe2000001004f */
[----:B------:R-:W-:Y:S01]  /*0ee0*/  FMUL.FTZ R68, R86, R95 ;  /* 0x0000005f56447220 */ /* 0x000fe20000410000 */
[C---:B------:R-:W-:Y:S01]  /*0ef0*/  FMUL.FTZ R86, R66.reuse, R99 ;  /* 0x0000006342567220 */ /* 0x040fe20000410000 */
[----:B------:R-:W-:Y:S01]  /*0f00*/  FMUL.FTZ R88, R66, R89 ;  /* 0x0000005942587220 */ /* 0x000fe20000410000 */
[----:B------:R-:W-:Y:S01]  /*0f10*/  IADD3.X R29, R27, UR13, RZ, P2, !PT ;  /* 0x0000000d1b1d7c10 */ /* 0x000fe200097fe4ff */
[----:B------:R-:W-:Y:S01]  /*0f20*/  FADD.FTZ R89, -R26, R93 ;  /* 0x0000005d1a597221 */ /* 0x000fe20000010100 */
[----:B------:R-:W-:Y:S01]  /*0f30*/  FMUL.FTZ R22, R24, -1.4426950216293334961 ;  /* 0xbfb8aa3b18167820 */ /* 0x000fe20000410000 */
[----:B------:R-:W-:Y:S01]  /*0f40*/  FFMA.FTZ R92, R81, R86, R76 ;  /* 0x00000056515c7223 */ /* 0x000fe2000001004c */
[----:B------:R-:W-:-:S02]  /*0f50*/  HADD2.F32 R2, -RZ, R16.H0_H0 ;  /* 0x20000010ff027230 */ /* 0x000fc40000004100 */
[----:B------:R-:W-:Y:S01]  /*0f60*/  FMUL.FTZ R89, R66, R89 ;  /* 0x0000005942597220 */ /* 0x000fe20000410000 */
[----:B------:R0:W1:Y:S01]  /*0f70*/  MUFU.EX2 R101, R22 ;  /* 0x0000001600657308 */ /* 0x0000620000000800 */
[----:B------:R-:W2:Y:S01]  /*0f80*/  LDG.E.64.CONSTANT R28, desc[UR8][R28.64] ;  /* 0x000000081c1c7981 */ /* 0x000ea2000c1e9b00 */
[----:B------:R-:W-:Y:S01]  /*0f90*/  FMUL.FTZ R84, R92, -1.4426950216293334961 ;  /* 0xbfb8aa3b5c547820 */ /* 0x000fe20000410000 */
[----:B------:R-:W-:Y:S01]  /*0fa0*/  FMUL.FTZ R95, R2, R67 ;  /* 0x00000043025f7220 */ /* 0x000fe20000410000 */
[----:B------:R-:W-:Y:S01]  /*0fb0*/  FFMA.FTZ R94, R80, R89, R87 ;  /* 0x00000059505e7223 */ /* 0x000fe20000010057 */
[----:B------:R-:W-:Y:S02]  /*0fc0*/  HADD2.F32 R99, -RZ, R30.H0_H0 ;  /* 0x2000001eff637230 */ /* 0x000fe40000004100 */
[----:B------:R-:W-:Y:S01]  /*0fd0*/  FFMA.FTZ R93, R85, R88, R78 ;  /* 0x00000058555d7223 */ /* 0x000fe2000001004e */
[----:B------:R-:W-:Y:S01]  /*0fe0*/  HADD2.F32 R2, -RZ, R16.H1_H1 ;  /* 0x30000010ff027230 */ /* 0x000fe20000004100 */
[----:B------:R3:W4:Y:S01]  /*0ff0*/  MUFU.EX2 R102, R84 ;  /* 0x0000005400667308 */ /* 0x0007220000000800 */
[----:B0-----:R-:W-:-:S02]  /*1000*/  HADD2.F32 R22, -RZ, R17.H0_H0 ;  /* 0x20000011ff167230 */ /* 0x001fc40000004100 */
[----:B------:R-:W-:Y:S01]  /*1010*/  FMUL.FTZ R103, R94, -1.4426950216293334961 ;  /* 0xbfb8aa3b5e677820 */ /* 0x000fe20000410000 */
[----:B------:R-:W-:Y:S01]  /*1020*/  FMUL.FTZ R96, R93, -1.4426950216293334961 ;  /* 0xbfb8aa3b5d607820 */ /* 0x000fe20000410000 */
[----:B------:R-:W-:Y:S01]  /*1030*/  FADD.FTZ R99, -R26, R99 ;  /* 0x000000631a637221 */ /* 0x000fe20000010100 */
[----:B------:R-:W-:Y:S01]  /*1040*/  FMUL.FTZ R38, R2, R91 ;  /* 0x0000005b02267220 */ /* 0x000fe20000410000 */
[----:B------:R-:W-:Y:S01]  /*1050*/  FMUL.FTZ R98, R22, R97 ;  /* 0x0000006116627220 */ /* 0x000fe20000410000 */
[----:B------:R-:W-:Y:S01]  /*1060*/  FMUL.FTZ R2, R0, R95 ;  /* 0x0000005f00027220 */ /* 0x000fe20000410000 */
[----:B------:R-:W0:Y:S01]  /*1070*/  MUFU.EX2 R97, R103 ;  /* 0x0000006700617308 */ /* 0x000e220000000800 */
[----:B------:R-:W-:Y:S01]  /*1080*/  IADD3 R22, P2, R65, UR14, RZ ;  /* 0x0000000e41167c10 */ /* 0x000fe2000ff5e0ff */
[----:B---3--:R-:W-:Y:S01]  /*1090*/  FMUL.FTZ R84, R66, R99 ;  /* 0x0000006342547220 */ /* 0x008fe20000410000 */
[----:B------:R-:W-:-:S05]  /*10a0*/  FFMA.FTZ R91, R23, R95, R4 ;  /* 0x0000005f175b7223 */ /* 0x000fca0000010004 */
[----:B------:R3:W0:Y:S01]  /*10b0*/  MUFU.EX2 R105, R96 ;  /* 0x0000006000697308 */ /* 0x0006220000000800 */
[----:B------:R-:W-:Y:S01]  /*10c0*/  FFMA.FTZ R90, R0, R84, R79 ;  /* 0x00000054005a7223 */ /* 0x000fe2000001004f */
[----:B-1----:R-:W-:Y:S01]  /*10d0*/  FADD.FTZ R101, R101, 1 ;  /* 0x3f80000065657421 */ /* 0x002fe20000010000 */
[----:B------:R-:W-:Y:S02]  /*10e0*/  HADD2.F32 R67, -RZ, R17.H1_H1 ;  /* 0x30000011ff437230 */ /* 0x000fe40000004100 */
[----:B---3--:R-:W-:Y:S01]  /*10f0*/  FFMA.FTZ R96, R23, R2, RZ ;  /* 0x0000000217607223 */ /* 0x008fe200000100ff */
[----:B------:R-:W-:Y:S01]  /*1100*/  FADD.FTZ R2, R95, R5 ;  /* 0x000000055f027221 */ /* 0x000fe20000010000 */
[----:B------:R-:W-:Y:S01]  /*1110*/  IADD3.X R23, R63, UR15, RZ, P2, !PT ;  /* 0x0000000f3f177c10 */ /* 0x000fe200097fe4ff */
[----:B------:R-:W-:Y:S01]  /*1120*/  FMUL.FTZ R5, R81, R38 ;  /* 0x0000002651057220 */ /* 0x000fe20000410000 */
[----:B------:R-:W-:Y:S01]  /*1130*/  FMUL.FTZ R104, R90, -1.4426950216293334961 ;  /* 0xbfb8aa3b5a687820 */ /* 0x000fe20000410000 */
[----:B------:R1:W3:Y:S02]  /*1140*/  MUFU.RCP R103, R101 ;  /* 0x0000006500677308 */ /* 0x0002e40000001000 */
[----:B------:R-:W-:Y:S01]  /*1150*/  FFMA.FTZ R96, R39, R5, R96 ;  /* 0x0000000527607223 */ /* 0x000fe20000010060 */
[----:B------:R-:W2:Y:S01]  /*1160*/  LDG.E.64.CONSTANT R22, desc[UR8][R22.64] ;  /* 0x0000000816167981 */ /* 0x000ea2000c1e9b00 */
[----:B------:R-:W-:-:S02]  /*1170*/  HADD2.F32 R5, -RZ, R30.H1_H1 ;  /* 0x3000001eff057230 */ /* 0x000fc40000004100 */
[----:B----4-:R-:W-:Y:S01]  /*1180*/  FADD.FTZ R102, R102, 1 ;  /* 0x3f80000066667421 */ /* 0x010fe20000010000 */
[----:B------:R-:W-:Y:S01]  /*1190*/  FMUL.FTZ R99, R67, R68 ;  /* 0x0000004443637220 */ /* 0x000fe20000410000 */
[----:B------:R-:W-:Y:S01]  /*11a0*/  FFMA.FTZ R4, R0, R95, RZ ;  /* 0x0000005f00047223 */ /* 0x000fe200000100ff */
[----:B------:R-:W-:Y:S01]  /*11b0*/  IADD3.X R67, RZ, R3, RZ, P1, !PT ;  /* 0x00000003ff437210 */ /* 0x000fe20000ffe4ff */
[----:B------:R-:W-:Y:S01]  /*11c0*/  MUFU.EX2 R107, R104 ;  /* 0x00000068006b7308 */ /* 0x000fe20000000800 */
[----:B------:R-:W-:Y:S01]  /*11d0*/  SHF.L.U32 R68, R106, 0x1, RZ ;  /* 0x000000016a447819 */ /* 0x000fe200000006ff */
[----:B------:R-:W-:Y:S01]  /*11e0*/  FADD.FTZ R5, -R26, R5 ;  /* 0x000000051a057221 */ /* 0x000fe20000010100 */
[-C--:B------:R-:W-:Y:S01]  /*11f0*/  FFMA.FTZ R3, R39, R38.reuse, R6 ;  /* 0x0000002627037223 */ /* 0x080fe20000010006 */
[----:B------:R-:W-:Y:S01]  /*1200*/  FADD.FTZ R7, R38, R7 ;  /* 0x0000000726077221 */ /* 0x000fe20000010000 */
[----:B------:R-:W-:Y:S01]  /*1210*/  FFMA.FTZ R4, R81, R38, R4 ;  /* 0x0000002651047223 */ /* 0x000fe20000010004 */
[----:B-1----:R-:W-:-:S02]  /*1220*/  HADD2.F32 R101, -RZ, R31.H0_H0 ;  /* 0x2000001fff657230 */ /* 0x002fc40000004100 */
[----:B0-----:R-:W-:Y:S01]  /*1230*/  FADD.FTZ R6, R97, 1 ;  /* 0x3f80000061067421 */ /* 0x001fe20000010000 */
[----:B------:R0:W1:Y:S01]  /*1240*/  MUFU.RCP R104, R102 ;  /* 0x0000006600687308 */ /* 0x0000620000001000 */
[----:B------:R-:W-:Y:S01]  /*1250*/  SHF.L.U64.HI R67, R106, 0x1, R67 ;  /* 0x000000016a437819 */ /* 0x000fe20000010243 */
[----:B------:R-:W-:Y:S01]  /*1260*/  FMUL.FTZ R5, R66, R5 ;  /* 0x0000000542057220 */ /* 0x000fe20000410000 */
[----:B------:R-:W-:Y:S01]  /*1270*/  IADD3 R38, P1, R68, UR12, RZ ;  /* 0x0000000c44267c10 */ /* 0x000fe2000ff3e0ff */
[----:B------:R-:W-:Y:S01]  /*1280*/  FADD.FTZ R105, R105, 1 ;  /* 0x3f80000069697421 */ /* 0x000fe20000010000 */
[-C--:B------:R-:W-:Y:S01]  /*1290*/  FFMA.FTZ R95, R25, R98.reuse, R8 ;  /* 0x00000062195f7223 */ /* 0x080fe20000010008 */
[----:B------:R-:W-:Y:S01]  /*12a0*/  FADD.FTZ R101, -R26, R101 ;  /* 0x000000651a657221 */ /* 0x000fe20000010100 */
[----:B------:R-:W-:Y:S01]  /*12b0*/  IADD3.X R39, R67, UR13, RZ, P1, !PT ;  /* 0x0000000d43277c10 */ /* 0x000fe20008ffe4ff */
[----:B------:R-:W4:Y:S01]  /*12c0*/  MUFU.RCP R106, R6 ;  /* 0x00000006006a7308 */ /* 0x000f220000001000 */
[----:B------:R-:W-:Y:S01]  /*12d0*/  FFMA.FTZ R8, R81, R5, R76 ;  /* 0x0000000551087223 */ /* 0x000fe2000001004c */
[-C--:B------:R-:W-:Y:S01]  /*12e0*/  FFMA.FTZ R97, R85, R98.reuse, R4 ;  /* 0x0000006255617223 */ /* 0x080fe20000010004 */
[----:B------:R-:W-:Y:S01]  /*12f0*/  FMUL.FTZ R4, R66, R101 ;  /* 0x0000006542047220 */ /* 0x000fe20000410000 */
[----:B------:R-:W-:Y:S01]  /*1300*/  FADD.FTZ R101, R99, R11 ;  /* 0x0000000b63657221 */ /* 0x000fe20000010000 */
[----:B------:R-:W-:Y:S01]  /*1310*/  FMUL.FTZ R108, R8, -1.4426950216293334961 ;  /* 0xbfb8aa3b086c7820 */ /* 0x000fe20000410000 */
[----:B------:R-:W-:Y:S01]  /*1320*/  FADD.FTZ R9, R98, R9 ;  /* 0x0000000962097221 */ /* 0x000fe20000010000 */
[----:B------:R-:W2:Y:S01]  /*1330*/  LDG.E.64.CONSTANT R38, desc[UR8][R38.64] ;  /* 0x0000000826267981 */ /* 0x000ea2000c1e9b00 */
[----:B------:R-:W4:Y:S01]  /*1340*/  MUFU.RCP R105, R105 ;  /* 0x0000006900697308 */ /* 0x000f220000001000 */
[----:B---3--:R-:W-:Y:S01]  /*1350*/  FADD.FTZ R11, -R103, 1 ;  /* 0x3f800000670b7421 */ /* 0x008fe20000010100 */
[----:B------:R-:W-:Y:S01]  /*1360*/  FMUL.FTZ R98, R85, R98 ;  /* 0x0000006255627220 */ /* 0x000fe20000410000 */
[----:B------:R-:W-:-:S02]  /*1370*/  HADD2.F32 R109, -RZ, R31.H1_H1 ;  /* 0x3000001fff6d7230 */ /* 0x000fc40000004100 */
[-C--:B0-----:R-:W-:Y:S01]  /*1380*/  FFMA.FTZ R102, R21, R99.reuse, R10 ;  /* 0x0000006315667223 */ /* 0x081fe2000001000a */
[----:B------:R-:W-:Y:S01]  /*1390*/  FFMA.FTZ R97, R80, R99, R97 ;  /* 0x0000006350617223 */ /* 0x000fe20000010061 */
[----:B------:R-:W-:Y:S01]  /*13a0*/  FFMA.FTZ R24, R24, R11, 1 ;  /* 0x3f80000018187423 */ /* 0x000fe2000001000b */
[----:B------:R-:W-:Y:S01]  /*13b0*/  FFMA.FTZ R98, R25, R98, R96 ;  /* 0x0000006219627223 */ /* 0x000fe20000010060 */
[----:B------:R-:W0:Y:S01]  /*13c0*/  MUFU.EX2 R108, R108 ;  /* 0x0000006c006c7308 */ /* 0x000e220000000800 */
[----:B------:R-:W-:Y:S01]  /*13d0*/  FMUL.FTZ R99, R80, R99 ;  /* 0x0000006350637220 */ /* 0x000fe20000410000 */
[----:B-1----:R-:W-:Y:S01]  /*13e0*/  FADD.FTZ R11, -R104, 1 ;  /* 0x3f800000680b7421 */ /* 0x002fe20000010100 */
[----:B------:R-:W-:Y:S01]  /*13f0*/  FFMA.FTZ R96, R85, R4, R78 ;  /* 0x0000000455607223 */ /* 0x000fe2000001004e */
[----:B------:R-:W-:Y:S01]  /*1400*/  FADD.FTZ R109, -R26, R109 ;  /* 0x0000006d1a6d7221 */ /* 0x000fe20000010100 */
[----:B------:R-:W-:Y:S01]  /*1410*/  FFMA.FTZ R99, R21, R99, R98 ;  /* 0x0000006315637223 */ /* 0x000fe20000010062 */
[----:B------:R-:W-:Y:S01]  /*1420*/  FFMA.FTZ R11, R92, R11, 1 ;  /* 0x3f8000005c0b7423 */ /* 0x000fe2000001000b */
[----:B------:R-:W-:Y:S01]  /*1430*/  FMUL.FTZ R25, R96, -1.4426950216293334961 ;  /* 0xbfb8aa3b60197820 */ /* 0x000fe20000410000 */
[----:B----4-:R-:W-:Y:S01]  /*1440*/  FADD.FTZ R21, -R106, 1 ;  /* 0x3f8000006a157421 */ /* 0x010fe20000010100 */
[----:B------:R-:W-:Y:S01]  /*1450*/  FMUL.FTZ R92, R103, R24 ;  /* 0x00000018675c7220 */ /* 0x000fe20000410000 */
[----:B------:R-:W-:Y:S01]  /*1460*/  IADD3 R24, P1, R64, UR14, RZ ;  /* 0x0000000e40187c10 */ /* 0x000fe2000ff3e0ff */
[----:B------:R-:W-:Y:S01]  /*1470*/  FMUL.FTZ R6, R66, R109 ;  /* 0x0000006d42067220 */ /* 0x000fe20000410000 */
[----:B------:R-:W-:Y:S01]  /*1480*/  FMUL.FTZ R104, R104, R11 ;  /* 0x0000000b68687220 */ /* 0x000fe20000410000 */
[----:B------:R1:W-:Y:S01]  /*1490*/  MUFU.EX2 R109, R25 ;  /* 0x00000019006d7308 */ /* 0x0003e20000000800 */
[----:B------:R-:W-:Y:S01]  /*14a0*/  FFMA.FTZ R21, R94, R21, 1 ;  /* 0x3f8000005e157423 */ /* 0x000fe20000010015 */
[----:B------:R-:W-:-:S02]  /*14b0*/  HADD2.F32 R11, -RZ, R14.H0_H0 ;  /* 0x2000000eff0b7230 */ /* 0x000fc40000004100 */
[----:B------:R-:W-:Y:S01]  /*14c0*/  FADD.FTZ R98, -R105, 1 ;  /* 0x3f80000069627421 */ /* 0x000fe20000010100 */
[----:B------:R-:W-:Y:S01]  /*14d0*/  FFMA.FTZ R10, R80, R6, R87 ;  /* 0x00000006500a7223 */ /* 0x000fe20000010057 */
[----:B------:R-:W-:Y:S01]  /*14e0*/  FMUL.FTZ R103, R106, R21 ;  /* 0x000000156a677220 */ /* 0x000fe20000410000 */
[----:B-1----:R-:W-:Y:S01]  /*14f0*/  IADD3.X R25, R61, UR15, RZ, P1, !PT ;  /* 0x0000000f3d197c10 */ /* 0x002fe20008ffe4ff */
[----:B------:R-:W-:Y:S01]  /*1500*/  FMUL.FTZ R21, R11, R92 ;  /* 0x0000005c0b157220 */ /* 0x000fe20000410000 */
[--C-:B------:R-:W-:Y:S02]  /*1510*/  HADD2.F32 R92, -RZ, R15.reuse.H1_H1 ;  /* 0x3000000fff5c7230 */ /* 0x100fe40000004100 */
[----:B------:R-:W-:Y:S01]  /*1520*/  FFMA.FTZ R98, R93, R98, 1 ;  /* 0x3f8000005d627423 */ /* 0x000fe20000010062 */
[----:B------:R-:W-:Y:S01]  /*1530*/  FADD.FTZ R107, R107, 1 ;  /* 0x3f8000006b6b7421 */ /* 0x000fe20000010000 */
[----:B------:R-:W-:Y:S01]  /*1540*/  HADD2.F32 R93, -RZ, R14.H1_H1 ;  /* 0x3000000eff5d7230 */ /* 0x000fe20000004100 */
[----:B------:R-:W3:Y:S01]  /*1550*/  LDG.E.64.CONSTANT R24, desc[UR8][R24.64] ;  /* 0x0000000818187981 */ /* 0x000ee2000c1e9b00 */
[----:B0-----:R-:W-:Y:S01]  /*1560*/  FADD.FTZ R108, R108, 1 ;  /* 0x3f8000006c6c7421 */ /* 0x001fe20000010000 */
[----:B------:R-:W-:Y:S01]  /*1570*/  FMUL.FTZ R110, R10, -1.4426950216293334961 ;  /* 0xbfb8aa3b0a6e7820 */ /* 0x000fe20000410000 */
[----:B------:R-:W-:-:S02]  /*1580*/  HADD2.F32 R11, -RZ, R15.H0_H0 ;  /* 0x2000000fff0b7230 */ /* 0x000fc40000004100 */
[----:B------:R-:W-:Y:S01]  /*1590*/  FMUL.FTZ R98, R105, R98 ;  /* 0x0000006269627220 */ /* 0x000fe20000410000 */
[----:B------:R-:W-:Y:S01]  /*15a0*/  FMUL.FTZ R103, R92, R103 ;  /* 0x000000675c677220 */ /* 0x000fe20000410000 */
[-C--:B------:R-:W-:Y:S01]  /*15b0*/  FMUL.FTZ R92, R0, R21.reuse ;  /* 0x00000015005c7220 */ /* 0x080fe20000410000 */
[----:B------:R-:W0:Y:S01]  /*15c0*/  MUFU.RCP R107, R107 ;  /* 0x0000006b006b7308 */ /* 0x000e220000001000 */
[----:B------:R-:W-:Y:S01]  /*15d0*/  FMUL.FTZ R104, R93, R104 ;  /* 0x000000685d687220 */ /* 0x000fe20000410000 */
[----:B------:R-:W-:Y:S01]  /*15e0*/  FMUL.FTZ R98, R11, R98 ;  /* 0x000000620b627220 */ /* 0x000fe20000410000 */
[----:B------:R-:W-:Y:S01]  /*15f0*/  FFMA.FTZ R91, R20, R21, R91 ;  /* 0x00000015145b7223 */ /* 0x000fe2000001005b */
[----:B------:R-:W-:Y:S01]  /*1600*/  FADD.FTZ R11, R2, R21 ;  /* 0x00000015020b7221 */ /* 0x000fe20000010000 */
[----:B------:R-:W-:-:S03]  /*1610*/  FFMA.FTZ R99, R20, R92, R99 ;  /* 0x0000005c14637223 */ /* 0x000fc60000010063 */
[----:B------:R-:W1:Y:S01]  /*1620*/  MUFU.RCP R108, R108 ;  /* 0x0000006c006c7308 */ /* 0x000e620000001000 */
[----:B------:R-:W-:Y:S01]  /*1630*/  FFMA.FTZ R2, R0, R21, R97 ;  /* 0x0000001500027223 */ /* 0x000fe20000010061 */
[----:B------:R-:W-:-:S06]  /*1640*/  FMUL.FTZ R20, R81, R104 ;  /* 0x0000006851147220 */ /* 0x000fcc0000410000 */
[----:B------:R-:W4:Y:S01]  /*1650*/  MUFU.EX2 R110, R110 ;  /* 0x0000006e006e7308 */ /* 0x000f220000000800 */
[----:B------:R-:W-:Y:S01]  /*1660*/  FFMA.FTZ R2, R81, R104, R2 ;  /* 0x0000006851027223 */ /* 0x000fe20000010002 */
[C---:B------:R-:W-:Y:S01]  /*1670*/  FFMA.FTZ R99, R86.reuse, R20, R99 ;  /* 0x0000001456637223 */ /* 0x040fe20000010063 */
[----:B------:R-:W-:Y:S01]  /*1680*/  FMUL.FTZ R20, R85, R98 ;  /* 0x0000006255147220 */ /* 0x000fe20000410000 */
[----:B------:R-:W-:Y:S01]  /*1690*/  FFMA.FTZ R92, R86, R104, R3 ;  /* 0x00000068565c7223 */ /* 0x000fe20000010003 */
[----:B------:R-:W-:Y:S01]  /*16a0*/  FADD.FTZ R93, R7, R104 ;  /* 0x00000068075d7221 */ /* 0x000fe20000010000 */
[----:B------:R-:W-:Y:S01]  /*16b0*/  FFMA.FTZ R3, R85, R98, R2 ;  /* 0x0000006255037223 */ /* 0x000fe20000010002 */
[----:B------:R-:W-:Y:S01]  /*16c0*/  FFMA.FTZ R20, R88, R20, R99 ;  /* 0x0000001458147223 */ /* 0x000fe20000010063 */
[-C--:B------:R-:W-:Y:S01]  /*16d0*/  FMUL.FTZ R7, R80, R103.reuse ;  /* 0x0000006750077220 */ /* 0x080fe20000410000 */
[----:B------:R-:W-:Y:S01]  /*16e0*/  FFMA.FTZ R95, R88, R98, R95 ;  /* 0x00000062585f7223 */ /* 0x000fe2000001005f */
[-C--:B------:R-:W-:Y:S01]  /*16f0*/  FFMA.FTZ R97, R89, R103.reuse, R102 ;  /* 0x0000006759617223 */ /* 0x080fe20000010066 */
[----:B------:R-:W-:Y:S01]  /*1700*/  FADD.FTZ R88, R101, R103 ;  /* 0x0000006765587221 */ /* 0x000fe20000010000 */
[----:B------:R-:W-:Y:S01]  /*1710*/  FFMA.FTZ R103, R80, R103, R3 ;  /* 0x0000006750677223 */ /* 0x000fe20000010003 */
[----:B------:R-:W-:Y:S01]  /*1720*/  FFMA.FTZ R89, R89, R7, R20 ;  /* 0x0000000759597223 */ /* 0x000fe20000010014 */
[----:B0-----:R-:W-:Y:S01]  /*1730*/  FADD.FTZ R3, -R107, 1 ;  /* 0x3f8000006b037421 */ /* 0x001fe20000010100 */
[----:B-1----:R-:W-:Y:S01]  /*1740*/  FADD.FTZ R7, -R108, 1 ;  /* 0x3f8000006c077421 */ /* 0x002fe20000010100 */
[----:B----4-:R-:W-:-:S02]  /*1750*/  FADD.FTZ R110, R110, 1 ;  /* 0x3f8000006e6e7421 */ /* 0x010fc40000010000 */
[----:B------:R-:W-:Y:S01]  /*1760*/  FFMA.FTZ R90, R90, R3, 1 ;  /* 0x3f8000005a5a7423 */ /* 0x000fe20000010003 */
[----:B------:R-:W-:Y:S01]  /*1770*/  FFMA.FTZ R3, R8, R7, 1 ;  /* 0x3f80000008037423 */ /* 0x000fe20000010007 */
[----:B------:R-:W-:Y:S02]  /*1780*/  IADD3 R2, P1, R62, UR14, RZ ;  /* 0x0000000e3e027c10 */ /* 0x000fe4000ff3e0ff */
[----:B------:R-:W0:Y:S01]  /*1790*/  MUFU.RCP R110, R110 ;  /* 0x0000006e006e7308 */ /* 0x000e220000001000 */
[----:B------:R-:W-:Y:S01]  /*17a0*/  FMUL.FTZ R108, R108, R3 ;  /* 0x000000036c6c7220 */ /* 0x000fe20000410000 */
[----:B------:R-:W-:-:S06]  /*17b0*/  IADD3.X R3, R27, UR15, RZ, P1, !PT ;  /* 0x0000000f1b037c10 */ /* 0x000fcc0008ffe4ff */
[----:B------:R-:W4:Y:S01]  /*17c0*/  LDG.E.64.CONSTANT R2, desc[UR8][R2.64] ;  /* 0x0000000802027981 */ /* 0x000f22000c1e9b00 */
[----:B------:R-:W-:Y:S02]  /*17d0*/  HADD2.F32 R20, -RZ, R18.H0_H0 ;  /* 0x20000012ff147230 */ /* 0x000fe40000004100 */
[----:B------:R-:W-:Y:S01]  /*17e0*/  FMUL.FTZ R107, R107, R90 ;  /* 0x0000005a6b6b7220 */ /* 0x000fe20000410000 */
[----:B0-----:R-:W-:-:S04]  /*17f0*/  FADD.FTZ R21, -R110, 1 ;  /* 0x3f8000006e157421 */ /* 0x001fc80000010100 */
[----:B------:R-:W-:Y:S01]  /*1800*/  FFMA.FTZ R21, R10, R21, 1 ;  /* 0x3f8000000a157423 */ /* 0x000fe20000010015 */
[----:B------:R-:W-:-:S03]  /*1810*/  FMUL.FTZ R107, R20, R107 ;  /* 0x0000006b146b7220 */ /* 0x000fc60000410000 */
[----:B------:R-:W-:Y:S01]  /*1820*/  FMUL.FTZ R110, R110, R21 ;  /* 0x000000156e6e7220 */ /* 0x000fe20000410000 */
[----:B------:R-:W-:Y:S01]  /*1830*/  HADD2.F32 R21, -RZ, R18.H1_H1 ;  /* 0x30000012ff157230 */ /* 0x000fe20000004100 */
[----:B------:R-:W-:-:S04]  /*1840*/  IADD3 R20, P1, R68, UR14, RZ ;  /* 0x0000000e44147c10 */ /* 0x000fc8000ff3e0ff */
[----:B------:R-:W-:Y:S01]  /*1850*/  FMUL.FTZ R108, R21, R108 ;  /* 0x0000006c156c7220 */ /* 0x000fe20000410000 */
[----:B------:R-:W-:-:S06]  /*1860*/  IADD3.X R21, R67, UR15, RZ, P1, !PT ;  /* 0x0000000f43157c10 */ /* 0x000fcc0008ffe4ff */
[----:B------:R-:W4:Y:S01]  /*1870*/  LDG.E.64.CONSTANT R20, desc[UR8][R20.64] ;  /* 0x0000000814147981 */ /* 0x000f22000c1e9b00 */
[----:B------:R-:W-:-:S06]  /*1880*/  FADD.FTZ R109, R109, 1 ;  /* 0x3f8000006d6d7421 */ /* 0x000fcc0000010000 */
[----:B------:R-:W0:Y:S01]  /*1890*/  MUFU.RCP R109, R109 ;  /* 0x0000006d006d7308 */ /* 0x000e220000001000 */
[----:B------:R-:W-:Y:S02]  /*18a0*/  HADD2.F32 R99, -RZ, R34.H0_H0 ;  /* 0x20000022ff637230 */ /* 0x000fe40000004100 */
[----:B------:R-:W-:-:S03]  /*18b0*/  FADD.FTZ R86, R9, R98 ;  /* 0x0000006209567221 */ /* 0x000fc60000010000 */
[----:B------:R-:W-:Y:S01]  /*18c0*/  FADD.FTZ R7, -R26, R99 ;  /* 0x000000631a077221 */ /* 0x000fe20000010100 */
[----:B------:R-:W-:Y:S02]  /*18d0*/  HADD2.F32 R99, -RZ, R35.H0_H0 ;  /* 0x20000023ff637230 */ /* 0x000fe40000004100 */
[----:B0-----:R-:W-:-:S04]  /*18e0*/  FADD.FTZ R9, -R109, 1 ;  /* 0x3f8000006d097421 */ /* 0x001fc80000010100 */
[----:B------:R-:W-:Y:S01]  /*18f0*/  FFMA.FTZ R8, R96, R9, 1 ;  /* 0x3f80000060087423 */ /* 0x000fe20000010009 */
[----:B------:R-:W-:Y:S02]  /*1900*/  HADD2.F32 R9, -RZ, R34.H1_H1 ;  /* 0x30000022ff097230 */ /* 0x000fe40000004100 */
[----:B------:R-:W-:Y:S01]  /*1910*/  FMUL.FTZ R7, R66, R7 ;  /* 0x0000000742077220 */ /* 0x000fe20000410000 */
[C---:B------:R-:W-:Y:S01]  /*1920*/  FADD.FTZ R99, -R26.reuse, R99 ;  /* 0x000000631a637221 */ /* 0x040fe20000010100 */
[----:B------:R-:W-:Y:S01]  /*1930*/  FMUL.FTZ R109, R109, R8 ;  /* 0x000000086d6d7220 */ /* 0x000fe20000410000 */
[----:B------:R-:W-:Y:S01]  /*1940*/  FADD.FTZ R9, -R26, R9 ;  /* 0x000000091a097221 */ /* 0x000fe20000010100 */
[----:B------:R-:W-:Y:S01]  /*1950*/  FFMA.FTZ R96, R0, R7, R79 ;  /* 0x0000000700607223 */ /* 0x000fe2000001004f */
[C---:B------:R-:W-:Y:S02]  /*1960*/  FMUL.FTZ R8, R66.reuse, R99 ;  /* 0x0000006342087220 */ /* 0x040fe40000410000 */
[----:B------:R-:W-:Y:S01]  /*1970*/  FMUL.FTZ R10, R66, R9 ;  /* 0x00000009420a7220 */ /* 0x000fe20000410000 */
[----:B------:R-:W-:-:S02]  /*1980*/  HADD2.F32 R9, -RZ, R35.H1_H1 ;  /* 0x30000023ff097230 */ /* 0x000fc40000004100 */
[----:B------:R-:W-:Y:S01]  /*1990*/  FMUL.FTZ R94, R96, -1.4426950216293334961 ;  /* 0xbfb8aa3b605e7820 */ /* 0x000fe20000410000 */
[----:B------:R-:W-:-:S03]  /*19a0*/  FFMA.FTZ R101, R85, R8, R78 ;  /* 0x0000000855657223 */ /* 0x000fc6000001004e */
[----:B------:R0:W1:Y:S01]  /*19b0*/  MUFU.EX2 R102, R94 ;  /* 0x0000005e00667308 */ /* 0x0000620000000800 */
[----:B------:R-:W-:Y:S01]  /*19c0*/  FADD.FTZ R9, -R26, R9 ;  /* 0x000000091a097221 */ /* 0x000fe20000010100 */
[----:B------:R-:W-:Y:S01]  /*19d0*/  FMUL.FTZ R112, R101, -1.4426950216293334961 ;  /* 0xbfb8aa3b65707820 */ /* 0x000fe20000410000 */
[----:B------:R-:W-:Y:S02]  /*19e0*/  FFMA.FTZ R90, R81, R10, R76 ;  /* 0x0000000a515a7223 */ /* 0x000fe4000001004c */
[----:B------:R-:W-:Y:S02]  /*19f0*/  FMUL.FTZ R9, R66, R9 ;  /* 0x0000000942097220 */ /* 0x000fe40000410000 */
[----:B------:R-:W-:Y:S01]  /*1a00*/  FMUL.FTZ R104, R90, -1.4426950216293334961 ;  /* 0xbfb8aa3b5a687820 */ /* 0x000fe20000410000 */
[----:B------:R-:W1:Y:S01]  /*1a10*/  MUFU.EX2 R112, R112 ;  /* 0x0000007000707308 */ /* 0x000e620000000800 */
[----:B------:R-:W-:Y:S01]  /*1a20*/  FFMA.FTZ R98, R80, R9, R87 ;  /* 0x0000000950627223 */ /* 0x000fe20000010057 */
[----:B0-----:R-:W-:-:S03]  /*1a30*/  HADD2.F32 R94, -RZ, R19.H0_H0 ;  /* 0x20000013ff5e7230 */ /* 0x001fc60000004100 */
[----:B------:R-:W-:-:S03]  /*1a40*/  FMUL.FTZ R113, R98, -1.4426950216293334961 ;  /* 0xbfb8aa3b62717820 */ /* 0x000fc60000410000 */
[----:B------:R0:W0:Y:S01]  /*1a50*/  MUFU.EX2 R111, R104 ;  /* 0x00000068006f7308 */ /* 0x0000220000000800 */
[----:B-1----:R-:W-:Y:S01]  /*1a60*/  FADD.FTZ R106, R102, 1 ;  /* 0x3f800000666a7421 */ /* 0x002fe20000010000 */
[----:B------:R-:W-:Y:S01]  /*1a70*/  FMUL.FTZ R109, R94, R109 ;  /* 0x0000006d5e6d7220 */ /* 0x000fe20000410000 */
[-C--:B------:R-:W-:Y:S01]  /*1a80*/  FFMA.FTZ R94, R84, R107.reuse, R91 ;  /* 0x0000006b545e7223 */ /* 0x080fe2000001005b */
[----:B------:R-:W-:Y:S01]  /*1a90*/  FADD.FTZ R91, R11, R107 ;  /* 0x0000006b0b5b7221 */ /* 0x000fe20000010000 */
[----:B------:R-:W-:-:S03]  /*1aa0*/  FFMA.FTZ R102, R0, R107, R103 ;  /* 0x0000006b00667223 */ /* 0x000fc60000010067 */
[----:B------:R-:W1:Y:S01]  /*1ab0*/  MUFU.EX2 R113, R113 ;  /* 0x0000007100717308 */ /* 0x000e620000000800 */
[----:B0-----:R-:W-:Y:S01]  /*1ac0*/  FMUL.FTZ R104, R0, R107 ;  /* 0x0000006b00687220 */ /* 0x001fe20000410000 */
[----:B------:R-:W-:Y:S02]  /*1ad0*/  HADD2.F32 R99, -RZ, R19.H1_H1 ;  /* 0x30000013ff637230 */ /* 0x000fe40000004100 */
[----:B------:R-:W-:Y:S01]  /*1ae0*/  FMUL.FTZ R11, R81, R108 ;  /* 0x0000006c510b7220 */ /* 0x000fe20000410000 */
[----:B------:R-:W-:Y:S01]  /*1af0*/  FADD.FTZ R112, R112, 1 ;  /* 0x3f80000070707421 */ /* 0x000fe20000010000 */
[----:B------:R-:W-:Y:S02]  /*1b00*/  FFMA.FTZ R104, R84, R104, R89 ;  /* 0x0000006854687223 */ /* 0x000fe40000010059 */
[----:B------:R0:W0:Y:S01]  /*1b10*/  MUFU.RCP R107, R106 ;  /* 0x0000006a006b7308 */ /* 0x0000220000001000 */
[----:B------:R-:W-:Y:S01]  /*1b20*/  FMUL.FTZ R105, R99, R110 ;  /* 0x0000006e63697220 */ /* 0x000fe20000410000 */
[C---:B------:R-:W-:Y:S01]  /*1b30*/  FFMA.FTZ R99, R5.reuse, R108, R92 ;  /* 0x0000006c05637223 */ /* 0x040fe2000001005c */
[----:B------:R-:W-:Y:S01]  /*1b40*/  FFMA.FTZ R11, R5, R11, R104 ;  /* 0x0000000b050b7223 */ /* 0x000fe20000010068 */
[----:B------:R-:W-:Y:S01]  /*1b50*/  FMUL.FTZ R5, R85, R109 ;  /* 0x0000006d55057220 */ /* 0x000fe20000410000 */
[----:B------:R-:W-:Y:S01]  /*1b60*/  FADD.FTZ R111, R111, 1 ;  /* 0x3f8000006f6f7421 */ /* 0x000fe20000010000 */
[----:B------:R-:W-:-:S02]  /*1b70*/  HADD2.F32 R89, -RZ, R36.H0_H0 ;  /* 0x20000024ff597230 */ /* 0x000fc40000004100 */
[----:B------:R-:W0:Y:S01]  /*1b80*/  MUFU.RCP R112, R112 ;  /* 0x0000007000707308 */ /* 0x000e220000001000 */
[C---:B------:R-:W-:Y:S01]  /*1b90*/  FFMA.FTZ R95, R4.reuse, R109, R95 ;  /* 0x0000006d045f7223 */ /* 0x040fe2000001005f */
[----:B------:R-:W-:Y:S01]  /*1ba0*/  FFMA.FTZ R5, R4, R5, R11 ;  /* 0x0000000504057223 */ /* 0x000fe2000001000b */
[----:B------:R-:W-:Y:S01]  /*1bb0*/  FMUL.FTZ R4, R80, R105 ;  /* 0x0000006950047220 */ /* 0x000fe20000410000 */
[----:B------:R-:W-:Y:S01]  /*1bc0*/  FFMA.FTZ R102, R81, R108, R102 ;  /* 0x0000006c51667223 */ /* 0x000fe20000010066 */
[----:B-1----:R-:W-:Y:S01]  /*1bd0*/  FADD.FTZ R113, R113, 1 ;  /* 0x3f80000071717421 */ /* 0x002fe20000010000 */
[----:B------:R-:W-:Y:S02]  /*1be0*/  FADD.FTZ R89, -R26, R89 ;  /* 0x000000591a597221 */ /* 0x000fe40000010100 */
[----:B------:R-:W1:Y:S01]  /*1bf0*/  MUFU.RCP R111, R111 ;  /* 0x0000006f006f7308 */ /* 0x000e620000001000 */
[----:B0-----:R-:W-:Y:S01]  /*1c00*/  FFMA.FTZ R106, R6, R4, R5 ;  /* 0x00000004066a7223 */ /* 0x001fe20000010005 */
[----:B------:R-:W-:Y:S01]  /*1c10*/  FADD.FTZ R92, R86, R109 ;  /* 0x0000006d565c7221 */ /* 0x000fe20000010000 */
[----:B------:R-:W-:-:S02]  /*1c20*/  HADD2.F32 R11, -RZ, R36.H1_H1 ;  /* 0x30000024ff0b7230 */ /* 0x000fc40000004100 */
[----:B------:R-:W-:Y:S01]  /*1c30*/  FADD.FTZ R5, -R107, 1 ;  /* 0x3f8000006b057421 */ /* 0x000fe20000010100 */
[----:B------:R-:W-:Y:S01]  /*1c40*/  FFMA.FTZ R109, R85, R109, R102 ;  /* 0x0000006d556d7223 */ /* 0x000fe20000010066 */
[----:B------:R-:W-:Y:S01]  /*1c50*/  FFMA.FTZ R102, R6, R105, R97 ;  /* 0x0000006906667223 */ /* 0x000fe20000010061 */
[----:B------:R-:W-:Y:S01]  /*1c60*/  FMUL.FTZ R89, R66, R89 ;  /* 0x0000005942597220 */ /* 0x000fe20000410000 */
[----:B------:R-:W0:Y:S01]  /*1c70*/  MUFU.RCP R113, R113 ;  /* 0x0000007100717308 */ /* 0x000e220000001000 */
[--C-:B------:R-:W-:Y:S02]  /*1c80*/  HADD2.F32 R97, -RZ, R37.reuse.H0_H0 ;  /* 0x20000025ff617230 */ /* 0x100fe40000004100 */
[----:B------:R-:W-:Y:S01]  /*1c90*/  FFMA.FTZ R4, R96, R5, 1 ;  /* 0x3f80000060047423 */ /* 0x000fe20000010005 */
[----:B------:R-:W-:Y:S01]  /*1ca0*/  FADD.FTZ R11, -R26, R11 ;  /* 0x0000000b1a0b7221 */ /* 0x000fe20000010100 */
[----:B------:R-:W-:Y:S02]  /*1cb0*/  HADD2.F32 R5, -RZ, R37.H1_H1 ;  /* 0x30000025ff057230 */ /* 0x000fe40000004100 */
[----:B------:R-:W-:Y:S01]  /*1cc0*/  FFMA.FTZ R104, R0, R89, R79 ;  /* 0x0000005900687223 */ /* 0x000fe2000001004f */
[----:B------:R-:W-:Y:S01]  /*1cd0*/  FADD.FTZ R103, R88, R105 ;  /* 0x0000006958677221 */ /* 0x000fe20000010000 */
[----:B------:R-:W-:Y:S01]  /*1ce0*/  FADD.FTZ R97, -R26, R97 ;  /* 0x000000611a617221 */ /* 0x000fe20000010100 */
[----:B------:R-:W-:Y:S01]  /*1cf0*/  FMUL.FTZ R88, R66, R11 ;  /* 0x0000000b42587220 */ /* 0x000fe20000410000 */
[----:B------:R-:W-:Y:S01]  /*1d00*/  FADD.FTZ R6, -R112, 1 ;  /* 0x3f80000070067421 */ /* 0x000fe20000010100 */
[----:B------:R-:W-:Y:S01]  /*1d10*/  FADD.FTZ R117, -R26, R5 ;  /* 0x000000051a757221 */ /* 0x000fe20000010100 */
[----:B------:R-:W-:Y:S01]  /*1d20*/  FMUL.FTZ R11, R104, -1.4426950216293334961 ;  /* 0xbfb8aa3b680b7820 */ /* 0x000fe20000410000 */
[----:B------:R-:W-:Y:S01]  /*1d30*/  FFMA.FTZ R109, R80, R105, R109 ;  /* 0x00000069506d7223 */ /* 0x000fe2000001006d */
[C---:B------:R-:W-:Y:S01]  /*1d40*/  FMUL.FTZ R84, R66.reuse, R97 ;  /* 0x0000006142547220 */ /* 0x040fe20000410000 */
[----:B------:R-:W-:Y:S01]  /*1d50*/  FFMA.FTZ R96, R81, R88, R76 ;  /* 0x0000005851607223 */ /* 0x000fe2000001004c */
[----:B------:R-:W-:Y:S01]  /*1d60*/  FFMA.FTZ R105, R101, R6, 1 ;  /* 0x3f80000065697423 */ /* 0x000fe20000010006 */
[----:B-1----:R-:W-:Y:S01]  /*1d70*/  FADD.FTZ R5, -R111, 1 ;  /* 0x3f8000006f057421 */ /* 0x002fe20000010100 */
[----:B------:R-:W-:Y:S01]  /*1d80*/  FMUL.FTZ R6, R66, R117 ;  /* 0x0000007542067220 */ /* 0x000fe20000410000 */
[----:B------:R1:W1:Y:S01]  /*1d90*/  MUFU.EX2 R115, R11 ;  /* 0x0000000b00737308 */ /* 0x0002620000000800 */
[----:B------:R-:W-:-:S02]  /*1da0*/  HADD2.F32 R119, -RZ, R32.H0_H0 ;  /* 0x20000020ff777230 */ /* 0x000fc40000004100 */
[----:B------:R-:W-:Y:S01]  /*1db0*/  FFMA.FTZ R97, R85, R84, R78 ;  /* 0x0000005455617223 */ /* 0x000fe2000001004e */
[----:B------:R-:W-:Y:S01]  /*1dc0*/  FMUL.FTZ R86, R96, -1.4426950216293334961 ;  /* 0xbfb8aa3b60567820 */ /* 0x000fe20000410000 */
[----:B------:R-:W-:Y:S01]  /*1dd0*/  FFMA.FTZ R90, R90, R5, 1 ;  /* 0x3f8000005a5a7423 */ /* 0x000fe20000010005 */
[----:B------:R-:W-:Y:S01]  /*1de0*/  FFMA.FTZ R101, R80, R6, R87 ;  /* 0x0000000650657223 */ /* 0x000fe20000010057 */
[----:B------:R-:W-:Y:S01]  /*1df0*/  FMUL.FTZ R110, R97, -1.4426950216293334961 ;  /* 0xbfb8aa3b616e7820 */ /* 0x000fe20000410000 */
[----:B------:R-:W-:Y:S01]  /*1e00*/  FADD.FTZ R119, -R26, R119 ;  /* 0x000000771a777221 */ /* 0x000fe20000010100 */
[----:B0-----:R-:W-:Y:S01]  /*1e10*/  FADD.FTZ R5, -R113, 1 ;  /* 0x3f80000071057421 */ /* 0x001fe20000010100 */
[----:B------:R-:W-:Y:S01]  /*1e20*/  FADD.FTZ R93, R93, R108 ;  /* 0x0000006c5d5d7221 */ /* 0x000fe20000010000 */
[----:B------:R-:W0:Y:S01]  /*1e30*/  MUFU.EX2 R116, R86 ;  /* 0x0000005600747308 */ /* 0x000e220000000800 */
[----:B-1----:R-:W-:Y:S02]  /*1e40*/  HADD2.F32 R11, -RZ, R32.H1_H1 ;  /* 0x30000020ff0b7230 */ /* 0x002fe40000004100 */
[----:B------:R-:W-:Y:S01]  /*1e50*/  FMUL.FTZ R118, R101, -1.4426950216293334961 ;  /* 0xbfb8aa3b65767820 */ /* 0x000fe20000410000 */
[----:B------:R-:W-:Y:S01]  /*1e60*/  FMUL.FTZ R108, R111, R90 ;  /* 0x0000005a6f6c7220 */ /* 0x000fe20000410000 */
[----:B------:R-:W-:-:S02]  /*1e70*/  HADD2.F32 R90, -RZ, R12.H0_H0 ;  /* 0x2000000cff5a7230 */ /* 0x000fc40000004100 */
[----:B------:R-:W-:Y:S01]  /*1e80*/  FFMA.FTZ R98, R98, R5, 1 ;  /* 0x3f80000062627423 */ /* 0x000fe20000010005 */
[----:B------:R-:W-:Y:S01]  /*1e90*/  FMUL.FTZ R107, R107, R4 ;  /* 0x000000046b6b7220 */ /* 0x000fe20000410000 */
[----:B------:R-:W-:Y:S01]  /*1ea0*/  FMUL.FTZ R5, R66, R119 ;  /* 0x0000007742057220 */ /* 0x000fe20000410000 */
[----:B------:R1:W0:Y:S01]  /*1eb0*/  MUFU.EX2 R117, R110 ;  /* 0x0000006e00757308 */ /* 0x0002220000000800 */
[----:B------:R-:W-:Y:S01]  /*1ec0*/  FMUL.FTZ R112, R112, R105 ;  /* 0x0000006970707220 */ /* 0x000fe20000410000 */
[----:B------:R-:W-:Y:S02]  /*1ed0*/  HADD2.F32 R105, -RZ, R12.H1_H1 ;  /* 0x3000000cff697230 */ /* 0x000fe40000004100 */
[----:B------:R-:W-:Y:S01]  /*1ee0*/  FADD.FTZ R121, -R26, R11 ;  /* 0x0000000b1a797221 */ /* 0x000fe20000010100 */
[----:B------:R-:W-:-:S03]  /*1ef0*/  FMUL.FTZ R107, R90, R107 ;  /* 0x0000006b5a6b7220 */ /* 0x000fc60000410000 */
[----:B------:R0:W2:Y:S01]  /*1f00*/  MUFU.EX2 R119, R118 ;  /* 0x0000007600777308 */ /* 0x0000a20000000800 */
[----:B------:R-:W-:Y:S01]  /*1f10*/  FMUL.FTZ R4, R66, R121 ;  /* 0x0000007942047220 */ /* 0x000fe20000410000 */
[----:B-1----:R-:W-:Y:S01]  /*1f20*/  FMUL.FTZ R110, R105, R108 ;  /* 0x0000006c696e7220 */ /* 0x002fe20000410000 */
[----:B------:R-:W-:Y:S01]  /*1f30*/  FADD.FTZ R115, R115, 1 ;  /* 0x3f80000073737421 */ /* 0x000fe20000010000 */
[CC--:B------:R-:W-:Y:S01]  /*1f40*/  FMUL.FTZ R105, R0.reuse, R107.reuse ;  /* 0x0000006b00697220 */ /* 0x0c0fe20000410000 */
[--C-:B------:R-:W-:Y:S02]  /*1f50*/  HADD2.F32 R111, -RZ, R13.reuse.H0_H0 ;  /* 0x2000000dff6f7230 */ /* 0x100fe40000004100 */
[----:B------:R-:W-:Y:S01]  /*1f60*/  FFMA.FTZ R86, R81, R4, R76 ;  /* 0x0000000451567223 */ /* 0x000fe2000001004c */
[C---:B------:R-:W-:Y:S01]  /*1f70*/  FFMA.FTZ R108, R0.reuse, R107, R109 ;  /* 0x0000006b006c7223 */ /* 0x040fe2000001006d */
[----:B------:R-:W-:Y:S01]  /*1f80*/  FFMA.FTZ R105, R7, R105, R106 ;  /* 0x0000006907697223 */ /* 0x000fe2000001006a */
[----:B------:R1:W1:Y:S01]  /*1f90*/  MUFU.RCP R109, R115 ;  /* 0x00000073006d7308 */ /* 0x0002620000001000 */
[----:B------:R-:W-:Y:S01]  /*1fa0*/  FFMA.FTZ R11, R0, R5, R79 ;  /* 0x00000005000b7223 */ /* 0x000fe2000001004f */
[----:B------:R-:W-:Y:S01]  /*1fb0*/  FMUL.FTZ R114, R113, R98 ;  /* 0x0000006271727220 */ /* 0x000fe20000410000 */
[----:B------:R-:W-:Y:S01]  /*1fc0*/  FMUL.FTZ R106, R81, R110 ;  /* 0x0000006e516a7220 */ /* 0x000fe20000410000 */
[----:B------:R-:W-:-:S02]  /*1fd0*/  HADD2.F32 R113, -RZ, R13.H1_H1 ;  /* 0x3000000dff717230 */ /* 0x000fc40000004100 */
[----:B------:R-:W-:Y:S01]  /*1fe0*/  FMUL.FTZ R111, R111, R112 ;  /* 0x000000706f6f7220 */ /* 0x000fe20000410000 */
[----:B0-----:R-:W-:Y:S01]  /*1ff0*/  FADD.FTZ R116, R116, 1 ;  /* 0x3f80000074747421 */ /* 0x001fe20000010000 */
[----:B------:R-:W-:Y:S01]  /*2000*/  FMUL.FTZ R118, R86, -1.4426950216293334961 ;  /* 0xbfb8aa3b56767820 */ /* 0x000fe20000410000 */
[----:B------:R-:W-:Y:S01]  /*2010*/  FFMA.FTZ R94, R7, R107, R94 ;  /* 0x0000006b075e7223 */ /* 0x000fe2000001005e */
[----:B------:R-:W-:Y:S01]  /*2020*/  FMUL.FTZ R120, R11, -1.4426950216293334961 ;  /* 0xbfb8aa3b0b787820 */ /* 0x000fe20000410000 */
[C---:B------:R-:W-:Y:S01]  /*2030*/  FFMA.FTZ R99, R10.reuse, R110, R99 ;  /* 0x0000006e0a637223 */ /* 0x040fe20000010063 */
[----:B------:R-:W-:Y:S01]  /*2040*/  FFMA.FTZ R7, R10, R106, R105 ;  /* 0x0000006a0a077223 */ /* 0x000fe20000010069 */
[----:B------:R-:W-:Y:S01]  /*2050*/  FADD.FTZ R117, R117, 1 ;  /* 0x3f80000075757421 */ /* 0x000fe20000010000 */
[----:B------:R-:W-:Y:S01]  /*2060*/  FADD.FTZ R91, R91, R107 ;  /* 0x0000006b5b5b7221 */ /* 0x000fe20000010000 */
[----:B------:R-:W-:Y:S01]  /*2070*/  FFMA.FTZ R108, R81, R110, R108 ;  /* 0x0000006e516c7223 */ /* 0x000fe2000001006c */
[----:B------:R0:W3:Y:S01]  /*2080*/  MUFU.RCP R112, R116 ;  /* 0x0000007400707308 */ /* 0x0000e20000001000 */
[----:B------:R-:W-:Y:S01]  /*2090*/  FMUL.FTZ R10, R85, R111 ;  /* 0x0000006f550a7220 */ /* 0x000fe20000410000 */
[----:B------:R-:W-:Y:S01]  /*20a0*/  FMUL.FTZ R113, R113, R114 ;  /* 0x0000007271717220 */ /* 0x000fe20000410000 */
[----:B------:R-:W-:-:S02]  /*20b0*/  HADD2.F32 R107, -RZ, R33.H0_H0 ;  /* 0x20000021ff6b7230 */ /* 0x000fc40000004100 */
[----:B--2---:R-:W-:Y:S01]  /*20c0*/  FADD.FTZ R119, R119, 1 ;  /* 0x3f80000077777421 */ /* 0x004fe20000010000 */
[-C--:B------:R-:W-:Y:S01]  /*20d0*/  FFMA.FTZ R105, R8, R111.reuse, R95 ;  /* 0x0000006f08697223 */ /* 0x080fe2000001005f */
[----:B------:R-:W-:Y:S01]  /*20e0*/  FADD.FTZ R106, R92, R111 ;  /* 0x0000006f5c6a7221 */ /* 0x000fe20000010000 */
[----:B------:R-:W-:Y:S01]  /*20f0*/  MUFU.EX2 R90, R118 ;  /* 0x00000076005a7308 */ /* 0x000fe20000000800 */
[----:B-1----:R-:W-:Y:S01]  /*2100*/  FFMA.FTZ R115, R85, R111, R108 ;  /* 0x0000006f55737223 */ /* 0x002fe2000001006c */
[----:B------:R-:W-:Y:S01]  /*2110*/  FFMA.FTZ R10, R8, R10, R7 ;  /* 0x0000000a080a7223 */ /* 0x000fe20000010007 */
[----:B------:R-:W-:Y:S02]  /*2120*/  HADD2.F32 R111, -RZ, R33.H1_H1 ;  /* 0x30000021ff6f7230 */ /* 0x000fe40000004100 */
[----:B------:R-:W-:Y:S01]  /*2130*/  FMUL.FTZ R7, R80, R113 ;  /* 0x0000007150077220 */ /* 0x000fe20000410000 */
[----:B------:R-:W-:Y:S02]  /*2140*/  FADD.FTZ R95, -R26, R107 ;  /* 0x0000006b1a5f7221 */ /* 0x000fe40000010100 */
[----:B------:R-:W1:Y:S01]  /*2150*/  MUFU.RCP R118, R117 ;  /* 0x0000007500767308 */ /* 0x000e620000001000 */
[C---:B0-----:R-:W-:Y:S01]  /*2160*/  FFMA.FTZ R116, R9.reuse, R7, R10 ;  /* 0x0000000709747223 */ /* 0x041fe2000001000a */
[----:B------:R-:W-:-:S06]  /*2170*/  FFMA.FTZ R107, R9, R113, R102 ;  /* 0x00000071096b7223 */ /* 0x000fcc0000010066 */
[----:B------:R-:W-:Y:S01]  /*2180*/  MUFU.EX2 R98, R120 ;  /* 0x0000007800627308 */ /* 0x000fe20000000800 */
[----:B------:R-:W-:Y:S01]  /*2190*/  FMUL.FTZ R7, R66, R95 ;  /* 0x0000005f42077220 */ /* 0x000fe20000410000 */
[----:B------:R-:W-:-:S06]  /*21a0*/  FADD.FTZ R111, -R26, R111 ;  /* 0x0000006f1a6f7221 */ /* 0x000fcc0000010100 */
[----:B------:R-:W0:Y:S01]  /*21b0*/  MUFU.RCP R120, R119 ;  /* 0x0000007700787308 */ /* 0x000e220000001000 */
[----:B------:R-:W-:Y:S01]  /*21c0*/  FADD.FTZ R9, -R109, 1 ;  /* 0x3f8000006d097421 */ /* 0x000fe20000010100 */
[--C-:B------:R-:W-:Y:S02]  /*21d0*/  HADD2.F32 R95, -RZ, R28.reuse.H0_H0 ;  /* 0x2000001cff5f7230 */ /* 0x100fe40000004100 */
[----:B------:R-:W-:Y:S01]  /*21e0*/  FADD.FTZ R93, R93, R110 ;  /* 0x0000006e5d5d7221 */ /* 0x000fe20000010000 */
[----:B------:R-:W-:Y:S01]  /*21f0*/  FMUL.FTZ R8, R66, R111 ;  /* 0x0000006f42087220 */ /* 0x000fe20000410000 */
[----:B------:R-:W-:Y:S01]  /*2200*/  FFMA.FTZ R110, R104, R9, 1 ;  /* 0x3f800000686e7423 */ /* 0x000fe20000010009 */
[----:B------:R-:W-:Y:S02]  /*2210*/  HADD2.F32 R111, -RZ, R28.H1_H1 ;  /* 0x3000001cff6f7230 */ /* 0x000fe40000004100 */
[----:B------:R-:W-:Y:S01]  /*2220*/  FADD.FTZ R9, -R26, R95 ;  /* 0x0000005f1a097221 */ /* 0x000fe20000010100 */
[----:B---3--:R-:W-:Y:S01]  /*2230*/  FADD.FTZ R95, -R112, 1 ;  /* 0x3f800000705f7421 */ /* 0x008fe20000010100 */
[----:B------:R-:W-:-:S02]  /*2240*/  HADD2.F32 R123, -RZ, R29.H0_H0 ;  /* 0x2000001dff7b7230 */ /* 0x000fc40000004100 */
[----:B-1----:R-:W-:Y:S01]  /*2250*/  FADD.FTZ R92, -R118, 1 ;  /* 0x3f800000765c7421 */ /* 0x002fe20000010100 */
[----:B------:R-:W-:Y:S01]  /*2260*/  FADD.FTZ R117, -R26, R111 ;  /* 0x0000006f1a757221 */ /* 0x000fe20000010100 */
[----:B------:R-:W-:Y:S01]  /*2270*/  FFMA.FTZ R111, R96, R95, 1 ;  /* 0x3f800000606f7423 */ /* 0x000fe2000001005f */
[----:B------:R-:W-:Y:S01]  /*2280*/  FFMA.FTZ R102, R85, R7, R78 ;  /* 0x0000000755667223 */ /* 0x000fe2000001004e */
[----:B------:R-:W-:Y:S01]  /*2290*/  FFMA.FTZ R121, R97, R92, 1 ;  /* 0x3f80000061797423 */ /* 0x000fe2000001005c */
[----:B0-----:R-:W-:Y:S01]  /*22a0*/  FADD.FTZ R96, -R120, 1 ;  /* 0x3f80000078607421 */ /* 0x001fe20000010100 */
[----:B------:R-:W-:Y:S01]  /*22b0*/  FADD.FTZ R97, -R26, R123 ;  /* 0x0000007b1a617221 */ /* 0x000fe20000010100 */
[----:B------:R-:W-:Y:S02]  /*22c0*/  HADD2.F32 R119, -RZ, R29.H1_H1 ;  /* 0x3000001dff777230 */ /* 0x000fe40000004100 */
[----:B------:R-:W-:Y:S01]  /*22d0*/  FFMA.FTZ R123, R101, R96, 1 ;  /* 0x3f800000657b7423 */ /* 0x000fe20000010060 */
[----:B------:R-:W-:Y:S01]  /*22e0*/  FMUL.FTZ R114, R102, -1.4426950216293334961 ;  /* 0xbfb8aa3b66727820 */ /* 0x000fe20000410000 */
[----:B------:R-:W-:-:S02]  /*22f0*/  FFMA.FTZ R104, R80, R8, R87 ;  /* 0x0000000850687223 */ /* 0x000fc40000010057 */
[----:B------:R-:W-:Y:S01]  /*2300*/  FMUL.FTZ R123, R120, R123 ;  /* 0x0000007b787b7220 */ /* 0x000fe20000410000 */
[----:B------:R-:W-:Y:S02]  /*2310*/  HADD2.F32 R120, -RZ, R23.H0_H0 ;  /* 0x20000017ff787230 */ /* 0x000fe40000004100 */
[----:B------:R-:W-:Y:S01]  /*2320*/  FADD.FTZ R101, -R26, R119 ;  /* 0x000000771a657221 */ /* 0x000fe20000010100 */
[----:B------:R-:W-:Y:S01]  /*2330*/  FMUL.FTZ R121, R118, R121 ;  /* 0x0000007976797220 */ /* 0x000fe20000410000 */
[----:B------:R-:W-:Y:S01]  /*2340*/  FMUL.FTZ R119, R112, R111 ;  /* 0x0000006f70777220 */ /* 0x000fe20000410000 */
[----:B------:R-:W0:Y:S01]  /*2350*/  MUFU.EX2 R114, R114 ;  /* 0x0000007200727308 */ /* 0x000e220000000800 */
[----:B------:R-:W-:Y:S01]  /*2360*/  FMUL.FTZ R95, R66, R117 ;  /* 0x00000075425f7220 */ /* 0x000fe20000410000 */
[--C-:B------:R-:W-:Y:S02]  /*2370*/  HADD2.F32 R112, -RZ, R22.reuse.H0_H0 ;  /* 0x20000016ff707230 */ /* 0x100fe40000004100 */
[----:B------:R-:W-:Y:S01]  /*2380*/  FADD.FTZ R103, R103, R113 ;  /* 0x0000007167677221 */ /* 0x000fe20000010000 */
[----:B------:R-:W-:Y:S01]  /*2390*/  FFMA.FTZ R115, R80, R113, R115 ;  /* 0x0000007150737223 */ /* 0x000fe20000010073 */
[----:B------:R-:W-:Y:S01]  /*23a0*/  FMUL.FTZ R117, R109, R110 ;  /* 0x0000006e6d757220 */ /* 0x000fe20000410000 */
[----:B------:R-:W-:Y:S01]  /*23b0*/  FMUL.FTZ R113, R104, -1.4426950216293334961 ;  /* 0xbfb8aa3b68717820 */ /* 0x000fe20000410000 */
[----:B------:R-:W-:Y:S01]  /*23c0*/  FMUL.FTZ R120, R120, R121 ;  /* 0x0000007978787220 */ /* 0x000fe20000410000 */
[----:B------:R-:W-:-:S02]  /*23d0*/  HADD2.F32 R118, -RZ, R22.H1_H1 ;  /* 0x30000016ff767230 */ /* 0x000fc40000004100 */
[----:B------:R-:W-:Y:S01]  /*23e0*/  FADD.FTZ R121, R98, 1 ;  /* 0x3f80000062797421 */ /* 0x000fe20000010000 */
[----:B------:R-:W-:Y:S01]  /*23f0*/  FMUL.FTZ R117, R112, R117 ;  /* 0x0000007570757220 */ /* 0x000fe20000410000 */
[----:B------:R-:W1:Y:S01]  /*2400*/  MUFU.EX2 R113, R113 ;  /* 0x0000007100717308 */ /* 0x000e620000000800 */
[----:B------:R-:W-:Y:S02]  /*2410*/  FMUL.FTZ R118, R118, R119 ;  /* 0x0000007776767220 */ /* 0x000fe40000410000 */
[CC--:B------:R-:W-:Y:S01]  /*2420*/  FMUL.FTZ R119, R0.reuse, R117.reuse ;  /* 0x0000007500777220 */ /* 0x0c0fe20000410000 */
[----:B------:R-:W-:Y:S01]  /*2430*/  FFMA.FTZ R98, R0, R117, R115 ;  /* 0x0000007500627223 */ /* 0x000fe20000010073 */
[----:B------:R-:W-:-:S03]  /*2440*/  FADD.FTZ R115, R90, 1 ;  /* 0x3f8000005a737421 */ /* 0x000fc60000010000 */
[----:B------:R-:W2:Y:S01]  /*2450*/  MUFU.RCP R121, R121 ;  /* 0x0000007900797308 */ /* 0x000ea20000001000 */
[----:B------:R-:W-:Y:S01]  /*2460*/  FFMA.FTZ R119, R89, R119, R116 ;  /* 0x0000007759777223 */ /* 0x000fe20000010074 */
[----:B------:R-:W-:Y:S01]  /*2470*/  FMUL.FTZ R9, R66, R9 ;  /* 0x0000000942097220 */ /* 0x000fe20000410000 */
[----:B------:R-:W-:Y:S01]  /*2480*/  FFMA.FTZ R92, R81, R95, R76 ;  /* 0x0000005f515c7223 */ /* 0x000fe2000001004c */
[----:B------:R-:W-:Y:S01]  /*2490*/  FFMA.FTZ R94, R89, R117, R94 ;  /* 0x00000075595e7223 */ /* 0x000fe2000001005e */
[----:B------:R-:W-:Y:S01]  /*24a0*/  FADD.FTZ R91, R91, R117 ;  /* 0x000000755b5b7221 */ /* 0x000fe20000010000 */
[----:B------:R-:W-:Y:S01]  /*24b0*/  FMUL.FTZ R89, R81, R118 ;  /* 0x0000007651597220 */ /* 0x000fe20000410000 */
[----:B------:R-:W-:Y:S01]  /*24c0*/  HADD2.F32 R117, -RZ, R38.H0_H0 ;  /* 0x20000026ff757230 */ /* 0x000fe20000004100 */
[----:B------:R-:W3:Y:S01]  /*24d0*/  MUFU.RCP R116, R115 ;  /* 0x0000007300747308 */ /* 0x000ee20000001000 */
[----:B0-----:R-:W-:Y:S01]  /*24e0*/  FADD.FTZ R114, R114, 1 ;  /* 0x3f80000072727421 */ /* 0x001fe20000010000 */
[----:B------:R-:W-:Y:S01]  /*24f0*/  FFMA.FTZ R10, R0, R9, R79 ;  /* 0x00000009000a7223 */ /* 0x000fe2000001004f */
[----:B------:R-:W-:Y:S01]  /*2500*/  FMUL.FTZ R122, R92, -1.4426950216293334961 ;  /* 0xbfb8aa3b5c7a7820 */ /* 0x000fe20000410000 */
[----:B------:R-:W-:Y:S01]  /*2510*/  FMUL.FTZ R96, R66, R97 ;  /* 0x0000006142607220 */ /* 0x000fe20000410000 */
[----:B------:R-:W-:Y:S01]  /*2520*/  FFMA.FTZ R89, R88, R89, R119 ;  /* 0x0000005958597223 */ /* 0x000fe20000010077 */
[----:B------:R-:W-:Y:S01]  /*2530*/  FADD.FTZ R119, -R26, R117 ;  /* 0x000000751a777221 */ /* 0x000fe20000010100 */
[----:B------:R-:W-:Y:S01]  /*2540*/  FMUL.FTZ R108, R10, -1.4426950216293334961 ;  /* 0xbfb8aa3b0a6c7820 */ /* 0x000fe20000410000 */
[----:B------:R2:W0:Y:S01]  /*2550*/  MUFU.RCP R117, R114 ;  /* 0x0000007200757308 */ /* 0x0004220000001000 */
[----:B------:R-:W-:Y:S01]  /*2560*/  FFMA.FTZ R97, R85, R96, R78 ;  /* 0x0000006055617223 */ /* 0x000fe2000001004e */
[-C--:B------:R-:W-:Y:S01]  /*2570*/  FFMA.FTZ R99, R88, R118.reuse, R99 ;  /* 0x0000007658637223 */ /* 0x080fe20000010063 */
[----:B------:R-:W-:Y:S01]  /*2580*/  FADD.FTZ R93, R93, R118 ;  /* 0x000000765d5d7221 */ /* 0x000fe20000010000 */
[----:B------:R-:W-:Y:S01]  /*2590*/  FFMA.FTZ R98, R81, R118, R98 ;  /* 0x0000007651627223 */ /* 0x000fe20000010062 */
[----:B-1----:R-:W-:-:S03]  /*25a0*/  FADD.FTZ R118, R113, 1 ;  /* 0x3f80000071767421 */ /* 0x002fc60000010000 */
[----:B------:R1:W-:Y:S01]  /*25b0*/  MUFU.EX2 R110, R122 ;  /* 0x0000007a006e7308 */ /* 0x0003e20000000800 */
[----:B------:R-:W-:Y:S01]  /*25c0*/  FMUL.FTZ R101, R66, R101 ;  /* 0x0000006542657220 */ /* 0x000fe20000410000 */
[----:B--2---:R-:W-:Y:S01]  /*25d0*/  FADD.FTZ R114, -R121, 1 ;  /* 0x3f80000079727421 */ /* 0x004fe20000010100 */
[----:B------:R-:W-:Y:S01]  /*25e0*/  FMUL.FTZ R111, R97, -1.4426950216293334961 ;  /* 0xbfb8aa3b616f7820 */ /* 0x000fe20000410000 */
[----:B------:R-:W-:Y:S01]  /*25f0*/  FFMA.FTZ R90, R84, R120, R105 ;  /* 0x00000078545a7223 */ /* 0x000fe20000010069 */
[----:B-1----:R-:W-:-:S03]  /*2600*/  HADD2.F32 R122, -RZ, R23.H1_H1 ;  /* 0x30000017ff7a7230 */ /* 0x002fc60000004100 */
[----:B------:R-:W1:Y:S01]  /*2610*/  MUFU.EX2 R108, R108 ;  /* 0x0000006c006c7308 */ /* 0x000e620000000800 */
[----:B------:R-:W-:Y:S01]  /*2620*/  FADD.FTZ R106, R106, R120 ;  /* 0x000000786a6a7221 */ /* 0x000fe20000010000 */
[CC--:B------:R-:W-:Y:S01]  /*2630*/  FFMA.FTZ R105, R85.reuse, R120.reuse, R98 ;  /* 0x0000007855697223 */ /* 0x0c0fe20000010062 */
[----:B------:R-:W-:Y:S01]  /*2640*/  FMUL.FTZ R120, R85, R120 ;  /* 0x0000007855787220 */ /* 0x000fe20000410000 */
[----:B------:R-:W-:Y:S01]  /*2650*/  FMUL.FTZ R122, R122, R123 ;  /* 0x0000007b7a7a7220 */ /* 0x000fe20000410000 */
[----:B------:R-:W-:Y:S01]  /*2660*/  FFMA.FTZ R109, R80, R101, R87 ;  /* 0x00000065506d7223 */ /* 0x000fe20000010057 */
[----:B------:R-:W-:Y:S01]  /*2670*/  FFMA.FTZ R114, R11, R114, 1 ;  /* 0x3f8000000b727423 */ /* 0x000fe20000010072 */
[----:B---3--:R-:W-:Y:S01]  /*2680*/  FADD.FTZ R11, -R116, 1 ;  /* 0x3f800000740b7421 */ /* 0x008fe20000010100 */
[----:B------:R-:W2:Y:S01]  /*2690*/  MUFU.RCP R118, R118 ;  /* 0x0000007600767308 */ /* 0x000ea20000001000 */
[-C--:B------:R-:W-:Y:S01]  /*26a0*/  FFMA.FTZ R107, R6, R122.reuse, R107 ;  /* 0x0000007a066b7223 */ /* 0x080fe2000001006b */
[----:B------:R-:W-:Y:S01]  /*26b0*/  FADD.FTZ R103, R103, R122 ;  /* 0x0000007a67677221 */ /* 0x000fe20000010000 */
[----:B------:R-:W-:Y:S01]  /*26c0*/  FFMA.FTZ R113, R80, R122, R105 ;  /* 0x0000007a50717223 */ /* 0x000fe20000010069 */
[----:B------:R-:W-:Y:S01]  /*26d0*/  FFMA.FTZ R115, R84, R120, R89 ;  /* 0x0000007854737223 */ /* 0x000fe20000010059 */
[----:B------:R-:W-:Y:S01]  /*26e0*/  FMUL.FTZ R122, R80, R122 ;  /* 0x0000007a507a7220 */ /* 0x000fe20000410000 */
[----:B------:R-:W-:Y:S01]  /*26f0*/  FMUL.FTZ R124, R109, -1.4426950216293334961 ;  /* 0xbfb8aa3b6d7c7820 */ /* 0x000fe20000410000 */
[----:B------:R-:W-:Y:S01]  /*2700*/  HADD2.F32 R123, -RZ, R38.H1_H1 ;  /* 0x30000026ff7b7230 */ /* 0x000fe20000004100 */
[----:B------:R-:W3:Y:S01]  /*2710*/  MUFU.EX2 R111, R111 ;  /* 0x0000006f006f7308 */ /* 0x000ee20000000800 */
[----:B------:R-:W-:Y:S01]  /*2720*/  FFMA.FTZ R105, R86, R11, 1 ;  /* 0x3f80000056697423 */ /* 0x000fe2000001000b */
[----:B------:R-:W-:-:S02]  /*2730*/  HADD2.F32 R11, -RZ, R24.H0_H0 ;  /* 0x20000018ff0b7230 */ /* 0x000fc40000004100 */
[----:B------:R-:W-:Y:S01]  /*2740*/  FFMA.FTZ R122, R6, R122, R115 ;  /* 0x0000007a067a7223 */ /* 0x000fe20000010073 */
[----:B------:R-:W-:Y:S01]  /*2750*/  FMUL.FTZ R114, R121, R114 ;  /* 0x0000007279727220 */ /* 0x000fe20000410000 */
[----:B0-----:R-:W-:Y:S01]  /*2760*/  FADD.FTZ R115, -R117, 1 ;  /* 0x3f80000075737421 */ /* 0x001fe20000010100 */
[----:B------:R-:W-:Y:S01]  /*2770*/  FADD.FTZ R123, -R26, R123 ;  /* 0x0000007b1a7b7221 */ /* 0x000fe20000010100 */
[----:B------:R-:W0:Y:S01]  /*2780*/  MUFU.EX2 R112, R124 ;  /* 0x0000007c00707308 */ /* 0x000e220000000800 */
[--C-:B------:R-:W-:Y:S02]  /*2790*/  HADD2.F32 R125, -RZ, R39.reuse.H0_H0 ;  /* 0x20000027ff7d7230 */ /* 0x100fe40000004100 */
[----:B------:R-:W-:Y:S01]  /*27a0*/  FMUL.FTZ R114, R11, R114 ;  /* 0x000000720b727220 */ /* 0x000fe20000410000 */
[----:B------:R-:W-:Y:S01]  /*27b0*/  FFMA.FTZ R102, R102, R115, 1 ;  /* 0x3f80000066667423 */ /* 0x000fe20000010073 */
[----:B------:R-:W-:Y:S02]  /*27c0*/  HADD2.F32 R11, -RZ, R24.H1_H1 ;  /* 0x30000018ff0b7230 */ /* 0x000fe40000004100 */
[----:B------:R-:W-:Y:S01]  /*27d0*/  FMUL.FTZ R84, R66, R123 ;  /* 0x0000007b42547220 */ /* 0x000fe20000410000 */
[----:B------:R-:W-:Y:S01]  /*27e0*/  FMUL.FTZ R116, R116, R105 ;  /* 0x0000006974747220 */ /* 0x000fe20000410000 */
[----:B------:R-:W-:-:S02]  /*27f0*/  HADD2.F32 R115, -RZ, R39.H1_H1 ;  /* 0x30000027ff737230 */ /* 0x000fc40000004100 */
[----:B------:R-:W-:Y:S01]  /*2800*/  FMUL.FTZ R88, R66, R119 ;  /* 0x0000007742587220 */ /* 0x000fe20000410000 */
[----:B------:R-:W-:Y:S01]  /*2810*/  FADD.FTZ R125, -R26, R125 ;  /* 0x0000007d1a7d7221 */ /* 0x000fe20000010100 */
[----:B-1----:R-:W-:Y:S01]  /*2820*/  FADD.FTZ R108, R108, 1 ;  /* 0x3f8000006c6c7421 */ /* 0x002fe20000010000 */
[----:B------:R-:W-:Y:S01]  /*2830*/  FADD.FTZ R110, R110, 1 ;  /* 0x3f8000006e6e7421 */ /* 0x000fe20000010000 */
[----:B------:R-:W-:Y:S01]  /*2840*/  FFMA.FTZ R89, R81, R84, R76 ;  /* 0x0000005451597223 */ /* 0x000fe2000001004c */
[----:B------:R-:W-:Y:S01]  /*2850*/  FMUL.FTZ R116, R11, R116 ;  /* 0x000000740b747220 */ /* 0x000fe20000410000 */
[----:B------:R-:W-:Y:S01]  /*2860*/  FFMA.FTZ R79, R0, R88, R79 ;  /* 0x00000058004f7223 */ /* 0x000fe2000001004f */
[----:B--2---:R-:W-:Y:S01]  /*2870*/  FADD.FTZ R119, -R118, 1 ;  /* 0x3f80000076777421 */ /* 0x004fe20000010100 */
[----:B------:R-:W-:Y:S01]  /*2880*/  FADD.FTZ R11, -R26, R115 ;  /* 0x000000731a0b7221 */ /* 0x000fe20000010100 */
[----:B------:R-:W-:Y:S01]  /*2890*/  FMUL.FTZ R76, R66, R125 ;  /* 0x0000007d424c7220 */ /* 0x000fe20000410000 */
[----:B------:R-:W-:Y:S01]  /*28a0*/  FMUL.FTZ R117, R117, R102 ;  /* 0x0000006675757220 */ /* 0x000fe20000410000 */
[----:B---3--:R-:W-:Y:S01]  /*28b0*/  FADD.FTZ R115, R111, 1 ;  /* 0x3f8000006f737421 */ /* 0x008fe20000010000 */
[----:B------:R-:W-:Y:S01]  /*28c0*/  FMUL.FTZ R6, R89, -1.4426950216293334961 ;  /* 0xbfb8aa3b59067820 */ /* 0x000fe20000410000 */
[----:B------:R-:W1:Y:S01]  /*28d0*/  MUFU.RCP R108, R108 ;  /* 0x0000006c006c7308 */ /* 0x000e620000001000 */
[----:B------:R-:W-:-:S02]  /*28e0*/  HADD2.F32 R102, -RZ, R25.H0_H0 ;  /* 0x20000019ff667230 */ /* 0x000fc40000004100 */
[----:B------:R-:W-:Y:S01]  /*28f0*/  FMUL.FTZ R111, R0, R114 ;  /* 0x00000072006f7220 */ /* 0x000fe20000410000 */
[----:B------:R-:W-:Y:S01]  /*2900*/  FMUL.FTZ R98, R79, -1.4426950216293334961 ;  /* 0xbfb8aa3b4f627820 */ /* 0x000fe20000410000 */
[----:B------:R-:W-:Y:S01]  /*2910*/  FFMA.FTZ R119, R104, R119, 1 ;  /* 0x3f80000068777423 */ /* 0x000fe20000010077 */
[----:B------:R-:W-:Y:S01]  /*2920*/  FMUL.FTZ R11, R66, R11 ;  /* 0x0000000b420b7220 */ /* 0x000fe20000410000 */
[----:B------:R-:W-:Y:S01]  /*2930*/  FFMA.FTZ R78, R85, R76, R78 ;  /* 0x0000004c554e7223 */ /* 0x000fe2000001004e */
[----:B------:R-:W2:Y:S01]  /*2940*/  MUFU.RCP R110, R110 ;  /* 0x0000006e006e7308 */ /* 0x000ea20000001000 */
[----:B------:R-:W-:Y:S02]  /*2950*/  HADD2.F32 R105, -RZ, R25.H1_H1 ;  /* 0x30000019ff697230 */ /* 0x000fe40000004100 */
[----:B------:R-:W-:Y:S01]  /*2960*/  FFMA.FTZ R111, R5, R111, R122 ;  /* 0x0000006f056f7223 */ /* 0x000fe2000001007a */
[----:B0-----:R-:W-:Y:S01]  /*2970*/  FADD.FTZ R112, R112, 1 ;  /* 0x3f80000070707421 */ /* 0x001fe20000010000 */
[-C--:B------:R-:W-:Y:S01]  /*2980*/  FMUL.FTZ R104, R81, R116.reuse ;  /* 0x0000007451687220 */ /* 0x080fe20000410000 */
[----:B------:R-:W-:Y:S01]  /*2990*/  FMUL.FTZ R118, R118, R119 ;  /* 0x0000007776767220 */ /* 0x000fe20000410000 */
[----:B------:R-:W-:Y:S01]  /*29a0*/  FMUL.FTZ R117, R102, R117 ;  /* 0x0000007566757220 */ /* 0x000fe20000410000 */
[----:B------:R-:W-:Y:S01]  /*29b0*/  FFMA.FTZ R87, R80, R11, R87 ;  /* 0x0000000b50577223 */ /* 0x000fe20000010057 */
[----:B------:R-:W0:Y:S01]  /*29c0*/  MUFU.RCP R115, R115 ;  /* 0x0000007300737308 */ /* 0x000e220000001000 */
[----:B------:R-:W-:Y:S01]  /*29d0*/  FMUL.FTZ R86, R78, -1.4426950216293334961 ;  /* 0xbfb8aa3b4e567820 */ /* 0x000fe20000410000 */
[C---:B------:R-:W-:Y:S01]  /*29e0*/  FFMA.FTZ R102, R4.reuse, R116, R99 ;  /* 0x0000007404667223 */ /* 0x040fe20000010063 */
[----:B------:R-:W-:Y:S01]  /*29f0*/  FFMA.FTZ R104, R4, R104, R111 ;  /* 0x0000006804687223 */ /* 0x000fe2000001006f */
[----:B------:R-:W-:Y:S01]  /*2a00*/  FMUL.FTZ R105, R105, R118 ;  /* 0x0000007669697220 */ /* 0x000fe20000410000 */
[----:B------:R-:W-:-:S03]  /*2a10*/  FMUL.FTZ R111, R87, -1.4426950216293334961 ;  /* 0xbfb8aa3b576f7820 */ /* 0x000fc60000410000 */
[----:B------:R-:W3:Y:S01]  /*2a20*/  MUFU.EX2 R6, R6 ;  /* 0x0000000600067308 */ /* 0x000ee20000000800 */
[-C--:B------:R-:W-:Y:S01]  /*2a30*/  FMUL.FTZ R99, R85, R117.reuse ;  /* 0x0000007555637220 */ /* 0x080fe20000410000 */
[----:B------:R-:W-:Y:S01]  /*2a40*/  FFMA.FTZ R94, R5, R114, R94 ;  /* 0x00000072055e7223 */ /* 0x000fe2000001005e */
[----:B------:R-:W-:-:S05]  /*2a50*/  FFMA.FTZ R5, R7, R117, R90 ;  /* 0x0000007507057223 */ /* 0x000fca000001005a */
[----:B------:R-:W4:Y:S01]  /*2a60*/  MUFU.EX2 R98, R98 ;  /* 0x0000006200627308 */ /* 0x000f220000000800 */
[----:B------:R-:W-:Y:S01]  /*2a70*/  FFMA.FTZ R99, R7, R99, R104 ;  /* 0x0000006307637223 */ /* 0x000fe20000010068 */
[----:B------:R-:W-:-:S06]  /*2a80*/  FMUL.FTZ R90, R80, R105 ;  /* 0x00000069505a7220 */ /* 0x000fcc0000410000 */
[----:B------:R-:W4:Y:S01]  /*2a90*/  MUFU.RCP R112, R112 ;  /* 0x0000007000707308 */ /* 0x000f220000001000 */
[----:B-1----:R-:W-:Y:S01]  /*2aa0*/  FADD.FTZ R7, -R108, 1 ;  /* 0x3f8000006c077421 */ /* 0x002fe20000010100 */
[----:B------:R-:W-:-:S06]  /*2ab0*/  FFMA.FTZ R90, R8, R90, R99 ;  /* 0x0000005a085a7223 */ /* 0x000fcc0000010063 */
[----:B------:R-:W1:Y:S01]  /*2ac0*/  MUFU.EX2 R86, R86 ;  /* 0x0000005600567308 */ /* 0x000e620000000800 */
[----:B--2---:R-:W-:Y:S01]  /*2ad0*/  FADD.FTZ R99, -R110, 1 ;  /* 0x3f8000006e637421 */ /* 0x004fe20000010100 */
[----:B------:R-:W-:-:S06]  /*2ae0*/  FFMA.FTZ R4, R8, R105, R107 ;  /* 0x0000006908047223 */ /* 0x000fcc000001006b */
[----:B------:R-:W2:Y:S01]  /*2af0*/  MUFU.EX2 R111, R111 ;  /* 0x0000006f006f7308 */ /* 0x000ea20000000800 */
[----:B------:R-:W-:Y:S01]  /*2b00*/  FFMA.FTZ R7, R10, R7, 1 ;  /* 0x3f8000000a077423 */ /* 0x000fe20000010007 */
[----:B0-----:R-:W-:Y:S01]  /*2b10*/  FADD.FTZ R8, -R115, 1 ;  /* 0x3f80000073087421 */ /* 0x001fe20000010100 */
[----:B------:R-:W-:Y:S01]  /*2b20*/  FFMA.FTZ R99, R92, R99, 1 ;  /* 0x3f8000005c637423 */ /* 0x000fe20000010063 */
[----:B---3--:R-:W-:Y:S01]  /*2b30*/  FADD.FTZ R92, R6, 1 ;  /* 0x3f800000065c7421 */ /* 0x008fe20000010000 */
[----:B----4-:R-:W-:Y:S01]  /*2b40*/  FADD.FTZ R104, R98, 1 ;  /* 0x3f80000062687421 */ /* 0x010fe20000010000 */
[--C-:B------:R-:W-:Y:S02]  /*2b50*/  HADD2.F32 R6, -RZ, R2.reuse.H0_H0 ;  /* 0x20000002ff067230 */ /* 0x100fe40000004100 */
[----:B------:R-:W-:Y:S01]  /*2b60*/  FMUL.FTZ R7, R108, R7 ;  /* 0x000000076c077220 */ /* 0x000fe20000410000 */
[----:B------:R-:W-:Y:S01]  /*2b70*/  FFMA.FTZ R10, R97, R8, 1 ;  /* 0x3f800000610a7423 */ /* 0x000fe20000010008 */
[----:B------:R-:W-:Y:S01]  /*2b80*/  FADD.FTZ R98, -R112, 1 ;  /* 0x3f80000070627421 */ /* 0x000fe20000010100 */
[----:B------:R-:W-:-:S02]  /*2b90*/  HADD2.F32 R8, -RZ, R2.H1_H1 ;  /* 0x30000002ff087230 */ /* 0x000fc40000004100 */
[----:B------:R-:W-:Y:S01]  /*2ba0*/  FMUL.FTZ R99, R110, R99 ;  /* 0x000000636e637220 */ /* 0x000fe20000410000 */
[----:B-1----:R-:W-:Y:S01]  /*2bb0*/  FADD.FTZ R97, R86, 1 ;  /* 0x3f80000056617421 */ /* 0x002fe20000010000 */
[----:B------:R-:W-:Y:S01]  /*2bc0*/  FMUL.FTZ R6, R6, R7 ;  /* 0x0000000706067220 */ /* 0x000fe20000410000 */
[----:B------:R-:W0:Y:S01]  /*2bd0*/  MUFU.RCP R104, R104 ;  /* 0x0000006800687308 */ /* 0x000e220000001000 */
[----:B------:R-:W-:Y:S01]  /*2be0*/  FMUL.FTZ R115, R115, R10 ;  /* 0x0000000a73737220 */ /* 0x000fe20000410000 */
[----:B------:R-:W-:Y:S01]  /*2bf0*/  FFMA.FTZ R109, R109, R98, 1 ;  /* 0x3f8000006d6d7423 */ /* 0x000fe20000010062 */
[----:B------:R-:W-:Y:S01]  /*2c00*/  FMUL.FTZ R10, R8, R99 ;  /* 0x00000063080a7220 */ /* 0x000fe20000410000 */
[----:B--2---:R-:W-:Y:S01]  /*2c10*/  FADD.FTZ R111, R111, 1 ;  /* 0x3f8000006f6f7421 */ /* 0x004fe20000010000 */
[C---:B------:R-:W-:Y:S01]  /*2c20*/  FMUL.FTZ R7, R0.reuse, R6 ;  /* 0x0000000600077220 */ /* 0x040fe20000410000 */
[--C-:B------:R-:W-:Y:S02]  /*2c30*/  HADD2.F32 R8, -RZ, R3.reuse.H0_H0 ;  /* 0x20000003ff087230 */ /* 0x100fe40000004100 */
[----:B------:R-:W1:Y:S01]  /*2c40*/  MUFU.RCP R98, R97 ;  /* 0x0000006100627308 */ /* 0x000e620000001000 */
[----:B------:R-:W-:Y:S01]  /*2c50*/  FADD.FTZ R91, R91, R114 ;  /* 0x000000725b5b7221 */ /* 0x000fe20000010000 */
[----:B------:R-:W-:Y:S01]  /*2c60*/  FFMA.FTZ R114, R0, R114, R113 ;  /* 0x0000007200727223 */ /* 0x000fe20000010071 */
[----:B------:R-:W-:Y:S01]  /*2c70*/  FFMA.FTZ R90, R9, R7, R90 ;  /* 0x00000007095a7223 */ /* 0x000fe2000001005a */
[----:B------:R-:W-:-:S02]  /*2c80*/  HADD2.F32 R86, -RZ, R3.H1_H1 ;  /* 0x30000003ff567230 */ /* 0x000fc40000004100 */
[C---:B------:R-:W-:Y:S01]  /*2c90*/  FMUL.FTZ R7, R81.reuse, R10 ;  /* 0x0000000a51077220 */ /* 0x040fe20000410000 */
[----:B------:R-:W-:Y:S01]  /*2ca0*/  FMUL.FTZ R115, R8, R115 ;  /* 0x0000007308737220 */ /* 0x000fe20000410000 */
[----:B------:R-:W2:Y:S01]  /*2cb0*/  MUFU.RCP R92, R92 ;  /* 0x0000005c005c7308 */ /* 0x000ea20000001000 */
[----:B------:R-:W-:Y:S01]  /*2cc0*/  FMUL.FTZ R109, R112, R109 ;  /* 0x0000006d706d7220 */ /* 0x000fe20000410000 */
[----:B------:R-:W-:Y:S01]  /*2cd0*/  FFMA.FTZ R114, R81, R116, R114 ;  /* 0x0000007451727223 */ /* 0x000fe20000010072 */
[----:B------:R-:W-:Y:S01]  /*2ce0*/  FFMA.FTZ R7, R95, R7, R90 ;  /* 0x000000075f077223 */ /* 0x000fe2000001005a */
[----:B------:R-:W-:-:S04]  /*2cf0*/  FMUL.FTZ R8, R85, R115 ;  /* 0x0000007355087220 */ /* 0x000fc80000410000 */
[----:B------:R-:W3:Y:S01]  /*2d00*/  MUFU.RCP R111, R111 ;  /* 0x0000006f006f7308 */ /* 0x000ee20000001000 */
[----:B------:R-:W-:Y:S01]  /*2d10*/  FADD.FTZ R106, R106, R117 ;  /* 0x000000756a6a7221 */ /* 0x000fe20000010000 */
[----:B------:R-:W-:Y:S01]  /*2d20*/  FMUL.FTZ R86, R86, R109 ;  /* 0x0000006d56567220 */ /* 0x000fe20000410000 */
[----:B------:R-:W-:Y:S01]  /*2d30*/  FFMA.FTZ R117, R85, R117, R114 ;  /* 0x0000007555757223 */ /* 0x000fe20000010072 */
[----:B------:R-:W-:Y:S01]  /*2d40*/  FFMA.FTZ R8, R96, R8, R7 ;  /* 0x0000000860087223 */ /* 0x000fe20000010007 */
[----:B0-----:R-:W-:Y:S01]  /*2d50*/  FADD.FTZ R90, -R104, 1 ;  /* 0x3f800000685a7421 */ /* 0x001fe20000010100 */
[C---:B------:R-:W-:Y:S01]  /*2d60*/  FMUL.FTZ R7, R80.reuse, R86 ;  /* 0x0000005650077220 */ /* 0x040fe20000410000 */
[----:B------:R-:W-:Y:S01]  /*2d70*/  FFMA.FTZ R117, R80, R105, R117 ;  /* 0x0000006950757223 */ /* 0x000fe20000010075 */
[----:B-1----:R-:W-:Y:S01]  /*2d80*/  FADD.FTZ R99, -R98, 1 ;  /* 0x3f80000062637421 */ /* 0x002fe20000010100 */
[----:B------:R-:W-:Y:S01]  /*2d90*/  FFMA.FTZ R79, R79, R90, 1 ;  /* 0x3f8000004f4f7423 */ /* 0x000fe2000001005a */
[----:B------:R-:W-:Y:S01]  /*2da0*/  FFMA.FTZ R97, R101, R7, R8 ;  /* 0x0000000765617223 */ /* 0x000fe20000010008 */
[-C--:B------:R-:W-:Y:S01]  /*2db0*/  FFMA.FTZ R9, R9, R6.reuse, R94 ;  /* 0x0000000609097223 */ /* 0x080fe2000001005e */
[----:B------:R-:W-:Y:S01]  /*2dc0*/  FFMA.FTZ R8, R0, R6, R117 ;  /* 0x0000000600087223 */ /* 0x000fe20000010075 */
[----:B--2---:R-:W-:Y:S01]  /*2dd0*/  FADD.FTZ R94, -R92, 1 ;  /* 0x3f8000005c5e7421 */ /* 0x004fe20000010100 */
[----:B------:R-:W-:Y:S01]  /*2de0*/  FFMA.FTZ R99, R78, R99, 1 ;  /* 0x3f8000004e637423 */ /* 0x000fe20000010063 */
[----:B------:R-:W-:-:S02]  /*2df0*/  HADD2.F32 R7, -RZ, R20.H0_H0 ;  /* 0x20000014ff077230 */ /* 0x000fc40000004100 */
[----:B------:R-:W-:Y:S01]  /*2e00*/  FMUL.FTZ R104, R104, R79 ;  /* 0x0000004f68687220 */ /* 0x000fe20000410000 */
[----:B---3--:R-:W-:Y:S01]  /*2e10*/  FADD.FTZ R78, -R111, 1 ;  /* 0x3f8000006f4e7421 */ /* 0x008fe20000010100 */
[----:B------:R-:W-:Y:S01]  /*2e20*/  FFMA.FTZ R8, R81, R10, R8 ;  /* 0x0000000a51087223 */ /* 0x000fe20000010008 */
[----:B------:R-:W-:Y:S01]  /*2e30*/  FFMA.FTZ R89, R89, R94, 1 ;  /* 0x3f80000059597423 */ /* 0x000fe2000001005e */
[----:B------:R-:W-:Y:S01]  /*2e40*/  FMUL.FTZ R104, R7, R104 ;  /* 0x0000006807687220 */ /* 0x000fe20000410000 */
[----:B------:R-:W-:Y:S01]  /*2e50*/  FFMA.FTZ R90, R87, R78, 1 ;  /* 0x3f800000575a7423 */ /* 0x000fe2000001004e */
[----:B------:R-:W-:Y:S01]  /*2e60*/  FFMA.FTZ R7, R85, R115, R8 ;  /* 0x0000007355077223 */ /* 0x000fe20000010008 */
[----:B------:R-:W-:Y:S02]  /*2e70*/  HADD2.F32 R78, -RZ, R20.H1_H1 ;  /* 0x30000014ff4e7230 */ /* 0x000fe40000004100 */
[----:B------:R-:W-:Y:S01]  /*2e80*/  FMUL.FTZ R89, R92, R89 ;  /* 0x000000595c597220 */ /* 0x000fe20000410000 */
[----:B------:R-:W-:-:S02]  /*2e90*/  HADD2.F32 R79, -RZ, R21.H0_H0 ;  /* 0x20000015ff4f7230 */ /* 0x000fc40000004100 */
[----:B------:R-:W-:Y:S01]  /*2ea0*/  FMUL.FTZ R98, R98, R99 ;  /* 0x0000006362627220 */ /* 0x000fe20000410000 */
[----:B------:R-:W-:Y:S01]  /*2eb0*/  FFMA.FTZ R7, R80, R86, R7 ;  /* 0x0000005650077223 */ /* 0x000fe20000010007 */
[----:B------:R-:W-:Y:S01]  /*2ec0*/  FMUL.FTZ R8, R0, R104 ;  /* 0x0000006800087220 */ /* 0x000fe20000410000 */
[----:B------:R-:W-:Y:S01]  /*2ed0*/  FMUL.FTZ R78, R78, R89 ;  /* 0x000000594e4e7220 */ /* 0x000fe20000410000 */
[----:B------:R-:W-:Y:S01]  /*2ee0*/  FMUL.FTZ R98, R79, R98 ;  /* 0x000000624f627220 */ /* 0x000fe20000410000 */
[----:B------:R-:W-:Y:S01]  /*2ef0*/  FFMA.FTZ R0, R0, R104, R7 ;  /* 0x0000006800007223 */ /* 0x000fe20000010007 */
[----:B------:R-:W-:Y:S02]  /*2f00*/  HADD2.F32 R79, -RZ, R21.H1_H1 ;  /* 0x30000015ff4f7230 */ /* 0x000fe40000004100 */
[----:B------:R-:W-:Y:S01]  /*2f10*/  FFMA.FTZ R97, R88, R8, R97 ;  /* 0x0000000858617223 */ /* 0x000fe20000010061 */
[----:B------:R-:W-:Y:S01]  /*2f20*/  FMUL.FTZ R7, R81, R78 ;  /* 0x0000004e51077220 */ /* 0x000fe20000410000 */
[----:B------:R-:W-:Y:S01]  /*2f30*/  FMUL.FTZ R90, R111, R90 ;  /* 0x0000005a6f5a7220 */ /* 0x000fe20000410000 */
[----:B------:R-:W-:Y:S01]  /*2f40*/  FFMA.FTZ R0, R81, R78, R0 ;  /* 0x0000004e51007223 */ /* 0x000fe20000010000 */
[----:B------:R-:W-:Y:S01]  /*2f50*/  FMUL.FTZ R8, R85, R98 ;  /* 0x0000006255087220 */ /* 0x000fe20000410000 */
[----:B------:R-:W-:Y:S01]  /*2f60*/  FFMA.FTZ R7, R84, R7, R97 ;  /* 0x0000000754077223 */ /* 0x000fe20000010061 */
[----:B------:R-:W-:Y:S01]  /*2f70*/  FMUL.FTZ R90, R79, R90 ;  /* 0x0000005a4f5a7220 */ /* 0x000fe20000410000 */
[----:B------:R-:W-:-:S02]  /*2f80*/  FFMA.FTZ R85, R85, R98, R0 ;  /* 0x0000006255557223 */ /* 0x000fc40000010000 */
[----:B------:R-:W-:Y:S01]  /*2f90*/  FFMA.FTZ R8, R76, R8, R7 ;  /* 0x000000084c087223 */ /* 0x000fe20000010007 */
[CC--:B------:R-:W-:Y:S01]  /*2fa0*/  FMUL.FTZ R0, R80.reuse, R90.reuse ;  /* 0x0000005a50007220 */ /* 0x0c0fe20000410000 */
[----:B------:R-:W-:Y:S01]  /*2fb0*/  FADD.FTZ R93, R93, R116 ;  /* 0x000000745d5d7221 */ /* 0x000fe20000010000 */
[----:B------:R-:W-:Y:S01]  /*2fc0*/  FFMA.FTZ R80, R80, R90, R85 ;  /* 0x0000005a50507223 */ /* 0x000fe20000010055 */
[----:B------:R-:W-:Y:S01]  /*2fd0*/  FADD.FTZ R103, R103, R105 ;  /* 0x0000006967677221 */ /* 0x000fe20000010000 */
[----:B------:R-:W-:Y:S01]  /*2fe0*/  FFMA.FTZ R81, R11, R0, R8 ;  /* 0x000000000b517223 */ /* 0x000fe20000010008 */
[----:B------:R-:W-:Y:S01]  /*2ff0*/  FFMA.FTZ R79, R96, R115, R5 ;  /* 0x00000073604f7223 */ /* 0x000fe20000010005 */
[----:B------:R-:W-:Y:S01]  /*3000*/  FFMA.FTZ R95, R95, R10, R102 ;  /* 0x0000000a5f5f7223 */ /* 0x000fe20000010066 */
[----:B------:R-:W-:Y:S01]  /*3010*/  FADD.FTZ R93, R93, R10 ;  /* 0x0000000a5d5d7221 */ /* 0x000fe20000010000 */
[----:B------:R-:W-:Y:S01]  /*3020*/  FFMA.FTZ R10, R101, R86, R4 ;  /* 0x00000056650a7223 */ /* 0x000fe20000010004 */
[----:B------:R-:W-:Y:S01]  /*3030*/  FADD.FTZ R91, R91, R6 ;  /* 0x000000065b5b7221 */ /* 0x000fe20000010000 */
[----:B------:R-:W-:Y:S01]  /*3040*/  FADD.FTZ R106, R106, R115 ;  /* 0x000000736a6a7221 */ /* 0x000fe20000010000 */
[----:B------:R-:W-:Y:S01]  /*3050*/  FADD.FTZ R103, R103, R86 ;  /* 0x0000005667677221 */ /* 0x000fe20000010000 */
[----:B------:R0:W-:Y:S01]  /*3060*/  STS.64 [R47], R80 ;  /* 0x000000502f007388 */ /* 0x0001e20000000a00 */
[----:B------:R-:W-:Y:S01]  /*3070*/  FFMA.FTZ R8, R76, R98, R79 ;  /* 0x000000624c087223 */ /* 0x000fe2000001004f */
[----:B------:R-:W-:Y:S01]  /*3080*/  HFMA2.MMA R79, -RZ, RZ, 0, 0 ;  /* 0x00000000ff4f7435 */ /* 0x000fe200000001ff */
[----:B------:R-:W-:Y:S01]  /*3090*/  FFMA.FTZ R4, R88, R104, R9 ;  /* 0x0000006858047223 */ /* 0x000fe20000010009 */
[----:B------:R-:W-:Y:S01]  /*30a0*/  FFMA.FTZ R10, R11, R90, R10 ;  /* 0x0000005a0b0a7223 */ /* 0x000fe2000001000a */
[----:B------:R-:W-:Y:S01]  /*30b0*/  FADD.FTZ R5, R91, R104 ;  /* 0x000000685b057221 */ /* 0x000fe20000010000 */
[----:B------:R-:W-:Y:S01]  /*30c0*/  FFMA.FTZ R6, R84, R78, R95 ;  /* 0x0000004e54067223 */ /* 0x000fe2000001005f */
[----:B------:R-:W-:Y:S01]  /*30d0*/  FADD.FTZ R7, R93, R78 ;  /* 0x0000004e5d077221 */ /* 0x000fe20000010000 */
[----:B------:R-:W-:Y:S01]  /*30e0*/  BAR.SYNC.DEFER_BLOCKING 0x0 ;  /* 0x0000000000007b1d */ /* 0x000fe20000010000 */
[----:B------:R-:W-:Y:S01]  /*30f0*/  ISETP.GT.U32.AND P1, PT, R44, 0x7, PT ;  /* 0x000000072c00780c */ /* 0x000fe20003f24070 */
[----:B------:R-:W-:Y:S01]  /*3100*/  FADD.FTZ R9, R106, R98 ;  /* 0x000000626a097221 */ /* 0x000fe20000010000 */
[----:B------:R-:W-:Y:S01]  /*3110*/  FADD.FTZ R11, R103, R90 ;  /* 0x0000005a670b7221 */ /* 0x000fe20000010000 */
[----:B------:R-:W-:-:S02]  /*3120*/  MOV R76, RZ ;  /* 0x000000ff004c7202 */ /* 0x000fc40000000f00 */
        /* <DEDUP_REMOVED lines=45> */
.L_x_1987:
        /* <DEDUP_REMOVED lines=10> */
.L_x_1990:
        /* <DEDUP_REMOVED lines=75> */
.L_x_1989:
[----:B------:R-:W-:Y:S05]  /*3950*/  BSYNC B0 ;  /* 0x0000000000007941 */ /* 0x000fea0003800000 */
.L_x_1988:
[----:B------:R-:W1:Y:S01]  /*3960*/  SHFL.BFLY PT, R0, R79, 0x2, 0x1f ;  /* 0x0c401f004f007f89 */ /* 0x000e6200000e0000 */
[----:B------:R-:W-:Y:S01]  /*3970*/  LOP3.LUT P1, RZ, R44, 0xfffffffb, RZ, 0xc0, !PT ;  /* 0xfffffffb2cff7812 */ /* 0x000fe2000782c0ff */
[----:B------:R-:W-:Y:S02]  /*3980*/  BSSY B0, `(.L_x_1991) ;  /* 0x0000017000007945 */ /* 0x000fe40003800000 */
[----:B------:R-:W0:Y:S01]  /*3990*/  SHFL.BFLY PT, R69, R76, 0x2, 0x1f ;  /* 0x0c401f004c457f89 */ /* 0x000e2200000e0000 */
[----:B-1----:R-:W-:Y:S01]  /*39a0*/  FADD.FTZ R78, R0, R79 ;  /* 0x0000004f004e7221 */ /* 0x002fe20000010000 */
[----:B0-----:R-:W-:-:S04]  /*39b0*/  FADD.FTZ R80, R69, R76 ;  /* 0x0000004c45507221 */ /* 0x001fc80000010000 */
        /* <DEDUP_REMOVED lines=13> */
[----:B0-----:R-:W-:Y:S01]  /*3a90*/  IMAD R78, R79, UR4, R40 ;  /* 0x000000044f4e7c24 */ /* 0x001fe2000f8e0228 */
[----:B------:R-:W-:-:S04]  /*3aa0*/  LOP3.LUT R79, R80, 0xfffffffe, R41, 0xe2, !PT ;  /* 0xfffffffe504f7812 */ /* 0x000fc800078ee229 */
[----:B------:R-:W-:-:S04]  /*3ab0*/  LEA R78, R78, R79, 0x2 ;  /* 0x0000004f4e4e7211 */ /* 0x000fc800078e10ff */
[----:B------:R-:W-:-:S05]  /*3ac0*/  SHF.L.U32 R79, R78, 0x1, RZ ;  /* 0x000000014e4f7819 */ /* 0x000fca00000006ff */
[----:B-1----:R-:W-:-:S05]  /*3ad0*/  IMAD.WIDE.U32 R76, R79, 0x4, R76 ;  /* 0x000000044f4c7825 */ /* 0x002fca00078e004c */
[----:B------:R0:W-:Y:S02]  /*3ae0*/  STG.E.64 desc[UR8][R76.64], R84 ;  /* 0x000000544c007986 */ /* 0x0001e4000c101b08 */
.L_x_1992:
[----:B------:R-:W-:Y:S05]  /*3af0*/  BSYNC B0 ;  /* 0x0000000000007941 */ /* 0x000fea0003800000 */
.L_x_1991:
[----:B------:R-:W-:Y:S04]  /*3b00*/  BSSY B0, `(.L_x_1993) ;  /* 0x000003b000007945 */ /* 0x000fe80003800000 */
        /* <DEDUP_REMOVED lines=13> */
.L_x_1996:
[----:B------:R-:W2:Y:S04]  /*3be0*/  LD.E.STRONG.GPU R78, desc[UR8][R76.64] ;  /* 0x000000084c4e7980 */ /* 0x000ea8000c10f900 */
[----:B--2---:R-:W-:Y:S01]  /*3bf0*/  CCTL.IVALL ;  /* 0x00000000ff00798f */ /* 0x004fe20002000000 */
[----:B------:R-:W-:Y:S05]  /*3c00*/  YIELD ;  /* 0x0000000000007946 */ /* 0x000fea0003800000 */
[----:B-----5:R-:W-:-:S04]  /*3c10*/  LOP3.LUT R78, R78, R79, RZ, 0x3c, !PT ;  /* 0x0000004f4e4e7212 */ /* 0x020fc800078e3cff */
[----:B------:R-:W-:-:S13]  /*3c20*/  ISETP.GT.AND P1, PT, R78, -0x1, PT ;  /* 0xffffffff4e00780c */ /* 0x000fda0003f24270 */
[----:B------:R-:W-:Y:S05]  /*3c30*/  @P1 BRA `(.L_x_1996) ;  /* 0xfffffffc00e81947 */ /* 0x000fea000383ffff */
.L_x_1995:
[----:B------:R-:W-:Y:S05]  /*3c40*/  WARPSYNC.ALL ;  /* 0x0000000000007948 */ /* 0x000fea0003800000 */
[----:B------:R-:W-:Y:S06]  /*3c50*/  BAR.SYNC.DEFER_BLOCKING 0x0 ;  /* 0x0000000000007b1d */ /* 0x000fec0000010000 */
[----:B------:R-:W-:Y:S05]  /*3c60*/  BRA `(.L_x_1997) ;  /* 0x0000000000907947 */ /* 0x000fea0003800000 */
.L_x_1994:
[----:B------:R-:W-:Y:S01]  /*3c70*/  BAR.SYNC.DEFER_BLOCKING 0x0 ;  /* 0x0000000000007b1d */ /* 0x000fe20000010000 */
[----:B------:R-:W-:-:S13]  /*3c80*/  ISETP.NE.AND P1, PT, R44, RZ, PT ;  /* 0x000000ff2c00720c */ /* 0x000fda0003f25270 */
[----:B------:R-:W-:Y:S05]  /*3c90*/  @P1 BRA `(.L_x_1998) ;  /* 0x00000000003c1947 */ /* 0x000fea0003800000 */
[----:B0-----:R-:W0:Y:S01]  /*3ca0*/  LDC.64 R76, c[0x0][0x268] ;  /* 0x00009a00ff4c7b82 */ /* 0x001e220000000a00 */
        /* <DEDUP_REMOVED lines=8> */
.L_x_1999:
[----:B------:R-:W2:Y:S04]  /*3d30*/  LD.E.STRONG.GPU R78, desc[UR8][R76.64] ;  /* 0x000000084c4e7980 */ /* 0x000ea8000c10f900 */
[----:B--2---:R-:W-:Y:S01]  /*3d40*/  CCTL.IVALL ;  /* 0x00000000ff00798f */ /* 0x004fe20002000000 */
[----:B------:R-:W-:Y:S05]  /*3d50*/  YIELD ;  /* 0x0000000000007946 */ /* 0x000fea0003800000 */
[----:B-----5:R-:W-:-:S04]  /*3d60*/  LOP3.LUT R78, R78, R43, RZ, 0x3c, !PT ;  /* 0x0000002b4e4e7212 */ /* 0x020fc800078e3cff */
[----:B------:R-:W-:-:S13]  /*3d70*/  ISETP.GT.AND P2, PT, R78, -0x1, PT ;  /* 0xffffffff4e00780c */ /* 0x000fda0003f44270 */
[----:B------:R-:W-:Y:S05]  /*3d80*/  @P2 BRA `(.L_x_1999) ;  /* 0xfffffffc00e82947 */ /* 0x000fea000383ffff */
.L_x_1998:
        /* <DEDUP_REMOVED lines=18> */
.L_x_1997:
[----:B------:R-:W-:Y:S05]  /*3eb0*/  BSYNC B0 ;  /* 0x0000000000007941 */ /* 0x000fea0003800000 */
.L_x_1993:
[--C-:B01----:R-:W-:Y:S01]  /*3ec0*/  HADD2.F32 R77, -RZ, R70.reuse.H0_H0 ;  /* 0x20000046ff4d7230 */ /* 0x103fe20000004100 */
[----:B------:R-:W-:Y:S01]  /*3ed0*/  ISETP.GT.U32.AND P1, PT, R44, 0x3, PT ;  /* 0x000000032c00780c */ /* 0x000fe20003f24070 */
[----:B------:R-:W-:Y:S02]  /*3ee0*/  HADD2.F32 R85, -RZ, R70.H1_H1 ;  /* 0x30000046ff557230 */ /* 0x000fe40000004100 */
[----:B------:R-:W-:Y:S02]  /*3ef0*/  HADD2.F32 R131, -RZ, R37.H1_H1 ;  /* 0x30000025ff837230 */ /* 0x000fe40000004100 */
[C---:B------:R-:W-:Y:S01]  /*3f00*/  FADD.FTZ R77, -R26.reuse, R77 ;  /* 0x0000004d1a4d7221 */ /* 0x040fe20000010100 */
[----:B------:R-:W-:Y:S02]  /*3f10*/  HADD2.F32 R94, -RZ, R73.H1_H1 ;  /* 0x30000049ff5e7230 */ /* 0x000fe40000004100 */
[----:B------:R-:W-:Y:S01]  /*3f20*/  FADD.FTZ R85, -R26, R85 ;  /* 0x000000551a557221 */ /* 0x000fe20000010100 */
[----:B------:R-:W-:-:S02]  /*3f30*/  HADD2.F32 R141, -RZ, R33.H1_H1 ;  /* 0x30000021ff8d7230 */ /* 0x000fc40000004100 */
[C---:B------:R-:W-:Y:S01]  /*3f40*/  FMUL.FTZ R90, R66.reuse, R77 ;  /* 0x0000004d425a7220 */ /* 0x040fe20000410000 */
[----:B------:R-:W-:Y:S02]  /*3f50*/  HADD2.F32 R77, -RZ, R71.H0_H0 ;  /* 0x20000047ff4d7230 */ /* 0x000fe40000004100 */
[----:B------:R-:W-:Y:S01]  /*3f60*/  FMUL.FTZ R88, R66, R85 ;  /* 0x0000005542587220 */ /* 0x000fe20000410000 */
[C---:B------:R-:W-:Y:S01]  /*3f70*/  FADD.FTZ R131, -R26.reuse, R131 ;  /* 0x000000831a837221 */ /* 0x040fe20000010100 */
[----:B------:R-:W-:Y:S01]  /*3f80*/  HADD2.F32 R147, -RZ, R28.H0_H0 ;  /* 0x2000001cff937230 */ /* 0x000fe20000004100 */
[----:B------:R-:W0:Y:S01]  /*3f90*/  @!P1 LDC R145, c[0x0][0x10] ;  /* 0x00000400ff919b82 */ /* 0x000e220000000800 */
[----:B------:R-:W-:Y:S01]  /*3fa0*/  FADD.FTZ R85, -R26, R77 ;  /* 0x0000004d1a557221 */ /* 0x000fe20000010100 */
[--C-:B------:R-:W-:Y:S02]  /*3fb0*/  HADD2.F32 R77, -RZ, R75.reuse.H0_H0 ;  /* 0x2000004bff4d7230 */ /* 0x100fe40000004100 */
[----:B------:R-:W-:Y:S01]  /*3fc0*/  FMUL.FTZ R130, R66, R131 ;  /* 0x0000008342827220 */ /* 0x000fe20000410000 */
[----:B------:R-:W-:-:S02]  /*3fd0*/  HADD2.F32 R75, -RZ, R75.H1_H1 ;  /* 0x3000004bff4b7230 */ /* 0x000fc40000004100 */
[----:B------:R-:W-:Y:S01]  /*3fe0*/  FADD.FTZ R151, -R26, R147 ;  /* 0x000000931a977221 */ /* 0x000fe20000010100 */
[----:B------:R-:W-:Y:S02]  /*3ff0*/  HADD2.F32 R149, -RZ, R28.H1_H1 ;  /* 0x3000001cff957230 */ /* 0x000fe40000004100 */
[----:B------:R-:W-:Y:S01]  /*4000*/  FMUL.FTZ R86, R66, R85 ;  /* 0x0000005542567220 */ /* 0x000fe20000410000 */
[--C-:B------:R-:W-:Y:S02]  /*4010*/  HADD2.F32 R131, -RZ, R29.reuse.H0_H0 ;  /* 0x2000001dff837230 */ /* 0x100fe40000004100 */
[----:B------:R-:W-:Y:S01]  /*4020*/  FFMA.FTZ R128, R75, R130, R94 ;  /* 0x000000824b807223 */ /* 0x000fe2000001005e */
[----:B------:R-:W-:Y:S02]  /*4030*/  HADD2.F32 R153, -RZ, R29.H1_H1 ;  /* 0x3000001dff997230 */ /* 0x000fe40000004100 */
[----:B------:R-:W-:Y:S01]  /*4040*/  FADD.FTZ R29, -R26, R141 ;  /* 0x0000008d1a1d7221 */ /* 0x000fe20000010100 */
[----:B------:R-:W-:-:S02]  /*4050*/  HADD2.F32 R155, -RZ, R38.H0_H0 ;  /* 0x20000026ff9b7230 */ /* 0x000fc40000004100 */
[----:B------:R-:W-:Y:S01]  /*4060*/  FMUL.FTZ R28, R128, -1.4426950216293334961 ;  /* 0xbfb8aa3b801c7820 */ /* 0x000fe20000410000 */
[----:B------:R-:W-:Y:S02]  /*4070*/  HADD2.F32 R157, -RZ, R38.H1_H1 ;  /* 0x30000026ff9d7230 */ /* 0x000fe40000004100 */
[C---:B------:R-:W-:Y:S01]  /*4080*/  FMUL.FTZ R138, R66.reuse, R29 ;  /* 0x0000001d428a7220 */ /* 0x040fe20000410000 */
[----:B------:R-:W-:Y:S01]  /*4090*/  FMUL.FTZ R136, R66, R151 ;  /* 0x0000009742887220 */ /* 0x000fe20000410000 */
[----:B------:R1:W-:Y:S01]  /*40a0*/  MUFU.EX2 R38, R28 ;  /* 0x0000001c00267308 */ /* 0x0003e20000000800 */
[----:B------:R-:W-:Y:S02]  /*40b0*/  HADD2.F32 R81, -RZ, R74.H0_H0 ;  /* 0x2000004aff517230 */ /* 0x000fe40000004100 */
[C---:B------:R-:W-:Y:S01]  /*40c0*/  FADD.FTZ R141, -R26.reuse, R149 ;  /* 0x000000951a8d7221 */ /* 0x040fe20000010100 */
[----:B------:R-:W-:Y:S02]  /*40d0*/  HADD2.F32 R96, -RZ, R72.H0_H0 ;  /* 0x20000048ff607230 */ /* 0x000fe40000004100 */
[----:B------:R-:W-:Y:S01]  /*40e0*/  FADD.FTZ R149, -R26, R153 ;  /* 0x000000991a957221 */ /* 0x000fe20000010100 */
[----:B------:R-:W-:-:S02]  /*40f0*/  HADD2.F32 R79, -RZ, R74.H1_H1 ;  /* 0x3000004aff4f7230 */ /* 0x000fc40000004100 */
[----:B------:R-:W-:Y:S01]  /*4100*/  FADD.FTZ R153, -R26, R155 ;  /* 0x0000009b1a997221 */ /* 0x000fe20000010100 */
[----:B0-----:R-:W-:Y:S01]  /*4110*/  @!P1 IMAD R144, R145, UR4, R40 ;  /* 0x0000000491909c24 */ /* 0x001fe2000f8e0228 */
[----:B------:R-:W-:Y:S01]  /*4120*/  @!P1 LOP3.LUT R145, R44, 0x7ffffffe, RZ, 0xc0, !PT ;  /* 0x7ffffffe2c919812 */ /* 0x000fe200078ec0ff */
[----:B-1----:R-:W0:Y:S01]  /*4130*/  @!P1 LDC.64 R28, c[0x0][0x260] ;  /* 0x00009800ff1c9b82 */ /* 0x002e220000000a00 */
[----:B------:R-:W-:Y:S01]  /*4140*/  FFMA.FTZ R99, R90, R81, R96 ;  /* 0x000000515a637223 */ /* 0x000fe20000010060 */
[----:B------:R-:W-:Y:S01]  /*4150*/  HADD2.F32 R98, -RZ, R72.H1_H1 ;  /* 0x30000048ff627230 */ /* 0x000fe20000004100 */
[----:B------:R-:W-:Y:S01]  /*4160*/  @!P1 LEA R144, R144, R145, 0x2 ;  /* 0x0000009190909211 */ /* 0x000fe200078e10ff */
[----:B------:R-:W-:Y:S01]  /*4170*/  HADD2.F32 R87, -RZ, R71.H1_H1 ;  /* 0x30000047ff577230 */ /* 0x000fe20000004100 */
[----:B------:R-:W-:Y:S01]  /*4180*/  @!P1 LOP3.LUT R145, R44, 0x1, RZ, 0xc0, !PT ;  /* 0x000000012c919812 */ /* 0x000fe200078ec0ff */
[----:B------:R-:W-:Y:S01]  /*4190*/  FMUL.FTZ R72, R99, -1.4426950216293334961 ;  /* 0xbfb8aa3b63487820 */ /* 0x000fe20000410000 */
[----:B------:R-:W-:Y:S01]  /*41a0*/  FFMA.FTZ R97, R88, R79, R98 ;  /* 0x0000004f58617223 */ /* 0x000fe20000010062 */
[----:B------:R-:W-:Y:S01]  /*41b0*/  HADD2.F32 R92, -RZ, R73.H0_H0 ;  /* 0x20000049ff5c7230 */ /* 0x000fe20000004100 */
[----:B------:R-:W-:Y:S01]  /*41c0*/  @!P1 IADD3 R144, R144, R145, RZ ;  /* 0x0000009190909210 */ /* 0x000fe20007ffe0ff */
[----:B------:R-:W1:Y:S01]  /*41d0*/  MUFU.EX2 R71, R72 ;  /* 0x0000004800477308 */ /* 0x000e620000000800 */
[----:B------:R-:W-:Y:S01]  /*41e0*/  FMUL.FTZ R70, R97, -1.4426950216293334961 ;  /* 0xbfb8aa3b61467820 */ /* 0x000fe20000410000 */
[----:B------:R-:W-:Y:S01]  /*41f0*/  FADD.FTZ R87, -R26, R87 ;  /* 0x000000571a577221 */ /* 0x000fe20000010100 */
[----:B------:R-:W-:Y:S01]  /*4200*/  @!P1 SHF.L.U32 R151, R144, 0x1, RZ ;  /* 0x0000000190979819 */ /* 0x000fe200000006ff */
[----:B------:R-:W-:Y:S01]  /*4210*/  FFMA.FTZ R95, R86, R77, R92 ;  /* 0x0000004d565f7223 */ /* 0x000fe2000001005c */
[----:B------:R-:W-:-:S02]  /*4220*/  HADD2.F32 R85, -RZ, R82.H0_H0 ;  /* 0x20000052ff557230 */ /* 0x000fc40000004100 */
[----:B------:R-:W-:Y:S01]  /*4230*/  FMUL.FTZ R84, R66, R87 ;  /* 0x0000005742547220 */ /* 0x000fe20000410000 */
[----:B------:R-:W-:Y:S02]  /*4240*/  HADD2.F32 R87, -RZ, R82.H1_H1 ;  /* 0x30000052ff577230 */ /* 0x000fe40000004100 */
[----:B------:R-:W-:Y:S01]  /*4250*/  FMUL.FTZ R73, R95, -1.4426950216293334961 ;  /* 0xbfb8aa3b5f497820 */ /* 0x000fe20000410000 */
[----:B------:R-:W2:Y:S01]  /*4260*/  MUFU.EX2 R70, R70 ;  /* 0x0000004600467308 */ /* 0x000ea20000000800 */
[----:B------:R-:W-:Y:S01]  /*4270*/  FADD.FTZ R85, -R26, R85 ;  /* 0x000000551a557221 */ /* 0x000fe20000010100 */
[----:B------:R-:W-:Y:S01]  /*4280*/  FFMA.FTZ R93, R84, R75, R94 ;  /* 0x0000004b545d7223 */ /* 0x000fe2000001005e */
[----:B------:R-:W-:Y:S01]  /*4290*/  FADD.FTZ R87, -R26, R87 ;  /* 0x000000571a577221 */ /* 0x000fe20000010100 */
[----:B------:R-:W-:Y:S02]  /*42a0*/  HADD2.F32 R113, -RZ, R34.H0_H0 ;  /* 0x20000022ff717230 */ /* 0x000fe40000004100 */
[----:B------:R-:W-:Y:S01]  /*42b0*/  FMUL.FTZ R82, R66, R85 ;  /* 0x0000005542527220 */ /* 0x000fe20000410000 */
[----:B0-----:R-:W-:-:S04]  /*42c0*/  @!P1 IMAD.WIDE.U32 R28, R151, 0x4, R28 ;  /* 0x00000004971c9825 */ /* 0x001fc800078e001c */
[----:B------:R-:W-:Y:S01]  /*42d0*/  FMUL.FTZ R74, R93, -1.4426950216293334961 ;  /* 0xbfb8aa3b5d4a7820 */ /* 0x000fe20000410000 */
[----:B------:R-:W0:Y:S01]  /*42e0*/  MUFU.EX2 R73, R73 ;  /* 0x0000004900497308 */ /* 0x000e220000000800 */
[----:B-1----:R-:W-:Y:S01]  /*42f0*/  FADD.FTZ R71, R71, 1 ;  /* 0x3f80000047477421 */ /* 0x002fe20000010000 */
[----:B------:R-:W-:Y:S01]  /*4300*/  FFMA.FTZ R91, R81, R82, R96 ;  /* 0x00000052515b7223 */ /* 0x000fe20000010060 */
[--C-:B------:R-:W-:Y:S01]  /*4310*/  HADD2.F32 R85, -RZ, R83.reuse.H0_H0 ;  /* 0x20000053ff557230 */ /* 0x100fe20000004100 */
[----:B------:R-:W3:Y:S01]  /*4320*/  @!P1 LDG.E.64 R28, desc[UR8][R28.64] ;  /* 0x000000081c1c9981 */ /* 0x000ee2000c1e1b00 */
[----:B------:R-:W-:Y:S01]  /*4330*/  FMUL.FTZ R80, R66, R87 ;  /* 0x0000005742507220 */ /* 0x000fe20000410000 */
[----:B------:R-:W-:Y:S01]  /*4340*/  FMUL.FTZ R72, R91, -1.4426950216293334961 ;  /* 0xbfb8aa3b5b487820 */ /* 0x000fe20000410000 */
[----:B------:R-:W-:Y:S01]  /*4350*/  HADD2.F32 R87, -RZ, R83.H1_H1 ;  /* 0x30000053ff577230 */ /* 0x000fe20000004100 */
[----:B------:R-:W1:Y:S01]  /*4360*/  MUFU.EX2 R74, R74 ;  /* 0x0000004a004a7308 */ /* 0x000e620000000800 */
[----:B------:R-:W-:Y:S01]  /*4370*/  FFMA.FTZ R89, R79, R80, R98 ;  /* 0x000000504f597223 */ /* 0x000fe20000010062 */
[----:B------:R-:W-:Y:S01]  /*4380*/  FADD.FTZ R85, -R26, R85 ;  /* 0x000000551a557221 */ /* 0x000fe20000010100 */
[----:B--2---:R-:W-:Y:S01]  /*4390*/  FADD.FTZ R70, R70, 1 ;  /* 0x3f80000046467421 */ /* 0x004fe20000010000 */
[----:B------:R-:W-:Y:S01]  /*43a0*/  FADD.FTZ R113, -R26, R113 ;  /* 0x000000711a717221 */ /* 0x000fe20000010100 */
[----:B------:R-:W-:Y:S01]  /*43b0*/  FMUL.FTZ R83, R89, -1.4426950216293334961 ;  /* 0xbfb8aa3b59537820 */ /* 0x000fe20000410000 */
[----:B------:R-:W-:Y:S01]  /*43c0*/  FMUL.FTZ R78, R66, R85 ;  /* 0x00000055424e7220 */ /* 0x000fe20000410000 */
[----:B------:R-:W-:Y:S01]  /*43d0*/  FADD.FTZ R85, -R26, R87 ;  /* 0x000000571a557221 */ /* 0x000fe20000010100 */
[----:B------:R-:W2:Y:S01]  /*43e0*/  MUFU.RCP R71, R71 ;  /* 0x0000004700477308 */ /* 0x000ea20000001000 */
[----:B0-----:R-:W-:Y:S01]  /*43f0*/  FADD.FTZ R73, R73, 1 ;  /* 0x3f80000049497421 */ /* 0x001fe20000010000 */
[----:B------:R-:W-:Y:S01]  /*4400*/  FFMA.FTZ R87, R77, R78, R92 ;  /* 0x0000004e4d577223 */ /* 0x000fe2000001005c */
[----:B------:R-:W-:-:S02]  /*4410*/  HADD2.F32 R103, -RZ, R30.H0_H0 ;  /* 0x2000001eff677230 */ /* 0x000fc40000004100 */
[C---:B------:R-:W-:Y:S01]  /*4420*/  FMUL.FTZ R76, R66.reuse, R85 ;  /* 0x00000055424c7220 */ /* 0x040fe20000410000 */
[----:B------:R-:W-:Y:S01]  /*4430*/  FMUL.FTZ R112, R66, R113 ;  /* 0x0000007142707220 */ /* 0x000fe20000410000 */
[----:B------:R-:W-:Y:S01]  /*4440*/  FMUL.FTZ R101, R87, -1.4426950216293334961 ;  /* 0xbfb8aa3b57657820 */ /* 0x000fe20000410000 */
[----:B------:R-:W-:Y:S01]  /*4450*/  HADD2.F32 R105, -RZ, R30.H1_H1 ;  /* 0x3000001eff697230 */ /* 0x000fe20000004100 */
[----:B------:R-:W0:Y:S01]  /*4460*/  MUFU.EX2 R72, R72 ;  /* 0x0000004800487308 */ /* 0x000e220000000800 */
[----:B------:R-:W-:Y:S02]  /*4470*/  HADD2.F32 R107, -RZ, R31.H0_H0 ;  /* 0x2000001fff6b7230 */ /* 0x000fe40000004100 */
[----:B-1----:R-:W-:Y:S01]  /*4480*/  FADD.FTZ R74, R74, 1 ;  /* 0x3f8000004a4a7421 */ /* 0x002fe20000010000 */
[----:B------:R-:W-:Y:S02]  /*4490*/  HADD2.F32 R113, -RZ, R35.H0_H0 ;  /* 0x20000023ff717230 */ /* 0x000fe40000004100 */
[----:B------:R-:W-:Y:S01]  /*44a0*/  FADD.FTZ R103, -R26, R103 ;  /* 0x000000671a677221 */ /* 0x000fe20000010100 */
[----:B------:R-:W-:-:S02]  /*44b0*/  HADD2.F32 R31, -RZ, R31.H1_H1 ;  /* 0x3000001fff1f7230 */ /* 0x000fc40000004100 */
[----:B------:R-:W-:Y:S01]  /*44c0*/  FFMA.FTZ R85, R75, R76, R94 ;  /* 0x0000004c4b557223 */ /* 0x000fe2000001005e */
[C---:B------:R-:W-:Y:S01]  /*44d0*/  FADD.FTZ R105, -R26.reuse, R105 ;  /* 0x000000691a697221 */ /* 0x040fe20000010100 */
[----:B------:R-:W1:Y:S01]  /*44e0*/  MUFU.RCP R70, R70 ;  /* 0x0000004600467308 */ /* 0x000e620000001000 */
[----:B--2---:R-:W-:Y:S01]  /*44f0*/  FADD.FTZ R162, -R71, 1 ;  /* 0x3f80000047a27421 */ /* 0x004fe20000010100 */
[C---:B------:R-:W-:Y:S01]  /*4500*/  FADD.FTZ R117, -R26.reuse, R113 ;  /* 0x000000711a757221 */ /* 0x040fe20000010100 */
[----:B------:R-:W-:Y:S01]  /*4510*/  FADD.FTZ R31, -R26, R31 ;  /* 0x0000001f1a1f7221 */ /* 0x000fe20000010100 */
[----:B------:R-:W-:Y:S01]  /*4520*/  FMUL.FTZ R104, R66, R103 ;  /* 0x0000006742687220 */ /* 0x000fe20000410000 */
[----:B------:R-:W-:Y:S02]  /*4530*/  HADD2.F32 R125, -RZ, R36.H1_H1 ;  /* 0x30000024ff7d7230 */ /* 0x000fe40000004100 */
[----:B------:R-:W-:Y:S01]  /*4540*/  FADD.FTZ R147, -R26, R131 ;  /* 0x000000831a937221 */ /* 0x000fe20000010100 */
[----:B------:R-:W-:Y:S01]  /*4550*/  HADD2.F32 R115, -RZ, R34.H1_H1 ;  /* 0x30000022ff737230 */ /* 0x000fe20000004100 */
[----:B------:R-:W2:Y:S01]  /*4560*/  MUFU.EX2 R83, R83 ;  /* 0x0000005300537308 */ /* 0x000ea20000000800 */
[----:B------:R-:W-:Y:S01]  /*4570*/  FFMA.FTZ R162, R99, R162, 1 ;  /* 0x3f80000063a27423 */ /* 0x000fe200000100a2 */
[----:B------:R-:W-:Y:S01]  /*4580*/  FMUL.FTZ R106, R85, -1.4426950216293334961 ;  /* 0xbfb8aa3b556a7820 */ /* 0x000fe20000410000 */
[----:B------:R-:W-:-:S02]  /*4590*/  HADD2.F32 R35, -RZ, R35.H1_H1 ;  /* 0x30000023ff237230 */ /* 0x000fc40000004100 */
[----:B------:R-:W-:Y:S01]  /*45a0*/  FADD.FTZ R155, -R26, R157 ;  /* 0x0000009d1a9b7221 */ /* 0x000fe20000010100 */
[----:B------:R-:W-:Y:S02]  /*45b0*/  HADD2.F32 R123, -RZ, R36.H0_H0 ;  /* 0x20000024ff7b7230 */ /* 0x000fe40000004100 */
[----:B------:R-:W-:Y:S01]  /*45c0*/  FFMA.FTZ R114, R81, R112, R96 ;  /* 0x0000007051727223 */ /* 0x000fe20000010060 */
[----:B------:R-:W-:Y:S01]  /*45d0*/  HADD2.F32 R129, -RZ, R37.H0_H0 ;  /* 0x20000025ff817230 */ /* 0x000fe20000004100 */
[----:B------:R-:W4:Y:S01]  /*45e0*/  MUFU.RCP R73, R73 ;  /* 0x0000004900497308 */ /* 0x000f220000001000 */
[----:B0-----:R-:W-:Y:S01]  /*45f0*/  FADD.FTZ R72, R72, 1 ;  /* 0x3f80000048487421 */ /* 0x001fe20000010000 */
[C---:B------:R-:W-:Y:S01]  /*4600*/  FMUL.FTZ R102, R66.reuse, R105 ;  /* 0x0000006942667220 */ /* 0x040fe20000410000 */
[C---:B------:R-:W-:Y:S01]  /*4610*/  FMUL.FTZ R120, R66.reuse, R117 ;  /* 0x0000007542787220 */ /* 0x040fe20000410000 */
[----:B------:R-:W-:Y:S01]  /*4620*/  FMUL.FTZ R108, R66, R31 ;  /* 0x0000001f426c7220 */ /* 0x000fe20000410000 */
[----:B------:R-:W-:-:S02]  /*4630*/  HADD2.F32 R133, -RZ, R32.H0_H0 ;  /* 0x20000020ff857230 */ /* 0x000fc40000004100 */
[----:B------:R-:W-:Y:S01]  /*4640*/  FMUL.FTZ R146, R66, R141 ;  /* 0x0000008d42927220 */ /* 0x000fe20000410000 */
[----:B------:R-:W-:Y:S01]  /*4650*/  HADD2.F32 R135, -RZ, R32.H1_H1 ;  /* 0x30000020ff877230 */ /* 0x000fe20000004100 */
[----:B------:R-:W0:Y:S01]  /*4660*/  MUFU.EX2 R101, R101 ;  /* 0x0000006500657308 */ /* 0x000e220000000800 */
[----:B------:R-:W-:Y:S01]  /*4670*/  FMUL.FTZ R71, R71, R162 ;  /* 0x000000a247477220 */ /* 0x000fe20000410000 */
[----:B------:R-:W-:Y:S01]  /*4680*/  FFMA.FTZ R103, R81, R104, R96 ;  /* 0x0000006851677223 */ /* 0x000fe20000010060 */
[----:B-1----:R-:W-:Y:S01]  /*4690*/  FADD.FTZ R162, -R70, 1 ;  /* 0x3f80000046a27421 */ /* 0x002fe20000010100 */
[C---:B------:R-:W-:Y:S01]  /*46a0*/  FADD.FTZ R35, -R26.reuse, R35 ;  /* 0x000000231a237221 */ /* 0x040fe20000010100 */
[----:B------:R-:W-:Y:S02]  /*46b0*/  HADD2.F32 R137, -RZ, R33.H0_H0 ;  /* 0x20000021ff897230 */ /* 0x000fe40000004100 */
[----:B------:R-:W-:Y:S01]  /*46c0*/  FADD.FTZ R107, -R26, R107 ;  /* 0x0000006b1a6b7221 */ /* 0x000fe20000010100 */
[--C-:B------:R-:W-:Y:S01]  /*46d0*/  HADD2.F32 R159, -RZ, R39.reuse.H0_H0 ;  /* 0x20000027ff9f7230 */ /* 0x100fe20000004100 */
[----:B------:R-:W1:Y:S01]  /*46e0*/  MUFU.RCP R74, R74 ;  /* 0x0000004a004a7308 */ /* 0x000e620000001000 */
[----:B--2---:R-:W-:Y:S01]  /*46f0*/  FADD.FTZ R83, R83, 1 ;  /* 0x3f80000053537421 */ /* 0x004fe20000010000 */
[----:B------:R-:W-:Y:S01]  /*4700*/  FFMA.FTZ R30, R79, R102, R98 ;  /* 0x000000664f1e7223 */ /* 0x000fe20000010062 */
[----:B------:R-:W-:Y:S01]  /*4710*/  FFMA.FTZ R117, R77, R120, R92 ;  /* 0x000000784d757223 */ /* 0x000fe2000001005c */
[----:B------:R-:W-:Y:S01]  /*4720*/  FFMA.FTZ R31, R75, R108, R94 ;  /* 0x0000006c4b1f7223 */ /* 0x000fe2000001005e */
[----:B------:R-:W-:-:S02]  /*4730*/  HADD2.F32 R161, -RZ, R39.H1_H1 ;  /* 0x30000027ffa17230 */ /* 0x000fc40000004100 */
[----:B------:R-:W-:Y:S01]  /*4740*/  FMUL.FTZ R105, R103, -1.4426950216293334961 ;  /* 0xbfb8aa3b67697820 */ /* 0x000fe20000410000 */
[----:B------:R-:W-:Y:S01]  /*4750*/  FADD.FTZ R125, -R26, R125 ;  /* 0x0000007d1a7d7221 */ /* 0x000fe20000010100 */
[----:B------:R-:W2:Y:S01]  /*4760*/  MUFU.EX2 R106, R106 ;  /* 0x0000006a006a7308 */ /* 0x000ea20000000800 */
[----:B------:R-:W-:Y:S01]  /*4770*/  FFMA.FTZ R97, R97, R162, 1 ;  /* 0x3f80000061617423 */ /* 0x000fe200000100a2 */
[----:B------:R-:W-:Y:S01]  /*4780*/  FMUL.FTZ R118, R66, R35 ;  /* 0x0000002342767220 */ /* 0x000fe20000410000 */
[----:B----4-:R-:W-:Y:S01]  /*4790*/  FADD.FTZ R162, -R73, 1 ;  /* 0x3f80000049a27421 */ /* 0x010fe20000010100 */
[----:B------:R-:W-:Y:S01]  /*47a0*/  FMUL.FTZ R111, R30, -1.4426950216293334961 ;  /* 0xbfb8aa3b1e6f7820 */ /* 0x000fe20000410000 */
[C---:B------:R-:W-:Y:S01]  /*47b0*/  FADD.FTZ R115, -R26.reuse, R115 ;  /* 0x000000731a737221 */ /* 0x040fe20000010100 */
[----:B------:R-:W-:Y:S01]  /*47c0*/  FMUL.FTZ R119, R117, -1.4426950216293334961 ;  /* 0xbfb8aa3b75777820 */ /* 0x000fe20000410000 */
[C---:B------:R-:W-:Y:S01]  /*47d0*/  FADD.FTZ R123, -R26.reuse, R123 ;  /* 0x0000007b1a7b7221 */ /* 0x040fe20000010100 */
[----:B------:R-:W4:Y:S01]  /*47e0*/  MUFU.RCP R72, R72 ;  /* 0x0000004800487308 */ /* 0x000f220000001000 */
[----:B------:R-:W-:Y:S01]  /*47f0*/  FMUL.FTZ R116, R31, -1.4426950216293334961 ;  /* 0xbfb8aa3b1f747820 */ /* 0x000fe20000410000 */
[C---:B------:R-:W-:Y:S01]  /*4800*/  FADD.FTZ R129, -R26.reuse, R129 ;  /* 0x000000811a817221 */ /* 0x040fe20000010100 */
[C---:B------:R-:W-:Y:S01]  /*4810*/  FADD.FTZ R133, -R26.reuse, R133 ;  /* 0x000000851a857221 */ /* 0x040fe20000010100 */
[C---:B------:R-:W-:Y:S01]  /*4820*/  FADD.FTZ R135, -R26.reuse, R135 ;  /* 0x000000871a877221 */ /* 0x040fe20000010100 */
[C---:B------:R-:W-:Y:S01]  /*4830*/  FADD.FTZ R137, -R26.reuse, R137 ;  /* 0x000000891a897221 */ /* 0x040fe20000010100 */
[C---:B------:R-:W-:Y:S01]  /*4840*/  FADD.FTZ R159, -R26.reuse, R159 ;  /* 0x0000009f1a9f7221 */ /* 0x040fe20000010100 */
[----:B------:R-:W-:Y:S01]  /*4850*/  FADD.FTZ R161, -R26, R161 ;  /* 0x000000a11aa17221 */ /* 0x000fe20000010100 */
[----:B------:R-:W4:Y:S01]  /*4860*/  MUFU.RCP R83, R83 ;  /* 0x0000005300537308 */ /* 0x000f220000001000 */
[----:B------:R-:W-:Y:S01]  /*4870*/  FFMA.FTZ R35, R75, R118, R94 ;  /* 0x000000764b237223 */ /* 0x000fe2000001005e */
[C---:B------:R-:W-:Y:S01]  /*4880*/  FMUL.FTZ R124, R66.reuse, R125 ;  /* 0x0000007d427c7220 */ /* 0x040fe20000410000 */
[----:B------:R-:W-:Y:S01]  /*4890*/  FFMA.FTZ R26, R81, R136, R96 ;  /* 0x00000088511a7223 */ /* 0x000fe20000010060 */
[----:B------:R-:W-:Y:S01]  /*48a0*/  FFMA.FTZ R162, R95, R162, 1 ;  /* 0x3f8000005fa27423 */ /* 0x000fe200000100a2 */
[C---:B------:R-:W-:Y:S01]  /*48b0*/  FMUL.FTZ R34, R66.reuse, R115 ;  /* 0x0000007342227220 */ /* 0x040fe20000410000 */
[----:B------:R-:W-:Y:S01]  /*48c0*/  FMUL.FTZ R122, R66, R123 ;  /* 0x0000007b427a7220 */ /* 0x000fe20000410000 */
[----:B0-----:R-:W-:Y:S01]  /*48d0*/  FADD.FTZ R101, R101, 1 ;  /* 0x3f80000065657421 */ /* 0x001fe20000010000 */
[----:B------:R-:W0:Y:S01]  /*48e0*/  MUFU.EX2 R105, R105 ;  /* 0x0000006900697308 */ /* 0x000e220000000800 */
[----:B------:R-:W-:Y:S01]  /*48f0*/  FMUL.FTZ R115, R114, -1.4426950216293334961 ;  /* 0xbfb8aa3b72737820 */ /* 0x000fe20000410000 */
[----:B------:R-:W-:Y:S01]  /*4900*/  FMUL.FTZ R123, R35, -1.4426950216293334961 ;  /* 0xbfb8aa3b237b7820 */ /* 0x000fe20000410000 */
[----:B------:R-:W-:Y:S01]  /*4910*/  FFMA.FTZ R37, R79, R124, R98 ;  /* 0x0000007c4f257223 */ /* 0x000fe20000010062 */
[----:B------:R-:W-:Y:S01]  /*4920*/  FMUL.FTZ R150, R26, -1.4426950216293334961 ;  /* 0xbfb8aa3b1a967820 */ /* 0x000fe20000410000 */
[----:B------:R-:W-:Y:S01]  /*4930*/  FMUL.FTZ R73, R73, R162 ;  /* 0x000000a249497220 */ /* 0x000fe20000410000 */
[----:B------:R-:W-:Y:S01]  /*4940*/  FFMA.FTZ R36, R81, R122, R96 ;  /* 0x0000007a51247223 */ /* 0x000fe20000010060 */
[----:B------:R-:W-:Y:S01]  /*4950*/  FMUL.FTZ R152, R66, R149 ;  /* 0x0000009542987220 */ /* 0x000fe20000410000 */
[----:B------:R-:W0:Y:S01]  /*4960*/  MUFU.EX2 R111, R111 ;  /* 0x0000006f006f7308 */ /* 0x000e220000000800 */
[----:B-1----:R-:W-:Y:S01]  /*4970*/  FADD.FTZ R162, -R74, 1 ;  /* 0x3f8000004aa27421 */ /* 0x002fe20000010100 */
[----:B------:R-:W-:Y:S01]  /*4980*/  FMUL.FTZ R126, R66, R129 ;  /* 0x00000081427e7220 */ /* 0x000fe20000410000 */
[----:B------:R-:W-:Y:S01]  /*4990*/  FMUL.FTZ R33, R37, -1.4426950216293334961 ;  /* 0xbfb8aa3b25217820 */ /* 0x000fe20000410000 */
[----:B------:R-:W-:Y:S01]  /*49a0*/  FMUL.FTZ R127, R36, -1.4426950216293334961 ;  /* 0xbfb8aa3b247f7820 */ /* 0x000fe20000410000 */
[----:B------:R-:W-:Y:S01]  /*49b0*/  FMUL.FTZ R132, R66, R133 ;  /* 0x0000008542847220 */ /* 0x000fe20000410000 */
[----:B------:R-:W-:Y:S01]  /*49c0*/  FFMA.FTZ R141, R79, R146, R98 ;  /* 0x000000924f8d7223 */ /* 0x000fe20000010062 */
[----:B--2---:R-:W-:Y:S01]  /*49d0*/  FADD.FTZ R106, R106, 1 ;  /* 0x3f8000006a6a7421 */ /* 0x004fe20000010000 */
[----:B------:R-:W1:Y:S01]  /*49e0*/  MUFU.EX2 R119, R119 ;  /* 0x0000007700777308 */ /* 0x000e620000000800 */
[----:B------:R-:W-:Y:S01]  /*49f0*/  FFMA.FTZ R93, R93, R162, 1 ;  /* 0x3f8000005d5d7423 */ /* 0x000fe200000100a2 */
[----:B----4-:R-:W-:Y:S01]  /*4a00*/  FADD.FTZ R162, -R72, 1 ;  /* 0x3f80000048a27421 */ /* 0x010fe20000010100 */
[----:B------:R-:W-:Y:S01]  /*4a10*/  FFMA.FTZ R125, R77, R126, R92 ;  /* 0x0000007e4d7d7223 */ /* 0x000fe2000001005c */
[C---:B------:R-:W-:Y:S01]  /*4a20*/  FMUL.FTZ R140, R66.reuse, R137 ;  /* 0x00000089428c7220 */ /* 0x040fe20000410000 */
[----:B------:R-:W-:Y:S01]  /*4a30*/  FFMA.FTZ R137, R75, R138, R94 ;  /* 0x0000008a4b897223 */ /* 0x000fe2000001005e */
[----:B------:R-:W-:Y:S01]  /*4a40*/  FFMA.FTZ R129, R81, R132, R96 ;  /* 0x0000008451817223 */ /* 0x000fe20000010060 */
[C---:B------:R-:W-:Y:S01]  /*4a50*/  FMUL.FTZ R134, R66.reuse, R135 ;  /* 0x0000008742867220 */ /* 0x040fe20000410000 */
[----:B------:R-:W2:Y:S01]  /*4a60*/  MUFU.EX2 R116, R116 ;  /* 0x0000007400747308 */ /* 0x000ea20000000800 */
[----:B------:R-:W-:Y:S01]  /*4a70*/  FFMA.FTZ R91, R91, R162, 1 ;  /* 0x3f8000005b5b7423 */ /* 0x000fe200000100a2 */
[--C-:B------:R-:W-:Y:S01]  /*4a80*/  FFMA.FTZ R113, R79, R34, R98.reuse ;  /* 0x000000224f717223 */ /* 0x100fe20000010062 */
[C---:B------:R-:W-:Y:S01]  /*4a90*/  FMUL.FTZ R144, R66.reuse, R147 ;  /* 0x0000009342907220 */ /* 0x040fe20000410000 */
[----:B------:R-:W4:Y:S01]  /*4aa0*/  S2UR UR7, SR_CgaCtaId ;  /* 0x00000000000779c3 */ /* 0x000f220000008800 */
[----:B------:R-:W-:Y:S01]  /*4ab0*/  FMUL.FTZ R110, R66, R107 ;  /* 0x0000006b426e7220 */ /* 0x000fe20000410000 */
[----:B------:R-:W-:Y:S01]  /*4ac0*/  UMOV UR5, 0x400 ;  /* 0x0000040000057882 */ /* 0x000fe20000000000 */
[----:B------:R-:W-:Y:S01]  /*4ad0*/  ULDC.64 UR12, c[0x0][0x210] ;  /* 0x00008400000c7ab9 */ /* 0x000fe20000000a00 */
[----:B------:R-:W4:Y:S01]  /*4ae0*/  MUFU.RCP R101, R101 ;  /* 0x0000006500657308 */ /* 0x000f220000001000 */
[----:B------:R-:W-:Y:S01]  /*4af0*/  FADD.FTZ R162, -R83, 1 ;  /* 0x3f80000053a27421 */ /* 0x000fe20000010100 */
[----:B------:R-:W-:Y:S01]  /*4b00*/  FMUL.FTZ R142, R137, -1.4426950216293334961 ;  /* 0xbfb8aa3b898e7820 */ /* 0x000fe20000410000 */
[----:B------:R-:W-:Y:S01]  /*4b10*/  FFMA.FTZ R133, R79, R134, R98 ;  /* 0x000000864f857223 */ /* 0x000fe20000010062 */
[----:B0-----:R-:W-:Y:S01]  /*4b20*/  FADD.FTZ R105, R105, 1 ;  /* 0x3f80000069697421 */ /* 0x001fe20000010000 */
[----:B------:R-:W-:-:S03]  /*4b30*/  FFMA.FTZ R151, R75, R152, R94 ;  /* 0x000000984b977223 */ /* 0x000fc6000001005e */
[----:B------:R-:W0:Y:S08]  /*4b40*/  MUFU.EX2 R115, R115 ;  /* 0x0000007300737308 */ /* 0x000e300000000800 */
[----:B------:R1:W-:Y:S08]  /*4b50*/  MUFU.EX2 R145, R150 ;  /* 0x0000009600917308 */ /* 0x0003f00000000800 */
[----:B------:R-:W0:Y:S01]  /*4b60*/  MUFU.EX2 R123, R123 ;  /* 0x0000007b007b7308 */ /* 0x000e220000000800 */
[----:B-1----:R-:W-:Y:S01]  /*4b70*/  FMUL.FTZ R150, R66, R153 ;  /* 0x0000009942967220 */ /* 0x002fe20000410000 */
[----:B------:R-:W-:-:S06]  /*4b80*/  FFMA.FTZ R162, R89, R162, 1 ;  /* 0x3f80000059a27423 */ /* 0x000fcc00000100a2 */
[----:B------:R1:W0:Y:S01]  /*4b90*/  MUFU.EX2 R32, R127 ;  /* 0x0000007f00207308 */ /* 0x0002220000000800 */
[----:B------:R-:W-:Y:S01]  /*4ba0*/  FFMA.FTZ R153, R81, R150, R96 ;  /* 0x0000009651997223 */ /* 0x000fe20000010060 */
[----:B------:R-:W-:-:S06]  /*4bb0*/  FMUL.FTZ R96, R66, R155 ;  /* 0x0000009b42607220 */ /* 0x000fcc0000410000 */
[----:B------:R-:W0:Y:S01]  /*4bc0*/  MUFU.EX2 R33, R33 ;  /* 0x0000002100217308 */ /* 0x000e220000000800 */
[----:B-1----:R-:W-:Y:S01]  /*4bd0*/  FMUL.FTZ R127, R125, -1.4426950216293334961 ;  /* 0xbfb8aa3b7d7f7820 */ /* 0x002fe20000410000 */
[----:B------:R-:W-:Y:S01]  /*4be0*/  FFMA.FTZ R157, R79, R96, R98 ;  /* 0x000000604f9d7223 */ /* 0x000fe20000010062 */
[----:B------:R-:W-:Y:S01]  /*4bf0*/  FMUL.FTZ R98, R66, R161 ;  /* 0x000000a142627220 */ /* 0x000fe20000410000 */
[----:B------:R-:W-:Y:S01]  /*4c00*/  FADD.FTZ R111, R111, 1 ;  /* 0x3f8000006f6f7421 */ /* 0x000fe20000010000 */
[----:B------:R-:W-:-:S03]  /*4c10*/  FMUL.FTZ R148, R141, -1.4426950216293334961 ;  /* 0xbfb8aa3b8d947820 */ /* 0x000fc60000410000 */
[----:B------:R-:W1:Y:S01]  /*4c20*/  MUFU.RCP R106, R106 ;  /* 0x0000006a006a7308 */ /* 0x000e620000001000 */
[----:B------:R-:W-:Y:S01]  /*4c30*/  FADD.FTZ R161, R119, 1 ;  /* 0x3f80000077a17421 */ /* 0x000fe20000010000 */
[----:B--2---:R-:W-:Y:S01]  /*4c40*/  FADD.FTZ R116, R116, 1 ;  /* 0x3f80000074747421 */ /* 0x004fe20000010000 */
[----:B------:R-:W-:Y:S01]  /*4c50*/  SHF.L.U32 R119, R100, 0x1, RZ ;  /* 0x0000000164777819 */ /* 0x000fe200000006ff */
[--C-:B------:R-:W-:Y:S01]  /*4c60*/  FFMA.FTZ R147, R77, R144, R92.reuse ;  /* 0x000000904d937223 */ /* 0x100fe2000001005c */
[----:B------:R-:W-:Y:S01]  /*4c70*/  FMUL.FTZ R154, R151, -1.4426950216293334961 ;  /* 0xbfb8aa3b979a7820 */ /* 0x000fe20000410000 */
[----:B------:R-:W-:Y:S01]  /*4c80*/  FMUL.FTZ R83, R83, R162 ;  /* 0x000000a253537220 */ /* 0x000fe20000410000 */
[----:B------:R-:W-:Y:S01]  /*4c90*/  FMUL.FTZ R74, R74, R93 ;  /* 0x0000005d4a4a7220 */ /* 0x000fe20000410000 */
[----:B------:R-:W2:Y:S01]  /*4ca0*/  MUFU.EX2 R127, R127 ;  /* 0x0000007f007f7308 */ /* 0x000ea20000000800 */
[----:B----4-:R-:W-:Y:S01]  /*4cb0*/  FADD.FTZ R162, -R101, 1 ;  /* 0x3f80000065a27421 */ /* 0x010fe20000010100 */
[----:B0-----:R-:W-:Y:S01]  /*4cc0*/  FADD.FTZ R115, R115, 1 ;  /* 0x3f80000073737421 */ /* 0x001fe20000010000 */
[----:B------:R-:W-:Y:S01]  /*4cd0*/  LOP3.LUT R119, R119, 0xe, RZ, 0xc0, !PT ;  /* 0x0000000e77777812 */ /* 0x000fe200078ec0ff */
[----:B------:R-:W-:Y:S01]  /*4ce0*/  FMUL.FTZ R149, R147, -1.4426950216293334961 ;  /* 0xbfb8aa3b93957820 */ /* 0x000fe20000410000 */
[----:B------:R-:W-:Y:S01]  /*4cf0*/  FMUL.FTZ R70, R70, R97 ;  /* 0x0000006146467220 */ /* 0x000fe20000410000 */
[--C-:B------:R-:W-:Y:S01]  /*4d00*/  FFMA.FTZ R107, R77, R110, R92.reuse ;  /* 0x0000006e4d6b7223 */ /* 0x100fe2000001005c */
[----:B------:R-:W-:Y:S01]  /*4d10*/  FMUL.FTZ R121, R113, -1.4426950216293334961 ;  /* 0xbfb8aa3b71797820 */ /* 0x000fe20000410000 */
[----:B------:R-:W0:Y:S01]  /*4d20*/  MUFU.EX2 R142, R142 ;  /* 0x0000008e008e7308 */ /* 0x000e220000000800 */
[----:B------:R-:W-:Y:S01]  /*4d30*/  FADD.FTZ R123, R123, 1 ;  /* 0x3f8000007b7b7421 */ /* 0x000fe20000010000 */
[----:B------:R-:W-:Y:S01]  /*4d40*/  FFMA.FTZ R162, R87, R162, 1 ;  /* 0x3f80000057a27423 */ /* 0x000fe200000100a2 */
[----:B------:R-:W-:Y:S01]  /*4d50*/  FFMA.FTZ R131, R77, R140, R92 ;  /* 0x0000008c4d837223 */ /* 0x000fe2000001005c */
[----:B------:R-:W-:Y:S01]  /*4d60*/  UIADD3 UR5, UR5, 0x3480, URZ ;  /* 0x0000348005057890 */ /* 0x000fe2000fffe03f */
[----:B------:R-:W-:Y:S01]  /*4d70*/  FMUL.FTZ R156, R66, R159 ;  /* 0x0000009f429c7220 */ /* 0x000fe20000410000 */
[----:B------:R-:W-:Y:S01]  /*4d80*/  FMUL.FTZ R135, R133, -1.4426950216293334961 ;  /* 0xbfb8aa3b85877820 */ /* 0x000fe20000410000 */
[----:B------:R-:W-:Y:S01]  /*4d90*/  FADD.FTZ R38, R38, 1 ;  /* 0x3f80000026267421 */ /* 0x000fe20000010000 */
[----:B------:R-:W4:Y:S01]  /*4da0*/  MUFU.RCP R105, R105 ;  /* 0x0000006900697308 */ /* 0x000f220000001000 */
[----:B------:R-:W-:Y:S01]  /*4db0*/  IADD3 R58, -R119, R58, RZ ;  /* 0x0000003a773a7210 */ /* 0x000fe20007ffe1ff */
[----:B------:R-:W-:Y:S01]  /*4dc0*/  FADD.FTZ R32, R32, 1 ;  /* 0x3f80000020207421 */ /* 0x000fe20000010000 */
[----:B------:R-:W-:Y:S01]  /*4dd0*/  FADD.FTZ R33, R33, 1 ;  /* 0x3f80000021217421 */ /* 0x000fe20000010000 */
[----:B------:R-:W-:-:S04]  /*4de0*/  FMUL.FTZ R139, R129, -1.4426950216293334961 ;  /* 0xbfb8aa3b818b7820 */ /* 0x000fc80000410000 */
[----:B------:R-:W4:Y:S01]  /*4df0*/  MUFU.RCP R111, R111 ;  /* 0x0000006f006f7308 */ /* 0x000f220000001000 */
[----:B------:R-:W-:Y:S01]  /*4e00*/  FMUL.FTZ R155, R153, -1.4426950216293334961 ;  /* 0xbfb8aa3b999b7820 */ /* 0x000fe20000410000 */
[----:B------:R-:W-:-:S06]  /*4e10*/  FMUL.FTZ R101, R101, R162 ;  /* 0x000000a265657220 */ /* 0x000fcc0000410000 */
[----:B------:R-:W4:Y:S01]  /*4e20*/  MUFU.RCP R116, R116 ;  /* 0x0000007400747308 */ /* 0x000f220000001000 */
[----:B-1----:R-:W-:-:S07]  /*4e30*/  FADD.FTZ R162, -R106, 1 ;  /* 0x3f8000006aa27421 */ /* 0x002fce0000010100 */
[----:B------:R-:W1:Y:S08]  /*4e40*/  MUFU.EX2 R148, R148 ;  /* 0x0000009400947308 */ /* 0x000e700000000800 */
[----:B------:R-:W1:Y:S01]  /*4e50*/  MUFU.EX2 R154, R154 ;  /* 0x0000009a009a7308 */ /* 0x000e620000000800 */
[----:B------:R-:W-:-:S07]  /*4e60*/  FMUL.FTZ R158, R157, -1.4426950216293334961 ;  /* 0xbfb8aa3b9d9e7820 */ /* 0x000fce0000410000 */
[----:B------:R-:W1:Y:S01]  /*4e70*/  MUFU.RCP R100, R161 ;  /* 0x000000a100647308 */ /* 0x000e620000001000 */
[----:B------:R-:W-:-:S07]  /*4e80*/  FFMA.FTZ R85, R85, R162, 1 ;  /* 0x3f80000055557423 */ /* 0x000fce00000100a2 */
[----:B------:R-:W-:Y:S01]  /*4e90*/  MUFU.RCP R115, R115 ;  /* 0x0000007300737308 */ /* 0x000fe20000001000 */
[----:B--2---:R-:W-:Y:S01]  /*4ea0*/  FADD.FTZ R95, R127, 1 ;  /* 0x3f8000007f5f7421 */ /* 0x004fe20000010000 */
[----:B0-----:R-:W-:Y:S01]  /*4eb0*/  FADD.FTZ R93, R142, 1 ;  /* 0x3f8000008e5d7421 */ /* 0x001fe20000010000 */
[----:B------:R-:W-:Y:S01]  /*4ec0*/  FADD.FTZ R145, R145, 1 ;  /* 0x3f80000091917421 */ /* 0x000fe20000010000 */
[----:B------:R-:W-:Y:S01]  /*4ed0*/  FMUL.FTZ R109, R107, -1.4426950216293334961 ;  /* 0xbfb8aa3b6b6d7820 */ /* 0x000fe20000410000 */
[----:B------:R-:W-:-:S03]  /*4ee0*/  FMUL.FTZ R39, R131, -1.4426950216293334961 ;  /* 0xbfb8aa3b83277820 */ /* 0x000fc60000410000 */
[----:B------:R-:W0:Y:S08]  /*4ef0*/  MUFU.RCP R119, R123 ;  /* 0x0000007b00777308 */ /* 0x000e300000001000 */
[----:B------:R-:W2:Y:S01]  /*4f00*/  MUFU.EX2 R149, R149 ;  /* 0x0000009500957308 */ /* 0x000ea20000000800 */
[----:B----4-:R-:W-:Y:S01]  /*4f10*/  FADD.FTZ R142, -R105, 1 ;  /* 0x3f800000698e7421 */ /* 0x010fe20000010100 */
[----:B------:R-:W-:-:S06]  /*4f20*/  FMUL.FTZ R106, R106, R85 ;  /* 0x000000556a6a7220 */ /* 0x000fcc0000410000 */
[----:B------:R-:W4:Y:S01]  /*4f30*/  MUFU.RCP R32, R32 ;  /* 0x0000002000207308 */ /* 0x000f220000001000 */
[----:B------:R-:W-:-:S07]  /*4f40*/  FADD.FTZ R87, -R111, 1 ;  /* 0x3f8000006f577421 */ /* 0x000fce0000010100 */
[----:B------:R-:W-:Y:S01]  /*4f50*/  MUFU.RCP R33, R33 ;  /* 0x0000002100217308 */ /* 0x000fe20000001000 */
[----:B------:R-:W-:-:S07]  /*4f60*/  FADD.FTZ R164, -R116, 1 ;  /* 0x3f80000074a47421 */ /* 0x000fce0000010100 */
[----:B------:R-:W3:Y:S01]  /*4f70*/  MUFU.EX2 R155, R155 ;  /* 0x0000009b009b7308 */ /* 0x000ee20000000800 */
[----:B------:R-:W-:Y:S01]  /*4f80*/  FFMA.FTZ R142, R103, R142, 1 ;  /* 0x3f800000678e7423 */ /* 0x000fe2000001008e */
[----:B-1----:R-:W-:Y:S01]  /*4f90*/  FADD.FTZ R99, R148, 1 ;  /* 0x3f80000094637421 */ /* 0x002fe20000010000 */
[----:B------:R-:W-:Y:S01]  /*4fa0*/  FADD.FTZ R103, R154, 1 ;  /* 0x3f8000009a677421 */ /* 0x000fe20000010000 */
[----:B------:R-:W-:-:S04]  /*4fb0*/  FFMA.FTZ R162, R30, R87, 1 ;  /* 0x3f8000001ea27423 */ /* 0x000fc80000010057 */
[----:B------:R-:W1:Y:S01]  /*4fc0*/  MUFU.EX2 R158, R158 ;  /* 0x0000009e009e7308 */ /* 0x000e620000000800 */
[----:B------:R-:W-:Y:S01]  /*4fd0*/  FADD.FTZ R154, -R100, 1 ;  /* 0x3f800000649a7421 */ /* 0x000fe20000010100 */
[----:B------:R-:W-:Y:S01]  /*4fe0*/  FFMA.FTZ R87, R31, R164, 1 ;  /* 0x3f8000001f577423 */ /* 0x000fe200000100a4 */
[----:B0-----:R-:W-:-:S05]  /*4ff0*/  FADD.FTZ R97, -R119, 1 ;  /* 0x3f80000077617421 */ /* 0x001fca0000010100 */
[----:B------:R0:W1:Y:S01]  /*5000*/  MUFU.RCP R85, R93 ;  /* 0x0000005d00557308 */ /* 0x0000620000001000 */
[----:B--2---:R-:W-:-:S07]  /*5010*/  FADD.FTZ R149, R149, 1 ;  /* 0x3f80000095957421 */ /* 0x004fce0000010000 */
[----:B------:R-:W2:Y:S01]  /*5020*/  MUFU.RCP R95, R95 ;  /* 0x0000005f005f7308 */ /* 0x000ea20000001000 */
[----:B0-----:R-:W-:Y:S01]  /*5030*/  FADD.FTZ R93, -R115, 1 ;  /* 0x3f800000735d7421 */ /* 0x001fe20000010100 */
[----:B------:R-:W-:Y:S01]  /*5040*/  FFMA.FTZ R117, R117, R154, 1 ;  /* 0x3f80000075757423 */ /* 0x000fe2000001009a */
[----:B------:R-:W-:-:S05]  /*5050*/  FFMA.FTZ R154, R35, R97, 1 ;  /* 0x3f800000239a7423 */ /* 0x000fca0000010061 */
[----:B------:R-:W0:Y:S01]  /*5060*/  MUFU.RCP R30, R145 ;  /* 0x00000091001e7308 */ /* 0x000e220000001000 */
[----:B------:R-:W-:Y:S01]  /*5070*/  FFMA.FTZ R114, R114, R93, 1 ;  /* 0x3f80000072727423 */ /* 0x000fe2000001005d */
[----:B----4-:R-:W-:-:S06]  /*5080*/  FADD.FTZ R97, -R32, 1 ;  /* 0x3f80000020617421 */ /* 0x010fcc0000010100 */
[----:B------:R4:W0:Y:S01]  /*5090*/  MUFU.RCP R31, R99 ;  /* 0x00000063001f7308 */ /* 0x0008220000001000 */
[----:B---3--:R-:W-:Y:S01]  /*50a0*/  FADD.FTZ R155, R155, 1 ;  /* 0x3f8000009b9b7421 */ /* 0x008fe20000010000 */
[----:B------:R-:W-:-:S06]  /*50b0*/  FFMA.FTZ R97, R36, R97, 1 ;  /* 0x3f80000024617423 */ /* 0x000fcc0000010061 */
[----:B------:R-:W3:Y:S01]  /*50c0*/  MUFU.RCP R93, R149 ;  /* 0x00000095005d7308 */ /* 0x000ee20000001000 */
[----:B----4-:R-:W-:Y:S01]  /*50d0*/  FADD.FTZ R99, -R33, 1 ;  /* 0x3f80000021637421 */ /* 0x010fe20000010100 */
[----:B-1----:R-:W-:Y:S01]  /*50e0*/  FADD.FTZ R127, R158, 1 ;  /* 0x3f8000009e7f7421 */ /* 0x002fe20000010000 */
[----:B------:R-:W-:Y:S02]  /*50f0*/  FADD.FTZ R123, -R85, 1 ;  /* 0x3f800000557b7421 */ /* 0x000fe40000010100 */
[----:B------:R-:W-:Y:S01]  /*5100*/  FFMA.FTZ R36, R37, R99, 1 ;  /* 0x3f80000025247423 */ /* 0x000fe20000010063 */
[----:B--2---:R-:W-:Y:S02]  /*5110*/  FADD.FTZ R158, -R95, 1 ;  /* 0x3f8000005f9e7421 */ /* 0x004fe40000010100 */
[----:B------:R-:W-:Y:S01]  /*5120*/  MUFU.RCP R35, R103 ;  /* 0x0000006700237308 */ /* 0x000fe20000001000 */
[----:B------:R-:W-:Y:S01]  /*5130*/  FFMA.FTZ R137, R137, R123, 1 ;  /* 0x3f80000089897423 */ /* 0x000fe2000001007b */
[----:B------:R-:W-:-:S06]  /*5140*/  FFMA.FTZ R158, R125, R158, 1 ;  /* 0x3f8000007d9e7423 */ /* 0x000fcc000001009e */
[----:B------:R-:W1:Y:S01]  /*5150*/  MUFU.RCP R37, R155 ;  /* 0x0000009b00257308 */ /* 0x000e620000001000 */
[----:B0-----:R-:W-:Y:S01]  /*5160*/  FADD.FTZ R123, -R30, 1 ;  /* 0x3f8000001e7b7421 */ /* 0x001fe20000010100 */
[----:B------:R-:W-:-:S03]  /*5170*/  FADD.FTZ R125, -R31, 1 ;  /* 0x3f8000001f7d7421 */ /* 0x000fc60000010100 */
[----:B------:R-:W-:Y:S01]  /*5180*/  FFMA.FTZ R123, R26, R123, 1 ;  /* 0x3f8000001a7b7423 */ /* 0x000fe2000001007b */
[----:B------:R-:W-:Y:S01]  /*5190*/  FFMA.FTZ R26, R141, R125, 1 ;  /* 0x3f8000008d1a7423 */ /* 0x000fe2000001007d */
[----:B---3--:R-:W-:Y:S01]  /*51a0*/  FADD.FTZ R125, -R93, 1 ;  /* 0x3f8000005d7d7421 */ /* 0x008fe20000010100 */
[----:B------:R-:W0:Y:S01]  /*51b0*/  MUFU.EX2 R121, R121 ;  /* 0x0000007900797308 */ /* 0x000e220000000800 */
[----:B------:R-:W-:Y:S01]  /*51c0*/  FMUL.FTZ R123, R30, R123 ;  /* 0x0000007b1e7b7220 */ /* 0x000fe20000410000 */
[----:B------:R-:W-:Y:S01]  /*51d0*/  HFMA2.MMA R30, -RZ, RZ, 0, 0 ;  /* 0x00000000ff1e7435 */ /* 0x000fe200000001ff */
[----:B------:R-:W-:Y:S01]  /*51e0*/  FFMA.FTZ R147, R147, R125, 1 ;  /* 0x3f80000093937423 */ /* 0x000fe2000001007d */
[----:B------:R-:W-:-:S04]  /*51f0*/  FMUL.FTZ R97, R32, R97 ;  /* 0x0000006120617220 */ /* 0x000fc80000410000 */
[----:B------:R2:W-:Y:S01]  /*5200*/  MUFU.RCP R103, R127 ;  /* 0x0000007f00677308 */ /* 0x0005e20000001000 */
[----:B-1----:R-:W-:Y:S01]  /*5210*/  FADD.FTZ R125, -R37, 1 ;  /* 0x3f800000257d7421 */ /* 0x002fe20000010100 */
[----:B------:R-:W-:Y:S01]  /*5220*/  MOV R32, RZ ;  /* 0x000000ff00207202 */ /* 0x000fe20000000f00 */
[----:B------:R-:W-:Y:S01]  /*5230*/  @!P1 FADD.FTZ R32, RZ, R28 ;  /* 0x0000001cff209221 */ /* 0x000fe20000010000 */
[----:B------:R-:W-:Y:S01]  /*5240*/  @!P1 FADD.FTZ R30, RZ, R29 ;  /* 0x0000001dff1e9221 */ /* 0x000fe20000010000 */
[----:B------:R-:W-:-:S03]  /*5250*/  FFMA.FTZ R153, R153, R125, 1 ;  /* 0x3f80000099997423 */ /* 0x000fc6000001007d */
[----:B------:R-:W1:Y:S01]  /*5260*/  MUFU.EX2 R109, R109 ;  /* 0x0000006d006d7308 */ /* 0x000e620000000800 */
[----:B--2---:R-:W-:-:S04]  /*5270*/  FADD.FTZ R127, -R35, 1 ;  /* 0x3f800000237f7421 */ /* 0x004fc80000010100 */
[----:B------:R-:W-:Y:S01]  /*5280*/  FFMA.FTZ R151, R151, R127, 1 ;  /* 0x3f80000097977423 */ /* 0x000fe2000001007f */
[----:B------:R-:W-:Y:S02]  /*5290*/  FMUL.FTZ R153, R37, R153 ;  /* 0x0000009925997220 */ /* 0x000fe40000410000 */
[----:B------:R-:W2:Y:S01]  /*52a0*/  SHFL.BFLY PT, R37, R30, 0x1, 0x1f ;  /* 0x0c201f001e257f89 */ /* 0x000ea200000e0000 */
[----:B------:R-:W-:Y:S01]  /*52b0*/  FMUL.FTZ R151, R35, R151 ;  /* 0x0000009723977220 */ /* 0x000fe20000410000 */
[----:B------:R-:W3:Y:S02]  /*52c0*/  MUFU.EX2 R39, R39 ;  /* 0x0000002700277308 */ /* 0x000ee40000000800 */
[----:B------:R-:W4:Y:S01]  /*52d0*/  SHFL.BFLY PT, R35, R32, 0x1, 0x1f ;  /* 0x0c201f0020237f89 */ /* 0x000f2200000e0000 */
[----:B------:R-:W-:Y:S01]  /*52e0*/  LOP3.LUT P1, RZ, R44, 0xfffffffd, RZ, 0xc0, !PT ;  /* 0xfffffffd2cff7812 */ /* 0x000fe2000782c0ff */
[----:B------:R-:W-:Y:S01]  /*52f0*/  FMUL.FTZ R26, R31, R26 ;  /* 0x0000001a1f1a7220 */ /* 0x000fe20000410000 */
[----:B------:R-:W-:-:S02]  /*5300*/  HADD2.F32 R28, -RZ, R16.H0_H0 ;  /* 0x20000010ff1c7230 */ /* 0x000fc40000004100 */
[----:B------:R-:W-:Y:S01]  /*5310*/  HADD2.F32 R29, -RZ, R16.H1_H1 ;  /* 0x30000010ff1d7230 */ /* 0x000fe20000004100 */
[----:B------:R-:W-:Y:S01]  /*5320*/  ULEA UR5, UR7, UR5, 0x18 ;  /* 0x0000000507057291 */ /* 0x000fe2000f8ec03f */
[--C-:B------:R-:W-:Y:S02]  /*5330*/  HADD2.F32 R31, -RZ, R14.reuse.H0_H0 ;  /* 0x2000000eff1f7230 */ /* 0x100fe40000004100 */
[----:B------:R-:W-:Y:S01]  /*5340*/  FFMA.FTZ R92, R77, R156, R92 ;  /* 0x0000009c4d5c7223 */ /* 0x000fe2000001005c */
[--C-:B------:R-:W-:Y:S02]  /*5350*/  HADD2.F32 R16, -RZ, R17.reuse.H0_H0 ;  /* 0x20000011ff107230 */ /* 0x100fe40000004100 */
[----:B------:R-:W-:Y:S01]  /*5360*/  FFMA.FTZ R94, R75, R98, R94 ;  /* 0x000000624b5e7223 */ /* 0x000fe2000001005e */
[----:B------:R-:W-:Y:S01]  /*5370*/  HADD2.F32 R14, -RZ, R14.H1_H1 ;  /* 0x3000000eff0e7230 */ /* 0x000fe20000004100 */
[----:B------:R-:W-:Y:S01]  /*5380*/  MUFU.EX2 R135, R135 ;  /* 0x0000008700877308 */ /* 0x000fe20000000800 */
[----:B------:R-:W-:-:S02]  /*5390*/  HADD2.F32 R17, -RZ, R17.H1_H1 ;  /* 0x30000011ff117230 */ /* 0x000fc40000004100 */
[----:B------:R-:W-:Y:S01]  /*53a0*/  FMUL.FTZ R70, R29, R70 ;  /* 0x000000461d467220 */ /* 0x000fe20000410000 */
[----:B------:R-:W-:Y:S01]  /*53b0*/  FMUL.FTZ R73, R16, R73 ;  /* 0x0000004910497220 */ /* 0x000fe20000410000 */
[----:B------:R-:W-:Y:S01]  /*53c0*/  FMUL.FTZ R83, R14, R83 ;  /* 0x000000530e537220 */ /* 0x000fe20000410000 */
[--C-:B------:R-:W-:Y:S01]  /*53d0*/  HADD2.F32 R16, -RZ, R15.reuse.H0_H0 ;  /* 0x2000000fff107230 */ /* 0x100fe20000004100 */
[----:B------:R-:W-:Y:S01]  /*53e0*/  @!P1 SHF.L.U32 R14, R44, 0x2, RZ ;  /* 0x000000022c0e9819 */ /* 0x000fe200000006ff */
[----:B------:R-:W-:Y:S02]  /*53f0*/  HADD2.F32 R29, -RZ, R15.H1_H1 ;  /* 0x3000000fff1d7230 */ /* 0x000fe40000004100 */
[----:B--2---:R-:W-:Y:S01]  /*5400*/  FADD.FTZ R15, R37, R30 ;  /* 0x0000001e250f7221 */ /* 0x004fe20000010000 */
[----:B------:R-:W-:Y:S01]  /*5410*/  FMUL.FTZ R36, R33, R36 ;  /* 0x0000002421247220 */ /* 0x000fe20000410000 */
[----:B------:R-:W-:Y:S01]  /*5420*/  FMUL.FTZ R74, R17, R74 ;  /* 0x0000004a114a7220 */ /* 0x000fe20000410000 */
[----:B------:R-:W-:Y:S01]  /*5430*/  MUFU.RCP R38, R38 ;  /* 0x0000002600267308 */ /* 0x000fe20000001000 */
[----:B----4-:R-:W-:Y:S01]  /*5440*/  FADD.FTZ R35, R35, R32 ;  /* 0x0000002023237221 */ /* 0x010fe20000010000 */
[----:B------:R-:W-:-:S02]  /*5450*/  HADD2.F32 R33, -RZ, R18.H0_H0 ;  /* 0x20000012ff217230 */ /* 0x000fc40000004100 */
[----:B------:R-:W-:Y:S01]  /*5460*/  HADD2.F32 R17, -RZ, R18.H1_H1 ;  /* 0x30000012ff117230 */ /* 0x000fe20000004100 */
[----:B------:R-:W-:Y:S01]  /*5470*/  @!P1 LOP3.LUT R18, R14, 0xfffffff8, RZ, 0xc0, !PT ;  /* 0xfffffff80e129812 */ /* 0x000fe200078ec0ff */
[----:B------:R-:W-:Y:S01]  /*5480*/  @!P1 FMUL.FTZ R15, R15, 9.7656251455191522837e-05 ;  /* 0x38cccccd0f0f9820 */ /* 0x000fe20000410000 */
[----:B------:R-:W-:Y:S01]  /*5490*/  @!P1 FMUL.FTZ R14, R35, 9.7656251455191522837e-05 ;  /* 0x38cccccd230e9820 */ /* 0x000fe20000410000 */
[----:B0-----:R-:W-:Y:S01]  /*54a0*/  FADD.FTZ R121, R121, 1 ;  /* 0x3f80000079797421 */ /* 0x001fe20000010000 */
[----:B-1----:R-:W-:Y:S01]  /*54b0*/  FADD.FTZ R109, R109, 1 ;  /* 0x3f8000006d6d7421 */ /* 0x002fe20000010000 */
[----:B------:R-:W-:Y:S02]  /*54c0*/  MUFU.EX2 R139, R139 ;  /* 0x0000008b008b7308 */ /* 0x000fe40000000800 */
[----:B------:R0:W-:Y:S01]  /*54d0*/  @!P1 STS.64 [R18+UR5], R14 ;  /* 0x0000000e12009988 */ /* 0x0001e20008000a05 */
[----:B---3--:R-:W-:Y:S01]  /*54e0*/  FADD.FTZ R39, R39, 1 ;  /* 0x3f80000027277421 */ /* 0x008fe20000010000 */
[----:B------:R-:W-:Y:S01]  /*54f0*/  FMUL.FTZ R160, R92, -1.4426950216293334961 ;  /* 0xbfb8aa3b5ca07820 */ /* 0x000fe20000410000 */
[----:B------:R-:W-:-:S03]  /*5500*/  FMUL.FTZ R159, R94, -1.4426950216293334961 ;  /* 0xbfb8aa3b5e9f7820 */ /* 0x000fc60000410000 */
[----:B------:R-:W1:Y:S08]  /*5510*/  MUFU.RCP R121, R121 ;  /* 0x0000007900797308 */ /* 0x000e700000001000 */
[----:B------:R-:W2:Y:S08]  /*5520*/  MUFU.RCP R109, R109 ;  /* 0x0000006d006d7308 */ /* 0x000eb00000001000 */
[----:B------:R-:W3:Y:S01]  /*5530*/  MUFU.RCP R39, R39 ;  /* 0x0000002700277308 */ /* 0x000ee20000001000 */
[----:B------:R-:W-:-:S07]  /*5540*/  FMUL.FTZ R101, R16, R101 ;  /* 0x0000006510657220 */ /* 0x000fce0000410000 */
[----:B------:R-:W4:Y:S01]  /*5550*/  MUFU.EX2 R160, R160 ;  /* 0x000000a000a07308 */ /* 0x000f220000000800 */
[----:B------:R-:W-:Y:S01]  /*5560*/  LEA R16, R58, UR5, 0x3 ;  /* 0x000000053a107c11 */ /* 0x000fe2000f8e18ff */
[----:B------:R-:W-:-:S06]  /*5570*/  FMUL.FTZ R162, R111, R162 ;  /* 0x000000a26fa27220 */ /* 0x000fcc0000410000 */
[----:B------:R-:W0:Y:S01]  /*5580*/  MUFU.EX2 R159, R159 ;  /* 0x0000009f009f7308 */ /* 0x000e220000000800 */
[----:B-1----:R-:W-:Y:S01]  /*5590*/  FADD.FTZ R164, -R121, 1 ;  /* 0x3f80000079a47421 */ /* 0x002fe20000010100 */
[----:B--2---:R-:W-:Y:S01]  /*55a0*/  FADD.FTZ R148, -R109, 1 ;  /* 0x3f8000006d947421 */ /* 0x004fe20000010100 */
[----:B------:R-:W-:Y:S01]  /*55b0*/  FMUL.FTZ R35, R17, R162 ;  /* 0x000000a211237220 */ /* 0x000fe20000410000 */
[----:B------:R-:W-:Y:S01]  /*55c0*/  BAR.SYNC.DEFER_BLOCKING 0x0 ;  /* 0x0000000000007b1d */ /* 0x000fe20000010000 */
[----:B------:R-:W-:Y:S01]  /*55d0*/  FFMA.FTZ R164, R113, R164, 1 ;  /* 0x3f80000071a47423 */ /* 0x000fe200000100a4 */
[----:B------:R-:W-:Y:S01]  /*55e0*/  FFMA.FTZ R148, R107, R148, 1 ;  /* 0x3f8000006b947423 */ /* 0x000fe20000010094 */
[----:B---3--:R-:W-:Y:S01]  /*55f0*/  FADD.FTZ R113, -R39, 1 ;  /* 0x3f80000027717421 */ /* 0x008fe20000010100 */
[--C-:B------:R-:W-:Y:S02]  /*5600*/  HADD2.F32 R37, -RZ, R19.reuse.H0_H0 ;  /* 0x20000013ff257230 */ /* 0x100fe40000004100 */
[----:B----4-:R-:W-:Y:S01]  /*5610*/  FADD.FTZ R107, R160, 1 ;  /* 0x3f800000a06b7421 */ /* 0x010fe20000010000 */
[----:B------:R-:W-:Y:S01]  /*5620*/  FMUL.FTZ R148, R109, R148 ;  /* 0x000000946d947220 */ /* 0x000fe20000410000 */
[----:B------:R-:W-:Y:S01]  /*5630*/  FFMA.FTZ R131, R131, R113, 1 ;  /* 0x3f80000083837423 */ /* 0x000fe20000010071 */
[----:B------:R-:W-:Y:S01]  /*5640*/  FMUL.FTZ R71, R28, R71 ;  /* 0x000000471c477220 */ /* 0x000fe20000410000 */
[----:B------:R-:W-:-:S02]  /*5650*/  HADD2.F32 R28, -RZ, R19.H1_H1 ;  /* 0x30000013ff1c7230 */ /* 0x000fc40000004100 */
[----:B0-----:R-:W-:Y:S01]  /*5660*/  FADD.FTZ R159, R159, 1 ;  /* 0x3f8000009f9f7421 */ /* 0x001fe20000010000 */
[----:B------:R-:W0:Y:S01]  /*5670*/  MUFU.RCP R107, R107 ;  /* 0x0000006b006b7308 */ /* 0x000e220000001000 */
[----:B------:R-:W1:Y:S07]  /*5680*/  LDS.64 R16, [R16] ;  /* 0x0000000010107984 */ /* 0x000e6e0000000a00 */
[----:B------:R-:W2:Y:S01]  /*5690*/  MUFU.RCP R113, R159 ;  /* 0x0000009f00717308 */ /* 0x000ea20000001000 */
[----:B------:R-:W-:Y:S01]  /*56a0*/  FMUL.FTZ R131, R39, R131 ;  /* 0x0000008327837220 */ /* 0x000fe20000410000 */
[----:B------:R-:W-:Y:S01]  /*56b0*/  FMUL.FTZ R19, R37, R148 ;  /* 0x0000009425137220 */ /* 0x000fe20000410000 */
[----:B------:R-:W-:Y:S01]  /*56c0*/  FADD.FTZ R89, R135, 1 ;  /* 0x3f80000087597421 */ /* 0x000fe20000010000 */
[----:B------:R-:W-:Y:S01]  /*56d0*/  FADD.FTZ R99, -R38, 1 ;  /* 0x3f80000026637421 */ /* 0x000fe20000010100 */
[----:B------:R-:W-:-:S02]  /*56e0*/  HADD2.F32 R37, -RZ, R12.H0_H0 ;  /* 0x2000000cff257230 */ /* 0x000fc40000004100 */
[----:B------:R-:W-:Y:S02]  /*56f0*/  HADD2.F32 R39, -RZ, R12.H1_H1 ;  /* 0x3000000cff277230 */ /* 0x000fe40000004100 */
[----:B------:R-:W-:Y:S01]  /*5700*/  FMUL.FTZ R117, R100, R117 ;  /* 0x0000007564757220 */ /* 0x000fe20000410000 */
[----:B------:R-:W-:Y:S02]  /*5710*/  HADD2.F32 R12, -RZ, R13.H0_H0 ;  /* 0x2000000dff0c7230 */ /* 0x000fe40000004100 */
[----:B------:R-:W-:Y:S01]  /*5720*/  FFMA.FTZ R99, R128, R99, 1 ;  /* 0x3f80000080637423 */ /* 0x000fe20000010063 */
[----:B------:R-:W-:Y:S01]  /*5730*/  FADD.FTZ R139, R139, 1 ;  /* 0x3f8000008b8b7421 */ /* 0x000fe20000010000 */
[----:B------:R-:W3:Y:S01]  /*5740*/  MUFU.RCP R89, R89 ;  /* 0x0000005900597308 */ /* 0x000ee20000001000 */
[----:B------:R-:W-:Y:S01]  /*5750*/  FMUL.FTZ R117, R12, R117 ;  /* 0x000000750c757220 */ /* 0x000fe20000410000 */
[----:B------:R-:W-:Y:S02]  /*5760*/  HADD2.F32 R12, -RZ, R23.H1_H1 ;  /* 0x30000017ff0c7230 */ /* 0x000fe40000004100 */
[----:B------:R-:W-:Y:S01]  /*5770*/  FMUL.FTZ R72, R72, R91 ;  /* 0x0000005b48487220 */ /* 0x000fe20000410000 */
[----:B------:R-:W-:Y:S01]  /*5780*/  FMUL.FTZ R99, R38, R99 ;  /* 0x0000006326637220 */ /* 0x000fe20000410000 */
[----:B------:R-:W-:-:S02]  /*5790*/  FADD.FTZ R127, -R103, 1 ;  /* 0x3f800000677f7421 */ /* 0x000fc40000010100 */
[----:B------:R-:W4:Y:S01]  /*57a0*/  MUFU.RCP R91, R139 ;  /* 0x0000008b005b7308 */ /* 0x000f220000001000 */
[----:B------:R-:W-:Y:S01]  /*57b0*/  FMUL.FTZ R99, R12, R99 ;  /* 0x000000630c637220 */ /* 0x000fe20000410000 */
[--C-:B------:R-:W-:Y:S02]  /*57c0*/  HADD2.F32 R12, -RZ, R25.reuse.H0_H0 ;  /* 0x20000019ff0c7230 */ /* 0x100fe40000004100 */
[----:B------:R-:W-:Y:S02]  /*57d0*/  HADD2.F32 R14, -RZ, R25.H1_H1 ;  /* 0x30000019ff0e7230 */ /* 0x000fe40000004100 */
[----:B------:R-:W-:Y:S01]  /*57e0*/  FFMA.FTZ R157, R157, R127, 1 ;  /* 0x3f8000009d9d7423 */ /* 0x000fe2000001007f */
[--C-:B------:R-:W-:Y:S02]  /*57f0*/  HADD2.F32 R18, -RZ, R2.reuse.H0_H0 ;  /* 0x20000002ff127230 */ /* 0x100fe40000004100 */
[----:B------:R-:W-:Y:S02]  /*5800*/  HADD2.F32 R25, -RZ, R2.H1_H1 ;  /* 0x30000002ff197230 */ /* 0x000fe40000004100 */
[----:B0-----:R-:W-:Y:S01]  /*5810*/  FADD.FTZ R125, -R107, 1 ;  /* 0x3f8000006b7d7421 */ /* 0x001fe20000010100 */
[----:B------:R-:W-:-:S02]  /*5820*/  HADD2.F32 R2, -RZ, R3.H0_H0 ;  /* 0x20000003ff027230 */ /* 0x000fc40000004100 */
[----:B--2---:R-:W-:Y:S01]  /*5830*/  FADD.FTZ R127, -R113, 1 ;  /* 0x3f800000717f7421 */ /* 0x004fe20000010100 */
[----:B------:R-:W-:Y:S01]  /*5840*/  FMUL.FTZ R147, R93, R147 ;  /* 0x000000935d937220 */ /* 0x000fe20000410000 */
[----:B------:R-:W-:Y:S01]  /*5850*/  FFMA.FTZ R92, R92, R125, 1 ;  /* 0x3f8000005c5c7423 */ /* 0x000fe2000001007d */
[----:B------:R-:W-:Y:S01]  /*5860*/  FMUL.FTZ R114, R115, R114 ;  /* 0x0000007273727220 */ /* 0x000fe20000410000 */
[----:B------:R-:W-:Y:S01]  /*5870*/  FFMA.FTZ R94, R94, R127, 1 ;  /* 0x3f8000005e5e7423 */ /* 0x000fe2000001007f */
[----:B------:R-:W-:Y:S01]  /*5880*/  FMUL.FTZ R147, R2, R147 ;  /* 0x0000009302937220 */ /* 0x000fe20000410000 */
[----:B------:R-:W-:Y:S02]  /*5890*/  HADD2.F32 R15, -RZ, R22.H1_H1 ;  /* 0x30000016ff0f7230 */ /* 0x000fe40000004100 */
[----:B------:R-:W-:Y:S02]  /*58a0*/  HADD2.F32 R2, -RZ, R3.H1_H1 ;  /* 0x30000003ff027230 */ /* 0x000fe40000004100 */
[----:B---3--:R-:W-:Y:S01]  /*58b0*/  FADD.FTZ R160, -R89, 1 ;  /* 0x3f80000059a07421 */ /* 0x008fe20000010100 */
[----:B------:R-:W-:-:S02]  /*58c0*/  HADD2.F32 R3, -RZ, R21.H0_H0 ;  /* 0x20000015ff037230 */ /* 0x000fc40000004100 */
[----:B------:R-:W-:Y:S01]  /*58d0*/  FMUL.FTZ R92, R107, R92 ;  /* 0x0000005c6b5c7220 */ /* 0x000fe20000410000 */
[----:B------:R-:W-:Y:S02]  /*58e0*/  HADD2.F32 R21, -RZ, R21.H1_H1 ;  /* 0x30000015ff157230 */ /* 0x000fe40000004100 */
[----:B------:R-:W-:Y:S01]  /*58f0*/  FMUL.FTZ R94, R113, R94 ;  /* 0x0000005e715e7220 */ /* 0x000fe20000410000 */
[----:B------:R-:W-:Y:S01]  /*5900*/  FMUL.FTZ R37, R37, R114 ;  /* 0x0000007225257220 */ /* 0x000fe20000410000 */
[----:B----4-:R-:W-:Y:S01]  /*5910*/  FADD.FTZ R128, -R91, 1 ;  /* 0x3f8000005b807421 */ /* 0x010fe20000010100 */
[----:B------:R-:W-:Y:S01]  /*5920*/  FMUL.FTZ R15, R15, R36 ;  /* 0x000000240f0f7220 */ /* 0x000fe20000410000 */
[----:B------:R-:W-:Y:S01]  /*5930*/  FFMA.FTZ R160, R133, R160, 1 ;  /* 0x3f80000085a07423 */ /* 0x000fe200000100a0 */
[----:B------:R-:W-:Y:S01]  /*5940*/  FMUL.FTZ R142, R105, R142 ;  /* 0x0000008e698e7220 */ /* 0x000fe20000410000 */
[----:B------:R-:W-:Y:S01]  /*5950*/  FMUL.FTZ R87, R116, R87 ;  /* 0x0000005774577220 */ /* 0x000fe20000410000 */
[----:B------:R-:W-:-:S02]  /*5960*/  HADD2.F32 R13, -RZ, R13.H1_H1 ;  /* 0x3000000dff0d7230 */ /* 0x000fc40000004100 */
[----:B------:R-:W-:Y:S01]  /*5970*/  FMUL.FTZ R105, R3, R92 ;  /* 0x0000005c03697220 */ /* 0x000fe20000410000 */
[----:B------:R-:W-:Y:S01]  /*5980*/  FMUL.FTZ R107, R21, R94 ;  /* 0x0000005e156b7220 */ /* 0x000fe20000410000 */
[----:B------:R-:W-:Y:S01]  /*5990*/  FMUL.FTZ R154, R119, R154 ;  /* 0x0000009a779a7220 */ /* 0x000fe20000410000 */
[C-C-:B-1----:R-:W-:Y:S01]  /*59a0*/  FFMA.FTZ R71, R81.reuse, R71, -R16.reuse ;  /* 0x0000004751477223 */ /* 0x142fe20000010810 */
[--C-:B------:R-:W-:Y:S01]  /*59b0*/  FFMA.FTZ R21, R81, R37, -R16.reuse ;  /* 0x0000002551157223 */ /* 0x100fe20000010810 */
[--C-:B------:R-:W-:Y:S01]  /*59c0*/  FFMA.FTZ R3, R79, R70, -R16.reuse ;  /* 0x000000464f037223 */ /* 0x100fe20000010810 */
[----:B------:R-:W-:Y:S01]  /*59d0*/  FFMA.FTZ R128, R129, R128, 1 ;  /* 0x3f80000081807423 */ /* 0x000fe20000010080 */
[----:B------:R-:W-:Y:S01]  /*59e0*/  FMUL.FTZ R131, R12, R131 ;  /* 0x000000830c837220 */ /* 0x000fe20000410000 */
[----:B------:R-:W-:Y:S01]  /*59f0*/  FFMA.FTZ R37, R79, R15, -R16 ;  /* 0x0000000f4f257223 */ /* 0x000fe20000010810 */
[----:B------:R-:W-:Y:S01]  /*5a00*/  FMUL.FTZ R160, R89, R160 ;  /* 0x000000a059a07220 */ /* 0x000fe20000410000 */
[----:B------:R-:W-:Y:S01]  /*5a10*/  FMUL.FTZ R137, R85, R137 ;  /* 0x0000008955897220 */ /* 0x000fe20000410000 */
[----:B------:R-:W-:Y:S01]  /*5a20*/  FMUL.FTZ R87, R28, R87 ;  /* 0x000000571c577220 */ /* 0x000fe20000410000 */
[----:B------:R-:W-:-:S02]  /*5a30*/  HADD2.F32 R12, -RZ, R20.H0_H0 ;  /* 0x20000014ff0c7230 */ /* 0x000fc40000004100 */
[--C-:B------:R-:W-:Y:S01]  /*5a40*/  FFMA.FTZ R73, R77, R73, -R16.reuse ;  /* 0x000000494d497223 */ /* 0x100fe20000010810 */
[----:B------:R-:W-:Y:S01]  /*5a50*/  FFMA.FTZ R15, R75, R74, -R16 ;  /* 0x0000004a4b0f7223 */ /* 0x000fe20000010810 */
[----:B------:R-:W-:Y:S02]  /*5a60*/  HADD2.F32 R28, -RZ, R22.H0_H0 ;  /* 0x20000016ff1c7230 */ /* 0x000fe40000004100 */
[----:B------:R-:W-:Y:S01]  /*5a70*/  FMUL.FTZ R31, R31, R72 ;  /* 0x000000481f1f7220 */ /* 0x000fe20000410000 */
[----:B------:R-:W-:Y:S02]  /*5a80*/  HADD2.F32 R85, -RZ, R23.H0_H0 ;  /* 0x20000017ff557230 */ /* 0x000fe40000004100 */
[----:B------:R-:W-:Y:S01]  /*5a90*/  FMUL.FTZ R13, R13, R154 ;  /* 0x0000009a0d0d7220 */ /* 0x000fe20000410000 */
[--C-:B------:R-:W-:Y:S02]  /*5aa0*/  HADD2.F32 R89, -RZ, R24.reuse.H1_H1 ;  /* 0x30000018ff597230 */ /* 0x100fe40000004100 */
[----:B------:R-:W-:Y:S01]  /*5ab0*/  FFMA.FTZ R71, R90, -R17, R71 ;  /* 0x800000115a477223 */ /* 0x000fe20000010047 */
[----:B------:R-:W-:-:S02]  /*5ac0*/  HADD2.F32 R23, -RZ, R24.H0_H0 ;  /* 0x20000018ff177230 */ /* 0x000fc40000004100 */
[-C--:B------:R-:W-:Y:S01]  /*5ad0*/  FFMA.FTZ R3, R88, -R17.reuse, R3 ;  /* 0x8000001158037223 */ /* 0x080fe20000010003 */
[----:B------:R-:W-:Y:S01]  /*5ae0*/  FMUL.FTZ R128, R91, R128 ;  /* 0x000000805b807220 */ /* 0x000fe20000410000 */
[----:B------:R-:W-:Y:S01]  /*5af0*/  FMUL.FTZ R164, R121, R164 ;  /* 0x000000a479a47220 */ /* 0x000fe20000410000 */
[----:B------:R-:W-:Y:S02]  /*5b00*/  HADD2.F32 R20, -RZ, R20.H1_H1 ;  /* 0x30000014ff147230 */ /* 0x000fe40000004100 */
[-C--:B------:R-:W-:Y:S01]  /*5b10*/  FFMA.FTZ R73, R86, -R17.reuse, R73 ;  /* 0x8000001156497223 */ /* 0x080fe20000010049 */
[----:B------:R-:W-:Y:S01]  /*5b20*/  FFMA.FTZ R15, R84, -R17, R15 ;  /* 0x80000011540f7223 */ /* 0x000fe2000001000f */
[----:B------:R-:W-:Y:S01]  /*5b30*/  FMUL.FTZ R158, R95, R158 ;  /* 0x0000009e5f9e7220 */ /* 0x000fe20000410000 */
[----:B------:R-:W-:Y:S01]  /*5b40*/  FMUL.FTZ R157, R103, R157 ;  /* 0x0000009d679d7220 */ /* 0x000fe20000410000 */
[----:B------:R-:W-:Y:S01]  /*5b50*/  FMUL.FTZ R29, R29, R106 ;  /* 0x0000006a1d1d7220 */ /* 0x000fe20000410000 */
[----:B------:R-:W-:Y:S01]  /*5b60*/  FMUL.FTZ R153, R12, R153 ;  /* 0x000000990c997220 */ /* 0x000fe20000410000 */
[----:B------:R-:W-:Y:S01]  /*5b70*/  FMUL.FTZ R97, R28, R97 ;  /* 0x000000611c617220 */ /* 0x000fe20000410000 */
[----:B------:R-:W-:Y:S01]  /*5b80*/  FMUL.FTZ R91, R89, R160 ;  /* 0x000000a0595b7220 */ /* 0x000fe20000410000 */
[--C-:B------:R-:W-:Y:S01]  /*5b90*/  FFMA.FTZ R31, R81, R31, -R16.reuse ;  /* 0x0000001f511f7223 */ /* 0x100fe20000010810 */
[--C-:B------:R-:W-:Y:S01]  /*5ba0*/  FFMA.FTZ R83, R79, R83, -R16.reuse ;  /* 0x000000534f537223 */ /* 0x100fe20000010810 */
[--C-:B------:R-:W-:Y:S01]  /*5bb0*/  FFMA.FTZ R13, R75, R13, -R16.reuse ;  /* 0x0000000d4b0d7223 */ /* 0x100fe20000010810 */
[C---:B------:R-:W-:Y:S01]  /*5bc0*/  FMUL.FTZ R71, R66.reuse, R71 ;  /* 0x0000004742477220 */ /* 0x040fe20000410000 */
[----:B------:R-:W-:Y:S01]  /*5bd0*/  FMUL.FTZ R12, R66, R3 ;  /* 0x00000003420c7220 */ /* 0x000fe20000410000 */
[----:B------:R-:W-:Y:S01]  /*5be0*/  FMUL.FTZ R33, R33, R142 ;  /* 0x0000008e21217220 */ /* 0x000fe20000410000 */
[----:B------:R-:W-:Y:S01]  /*5bf0*/  FMUL.FTZ R23, R23, R128 ;  /* 0x0000008017177220 */ /* 0x000fe20000410000 */
[----:B------:R-:W-:Y:S01]  /*5c00*/  FMUL.FTZ R137, R14, R137 ;  /* 0x000000890e897220 */ /* 0x000fe20000410000 */
[----:B------:R-:W-:Y:S01]  /*5c10*/  FMUL.FTZ R89, R18, R123 ;  /* 0x0000007b12597220 */ /* 0x000fe20000410000 */
[----:B------:R-:W-:Y:S01]  /*5c20*/  FMUL.FTZ R39, R39, R164 ;  /* 0x000000a427277220 */ /* 0x000fe20000410000 */
[C---:B------:R-:W-:Y:S01]  /*5c30*/  FMUL.FTZ R73, R66.reuse, R73 ;  /* 0x0000004942497220 */ /* 0x040fe20000410000 */
[----:B------:R-:W-:Y:S01]  /*5c40*/  FMUL.FTZ R14, R66, R15 ;  /* 0x0000000f420e7220 */ /* 0x000fe20000410000 */
[----:B------:R-:W-:Y:S01]  /*5c50*/  FMUL.FTZ R93, R85, R158 ;  /* 0x0000009e555d7220 */ /* 0x000fe20000410000 */
[----:B------:R-:W-:Y:S01]  /*5c60*/  FMUL.FTZ R95, R25, R26 ;  /* 0x0000001a195f7220 */ /* 0x000fe20000410000 */
[----:B------:R-:W-:Y:S01]  /*5c70*/  FMUL.FTZ R103, R20, R157 ;  /* 0x0000009d14677220 */ /* 0x000fe20000410000 */
[--C-:B------:R-:W-:Y:S01]  /*5c80*/  FFMA.FTZ R101, R77, R101, -R16.reuse ;  /* 0x000000654d657223 */ /* 0x100fe20000010810 */
[--C-:B------:R-:W-:Y:S01]  /*5c90*/  FFMA.FTZ R29, R75, R29, -R16.reuse ;  /* 0x0000001d4b1d7223 */ /* 0x100fe20000010810 */
[----:B------:R-:W-:Y:S01]  /*5ca0*/  FMUL.FTZ R151, R2, R151 ;  /* 0x0000009702977220 */ /* 0x000fe20000410000 */
[C-C-:B------:R-:W-:Y:S01]  /*5cb0*/  FFMA.FTZ R25, R81.reuse, R97, -R16.reuse ;  /* 0x0000006151197223 */ /* 0x140fe20000010810 */
[-C--:B------:R-:W-:Y:S01]  /*5cc0*/  FFMA.FTZ R31, R82, -R17.reuse, R31 ;  /* 0x80000011521f7223 */ /* 0x080fe2000001001f */
[-C--:B------:R-:W-:Y:S01]  /*5cd0*/  FFMA.FTZ R83, R80, -R17.reuse, R83 ;  /* 0x8000001150537223 */ /* 0x080fe20000010053 */
[----:B------:R-:W-:Y:S01]  /*5ce0*/  FFMA.FTZ R13, R118, -R17, R13 ;  /* 0x80000011760d7223 */ /* 0x000fe2000001000d */
[C-C-:B------:R-:W-:Y:S01]  /*5cf0*/  FFMA.FTZ R33, R81.reuse, R33, -R16.reuse ;  /* 0x0000002151217223 */ /* 0x140fe20000010810 */
[C-C-:B------:R-:W-:Y:S01]  /*5d00*/  FFMA.FTZ R85, R81.reuse, R23, -R16.reuse ;  /* 0x0000001751557223 */ /* 0x140fe20000010810 */
[C-C-:B------:R-:W-:Y:S01]  /*5d10*/  FFMA.FTZ R89, R81.reuse, R89, -R16.reuse ;  /* 0x0000005951597223 */ /* 0x140fe20000010810 */
[--C-:B------:R-:W-:Y:S01]  /*5d20*/  FFMA.FTZ R97, R81, R153, -R16.reuse ;  /* 0x0000009951617223 */ /* 0x100fe20000010810 */
[----:B------:R-:W-:Y:S01]  /*5d30*/  IADD3 R2, P1, R52, UR12, RZ ;  /* 0x0000000c34027c10 */ /* 0x000fe2000ff3e0ff */
[C-C-:B------:R-:W-:Y:S01]  /*5d40*/  FFMA.FTZ R23, R79.reuse, R39, -R16.reuse ;  /* 0x000000274f177223 */ /* 0x140fe20000010810 */
[----:B------:R-:W-:Y:S01]  /*5d50*/  F2FP.F16.F32.PACK_AB R71, R12, R71 ;  /* 0x000000470c47723e */ /* 0x000fe200000000ff */
[C-C-:B------:R-:W-:Y:S01]  /*5d60*/  FFMA.FTZ R81, R79.reuse, R91, -R16.reuse ;  /* 0x0000005b4f517223 */ /* 0x140fe20000010810 */
[C-C-:B------:R-:W-:Y:S01]  /*5d70*/  FFMA.FTZ R35, R79.reuse, R35, -R16.reuse ;  /* 0x000000234f237223 */ /* 0x140fe20000010810 */
[C-C-:B------:R-:W-:Y:S01]  /*5d80*/  FFMA.FTZ R91, R79.reuse, R95, -R16.reuse ;  /* 0x0000005f4f5b7223 */ /* 0x140fe20000010810 */
[--C-:B------:R-:W-:Y:S01]  /*5d90*/  FFMA.FTZ R103, R79, R103, -R16.reuse ;  /* 0x000000674f677223 */ /* 0x100fe20000010810 */
[C-C-:B------:R-:W-:Y:S01]  /*5da0*/  FFMA.FTZ R39, R77.reuse, R93, -R16.reuse ;  /* 0x0000005d4d277223 */ /* 0x140fe20000010810 */
[-C--:B------:R-:W-:Y:S01]  /*5db0*/  FFMA.FTZ R101, R78, -R17.reuse, R101 ;  /* 0x800000114e657223 */ /* 0x080fe20000010065 */
[----:B------:R-:W-:Y:S01]  /*5dc0*/  FFMA.FTZ R29, R76, -R17, R29 ;  /* 0x800000114c1d7223 */ /* 0x000fe2000001001d */
[----:B------:R-:W-:Y:S01]  /*5dd0*/  F2FP.F16.F32.PACK_AB R73, R14, R73 ;  /* 0x000000490e49723e */ /* 0x000fe200000000ff */
[C-C-:B------:R-:W-:Y:S01]  /*5de0*/  FFMA.FTZ R19, R77.reuse, R19, -R16.reuse ;  /* 0x000000134d137223 */ /* 0x140fe20000010810 */
[C-C-:B------:R-:W-:Y:S01]  /*5df0*/  FFMA.FTZ R117, R77.reuse, R117, -R16.reuse ;  /* 0x000000754d757223 */ /* 0x140fe20000010810 */
[C-C-:B------:R-:W-:Y:S01]  /*5e00*/  FFMA.FTZ R79, R77.reuse, R131, -R16.reuse ;  /* 0x000000834d4f7223 */ /* 0x140fe20000010810 */
[C-C-:B------:R-:W-:Y:S01]  /*5e10*/  FFMA.FTZ R93, R77.reuse, R147, -R16.reuse ;  /* 0x000000934d5d7223 */ /* 0x140fe20000010810 */
[--C-:B------:R-:W-:Y:S01]  /*5e20*/  FFMA.FTZ R105, R77, R105, -R16.reuse ;  /* 0x000000694d697223 */ /* 0x100fe20000010810 */
[C---:B------:R-:W-:Y:S01]  /*5e30*/  FMUL.FTZ R31, R66.reuse, R31 ;  /* 0x0000001f421f7220 */ /* 0x040fe20000410000 */
[C---:B------:R-:W-:Y:S01]  /*5e40*/  FMUL.FTZ R14, R66.reuse, R83 ;  /* 0x00000053420e7220 */ /* 0x040fe20000410000 */
[----:B------:R-:W-:Y:S01]  /*5e50*/  FMUL.FTZ R24, R66, R13 ;  /* 0x0000000d42187220 */ /* 0x000fe20000410000 */
[C-C-:B------:R-:W-:Y:S01]  /*5e60*/  FFMA.FTZ R87, R75.reuse, R87, -R16.reuse ;  /* 0x000000574b577223 */ /* 0x140fe20000010810 */
[C-C-:B------:R-:W-:Y:S01]  /*5e70*/  FFMA.FTZ R99, R75.reuse, R99, -R16.reuse ;  /* 0x000000634b637223 */ /* 0x140fe20000010810 */
[C-C-:B------:R-:W-:Y:S01]  /*5e80*/  FFMA.FTZ R77, R75.reuse, R137, -R16.reuse ;  /* 0x000000894b4d7223 */ /* 0x140fe20000010810 */
[C-C-:B------:R-:W-:Y:S01]  /*5e90*/  FFMA.FTZ R95, R75.reuse, R151, -R16.reuse ;  /* 0x000000974b5f7223 */ /* 0x140fe20000010810 */
[----:B------:R-:W-:Y:S01]  /*5ea0*/  IADD3.X R3, R60, UR13, RZ, P1, !PT ;  /* 0x0000000d3c037c10 */ /* 0x000fe20008ffe4ff */
[----:B------:R-:W-:Y:S01]  /*5eb0*/  FFMA.FTZ R75, R75, R107, -R16 ;  /* 0x0000006b4b4b7223 */ /* 0x000fe20000010810 */
[----:B------:R-:W-:Y:S01]  /*5ec0*/  PRMT R13, R71, 0x7632, R13 ;  /* 0x00007632470d7816 */ /* 0x000fe2000000000d */
[C---:B------:R-:W-:Y:S01]  /*5ed0*/  FMUL.FTZ R101, R66.reuse, R101 ;  /* 0x0000006542657220 */ /* 0x040fe20000410000 */
[----:B------:R-:W-:Y:S01]  /*5ee0*/  FMUL.FTZ R16, R66, R29 ;  /* 0x0000001d42107220 */ /* 0x000fe20000410000 */
[----:B------:R-:W-:Y:S01]  /*5ef0*/  IADD3 R12, P1, R59, UR12, RZ ;  /* 0x0000000c3b0c7c10 */ /* 0x000fe2000ff3e0ff */
[-C--:B------:R-:W-:Y:S01]  /*5f00*/  FFMA.FTZ R33, R104, -R17.reuse, R33 ;  /* 0x8000001168217223 */ /* 0x080fe20000010021 */
[-C--:B------:R-:W-:Y:S01]  /*5f10*/  FFMA.FTZ R35, R102, -R17.reuse, R35 ;  /* 0x8000001166237223 */ /* 0x080fe20000010023 */
[-C--:B------:R-:W-:Y:S01]  /*5f20*/  FFMA.FTZ R19, R110, -R17.reuse, R19 ;  /* 0x800000116e137223 */ /* 0x080fe20000010013 */
[----:B------:R-:W-:Y:S01]  /*5f30*/  FFMA.FTZ R87, R108, -R17, R87 ;  /* 0x800000116c577223 */ /* 0x000fe20000010057 */
[----:B------:R-:W-:Y:S01]  /*5f40*/  F2FP.F16.F32.PACK_AB R31, R14, R31 ;  /* 0x0000001f0e1f723e */ /* 0x000fe200000000ff */
[-C--:B------:R-:W-:Y:S01]  /*5f50*/  FFMA.FTZ R21, R112, -R17.reuse, R21 ;  /* 0x8000001170157223 */ /* 0x080fe20000010015 */
[----:B------:R-:W-:Y:S01]  /*5f60*/  FFMA.FTZ R23, R34, -R17, R23 ;  /* 0x8000001122177223 */ /* 0x000fe20000010017 */
[----:B------:R0:W-:Y:S01]  /*5f70*/  STG.E.U16 desc[UR8][R2.64+0x2], R13 ;  /* 0x0000020d02007986 */ /* 0x0001e2000c101508 */
[----:B------:R-:W-:Y:S01]  /*5f80*/  PRMT R14, R73, 0x7632, R14 ;  /* 0x00007632490e7816 */ /* 0x000fe2000000000e */
[----:B------:R-:W-:Y:S01]  /*5f90*/  FMUL.FTZ R33, R66, R33 ;  /* 0x0000002142217220 */ /* 0x000fe20000410000 */
[----:B------:R-:W-:Y:S01]  /*5fa0*/  F2FP.F16.F32.PACK_AB R101, R16, R101 ;  /* 0x000000651065723e */ /* 0x000fe200000000ff */
[C---:B------:R-:W-:Y:S01]  /*5fb0*/  FMUL.FTZ R18, R66.reuse, R35 ;  /* 0x0000002342127220 */ /* 0x040fe20000410000 */
[C---:B------:R-:W-:Y:S01]  /*5fc0*/  FMUL.FTZ R19, R66.reuse, R19 ;  /* 0x0000001342137220 */ /* 0x040fe20000410000 */
[C---:B------:R-:W-:Y:S01]  /*5fd0*/  FMUL.FTZ R20, R66.reuse, R87 ;  /* 0x0000005742147220 */ /* 0x040fe20000410000 */
[C---:B------:R-:W-:Y:S01]  /*5fe0*/  FMUL.FTZ R21, R66.reuse, R21 ;  /* 0x0000001542157220 */ /* 0x040fe20000410000 */
[----:B------:R-:W-:Y:S01]  /*5ff0*/  FMUL.FTZ R22, R66, R23 ;  /* 0x0000001742167220 */ /* 0x000fe20000410000 */
[----:B0-----:R-:W-:-:S02]  /*6000*/  IADD3.X R13, R57, UR13, RZ, P1, !PT ;  /* 0x0000000d390d7c10 */ /* 0x001fc40008ffe4ff */
[----:B------:R-:W-:Y:S01]  /*6010*/  IADD3 R56, P1, R56, UR12, RZ ;  /* 0x0000000c38387c10 */ /* 0x000fe2000ff3e0ff */
[-C--:B------:R-:W-:Y:S01]  /*6020*/  FFMA.FTZ R117, R120, -R17.reuse, R117 ;  /* 0x8000001178757223 */ /* 0x080fe20000010075 */
[----:B------:R-:W-:Y:S01]  /*6030*/  STG.E.U16 desc[UR8][R2.64], R71 ;  /* 0x0000004702007986 */ /* 0x000fe2000c101508 */
[-C--:B------:R-:W-:Y:S01]  /*6040*/  FFMA.FTZ R25, R122, -R17.reuse, R25 ;  /* 0x800000117a197223 */ /* 0x080fe20000010019 */
[-C--:B------:R-:W-:Y:S01]  /*6050*/  FFMA.FTZ R37, R124, -R17.reuse, R37 ;  /* 0x800000117c257223 */ /* 0x080fe20000010025 */
[-C--:B------:R-:W-:Y:S01]  /*6060*/  FFMA.FTZ R39, R126, -R17.reuse, R39 ;  /* 0x800000117e277223 */ /* 0x080fe20000010027 */
[----:B------:R-:W-:Y:S01]  /*6070*/  STG.E.U16 desc[UR8][R2.64+0x4], R73 ;  /* 0x0000044902007986 */ /* 0x000fe2000c101508 */
[----:B------:R-:W-:Y:S01]  /*6080*/  FFMA.FTZ R99, R130, -R17, R99 ;  /* 0x8000001182637223 */ /* 0x000fe20000010063 */
[----:B------:R-:W-:Y:S02]  /*6090*/  PRMT R15, R31, 0x7632, R15 ;  /* 0x000076321f0f7816 */ /* 0x000fe4000000000f */
[----:B------:R0:W-:Y:S01]  /*60a0*/  STG.E.U16 desc[UR8][R2.64+0x6], R14 ;  /* 0x0000060e02007986 */ /* 0x0001e2000c101508 */
[----:B------:R-:W-:-:S02]  /*60b0*/  IADD3.X R57, R55, UR13, RZ, P1, !PT ;  /* 0x0000000d37397c10 */ /* 0x000fc40008ffe4ff */
[----:B------:R-:W-:Y:S01]  /*60c0*/  IADD3 R54, P1, R54, UR12, RZ ;  /* 0x0000000c36367c10 */ /* 0x000fe2000ff3e0ff */
[----:B------:R-:W-:Y:S01]  /*60d0*/  FMUL.FTZ R117, R66, R117 ;  /* 0x0000007542757220 */ /* 0x000fe20000410000 */
[----:B------:R-:W-:Y:S02]  /*60e0*/  F2FP.F16.F32.PACK_AB R33, R18, R33 ;  /* 0x000000211221723e */ /* 0x000fe400000000ff */
[----:B------:R-:W-:Y:S01]  /*60f0*/  F2FP.F16.F32.PACK_AB R19, R20, R19 ;  /* 0x000000131413723e */ /* 0x000fe200000000ff */
[----:B------:R-:W-:Y:S01]  /*6100*/  FMUL.FTZ R25, R66, R25 ;  /* 0x0000001942197220 */ /* 0x000fe20000410000 */
[----:B------:R-:W-:Y:S02]  /*6110*/  F2FP.F16.F32.PACK_AB R21, R22, R21 ;  /* 0x000000151615723e */ /* 0x000fe400000000ff */
[----:B0-----:R-:W-:Y:S01]  /*6120*/  PRMT R3, R101, 0x7632, R3 ;  /* 0x0000763265037816 */ /* 0x001fe20000000003 */
[C---:B------:R-:W-:Y:S01]  /*6130*/  FMUL.FTZ R26, R66.reuse, R37 ;  /* 0x00000025421a7220 */ /* 0x040fe20000410000 */
[C---:B------:R-:W-:Y:S01]  /*6140*/  FMUL.FTZ R39, R66.reuse, R39 ;  /* 0x0000002742277220 */ /* 0x040fe20000410000 */
[----:B------:R-:W-:Y:S01]  /*6150*/  FMUL.FTZ R28, R66, R99 ;  /* 0x00000063421c7220 */ /* 0x000fe20000410000 */
[----:B------:R-:W-:Y:S01]  /*6160*/  STG.E.U16 desc[UR8][R12.64], R31 ;  /* 0x0000001f0c007986 */ /* 0x000fe2000c101508 */
[----:B------:R-:W-:Y:S01]  /*6170*/  IADD3.X R55, R53, UR13, RZ, P1, !PT ;  /* 0x0000000d35377c10 */ /* 0x000fe20008ffe4ff */
[-C--:B------:R-:W-:Y:S01]  /*6180*/  FFMA.FTZ R79, R140, -R17.reuse, R79 ;  /* 0x800000118c4f7223 */ /* 0x080fe2000001004f */
[----:B------:R-:W-:Y:S01]  /*6190*/  FFMA.FTZ R77, R138, -R17, R77 ;  /* 0x800000118a4d7223 */ /* 0x000fe2000001004d */
[----:B------:R-:W-:Y:S01]  /*61a0*/  STG.E.U16 desc[UR8][R12.64+0x2], R15 ;  /* 0x0000020f0c007986 */ /* 0x000fe2000c101508 */
[----:B------:R-:W-:-:S02]  /*61b0*/  PRMT R16, R33, 0x7632, R16 ;  /* 0x0000763221107816 */ /* 0x000fc40000000010 */
[----:B------:R-:W-:Y:S01]  /*61c0*/  IADD3 R2, P1, R65, UR12, RZ ;  /* 0x0000000c41027c10 */ /* 0x000fe2000ff3e0ff */
[----:B------:R-:W-:Y:S01]  /*61d0*/  STG.E.U16 desc[UR8][R12.64+0x4], R101 ;  /* 0x000004650c007986 */ /* 0x000fe2000c101508 */
[----:B------:R-:W-:-:S03]  /*61e0*/  PRMT R14, R21, 0x7632, R14 ;  /* 0x00007632150e7816 */ /* 0x000fc6000000000e */
[----:B------:R0:W-:Y:S01]  /*61f0*/  STG.E.U16 desc[UR8][R12.64+0x6], R3 ;  /* 0x000006030c007986 */ /* 0x0001e2000c101508 */
[----:B------:R-:W-:Y:S01]  /*6200*/  F2FP.F16.F32.PACK_AB R117, R24, R117 ;  /* 0x000000751875723e */ /* 0x000fe200000000ff */
[----:B------:R-:W-:Y:S01]  /*6210*/  FFMA.FTZ R85, R132, -R17, R85 ;  /* 0x8000001184557223 */ /* 0x000fe20000010055 */
[----:B------:R-:W-:Y:S01]  /*6220*/  F2FP.F16.F32.PACK_AB R25, R26, R25 ;  /* 0x000000191a19723e */ /* 0x000fe200000000ff */
[----:B------:R-:W-:Y:S01]  /*6230*/  FFMA.FTZ R81, R134, -R17, R81 ;  /* 0x8000001186517223 */ /* 0x000fe20000010051 */
[----:B------:R-:W-:Y:S01]  /*6240*/  F2FP.F16.F32.PACK_AB R39, R28, R39 ;  /* 0x000000271c27723e */ /* 0x000fe200000000ff */
[C---:B------:R-:W-:Y:S01]  /*6250*/  FMUL.FTZ R79, R66.reuse, R79 ;  /* 0x0000004f424f7220 */ /* 0x040fe20000410000 */
[----:B------:R-:W-:Y:S01]  /*6260*/  FMUL.FTZ R32, R66, R77 ;  /* 0x0000004d42207220 */ /* 0x000fe20000410000 */
[----:B0-----:R-:W-:Y:S01]  /*6270*/  PRMT R13, R19, 0x7632, R13 ;  /* 0x00007632130d7816 */ /* 0x001fe2000000000d */
[-C--:B------:R-:W-:Y:S01]  /*6280*/  FFMA.FTZ R89, R136, -R17.reuse, R89 ;  /* 0x8000001188597223 */ /* 0x080fe20000010059 */
[----:B------:R-:W-:Y:S01]  /*6290*/  IADD3.X R3, R63, UR13, RZ, P1, !PT ;  /* 0x0000000d3f037c10 */ /* 0x000fe20008ffe4ff */
[-C--:B------:R-:W-:Y:S01]  /*62a0*/  FFMA.FTZ R91, R146, -R17.reuse, R91 ;  /* 0x80000011925b7223 */ /* 0x080fe2000001005b */
[-C--:B------:R-:W-:Y:S01]  /*62b0*/  FFMA.FTZ R93, R144, -R17.reuse, R93 ;  /* 0x80000011905d7223 */ /* 0x080fe2000001005d */
[-C--:B------:R-:W-:Y:S01]  /*62c0*/  FFMA.FTZ R95, R152, -R17.reuse, R95 ;  /* 0x80000011985f7223 */ /* 0x080fe2000001005f */
[-C--:B------:R-:W-:Y:S01]  /*62d0*/  FFMA.FTZ R97, R150, -R17.reuse, R97 ;  /* 0x8000001196617223 */ /* 0x080fe20000010061 */
[-C--:B------:R-:W-:Y:S01]  /*62e0*/  FFMA.FTZ R103, R96, -R17.reuse, R103 ;  /* 0x8000001160677223 */ /* 0x080fe20000010067 */
[-C--:B------:R-:W-:Y:S01]  /*62f0*/  FFMA.FTZ R105, R156, -R17.reuse, R105 ;  /* 0x800000119c697223 */ /* 0x080fe20000010069 */
[----:B------:R-:W-:Y:S01]  /*6300*/  STG.E.U16 desc[UR8][R56.64], R33 ;  /* 0x0000002138007986 */ /* 0x000fe2000c101508 */
[----:B------:R-:W-:Y:S01]  /*6310*/  IADD3 R64, P1, R64, UR12, RZ ;  /* 0x0000000c40407c10 */ /* 0x000fe2000ff3e0ff */
[----:B------:R-:W-:Y:S01]  /*6320*/  FFMA.FTZ R75, R98, -R17, R75 ;  /* 0x80000011624b7223 */ /* 0x000fe2000001004b */
[----:B------:R-:W-:Y:S01]  /*6330*/  PRMT R12, R117, 0x7632, R12 ;  /* 0x00007632750c7816 */ /* 0x000fe2000000000c */
[----:B------:R-:W-:Y:S01]  /*6340*/  STG.E.U16 desc[UR8][R56.64+0x2], R16 ;  /* 0x0000021038007986 */ /* 0x000fe2000c101508 */
[----:B------:R-:W-:-:S03]  /*6350*/  FMUL.FTZ R85, R66, R85 ;  /* 0x0000005542557220 */ /* 0x000fc60000410000 */
[----:B------:R-:W-:Y:S01]  /*6360*/  STG.E.U16 desc[UR8][R56.64+0x4], R19 ;  /* 0x0000041338007986 */ /* 0x000fe2000c101508 */
[----:B------:R-:W-:-:S03]  /*6370*/  FMUL.FTZ R30, R66, R81 ;  /* 0x00000051421e7220 */ /* 0x000fc60000410000 */
[----:B------:R0:W-:Y:S01]  /*6380*/  STG.E.U16 desc[UR8][R56.64+0x6], R13 ;  /* 0x0000060d38007986 */ /* 0x0001e2000c101508 */
[----:B------:R-:W-:-:S03]  /*6390*/  FMUL.FTZ R89, R66, R89 ;  /* 0x0000005942597220 */ /* 0x000fc60000410000 */
[----:B------:R1:W-:Y:S01]  /*63a0*/  STG.E.U16 desc[UR8][R54.64+0x2], R14 ;  /* 0x0000020e36007986 */ /* 0x0003e2000c101508 */
[C---:B------:R-:W-:Y:S01]  /*63b0*/  FMUL.FTZ R34, R66.reuse, R91 ;  /* 0x0000005b42227220 */ /* 0x040fe20000410000 */
[C---:B------:R-:W-:Y:S01]  /*63c0*/  FMUL.FTZ R93, R66.reuse, R93 ;  /* 0x0000005d425d7220 */ /* 0x040fe20000410000 */
[C---:B------:R-:W-:Y:S01]  /*63d0*/  FMUL.FTZ R36, R66.reuse, R95 ;  /* 0x0000005f42247220 */ /* 0x040fe20000410000 */
[C---:B------:R-:W-:Y:S01]  /*63e0*/  FMUL.FTZ R97, R66.reuse, R97 ;  /* 0x0000006142617220 */ /* 0x040fe20000410000 */
[C---:B------:R-:W-:Y:S01]  /*63f0*/  FMUL.FTZ R38, R66.reuse, R103 ;  /* 0x0000006742267220 */ /* 0x040fe20000410000 */
[C---:B------:R-:W-:Y:S01]  /*6400*/  FMUL.FTZ R105, R66.reuse, R105 ;  /* 0x0000006942697220 */ /* 0x040fe20000410000 */
[----:B0-----:R-:W-:Y:S01]  /*6410*/  PRMT R13, R25, 0x7632, R13 ;  /* 0x00007632190d7816 */ /* 0x001fe2000000000d */
[----:B------:R-:W-:Y:S01]  /*6420*/  FMUL.FTZ R66, R66, R75 ;  /* 0x0000004b42427220 */ /* 0x000fe20000410000 */
[----:B------:R-:W-:Y:S02]  /*6430*/  IADD3.X R65, R61, UR13, RZ, P1, !PT ;  /* 0x0000000d3d417c10 */ /* 0x000fe40008ffe4ff */
[----:B-1----:R-:W-:-:S02]  /*6440*/  PRMT R14, R39, 0x7632, R14 ;  /* 0x00007632270e7816 */ /* 0x002fc4000000000e */
[----:B------:R-:W-:Y:S01]  /*6450*/  F2FP.F16.F32.PACK_AB R79, R32, R79 ;  /* 0x0000004f204f723e */ /* 0x000fe200000000ff */
[----:B------:R-:W-:Y:S01]  /*6460*/  STG.E.U16 desc[UR8][R54.64], R21 ;  /* 0x0000001536007986 */ /* 0x000fe2000c101508 */
[----:B------:R-:W-:-:S03]  /*6470*/  IADD3 R62, P1, R62, UR12, RZ ;  /* 0x0000000c3e3e7c10 */ /* 0x000fc6000ff3e0ff */
[----:B------:R-:W-:Y:S01]  /*6480*/  STG.E.U16 desc[UR8][R54.64+0x4], R117 ;  /* 0x0000047536007986 */ /* 0x000fe2000c101508 */
[----:B------:R-:W-:-:S03]  /*6490*/  F2FP.F16.F32.PACK_AB R85, R30, R85 ;  /* 0x000000551e55723e */ /* 0x000fc600000000ff */
[----:B------:R0:W-:Y:S01]  /*64a0*/  STG.E.U16 desc[UR8][R54.64+0x6], R12 ;  /* 0x0000060c36007986 */ /* 0x0001e2000c101508 */
[----:B------:R-:W-:-:S03]  /*64b0*/  F2FP.F16.F32.PACK_AB R89, R34, R89 ;  /* 0x000000592259723e */ /* 0x000fc600000000ff */
[----:B------:R-:W-:Y:S01]  /*64c0*/  STG.E.U16 desc[UR8][R2.64], R25 ;  /* 0x0000001902007986 */ /* 0x000fe2000c101508 */
[----:B------:R-:W-:-:S03]  /*64d0*/  F2FP.F16.F32.PACK_AB R93, R36, R93 ;  /* 0x0000005d245d723e */ /* 0x000fc600000000ff */
[----:B------:R-:W-:Y:S01]  /*64e0*/  STG.E.U16 desc[UR8][R2.64+0x2], R13 ;  /* 0x0000020d02007986 */ /* 0x000fe2000c101508 */
[----:B------:R-:W-:-:S03]  /*64f0*/  IADD3.X R63, R27, UR13, RZ, P1, !PT ;  /* 0x0000000d1b3f7c10 */ /* 0x000fc60008ffe4ff */
[----:B------:R-:W-:Y:S01]  /*6500*/  STG.E.U16 desc[UR8][R2.64+0x4], R39 ;  /* 0x0000042702007986 */ /* 0x000fe2000c101508 */
[----:B------:R-:W-:-:S03]  /*6510*/  F2FP.F16.F32.PACK_AB R97, R38, R97 ;  /* 0x000000612661723e */ /* 0x000fc600000000ff */
[----:B------:R1:W-:Y:S01]  /*6520*/  STG.E.U16 desc[UR8][R2.64+0x6], R14 ;  /* 0x0000060e02007986 */ /* 0x0003e2000c101508 */
[----:B------:R-:W-:Y:S02]  /*6530*/  F2FP.F16.F32.PACK_AB R105, R66, R105 ;  /* 0x000000694269723e */ /* 0x000fe400000000ff */
[----:B------:R-:W-:Y:S02]  /*6540*/  PRMT R32, R85, 0x7632, R32 ;  /* 0x0000763255207816 */ /* 0x000fe40000000020 */
[----:B------:R-:W-:Y:S02]  /*6550*/  PRMT R31, R89, 0x7632, R31 ;  /* 0x00007632591f7816 */ /* 0x000fe4000000001f */
[----:B0-----:R-:W-:Y:S02]  /*6560*/  PRMT R12, R93, 0x7632, R12 ;  /* 0x000076325d0c7816 */ /* 0x001fe4000000000c */
[----:B-1----:R-:W-:Y:S02]  /*6570*/  PRMT R3, R79, 0x7632, R3 ;  /* 0x000076324f037816 */ /* 0x002fe40000000003 */
[----:B------:R-:W-:-:S02]  /*6580*/  IADD3 R2, P1, R68, UR12, RZ ;  /* 0x0000000c44027c10 */ /* 0x000fc4000ff3e0ff */
[----:B------:R-:W-:Y:S01]  /*6590*/  PRMT R13, R97, 0x7632, R13 ;  /* 0x00007632610d7816 */ /* 0x000fe2000000000d */
[----:B------:R0:W-:Y:S01]  /*65a0*/  STG.E.U16 desc[UR8][R64.64+0x6], R3 ;  /* 0x0000060340007986 */ /* 0x0001e2000c101508 */
[----:B------:R-:W-:-:S03]  /*65b0*/  PRMT R14, R105, 0x7632, R14 ;  /* 0x00007632690e7816 */ /* 0x000fc6000000000e */
[----:B------:R1:W-:Y:S04]  /*65c0*/  STG.E.U16 desc[UR8][R64.64], R85 ;  /* 0x0000005540007986 */ /* 0x0003e8000c101508 */
[----:B------:R1:W-:Y:S01]  /*65d0*/  STG.E.U16 desc[UR8][R64.64+0x2], R32 ;  /* 0x0000022040007986 */ /* 0x0003e2000c101508 */
[----:B0-----:R-:W-:-:S03]  /*65e0*/  IADD3.X R3, R67, UR13, RZ, P1, !PT ;  /* 0x0000000d43037c10 */ /* 0x001fc60008ffe4ff */
        /* <DEDUP_REMOVED lines=13> */
.L_x_1986:
[----:B------:R-:W2:Y:S02]  /*66c0*/  S2R R0, SR_TID.X ;  /* 0x0000000000007919 */ /* 0x000ea40000002100 */
[----:B--2---:R-:W-:-:S13]  /*66d0*/  ISETP.NE.AND P0, PT, R0, RZ, PT ;  /* 0x000000ff0000720c */ /* 0x004fda0003f05270 */
[----:B------:R-:W-:Y:S05]  /*66e0*/  @P0 BRA `(.L_x_2001) ;  /* 0x0000000000280947 */ /* 0x000fea0003800000 */
[----:B01----:R-:W0:Y:S01]  /*66f0*/  LDC.64 R2, c[0x0][0x268] ;  /* 0x00009a00ff027b82 */ /* 0x003e220000000a00 */
[----:B------:R-:W-:-:S04]  /*6700*/  LOP3.LUT R4, R40, 0x7, RZ, 0xc0, !PT ;  /* 0x0000000728047812 */ /* 0x000fc800078ec0ff */
[----:B------:R-:W-:-:S05]  /*6710*/  LOP3.LUT R5, R4, 0x48, RZ, 0xfc, !PT ;  /* 0x0000004804057812 */ /* 0x000fca00078efcff */
[----:B0-----:R-:W-:-:S07]  /*6720*/  IMAD.WIDE.U32 R2, R5, 0x4, R2 ;  /* 0x0000000405027825 */ /* 0x001fce00078e0002 */
.L_x_2002:
[----:B------:R-:W2:Y:S04]  /*6730*/  LD.E.STRONG.GPU R4, desc[UR8][R2.64] ;  /* 0x0000000802047980 */ /* 0x000ea8000c10f900 */
[----:B--2---:R-:W-:Y:S01]  /*6740*/  CCTL.IVALL ;  /* 0x00000000ff00798f */ /* 0x004fe20002000000 */
[----:B------:R-:W-:Y:S05]  /*6750*/  YIELD ;  /* 0x0000000000007946 */ /* 0x000fea0003800000 */
[----:B-----5:R-:W-:-:S04]  /*6760*/  LOP3.LUT R4, R4, R43, RZ, 0x3c, !PT ;  /* 0x0000002b04047212 */ /* 0x020fc800078e3cff */
[----:B------:R-:W-:-:S13]  /*6770*/  ISETP.GT.AND P0, PT, R4, -0x1, PT ;  /* 0xffffffff0400780c */ /* 0x000fda0003f04270 */
[----:B------:R-:W-:Y:S05]  /*6780*/  @P0 BRA `(.L_x_2002) ;  /* 0xfffffffc00e80947 */ /* 0x000fea000383ffff */
.L_x_2001:
        /* <DEDUP_REMOVED lines=79> */
.L_x_2019:
        /* <DEDUP_REMOVED lines=40> */
.L_x_2006:
[----:B------:R-:W-:Y:S05]  /*6f00*/  BSYNC B1 ;  /* 0x0000000000017941 */ /* 0x000fea0003800000 */
.L_x_2005:
        /* <DEDUP_REMOVED lines=18> */
.L_x_2009:
[----:B------:R-:W2:Y:S04]  /*7030*/  LDG.E.64 R32, desc[UR8][R26.64+-0x64000] ;  /* 0xf9c000081a207981 */ /* 0x000ea8000c1e1b00 */
[----:B------:R-:W3:Y:S04]  /*7040*/  LDG.E.64 R34, desc[UR8][R26.64+-0x32000] ;  /* 0xfce000081a227981 */ /* 0x000ee8000c1e1b00 */
        /* <DEDUP_REMOVED lines=53> */
.L_x_2008:
[----:B------:R-:W-:Y:S05]  /*73a0*/  BSYNC B1 ;  /* 0x0000000000017941 */ /* 0x000fea0003800000 */
.L_x_2007:
        /* <DEDUP_REMOVED lines=10> */
[----:B-----5:R-:W4:Y:S04]  /*7450*/  LDG.E.64 R42, desc[UR8][R26.64+0x64000] ;  /* 0x064000081a2a7981 */ /* 0x020f28000c1e1b00 */
        /* <DEDUP_REMOVED lines=24> */
.L_x_2011:
[----:B------:R-:W-:Y:S05]  /*75e0*/  BSYNC B1 ;  /* 0x0000000000017941 */ /* 0x000fea0003800000 */
.L_x_2010:
        /* <DEDUP_REMOVED lines=15> */
.L_x_2004:
[----:B------:R-:W-:Y:S05]  /*76e0*/  BSYNC B0 ;  /* 0x0000000000007941 */ /* 0x000fea0003800000 */
.L_x_2003:
        /* <DEDUP_REMOVED lines=38> */
.L_x_2028:
[----:B------:R-:W1:Y:S01]  /*7950*/  LDC.64 R26, c[0x0][0x218] ;  /* 0x00008600ff1a7b82 */ /* 0x000e620000000a00 */
[----:B------:R-:W-:Y:S01]  /*7960*/  ISETP.NE.AND P1, PT, R40, RZ, PT ;  /* 0x000000ff2800720c */ /* 0x000fe20003f25270 */
[----:B---3--:R-:W-:Y:S01]  /*7970*/  FADD.FTZ R32, R32, R35 ;  /* 0x0000002320207221 */ /* 0x008fe20000010000 */
[----:B------:R-:W-:Y:S02]  /*7980*/  IADD3 R31, R4, R23, RZ ;  /* 0x00000017041f7210 */ /* 0x000fe40007ffe0ff */
[----:B------:R-:W-:-:S03]  /*7990*/  ISETP.NE.AND P2, PT, R25, 0x1, PT ;  /* 0x000000011900780c */ /* 0x000fc60003f45270 */
[----:B------:R-:W2:Y:S06]  /*79a0*/  LDC.64 R28, c[0x0][0x220] ;  /* 0x00008800ff1c7b82 */ /* 0x000eac0000000a00 */
[----:B------:R-:W-:Y:S02]  /*79b0*/  @!P1 F2FP.F16.F32.PACK_AB R30, RZ, R34 ;  /* 0x00000022ff1e923e */ /* 0x000fe400000000ff */
[----:B------:R-:W-:Y:S01]  /*79c0*/  @!P1 F2FP.F16.F32.PACK_AB R32, RZ, R32 ;  /* 0x00000020ff20923e */ /* 0x000fe200000000ff */
        /* <DEDUP_REMOVED lines=17> */
[----:B-----5:R-:W-:Y:S01]  /*7ae0*/  MOV R43, 0xffff ;  /* 0x0000ffff002b7802 */ /* 0x020fe20000000f00 */
        /* <DEDUP_REMOVED lines=17> */
.L_x_2038:
[----:B----4-:R-:W-:Y:S01]  /*7c00*/  FADD.FTZ R31, R30, R31 ;  /* 0x0000001f1e1f7221 */ /* 0x010fe20000010000 */
[----:B------:R-:W-:Y:S02]  /*7c10*/  @!P1 F2FP.F16.F32.PACK_AB R30, RZ, R36 ;  /* 0x00000024ff1e923e */ /* 0x000fe400000000ff */
[----:B------:R-:W-:Y:S02]  /*7c20*/  ISETP.NE.AND P2, PT, R25, 0x2, PT ;  /* 0x000000021900780c */ /* 0x000fe40003f45270 */
[----:B------:R-:W-:Y:S02]  /*7c30*/  PRMT R32, R30, 0x7610, R32 ;  /* 0x000076101e207816 */ /* 0x000fe40000000020 */
[----:B------:R-:W-:Y:S02]  /*7c40*/  @!P1 F2FP.F16.F32.PACK_AB R31, RZ, R31 ;  /* 0x0000001fff1f923e */ /* 0x000fe400000000ff */
        /* <DEDUP_REMOVED lines=32> */
.L_x_2048:
[----:B0-----:R-:W-:Y:S01]  /*7e50*/  FADD.FTZ R31, R30, R31 ;  /* 0x0000001f1e1f7221 */ /* 0x001fe20000010000 */
[----:B------:R-:W-:-:S04]  /*7e60*/  @!P1 F2FP.F16.F32.PACK_AB R30, RZ, R36 ;  /* 0x00000024ff1e923e */ /* 0x000fc800000000ff */
[----:B------:R-:W-:Y:S02]  /*7e70*/  PRMT R32, R30, 0x7610, R32 ;  /* 0x000076101e207816 */ /* 0x000fe40000000020 */
[----:B------:R-:W-:Y:S02]  /*7e80*/  @!P1 F2FP.F16.F32.PACK_AB R31, RZ, R31 ;  /* 0x0000001fff1f923e */ /* 0x000fe400000000ff */
[----:B------:R-:W-:Y:S01]  /*7e90*/  MOV R30, R19 ;  /* 0x00000013001e7202 */ /* 0x000fe20000000f00 */
[----:B------:R3:W-:Y:S04]  /*7ea0*/  @!P1 STG.E.U16 desc[UR8][R26.64+0x50], R32 ;  /* 0x000050201a009986 */ /* 0x0007e8000c101508 */
[----:B------:R3:W-:Y:S02]  /*7eb0*/  @!P1 STG.E.U16 desc[UR8][R28.64+0x50], R31 ;  /* 0x0000501f1c009986 */ /* 0x0007e4000c101508 */
.L_x_2014:
[----:B------:R-:W-:Y:S05]  /*7ec0*/  BSYNC B0 ;  /* 0x0000000000007941 */ /* 0x000fea0003800000 */
.L_x_2013:
        /* <DEDUP_REMOVED lines=32> */
[----:B-----5:R-:W-:Y:S01]  /*80d0*/  MOV R43, RZ ;  /* 0x000000ff002b7202 */ /* 0x020fe20000000f00 */
        /* <DEDUP_REMOVED lines=85> */
[----:B------:R-:W-:Y:S02]  /*8630*/  @!P0 F2FP.F16.F32.PACK_AB R32, RZ, R32 ;  /* 0x00000020ff20823e */ /* 0x000fe400000000ff */
[----:B------:R-:W-:Y:S01]  /*8640*/  @!P0 F2FP.F16.F32.PACK_AB R30, RZ, R34 ;  /* 0x00000022ff1e823e */ /* 0x000fe200000000ff */
        /* <DEDUP_REMOVED lines=8> */
[----:B------:R-:W-:Y:S01]  /*86d0*/  @!P0 F2FP.F16.F32.PACK_AB R30, RZ, R30 ;  /* 0x0000001eff1e823e */ /* 0x000fe200000000ff */
[----:B------:R-:W-:Y:S01]  /*86e0*/  @!P0 STG.E.U16 desc[UR8][R26.64], R49 ;  /* 0x000000311a008986 */ /* 0x000fe2000c101508 */
[----:B---3--:R-:W-:Y:S02]  /*86f0*/  FADD.FTZ R32, R44, R41 ;  /* 0x000000292c207221 */ /* 0x008fe40000010000 */
[----:B------:R-:W-:Y:S01]  /*8700*/  PRMT R35, R30, 0x7610, R35 ;  /* 0x000076101e237816 */ /* 0x000fe20000000023 */
[----:B------:R-:W-:Y:S01]  /*8710*/  @!P0 STG.E.U16 desc[UR8][R28.64], R51 ;  /* 0x000000331c008986 */ /* 0x000fe2000c101508 */
[----:B------:R-:W-:Y:S01]  /*8720*/  @!P0 F2FP.F16.F32.PACK_AB R31, RZ, R31 ;  /* 0x0000001fff1f823e */ /* 0x000fe200000000ff */
[----:B0-----:R-:W-:Y:S01]  /*8730*/  FADD.FTZ R33, R43, R46 ;  /* 0x0000002e2b217221 */ /* 0x001fe20000010000 */
[----:B------:R-:W-:Y:S01]  /*8740*/  @!P0 F2FP.F16.F32.PACK_AB R32, RZ, R32 ;  /* 0x00000020ff20823e */ /* 0x000fe200000000ff */
[----:B------:R-:W0:Y:S01]  /*8750*/  SHFL.BFLY PT, R34, R45, 0x1, 0x101f ;  /* 0x0c301f002d227f89 */ /* 0x000e2200000e0000 */
[----:B------:R-:W-:Y:S01]  /*8760*/  MOV R30, 0xffff ;  /* 0x0000ffff001e7802 */ /* 0x000fe20000000f00 */
[----:B----4-:R-:W-:Y:S01]  /*8770*/  FADD.FTZ R47, R47, R50 ;  /* 0x000000322f2f7221 */ /* 0x010fe20000010000 */
[----:B------:R-:W-:Y:S01]  /*8780*/  @!P0 F2FP.F16.F32.PACK_AB R33, RZ, R33 ;  /* 0x00000021ff21823e */ /* 0x000fe200000000ff */
[----:B------:R1:W-:Y:S04]  /*8790*/  @!P0 STG.E.U16 desc[UR8][R26.64+0x28], R35 ;  /* 0x000028231a008986 */ /* 0x0003e8000c101508 */
[----:B------:R1:W-:Y:S04]  /*87a0*/  @!P0 STG.E.U16 desc[UR8][R28.64+0x28], R31 ;  /* 0x0000281f1c008986 */ /* 0x0003e8000c101508 */
[----:B------:R1:W-:Y:S04]  /*87b0*/  @!P0 STG.E.U16 desc[UR8][R26.64+0x50], R32 ;  /* 0x000050201a008986 */ /* 0x0003e8000c101508 */
[----:B------:R1:W2:Y:S04]  /*87c0*/  SHFL.BFLY PT, R30, R47, 0x1, 0x101f ;  /* 0x0c301f002f1e7f89 */ /* 0x0002a800000e0000 */
[----:B------:R1:W-:Y:S01]  /*87d0*/  @!P0 STG.E.U16 desc[UR8][R28.64+0x50], R33 ;  /* 0x000050211c008986 */ /* 0x0003e2000c101508 */
[----:B0-----:R-:W-:-:S07]  /*87e0*/  FADD.FTZ R34, R45, R34 ;  /* 0x000000222d227221 */ /* 0x001fce0000010000 */
.L_x_2082:
[----:B-12---:R-:W-:Y:S01]  /*87f0*/  FADD.FTZ R31, R47, R30 ;  /* 0x0000001e2f1f7221 */ /* 0x006fe20000010000 */
[----:B------:R-:W-:-:S04]  /*8800*/  @!P0 F2FP.F16.F32.PACK_AB R30, RZ, R34 ;  /* 0x00000022ff1e823e */ /* 0x000fc800000000ff */
[----:B------:R-:W-:Y:S01]  /*8810*/  @!P0 F2FP.F16.F32.PACK_AB R31, RZ, R31 ;  /* 0x0000001fff1f823e */ /* 0x000fe200000000ff */
[----:B------:R4:W-:Y:S04]  /*8820*/  @!P0 STG.E.U16 desc[UR8][R26.64+0x78], R30 ;  /* 0x0000781e1a008986 */ /* 0x0009e8000c101508 */
[----:B------:R4:W-:Y:S02]  /*8830*/  @!P0 STG.E.U16 desc[UR8][R28.64+0x78], R31 ;  /* 0x0000781f1c008986 */ /* 0x0009e4000c101508 */
.L_x_2012:
[----:B------:R-:W-:Y:S05]  /*8840*/  WARPSYNC.ALL ;  /* 0x0000000000007948 */ /* 0x000fea0003800000 */
[----:B------:R-:W-:Y:S01]  /*8850*/  IADD3 R23, R23, 0x240, RZ ;  /* 0x0000024017177810 */ /* 0x000fe20007ffe0ff */
[----:B------:R-:W-:Y:S03]  /*8860*/  BAR.SYNC.DEFER_BLOCKING 0x0 ;  /* 0x0000000000007b1d */ /* 0x000fe60000010000 */
[----:B------:R-:W-:-:S13]  /*8870*/  ISETP.GE.AND P0, PT, R23, R2, PT ;  /* 0x000000021700720c */ /* 0x000fda0003f06270 */
[----:B------:R-:W-:Y:S05]  /*8880*/  @!P0 BRA `(.L_x_2019) ;  /* 0xffffffe000fc8947 */ /* 0x000fea000383ffff */
[----:B------:R-:W-:Y:S05]  /*8890*/  EXIT ;  /* 0x000000000000794d */ /* 0x000fea0003800000 */
.L_x_2015:
[----:B------:R-:W-:Y:S01]  /*88a0*/  HFMA2.MMA R53, -RZ, RZ, 0, 4.76837158203125e-07 ;  /* 0x00000008ff357435 */ /* 0x000fe200000001ff */
[----:B-1----:R-:W-:Y:S02]  /*88b0*/  MOV R54, R26 ;  /* 0x0000001a00367202 */ /* 0x002fe40000000f00 */
[----:B------:R-:W-:Y:S02]  /*88c0*/  MOV R56, 0x101f ;  /* 0x0000101f00387802 */ /* 0x000fe40000000f00 */
[----:B------:R-:W-:-:S07]  /*88d0*/  MOV R51, 0xffff ;  /* 0x0000ffff00337802 */ /* 0x000fce0000000f00 */
[----:B0-2--5:R-:W-:Y:S05]  /*88e0*/  WARPSYNC.COLLECTIVE R51, `(.L_x_2020) ;  /* 0x0000000033087348 */ /* 0x025fea0003c00000 */
[----:B------:R1:W3:Y:S02]  /*88f0*/  SHFL.BFLY P2, R52, R54, R53, R56 ;  /* 0x0c00003536347389 */ /* 0x0002e40000040038 */
[----:B0123-5:R-:W-:Y:S01]  /*8900*/  ENDCOLLECTIVE ;  /* 0x000000000000791b */ /* 0x02ffe20003800000 */
.L_x_2020:
[----:B------:R-:W-:Y:S02]  /*8910*/  MOV R54, R27 ;  /* 0x0000001b00367202 */ /* 0x000fe40000000f00 */
[----:B------:R-:W-:-:S07]  /*8920*/  MOV R29, R52 ;  /* 0x00000034001d7202 */ /* 0x000fce0000000f00 */
[----:B------:R-:W-:Y:S05]  /*8930*/  WARPSYNC.COLLECTIVE R51, `(.L_x_2021) ;  /* 0x0000000033087348 */ /* 0x000fea0003c00000 */
[----:B------:R0:W1:Y:S02]  /*8940*/  SHFL.BFLY P2, R52, R54, R53, R56 ;  /* 0x0c00003536347389 */ /* 0x0000640000040038 */
[----:B01----:R-:W-:Y:S01]  /*8950*/  ENDCOLLECTIVE ;  /* 0x000000000000791b */ /* 0x003fe20003800000 */
.L_x_2021:
[----:B------:R-:W-:Y:S01]  /*8960*/  FADD.FTZ R29, R29, R26 ;  /* 0x0000001a1d1d7221 */ /* 0x000fe20000010000 */
[----:B------:R-:W-:-:S04]  /*8970*/  HFMA2.MMA R53, -RZ, RZ, 0, 2.384185791015625e-07 ;  /* 0x00000004ff357435 */ /* 0x000fc800000001ff */
[----:B------:R-:W-:Y:S02]  /*8980*/  MOV R54, R29 ;  /* 0x0000001d00367202 */ /* 0x000fe40000000f00 */
[----:B------:R-:W-:-:S07]  /*8990*/  MOV R28, R52 ;  /* 0x00000034001c7202 */ /* 0x000fce0000000f00 */
[----:B------:R-:W-:Y:S05]  /*89a0*/  WARPSYNC.COLLECTIVE R51, `(.L_x_2022) ;  /* 0x0000000033087348 */ /* 0x000fea0003c00000 */
[----:B------:R0:W1:Y:S02]  /*89b0*/  SHFL.BFLY P2, R52, R54, R53, R56 ;  /* 0x0c00003536347389 */ /* 0x0000640000040038 */
[----:B01----:R-:W-:Y:S01]  /*89c0*/  ENDCOLLECTIVE ;  /* 0x000000000000791b */ /* 0x003fe20003800000 */
.L_x_2022:
[----:B------:R-:W-:-:S05]  /*89d0*/  FADD.FTZ R28, R28, R27 ;  /* 0x0000001b1c1c7221 */ /* 0x000fca0000010000 */
[----:B------:R-:W-:Y:S02]  /*89e0*/  MOV R54, R28 ;  /* 0x0000001c00367202 */ /* 0x000fe40000000f00 */
[----:B------:R-:W-:-:S07]  /*89f0*/  MOV R30, R52 ;  /* 0x00000034001e7202 */ /* 0x000fce0000000f00 */
[----:B------:R-:W-:Y:S05]  /*8a00*/  WARPSYNC.COLLECTIVE R51, `(.L_x_2023) ;  /* 0x0000000033087348 */ /* 0x000fea0003c00000 */
[----:B------:R0:W1:Y:S02]  /*8a10*/  SHFL.BFLY P2, R52, R54, R53, R56 ;  /* 0x0c00003536347389 */ /* 0x0000640000040038 */
[----:B01----:R-:W-:Y:S01]  /*8a20*/  ENDCOLLECTIVE ;  /* 0x000000000000791b */ /* 0x003fe20003800000 */
.L_x_2023:
[----:B------:R-:W-:Y:S01]  /*8a30*/  FADD.FTZ R30, R29, R30 ;  /* 0x0000001e1d1e7221 */ /* 0x000fe20000010000 */
[----:B------:R-:W-:-:S04]  /*8a40*/  HFMA2.MMA R53, -RZ, RZ, 0, 1.1920928955078125e-07 ;  /* 0x00000002ff357435 */ /* 0x000fc800000001ff */
[----:B------:R-:W-:Y:S02]  /*8a50*/  MOV R54, R30 ;  /* 0x0000001e00367202 */ /* 0x000fe40000000f00 */
[----:B------:R-:W-:-:S07]  /*8a60*/  MOV R31, R52 ;  /* 0x00000034001f7202 */ /* 0x000fce0000000f00 */
[----:B------:R-:W-:Y:S05]  /*8a70*/  WARPSYNC.COLLECTIVE R51, `(.L_x_2024) ;  /* 0x0000000033087348 */ /* 0x000fea0003c00000 */
[----:B------:R0:W1:Y:S02]  /*8a80*/  SHFL.BFLY P2, R52, R54, R53, R56 ;  /* 0x0c00003536347389 */ /* 0x0000640000040038 */
[----:B01----:R-:W-:Y:S01]  /*8a90*/  ENDCOLLECTIVE ;  /* 0x000000000000791b */ /* 0x003fe20003800000 */
.L_x_2024:
[----:B------:R-:W-:-:S05]  /*8aa0*/  FADD.FTZ R31, R28, R31 ;  /* 0x0000001f1c1f7221 */ /* 0x000fca0000010000 */
[----:B------:R-:W-:Y:S02]  /*8ab0*/  MOV R54, R31 ;  /* 0x0000001f00367202 */ /* 0x000fe40000000f00 */
[----:B------:R-:W-:-:S07]  /*8ac0*/  MOV R33, R52 ;  /* 0x0000003400217202 */ /* 0x000fce0000000f00 */
[----:B------:R-:W-:Y:S05]  /*8ad0*/  WARPSYNC.COLLECTIVE R51, `(.L_x_2025) ;  /* 0x0000000033087348 */ /* 0x000fea0003c00000 */
[----:B------:R0:W1:Y:S02]  /*8ae0*/  SHFL.BFLY P2, R52, R54, R53, R56 ;  /* 0x0c00003536347389 */ /* 0x0000640000040038 */
[----:B01----:R-:W-:Y:S01]  /*8af0*/  ENDCOLLECTIVE ;  /* 0x000000000000791b */ /* 0x003fe20003800000 */
.L_x_2025:
[----:B------:R-:W-:Y:S01]  /*8b00*/  FADD.FTZ R33, R30, R33 ;  /* 0x000000211e217221 */ /* 0x000fe20000010000 */
[----:B------:R-:W-:-:S04]  /*8b10*/  HFMA2.MMA R53, -RZ, RZ, 0, 5.9604644775390625e-08 ;  /* 0x00000001ff357435 */ /* 0x000fc800000001ff */
[----:B------:R-:W-:Y:S02]  /*8b20*/  MOV R54, R33 ;  /* 0x0000002100367202 */ /* 0x000fe40000000f00 */
[----:B------:R-:W-:-:S07]  /*8b30*/  MOV R26, R52 ;  /* 0x00000034001a7202 */ /* 0x000fce0000000f00 */
[----:B------:R-:W-:Y:S05]  /*8b40*/  WARPSYNC.COLLECTIVE R51, `(.L_x_2026) ;  /* 0x0000000033087348 */ /* 0x000fea0003c00000 */
[----:B------:R0:W1:Y:S02]  /*8b50*/  SHFL.BFLY P2, R52, R54, R53, R56 ;  /* 0x0c00003536347389 */ /* 0x0000640000040038 */
[----:B01----:R-:W-:Y:S01]  /*8b60*/  ENDCOLLECTIVE ;  /* 0x000000000000791b */ /* 0x003fe20003800000 */
.L_x_2026:
[----:B------:R-:W-:-:S05]  /*8b70*/  FADD.FTZ R32, R31, R26 ;  /* 0x0000001a1f207221 */ /* 0x000fca0000010000 */
[----:B------:R-:W-:Y:S02]  /*8b80*/  MOV R54, R32 ;  /* 0x0000002000367202 */ /* 0x000fe40000000f00 */
[----:B------:R-:W-:-:S07]  /*8b90*/  MOV R34, R52 ;  /* 0x0000003400227202 */ /* 0x000fce0000000f00 */
[----:B------:R-:W-:Y:S05]  /*8ba0*/  WARPSYNC.COLLECTIVE R51, `(.L_x_2027) ;  /* 0x0000000033087348 */ /* 0x000fea0003c00000 */
[----:B------:R0:W1:Y:S02]  /*8bb0*/  SHFL.BFLY P2, R52, R54, R53, R56 ;  /* 0x0c00003536347389 */ /* 0x0000640000040038 */
[----:B01----:R-:W-:Y:S01]  /*8bc0*/  ENDCOLLECTIVE ;  /* 0x000000000000791b */ /* 0x003fe20003800000 */
.L_x_2027:
[----:B------:R-:W-:Y:S01]  /*8bd0*/  FADD.FTZ R34, R33, R34 ;  /* 0x0000002221227221 */ /* 0x000fe20000010000 */
[----:B------:R-:W-:Y:S01]  /*8be0*/  MOV R35, R52 ;  /* 0x0000003400237202 */ /* 0x000fe20000000f00 */
[----:B------:R-:W-:Y:S06]  /*8bf0*/  BRA `(.L_x_2028) ;  /* 0xffffffec00547947 */ /* 0x000fec000383ffff */
.L_x_2016:
        /* <DEDUP_REMOVED lines=8> */
.L_x_2030:
[----:B------:R-:W-:Y:S05]  /*8c80*/  BSYNC B1 ;  /* 0x0000000000017941 */ /* 0x000fea0003800000 */
.L_x_2029:
        /* <DEDUP_REMOVED lines=8> */
.L_x_2031:
[----:B------:R-:W-:Y:S01]  /*8d10*/  FADD.FTZ R33, R33, R30 ;  /* 0x0000001e21217221 */ /* 0x000fe20000010000 */
[----:B------:R-:W-:-:S04]  /*8d20*/  HFMA2.MMA R53, -RZ, RZ, 0, 2.384185791015625e-07 ;  /* 0x00000004ff357435 */ /* 0x000fc800000001ff */
[----:B------:R-:W-:Y:S02]  /*8d30*/  MOV R54, R33 ;  /* 0x0000002100367202 */ /* 0x000fe40000000f00 */
[----:B------:R-:W-:-:S07]  /*8d40*/  MOV R32, R52 ;  /* 0x0000003400207202 */ /* 0x000fce0000000f00 */
[----:B------:R-:W-:Y:S05]  /*8d50*/  WARPSYNC.COLLECTIVE R51, `(.L_x_2032) ;  /* 0x0000000033087348 */ /* 0x000fea0003c00000 */
[----:B------:R0:W1:Y:S02]  /*8d60*/  SHFL.BFLY P2, R52, R54, R53, R56 ;  /* 0x0c00003536347389 */ /* 0x0000640000040038 */
[----:B01----:R-:W-:Y:S01]  /*8d70*/  ENDCOLLECTIVE ;  /* 0x000000000000791b */ /* 0x003fe20003800000 */
.L_x_2032:
[----:B------:R-:W-:-:S05]  /*8d80*/  FADD.FTZ R32, R32, R31 ;  /* 0x0000001f20207221 */ /* 0x000fca0000010000 */
[----:B------:R-:W-:Y:S02]  /*8d90*/  MOV R54, R32 ;  /* 0x0000002000367202 */ /* 0x000fe40000000f00 */
[----:B------:R-:W-:-:S07]  /*8da0*/  MOV R34, R52 ;  /* 0x0000003400227202 */ /* 0x000fce0000000f00 */
[----:B------:R-:W-:Y:S05]  /*8db0*/  WARPSYNC.COLLECTIVE R51, `(.L_x_2033) ;  /* 0x0000000033087348 */ /* 0x000fea0003c00000 */
[----:B------:R0:W1:Y:S02]  /*8dc0*/  SHFL.BFLY P2, R52, R54, R53, R56 ;  /* 0x0c00003536347389 */ /* 0x0000640000040038 */
[----:B01----:R-:W-:Y:S01]  /*8dd0*/  ENDCOLLECTIVE ;  /* 0x000000000000791b */ /* 0x003fe20003800000 */
.L_x_2033:
[----:B------:R-:W-:Y:S01]  /*8de0*/  FADD.FTZ R34, R33, R34 ;  /* 0x0000002221227221 */ /* 0x000fe20000010000 */
[----:B------:R-:W-:-:S04]  /*8df0*/  HFMA2.MMA R53, -RZ, RZ, 0, 1.1920928955078125e-07 ;  /* 0x00000002ff357435 */ /* 0x000fc800000001ff */
[----:B------:R-:W-:Y:S02]  /*8e00*/  MOV R54, R34 ;  /* 0x0000002200367202 */ /* 0x000fe40000000f00 */
[----:B------:R-:W-:-:S07]  /*8e10*/  MOV R35, R52 ;  /* 0x0000003400237202 */ /* 0x000fce0000000f00 */
[----:B------:R-:W-:Y:S05]  /*8e20*/  WARPSYNC.COLLECTIVE R51, `(.L_x_2034) ;  /* 0x0000000033087348 */ /* 0x000fea0003c00000 */
[----:B------:R0:W1:Y:S02]  /*8e30*/  SHFL.BFLY P2, R52, R54, R53, R56 ;  /* 0x0c00003536347389 */ /* 0x0000640000040038 */
[----:B01----:R-:W-:Y:S01]  /*8e40*/  ENDCOLLECTIVE ;  /* 0x000000000000791b */ /* 0x003fe20003800000 */
.L_x_2034:
[----:B------:R-:W-:-:S05]  /*8e50*/  FADD.FTZ R35, R32, R35 ;  /* 0x0000002320237221 */ /* 0x000fca0000010000 */
[----:B------:R-:W-:Y:S02]  /*8e60*/  MOV R54, R35 ;  /* 0x0000002300367202 */ /* 0x000fe40000000f00 */
[----:B------:R-:W-:-:S07]  /*8e70*/  MOV R37, R52 ;  /* 0x0000003400257202 */ /* 0x000fce0000000f00 */
[----:B------:R-:W-:Y:S05]  /*8e80*/  WARPSYNC.COLLECTIVE R51, `(.L_x_2035) ;  /* 0x0000000033087348 */ /* 0x000fea0003c00000 */
[----:B------:R0:W1:Y:S02]  /*8e90*/  SHFL.BFLY P2, R52, R54, R53, R56 ;  /* 0x0c00003536347389 */ /* 0x0000640000040038 */
[----:B01----:R-:W-:Y:S01]  /*8ea0*/  ENDCOLLECTIVE ;  /* 0x000000000000791b */ /* 0x003fe20003800000 */
.L_x_2035:
[----:B------:R-:W-:Y:S01]  /*8eb0*/  FADD.FTZ R37, R34, R37 ;  /* 0x0000002522257221 */ /* 0x000fe20000010000 */
[----:B------:R-:W-:-:S04]  /*8ec0*/  HFMA2.MMA R53, -RZ, RZ, 0, 5.9604644775390625e-08 ;  /* 0x00000001ff357435 */ /* 0x000fc800000001ff */
[----:B------:R-:W-:Y:S02]  /*8ed0*/  MOV R54, R37 ;  /* 0x0000002500367202 */ /* 0x000fe40000000f00 */
[----:B------:R-:W-:-:S07]  /*8ee0*/  MOV R30, R52 ;  /* 0x00000034001e7202 */ /* 0x000fce0000000f00 */
[----:B------:R-:W-:Y:S05]  /*8ef0*/  WARPSYNC.COLLECTIVE R51, `(.L_x_2036) ;  /* 0x0000000033087348 */ /* 0x000fea0003c00000 */
[----:B------:R0:W1:Y:S02]  /*8f00*/  SHFL.BFLY P2, R52, R54, R53, R56 ;  /* 0x0c00003536347389 */ /* 0x0000640000040038 */
[----:B01----:R-:W-:Y:S01]  /*8f10*/  ENDCOLLECTIVE ;  /* 0x000000000000791b */ /* 0x003fe20003800000 */
.L_x_2036:
[----:B------:R-:W-:-:S05]  /*8f20*/  FADD.FTZ R30, R35, R30 ;  /* 0x0000001e231e7221 */ /* 0x000fca0000010000 */
[----:B------:R-:W-:Y:S02]  /*8f30*/  MOV R54, R30 ;  /* 0x0000001e00367202 */ /* 0x000fe40000000f00 */
[----:B------:R-:W-:-:S07]  /*8f40*/  MOV R36, R52 ;  /* 0x0000003400247202 */ /* 0x000fce0000000f00 */
[----:B------:R-:W-:Y:S05]  /*8f50*/  WARPSYNC.COLLECTIVE R51, `(.L_x_2037) ;  /* 0x0000000033087348 */ /* 0x000fea0003c00000 */
[----:B------:R0:W1:Y:S02]  /*8f60*/  SHFL.BFLY P2, R52, R54, R53, R56 ;  /* 0x0c00003536347389 */ /* 0x0000640000040038 */
[----:B01----:R-:W-:Y:S01]  /*8f70*/  ENDCOLLECTIVE ;  /* 0x000000000000791b */ /* 0x003fe20003800000 */
.L_x_2037:
[----:B------:R-:W-:Y:S01]  /*8f80*/  FADD.FTZ R36, R37, R36 ;  /* 0x0000002425247221 */ /* 0x000fe20000010000 */
[----:B------:R-:W-:Y:S01]  /*8f90*/  MOV R31, R52 ;  /* 0x00000034001f7202 */ /* 0x000fe20000000f00 */
[----:B------:R-:W-:Y:S06]  /*8fa0*/  BRA `(.L_x_2038) ;  /* 0xffffffec00147947 */ /* 0x000fec000383ffff */
.L_x_2017:
[----:B------:R-:W-:Y:S01]  /*8fb0*/  HFMA2.MMA R53, -RZ, RZ, 0, 4.76837158203125e-07 ;  /* 0x00000008ff357435 */ /* 0x000fe200000001ff */
[----:B------:R-:W-:Y:S01]  /*8fc0*/  BSSY B1, `(.L_x_2039) ;  /* 0x0000007000017945 */ /* 0x000fe20003800000 */
[----:B---3--:R-:W-:Y:S02]  /*8fd0*/  MOV R54, R30 ;  /* 0x0000001e00367202 */ /* 0x008fe40000000f00 */
[----:B------:R-:W-:Y:S02]  /*8fe0*/  MOV R56, 0x101f ;  /* 0x0000101f00387802 */ /* 0x000fe40000000f00 */
[----:B------:R-:W-:-:S07]  /*8ff0*/  MOV R51, 0xffff ;  /* 0x0000ffff00337802 */ /* 0x000fce0000000f00 */
[----:B012-4-:R-:W-:Y:S05]  /*9000*/  WARPSYNC.COLLECTIVE R51, `(.L_x_2040) ;  /* 0x0000000033087348 */ /* 0x017fea0003c00000 */
[----:B------:R3:W0:Y:S02]  /*9010*/  SHFL.BFLY P2, R52, R54, R53, R56 ;  /* 0x0c00003536347389 */ /* 0x0006240000040038 */
[----:B01234-:R-:W-:Y:S01]  /*9020*/  ENDCOLLECTIVE ;  /* 0x000000000000791b */ /* 0x01ffe20003800000 */
.L_x_2040:
[----:B------:R-:W-:Y:S05]  /*9030*/  BSYNC B1 ;  /* 0x0000000000017941 */ /* 0x000fea0003800000 */
.L_x_2039:
        /* <DEDUP_REMOVED lines=8> */
.L_x_2041:
[----:B------:R-:W-:Y:S01]  /*90c0*/  FADD.FTZ R33, R33, R30 ;  /* 0x0000001e21217221 */ /* 0x000fe20000010000 */
[----:B------:R-:W-:-:S04]  /*90d0*/  HFMA2.MMA R53, -RZ, RZ, 0, 2.384185791015625e-07 ;  /* 0x00000004ff357435 */ /* 0x000fc800000001ff */
[----:B------:R-:W-:Y:S02]  /*90e0*/  MOV R54, R33 ;  /* 0x0000002100367202 */ /* 0x000fe40000000f00 */
[----:B------:R-:W-:-:S07]  /*90f0*/  MOV R32, R52 ;  /* 0x0000003400207202 */ /* 0x000fce0000000f00 */
[----:B------:R-:W-:Y:S05]  /*9100*/  WARPSYNC.COLLECTIVE R51, `(.L_x_2042) ;  /* 0x0000000033087348 */ /* 0x000fea0003c00000 */
[----:B------:R0:W1:Y:S02]  /*9110*/  SHFL.BFLY P2, R52, R54, R53, R56 ;  /* 0x0c00003536347389 */ /* 0x0000640000040038 */
[----:B01----:R-:W-:Y:S01]  /*9120*/  ENDCOLLECTIVE ;  /* 0x000000000000791b */ /* 0x003fe20003800000 */
.L_x_2042:
[----:B------:R-:W-:-:S05]  /*9130*/  FADD.FTZ R32, R32, R31 ;  /* 0x0000001f20207221 */ /* 0x000fca0000010000 */
[----:B------:R-:W-:Y:S02]  /*9140*/  MOV R54, R32 ;  /* 0x0000002000367202 */ /* 0x000fe40000000f00 */
[----:B------:R-:W-:-:S07]  /*9150*/  MOV R34, R52 ;  /* 0x0000003400227202 */ /* 0x000fce0000000f00 */
[----:B------:R-:W-:Y:S05]  /*9160*/  WARPSYNC.COLLECTIVE R51, `(.L_x_2043) ;  /* 0x0000000033087348 */ /* 0x000fea0003c00000 */
[----:B------:R0:W1:Y:S02]  /*9170*/  SHFL.BFLY P2, R52, R54, R53, R56 ;  /* 0x0c00003536347389 */ /* 0x0000640000040038 */
[----:B01----:R-:W-:Y:S01]  /*9180*/  ENDCOLLECTIVE ;  /* 0x000000000000791b */ /* 0x003fe20003800000 */
.L_x_2043:
[----:B------:R-:W-:Y:S01]  /*9190*/  FADD.FTZ R34, R33, R34 ;  /* 0x0000002221227221 */ /* 0x000fe20000010000 */
[----:B------:R-:W-:-:S04]  /*91a0*/  HFMA2.MMA R53, -RZ, RZ, 0, 1.1920928955078125e-07 ;  /* 0x00000002ff357435 */ /* 0x000fc800000001ff */
[----:B------:R-:W-:Y:S02]  /*91b0*/  MOV R54, R34 ;  /* 0x0000002200367202 */ /* 0x000fe40000000f00 */
[----:B------:R-:W-:-:S07]  /*91c0*/  MOV R35, R52 ;  /* 0x0000003400237202 */ /* 0x000fce0000000f00 */
[----:B------:R-:W-:Y:S05]  /*91d0*/  WARPSYNC.COLLECTIVE R51, `(.L_x_2044) ;  /* 0x0000000033087348 */ /* 0x000fea0003c00000 */
[----:B------:R0:W1:Y:S02]  /*91e0*/  SHFL.BFLY P2, R52, R54, R53, R56 ;  /* 0x0c00003536347389 */ /* 0x0000640000040038 */
[----:B01----:R-:W-:Y:S01]  /*91f0*/  ENDCOLLECTIVE ;  /* 0x000000000000791b */ /* 0x003fe20003800000 */
.L_x_2044:
[----:B------:R-:W-:-:S05]  /*9200*/  FADD.FTZ R35, R32, R35 ;  /* 0x0000002320237221 */ /* 0x000fca0000010000 */
[----:B------:R-:W-:Y:S02]  /*9210*/  MOV R54, R35 ;  /* 0x0000002300367202 */ /* 0x000fe40000000f00 */
[----:B------:R-:W-:-:S07]  /*9220*/  MOV R37, R52 ;  /* 0x0000003400257202 */ /* 0x000fce0000000f00 */
[----:B------:R-:W-:Y:S05]  /*9230*/  WARPSYNC.COLLECTIVE R51, `(.L_x_2045) ;  /* 0x0000000033087348 */ /* 0x000fea0003c00000 */
[----:B------:R0:W1:Y:S02]  /*9240*/  SHFL.BFLY P2, R52, R54, R53, R56 ;  /* 0x0c00003536347389 */ /* 0x0000640000040038 */
[----:B01----:R-:W-:Y:S01]  /*9250*/  ENDCOLLECTIVE ;  /* 0x000000000000791b */ /* 0x003fe20003800000 */
.L_x_2045:
[----:B------:R-:W-:Y:S01]  /*9260*/  FADD.FTZ R37, R34, R37 ;  /* 0x0000002522257221 */ /* 0x000fe20000010000 */
[----:B------:R-:W-:-:S04]  /*9270*/  HFMA2.MMA R53, -RZ, RZ, 0, 5.9604644775390625e-08 ;  /* 0x00000001ff357435 */ /* 0x000fc800000001ff */
[----:B------:R-:W-:Y:S02]  /*9280*/  MOV R54, R37 ;  /* 0x0000002500367202 */ /* 0x000fe40000000f00 */
[----:B------:R-:W-:-:S07]  /*9290*/  MOV R30, R52 ;  /* 0x00000034001e7202 */ /* 0x000fce0000000f00 */
[----:B------:R-:W-:Y:S05]  /*92a0*/  WARPSYNC.COLLECTIVE R51, `(.L_x_2046) ;  /* 0x0000000033087348 */ /* 0x000fea0003c00000 */
[----:B------:R0:W1:Y:S02]  /*92b0*/  SHFL.BFLY P2, R52, R54, R53, R56 ;  /* 0x0c00003536347389 */ /* 0x0000640000040038 */
[----:B01----:R-:W-:Y:S01]  /*92c0*/  ENDCOLLECTIVE ;  /* 0x000000000000791b */ /* 0x003fe20003800000 */
.L_x_2046:
[----:B------:R-:W-:-:S05]  /*92d0*/  FADD.FTZ R30, R35, R30 ;  /* 0x0000001e231e7221 */ /* 0x000fca0000010000 */
[----:B------:R-:W-:Y:S02]  /*92e0*/  MOV R54, R30 ;  /* 0x0000001e00367202 */ /* 0x000fe40000000f00 */
[----:B------:R-:W-:-:S07]  /*92f0*/  MOV R36, R52 ;  /* 0x0000003400247202 */ /* 0x000fce0000000f00 */
[----:B------:R-:W-:Y:S05]  /*9300*/  WARPSYNC.COLLECTIVE R51, `(.L_x_2047) ;  /* 0x0000000033087348 */ /* 0x000fea0003c00000 */
[----:B------:R0:W1:Y:S02]  /*9310*/  SHFL.BFLY P2, R52, R54, R53, R56 ;  /* 0x0c00003536347389 */ /* 0x0000640000040038 */
[----:B01----:R-:W-:Y:S01]  /*9320*/  ENDCOLLECTIVE ;  /* 0x000000000000791b */ /* 0x003fe20003800000 */
.L_x_2047:
[----:B------:R-:W-:Y:S01]  /*9330*/  FADD.FTZ R36, R37, R36 ;  /* 0x0000002425247221 */ /* 0x000fe20000010000 */
[----:B------:R-:W-:Y:S01]  /*9340*/  MOV R31, R52 ;  /* 0x00000034001f7202 */ /* 0x000fe20000000f00 */
[----:B------:R-:W-:Y:S06]  /*9350*/  BRA `(.L_x_2048) ;  /* 0xffffffe800bc7947 */ /* 0x000fec000383ffff */
.L_x_2018:
        /* <DEDUP_REMOVED lines=8> */
.L_x_2050:
[----:B------:R-:W-:Y:S05]  /*93e0*/  BSYNC B0 ;  /* 0x0000000000007941 */ /* 0x000fea0003800000 */
.L_x_2049:
        /* <DEDUP_REMOVED lines=12> */
.L_x_2051:
        /* <DEDUP_REMOVED lines=19> */
.L_x_2052:
        /* <DEDUP_REMOVED lines=8> */
.L_x_2053:
        /* <DEDUP_REMOVED lines=11> */
.L_x_2054:
[----:B------:R-:W-:-:S05]  /*9710*/  FADD.FTZ R27, R28, R27 ;  /* 0x0000001b1c1b7221 */ /* 0x000fca0000010000 */
[----:B------:R-:W-:Y:S02]  /*9720*/  MOV R54, R27 ;  /* 0x0000001b00367202 */ /* 0x000fe40000000f00 */
[----:B------:R-:W-:-:S07]  /*9730*/  MOV R29, R52 ;  /* 0x00000034001d7202 */ /* 0x000fce0000000f00 */
[----:B------:R-:W-:Y:S05]  /*9740*/  WARPSYNC.COLLECTIVE R51, `(.L_x_2055) ;  /* 0x0000000033087348 */ /* 0x000fea0003c00000 */
[----:B------:R0:W1:Y:S02]  /*9750*/  SHFL.BFLY P2, R52, R54, R53, R56 ;  /* 0x0c00003536347389 */ /* 0x0000640000040038 */
[----:B01----:R-:W-:Y:S01]  /*9760*/  ENDCOLLECTIVE ;  /* 0x000000000000791b */ /* 0x003fe20003800000 */
.L_x_2055:
        /* <DEDUP_REMOVED lines=8> */
.L_x_2056:
        /* <DEDUP_REMOVED lines=12> */
.L_x_2057:
        /* <DEDUP_REMOVED lines=9> */
.L_x_2058:
        /* <DEDUP_REMOVED lines=10> */
.L_x_2059:
[----:B------:R-:W-:Y:S01]  /*99e0*/  @!P0 F2FP.F16.F32.PACK_AB R30, RZ, R34 ;  /* 0x00000022ff1e823e */ /* 0x000fe200000000ff */
[----:B------:R-:W-:Y:S01]  /*99f0*/  FADD.FTZ R42, R42, R35 ;  /* 0x000000232a2a7221 */ /* 0x000fe20000010000 */
[----:B------:R-:W-:Y:S01]  /*9a00*/  @!P0 F2FP.F16.F32.PACK_AB R32, RZ, R32 ;  /* 0x00000020ff20823e */ /* 0x000fe200000000ff */
        /* <DEDUP_REMOVED lines=11> */
.L_x_2060:
[----:B------:R-:W-:-:S05]  /*9ac0*/  FADD.FTZ R37, R37, R36 ;  /* 0x0000002425257221 */ /* 0x000fca0000010000 */
[----:B------:R-:W-:Y:S02]  /*9ad0*/  MOV R54, R37 ;  /* 0x0000002500367202 */ /* 0x000fe40000000f00 */
[----:B------:R-:W-:-:S07]  /*9ae0*/  MOV R35, R52 ;  /* 0x0000003400237202 */ /* 0x000fce0000000f00 */
[----:B------:R-:W-:Y:S05]  /*9af0*/  WARPSYNC.COLLECTIVE R51, `(.L_x_2061) ;  /* 0x0000000033087348 */ /* 0x000fea0003c00000 */
[----:B------:R0:W1:Y:S02]  /*9b00*/  SHFL.BFLY P2, R52, R54, R53, R56 ;  /* 0x0c00003536347389 */ /* 0x0000640000040038 */
[----:B01----:R-:W-:Y:S01]  /*9b10*/  ENDCOLLECTIVE ;  /* 0x000000000000791b */ /* 0x003fe20003800000 */
.L_x_2061:
[----:B------:R-:W-:Y:S01]  /*9b20*/  FADD.FTZ R35, R42, R35 ;  /* 0x000000232a237221 */ /* 0x000fe20000010000 */
[----:B------:R-:W-:-:S04]  /*9b30*/  HFMA2.MMA R53, -RZ, RZ, 0, 1.1920928955078125e-07 ;  /* 0x00000002ff357435 */ /* 0x000fc800000001ff */
[----:B------:R-:W-:Y:S02]  /*9b40*/  MOV R54, R35 ;  /* 0x0000002300367202 */ /* 0x000fe40000000f00 */
[----:B------:R-:W-:-:S07]  /*9b50*/  MOV R36, R52 ;  /* 0x0000003400247202 */ /* 0x000fce0000000f00 */
[----:B------:R-:W-:Y:S05]  /*9b60*/  WARPSYNC.COLLECTIVE R51, `(.L_x_2062) ;  /* 0x0000000033087348 */ /* 0x000fea0003c00000 */
[----:B------:R0:W1:Y:S02]  /*9b70*/  SHFL.BFLY P2, R52, R54, R53, R56 ;  /* 0x0c00003536347389 */ /* 0x0000640000040038 */
[----:B01----:R-:W-:Y:S01]  /*9b80*/  ENDCOLLECTIVE ;  /* 0x000000000000791b */ /* 0x003fe20003800000 */
.L_x_2062:
[----:B------:R-:W-:-:S05]  /*9b90*/  FADD.FTZ R36, R37, R36 ;  /* 0x0000002425247221 */ /* 0x000fca0000010000 */
[----:B------:R-:W-:Y:S02]  /*9ba0*/  MOV R54, R36 ;  /* 0x0000002400367202 */ /* 0x000fe40000000f00 */
[----:B------:R-:W-:-:S07]  /*9bb0*/  MOV R42, R52 ;  /* 0x00000034002a7202 */ /* 0x000fce0000000f00 */
[----:B------:R-:W-:Y:S05]  /*9bc0*/  WARPSYNC.COLLECTIVE R51, `(.L_x_2063) ;  /* 0x0000000033087348 */ /* 0x000fea0003c00000 */
[----:B------:R0:W1:Y:S02]  /*9bd0*/  SHFL.BFLY P2, R52, R54, R53, R56 ;  /* 0x0c00003536347389 */ /* 0x0000640000040038 */
[----:B01----:R-:W-:Y:S01]  /*9be0*/  ENDCOLLECTIVE ;  /* 0x000000000000791b */ /* 0x003fe20003800000 */
.L_x_2063:
[----:B------:R-:W-:Y:S01]  /*9bf0*/  FADD.FTZ R42, R35, R42 ;  /* 0x0000002a232a7221 */ /* 0x000fe20000010000 */
[----:B------:R-:W-:-:S04]  /*9c00*/  HFMA2.MMA R53, -RZ, RZ, 0, 5.9604644775390625e-08 ;  /* 0x00000001ff357435 */ /* 0x000fc800000001ff */
[----:B------:R-:W-:Y:S02]  /*9c10*/  MOV R54, R42 ;  /* 0x0000002a00367202 */ /* 0x000fe40000000f00 */
[----:B------:R-:W-:-:S07]  /*9c20*/  MOV R37, R52 ;  /* 0x0000003400257202 */ /* 0x000fce0000000f00 */
[----:B------:R-:W-:Y:S05]  /*9c30*/  WARPSYNC.COLLECTIVE R51, `(.L_x_2064) ;  /* 0x0000000033087348 */ /* 0x000fea0003c00000 */
[----:B------:R0:W1:Y:S02]  /*9c40*/  SHFL.BFLY P2, R52, R54, R53, R56 ;  /* 0x0c00003536347389 */ /* 0x0000640000040038 */
[----:B01----:R-:W-:Y:S01]  /*9c50*/  ENDCOLLECTIVE ;  /* 0x000000000000791b */ /* 0x003fe20003800000 */
.L_x_2064:
[----:B------:R-:W-:-:S05]  /*9c60*/  FADD.FTZ R37, R36, R37 ;  /* 0x0000002524257221 */ /* 0x000fca0000010000 */
[----:B------:R-:W-:Y:S02]  /*9c70*/  MOV R54, R37 ;  /* 0x0000002500367202 */ /* 0x000fe40000000f00 */
[----:B------:R-:W-:-:S07]  /*9c80*/  MOV R35, R52 ;  /* 0x0000003400237202 */ /* 0x000fce0000000f00 */
[----:B------:R-:W-:Y:S05]  /*9c90*/  WARPSYNC.COLLECTIVE R51, `(.L_x_2065) ;  /* 0x0000000033087348 */ /* 0x000fea0003c00000 */
[----:B------:R0:W1:Y:S02]  /*9ca0*/  SHFL.BFLY P2, R52, R54, R53, R56 ;  /* 0x0c00003536347389 */ /* 0x0000640000040038 */
[----:B01----:R-:W-:Y:S01]  /*9cb0*/  ENDCOLLECTIVE ;  /* 0x000000000000791b */ /* 0x003fe20003800000 */
.L_x_2065:
[----:B------:R-:W-:-:S05]  /*9cc0*/  FADD.FTZ R30, R42, R35 ;  /* 0x000000232a1e7221 */ /* 0x000fca0000010000 */
[----:B------:R-:W-:-:S04]  /*9cd0*/  @!P0 F2FP.F16.F32.PACK_AB R30, RZ, R30 ;  /* 0x0000001eff1e823e */ /* 0x000fc800000000ff */
        /* <DEDUP_REMOVED lines=8> */
.L_x_2066:
[----:B------:R-:W-:-:S05]  /*9d60*/  FADD.FTZ R31, R37, R36 ;  /* 0x00000024251f7221 */ /* 0x000fca0000010000 */
[----:B------:R-:W-:-:S05]  /*9d70*/  @!P0 F2FP.F16.F32.PACK_AB R31, RZ, R31 ;  /* 0x0000001fff1f823e */ /* 0x000fca00000000ff */
[----:B------:R0:W-:Y:S01]  /*9d80*/  @!P0 STG.E.U16 desc[UR8][R28.64+0x28], R31 ;  /* 0x0000281f1c008986 */ /* 0x0001e2000c101508 */
[----:B------:R-:W-:Y:S02]  /*9d90*/  MOV R54, R43 ;  /* 0x0000002b00367202 */ /* 0x000fe40000000f00 */
[----:B------:R-:W-:-:S07]  /*9da0*/  MOV R44, R52 ;  /* 0x00000034002c7202 */ /* 0x000fce0000000f00 */
[----:B0-----:R-:W-:Y:S05]  /*9db0*/  WARPSYNC.COLLECTIVE R51, `(.L_x_2067) ;  /* 0x0000000033087348 */ /* 0x001fea0003c00000 */
[----:B------:R1:W2:Y:S02]  /*9dc0*/  SHFL.BFLY P2, R52, R54, R53, R56 ;  /* 0x0c00003536347389 */ /* 0x0002a40000040038 */
[----:B012---:R-:W-:Y:S01]  /*9dd0*/  ENDCOLLECTIVE ;  /* 0x000000000000791b */ /* 0x007fe20003800000 */
.L_x_2067:
[----:B------:R-:W-:Y:S01]  /*9de0*/  FADD.FTZ R44, R44, R41 ;  /* 0x000000292c2c7221 */ /* 0x000fe20000010000 */
[----:B------:R-:W-:-:S04]  /*9df0*/  HFMA2.MMA R53, -RZ, RZ, 0, 2.384185791015625e-07 ;  /* 0x00000004ff357435 */ /* 0x000fc800000001ff */
[----:B------:R-:W-:Y:S02]  /*9e00*/  MOV R54, R44 ;  /* 0x0000002c00367202 */ /* 0x000fe40000000f00 */
[----:B------:R-:W-:-:S07]  /*9e10*/  MOV R46, R52 ;  /* 0x00000034002e7202 */ /* 0x000fce0000000f00 */
[----:B------:R-:W-:Y:S05]  /*9e20*/  WARPSYNC.COLLECTIVE R51, `(.L_x_2068) ;  /* 0x0000000033087348 */ /* 0x000fea0003c00000 */
[----:B------:R0:W1:Y:S02]  /*9e30*/  SHFL.BFLY P2, R52, R54, R53, R56 ;  /* 0x0c00003536347389 */ /* 0x0000640000040038 */
[----:B01----:R-:W-:Y:S01]  /*9e40*/  ENDCOLLECTIVE ;  /* 0x000000000000791b */ /* 0x003fe20003800000 */
.L_x_2068:
[----:B------:R-:W-:-:S05]  /*9e50*/  FADD.FTZ R46, R46, R43 ;  /* 0x0000002b2e2e7221 */ /* 0x000fca0000010000 */
[----:B------:R-:W-:Y:S02]  /*9e60*/  MOV R54, R46 ;  /* 0x0000002e00367202 */ /* 0x000fe40000000f00 */
[----:B------:R-:W-:-:S07]  /*9e70*/  MOV R41, R52 ;  /* 0x0000003400297202 */ /* 0x000fce0000000f00 */
[----:B------:R-:W-:Y:S05]  /*9e80*/  WARPSYNC.COLLECTIVE R51, `(.L_x_2069) ;  /* 0x0000000033087348 */ /* 0x000fea0003c00000 */
[----:B------:R0:W1:Y:S02]  /*9e90*/  SHFL.BFLY P2, R52, R54, R53, R56 ;  /* 0x0c00003536347389 */ /* 0x0000640000040038 */
[----:B01----:R-:W-:Y:S01]  /*9ea0*/  ENDCOLLECTIVE ;  /* 0x000000000000791b */ /* 0x003fe20003800000 */
.L_x_2069:
[----:B------:R-:W-:Y:S01]  /*9eb0*/  FADD.FTZ R41, R44, R41 ;  /* 0x000000292c297221 */ /* 0x000fe20000010000 */
[----:B------:R-:W-:-:S04]  /*9ec0*/  HFMA2.MMA R53, -RZ, RZ, 0, 1.1920928955078125e-07 ;  /* 0x00000002ff357435 */ /* 0x000fc800000001ff */
[----:B------:R-:W-:Y:S02]  /*9ed0*/  MOV R54, R41 ;  /* 0x0000002900367202 */ /* 0x000fe40000000f00 */
[----:B------:R-:W-:-:S07]  /*9ee0*/  MOV R43, R52 ;  /* 0x00000034002b7202 */ /* 0x000fce0000000f00 */
[----:B------:R-:W-:Y:S05]  /*9ef0*/  WARPSYNC.COLLECTIVE R51, `(.L_x_2070) ;  /* 0x0000000033087348 */ /* 0x000fea0003c00000 */
[----:B------:R0:W1:Y:S02]  /*9f00*/  SHFL.BFLY P2, R52, R54, R53, R56 ;  /* 0x0c00003536347389 */ /* 0x0000640000040038 */
[----:B01----:R-:W-:Y:S01]  /*9f10*/  ENDCOLLECTIVE ;  /* 0x000000000000791b */ /* 0x003fe20003800000 */
.L_x_2070:
[----:B------:R-:W-:-:S05]  /*9f20*/  FADD.FTZ R43, R46, R43 ;  /* 0x0000002b2e2b7221 */ /* 0x000fca0000010000 */
[----:B------:R-:W-:Y:S02]  /*9f30*/  MOV R54, R43 ;  /* 0x0000002b00367202 */ /* 0x000fe40000000f00 */
[----:B------:R-:W-:-:S07]  /*9f40*/  MOV R44, R52 ;  /* 0x00000034002c7202 */ /* 0x000fce0000000f00 */
[----:B------:R-:W-:Y:S05]  /*9f50*/  WARPSYNC.COLLECTIVE R51, `(.L_x_2071) ;  /* 0x0000000033087348 */ /* 0x000fea0003c00000 */
[----:B------:R0:W1:Y:S02]  /*9f60*/  SHFL.BFLY P2, R52, R54, R53, R56 ;  /* 0x0c00003536347389 */ /* 0x0000640000040038 */
[----:B01----:R-:W-:Y:S01]  /*9f70*/  ENDCOLLECTIVE ;  /* 0x000000000000791b */ /* 0x003fe20003800000 */
.L_x_2071:
[----:B------:R-:W-:Y:S01]  /*9f80*/  FADD.FTZ R44, R41, R44 ;  /* 0x0000002c292c7221 */ /* 0x000fe20000010000 */
[----:B------:R-:W-:-:S04]  /*9f90*/  HFMA2.MMA R53, -RZ, RZ, 0, 5.9604644775390625e-08 ;  /* 0x00000001ff357435 */ /* 0x000fc800000001ff */
[----:B------:R-:W-:Y:S02]  /*9fa0*/  MOV R54, R44 ;  /* 0x0000002c00367202 */ /* 0x000fe40000000f00 */
[----:B------:R-:W-:-:S07]  /*9fb0*/  MOV R46, R52 ;  /* 0x00000034002e7202 */ /* 0x000fce0000000f00 */
[----:B------:R-:W-:Y:S05]  /*9fc0*/  WARPSYNC.COLLECTIVE R51, `(.L_x_2072) ;  /* 0x0000000033087348 */ /* 0x000fea0003c00000 */
[----:B------:R0:W1:Y:S02]  /*9fd0*/  SHFL.BFLY P2, R52, R54, R53, R56 ;  /* 0x0c00003536347389 */ /* 0x0000640000040038 */
[----:B01----:R-:W-:Y:S01]  /*9fe0*/  ENDCOLLECTIVE ;  /* 0x000000000000791b */ /* 0x003fe20003800000 */
.L_x_2072:
[----:B------:R-:W-:-:S05]  /*9ff0*/  FADD.FTZ R43, R43, R46 ;  /* 0x0000002e2b2b7221 */ /* 0x000fca0000010000 */
[----:B------:R-:W-:Y:S02]  /*a000*/  MOV R54, R43 ;  /* 0x0000002b00367202 */ /* 0x000fe40000000f00 */
[----:B------:R-:W-:-:S07]  /*a010*/  MOV R41, R52 ;  /* 0x0000003400297202 */ /* 0x000fce0000000f00 */
[----:B------:R-:W-:Y:S05]  /*a020*/  WARPSYNC.COLLECTIVE R51, `(.L_x_2073) ;  /* 0x0000000033087348 */ /* 0x000fea0003c00000 */
[----:B------:R0:W1:Y:S02]  /*a030*/  SHFL.BFLY P2, R52, R54, R53, R56 ;  /* 0x0c00003536347389 */ /* 0x0000640000040038 */
[----:B01----:R-:W-:Y:S01]  /*a040*/  ENDCOLLECTIVE ;  /* 0x000000000000791b */ /* 0x003fe20003800000 */
.L_x_2073:
[----:B------:R-:W-:-:S05]  /*a050*/  FADD.FTZ R32, R44, R41 ;  /* 0x000000292c207221 */ /* 0x000fca0000010000 */
[----:B------:R-:W-:-:S05]  /*a060*/  @!P0 F2FP.F16.F32.PACK_AB R32, RZ, R32 ;  /* 0x00000020ff20823e */ /* 0x000fca00000000ff */
[----:B------:R0:W-:Y:S01]  /*a070*/  @!P0 STG.E.U16 desc[UR8][R26.64+0x50], R32 ;  /* 0x000050201a008986 */ /* 0x0001e2000c101508 */
[----:B------:R-:W-:Y:S01]  /*a080*/  HFMA2.MMA R53, -RZ, RZ, 0, 4.76837158203125e-07 ;  /* 0x00000008ff357435 */ /* 0x000fe200000001ff */
[----:B------:R-:W-:Y:S02]  /*a090*/  MOV R54, R45 ;  /* 0x0000002d00367202 */ /* 0x000fe40000000f00 */
[----:B------:R-:W-:-:S08]  /*a0a0*/  MOV R46, R52 ;  /* 0x00000034002e7202 */ /* 0x000fd00000000f00 */
[----:B0-----:R-:W-:Y:S05]  /*a0b0*/  WARPSYNC.COLLECTIVE R51, `(.L_x_2074) ;  /* 0x0000000033087348 */ /* 0x001fea0003c00000 */
[----:B------:R1:W2:Y:S02]  /*a0c0*/  SHFL.BFLY P2, R52, R54, R53, R56 ;  /* 0x0c00003536347389 */ /* 0x0002a40000040038 */
[----:B012---:R-:W-:Y:S01]  /*a0d0*/  ENDCOLLECTIVE ;  /* 0x000000000000791b */ /* 0x007fe20003800000 */
.L_x_2074:
        /* <DEDUP_REMOVED lines=8> */
.L_x_2075:
[----:B------:R-:W-:Y:S01]  /*a160*/  FADD.FTZ R48, R48, R45 ;  /* 0x0000002d30307221 */ /* 0x000fe20000010000 */
[----:B------:R-:W-:-:S04]  /*a170*/  HFMA2.MMA R53, -RZ, RZ, 0, 2.384185791015625e-07 ;  /* 0x00000004ff357435 */ /* 0x000fc800000001ff */
[----:B------:R-:W-:Y:S02]  /*a180*/  MOV R54, R48 ;  /* 0x0000003000367202 */ /* 0x000fe40000000f00 */
[----:B------:R-:W-:-:S07]  /*a190*/  MOV R50, R52 ;  /* 0x0000003400327202 */ /* 0x000fce0000000f00 */
[----:B------:R-:W-:Y:S05]  /*a1a0*/  WARPSYNC.COLLECTIVE R51, `(.L_x_2076) ;  /* 0x0000000033087348 */ /* 0x000fea0003c00000 */
[----:B------:R0:W1:Y:S02]  /*a1b0*/  SHFL.BFLY P2, R52, R54, R53, R56 ;  /* 0x0c00003536347389 */ /* 0x0000640000040038 */
[----:B01----:R-:W-:Y:S01]  /*a1c0*/  ENDCOLLECTIVE ;  /* 0x000000000000791b */ /* 0x003fe20003800000 */
.L_x_2076:
[----:B------:R-:W-:-:S05]  /*a1d0*/  FADD.FTZ R50, R50, R47 ;  /* 0x0000002f32327221 */ /* 0x000fca0000010000 */
[----:B------:R-:W-:Y:S02]  /*a1e0*/  MOV R54, R50 ;  /* 0x0000003200367202 */ /* 0x000fe40000000f00 */
[----:B------:R-:W-:-:S07]  /*a1f0*/  MOV R45, R52 ;  /* 0x00000034002d7202 */ /* 0x000fce0000000f00 */
[----:B------:R-:W-:Y:S05]  /*a200*/  WARPSYNC.COLLECTIVE R51, `(.L_x_2077) ;  /* 0x0000000033087348 */ /* 0x000fea0003c00000 */
[----:B------:R0:W1:Y:S02]  /*a210*/  SHFL.BFLY P2, R52, R54, R53, R56 ;  /* 0x0c00003536347389 */ /* 0x0000640000040038 */
[----:B01----:R-:W-:Y:S01]  /*a220*/  ENDCOLLECTIVE ;  /* 0x000000000000791b */ /* 0x003fe20003800000 */
.L_x_2077:
[----:B------:R-:W-:Y:S01]  /*a230*/  FADD.FTZ R45, R48, R45 ;  /* 0x0000002d302d7221 */ /* 0x000fe20000010000 */
[----:B------:R-:W-:-:S04]  /*a240*/  HFMA2.MMA R53, -RZ, RZ, 0, 1.1920928955078125e-07 ;  /* 0x00000002ff357435 */ /* 0x000fc800000001ff */
[----:B------:R-:W-:Y:S02]  /*a250*/  MOV R54, R45 ;  /* 0x0000002d00367202 */ /* 0x000fe40000000f00 */
[----:B------:R-:W-:-:S07]  /*a260*/  MOV R47, R52 ;  /* 0x00000034002f7202 */ /* 0x000fce0000000f00 */
[----:B------:R-:W-:Y:S05]  /*a270*/  WARPSYNC.COLLECTIVE R51, `(.L_x_2078) ;  /* 0x0000000033087348 */ /* 0x000fea0003c00000 */
[----:B------:R0:W1:Y:S02]  /*a280*/  SHFL.BFLY P2, R52, R54, R53, R56 ;  /* 0x0c00003536347389 */ /* 0x0000640000040038 */
[----:B01----:R-:W-:Y:S01]  /*a290*/  ENDCOLLECTIVE ;  /* 0x000000000000791b */ /* 0x003fe20003800000 */
.L_x_2078:
[----:B------:R-:W-:-:S05]  /*a2a0*/  FADD.FTZ R47, R50, R47 ;  /* 0x0000002f322f7221 */ /* 0x000fca0000010000 */
[----:B------:R-:W-:Y:S02]  /*a2b0*/  MOV R54, R47 ;  /* 0x0000002f00367202 */ /* 0x000fe40000000f00 */
[----:B------:R-:W-:-:S07]  /*a2c0*/  MOV R48, R52 ;  /* 0x0000003400307202 */ /* 0x000fce0000000f00 */
[----:B------:R-:W-:Y:S05]  /*a2d0*/  WARPSYNC.COLLECTIVE R51, `(.L_x_2079) ;  /* 0x0000000033087348 */ /* 0x000fea0003c00000 */
[----:B------:R0:W1:Y:S02]  /*a2e0*/  SHFL.BFLY P2, R52, R54, R53, R56 ;  /* 0x0c00003536347389 */ /* 0x0000640000040038 */
[----:B01----:R-:W-:Y:S01]  /*a2f0*/  ENDCOLLECTIVE ;  /* 0x000000000000791b */ /* 0x003fe20003800000 */
.L_x_2079:
[----:B------:R-:W-:Y:S01]  /*a300*/  FADD.FTZ R45, R45, R48 ;  /* 0x000000302d2d7221 */ /* 0x000fe20000010000 */
[----:B------:R-:W-:-:S04]  /*a310*/  HFMA2.MMA R53, -RZ, RZ, 0, 5.9604644775390625e-08 ;  /* 0x00000001ff357435 */ /* 0x000fc800000001ff */
[----:B------:R-:W-:Y:S02]  /*a320*/  MOV R54, R45 ;  /* 0x0000002d00367202 */ /* 0x000fe40000000f00 */
[----:B------:R-:W-:-:S07]  /*a330*/  MOV R50, R52 ;  /* 0x0000003400327202 */ /* 0x000fce0000000f00 */
[----:B------:R-:W-:Y:S05]  /*a340*/  WARPSYNC.COLLECTIVE R51, `(.L_x_2080) ;  /* 0x0000000033087348 */ /* 0x000fea0003c00000 */
[----:B------:R0:W1:Y:S02]  /*a350*/  SHFL.BFLY P2, R52, R54, R53, R56 ;  /* 0x0c00003536347389 */ /* 0x0000640000040038 */
[----:B01----:R-:W-:Y:S01]  /*a360*/  ENDCOLLECTIVE ;  /* 0x000000000000791b */ /* 0x003fe20003800000 */
.L_x_2080:
[----:B------:R-:W-:-:S05]  /*a370*/  FADD.FTZ R47, R47, R50 ;  /* 0x000000322f2f7221 */ /* 0x000fca0000010000 */
[----:B------:R-:W-:Y:S02]  /*a380*/  MOV R54, R47 ;  /* 0x0000002f00367202 */ /* 0x000fe40000000f00 */
[----:B------:R-:W-:-:S07]  /*a390*/  MOV R34, R52 ;  /* 0x0000003400227202 */ /* 0x000fce0000000f00 */
[----:B------:R-:W-:Y:S05]  /*a3a0*/  WARPSYNC.COLLECTIVE R51, `(.L_x_2081) ;  /* 0x0000000033087348 */ /* 0x000fea0003c00000 */
[----:B------:R0:W1:Y:S02]  /*a3b0*/  SHFL.BFLY P2, R52, R54, R53, R56 ;  /* 0x0c00003536347389 */ /* 0x0000640000040038 */
[----:B01----:R-:W-:Y:S01]  /*a3c0*/  ENDCOLLECTIVE ;  /* 0x000000000000791b */ /* 0x003fe20003800000 */
.L_x_2081:
[----:B------:R-:W-:Y:S01]  /*a3d0*/  FADD.FTZ R34, R45, R34 ;  /* 0x000000222d227221 */ /* 0x000fe20000010000 */
[----:B------:R-:W-:Y:S01]  /*a3e0*/  MOV R30, R52 ;  /* 0x00000034001e7202 */ /* 0x000fe20000000f00 */
[----:B------:R-:W-:Y:S06]  /*a3f0*/  BRA `(.L_x_2082) ;  /* 0xffffffe000fc7947 */ /* 0x000fec000383ffff */
.L_x_2083:
        /* <DEDUP_REMOVED lines=16> */
.L_x_2466:


//--------------------- .text._ZN13group_norm_v218gn_bwd_cuda_kernelI6__halfLi320ELi1ELi16ELi160ELi64ELb1ELb1ELi32ELi320ELi320ELi4ELb1ELi72ELb0ELb1ELNS_15WgradSyncMethodE1ENS_16CompileConditionILi900EEEEEvPT_S6_S6_PKS5_S8_S8_S8_PKfflPfPj --------------------------
	.section	.text._ZN13group_norm_v218gn_bwd_cuda_kernelI6__halfLi320ELi1ELi16ELi160ELi64ELb1ELb1ELi32ELi320ELi320ELi4ELb1ELi72ELb0ELb1ELNS_15WgradSyncMethodE1ENS_16CompileConditionILi900EEEEEvPT_S6_S6_PKS5_S8_S8_S8_PKfflPfPj,"ax",@progbits
	.align	128
        .global         _ZN13group_norm_v218gn_bwd_cuda_kernelI6__halfLi320ELi1ELi16ELi160ELi64ELb1ELb1ELi32ELi320ELi320ELi4ELb1ELi72ELb0ELb1ELNS_15WgradSyncMethodE1ENS_16CompileConditionILi900EEEEEvPT_S6_S6_PKS5_S8_S8_S8_PKfflPfPj
        .type           _ZN13group_norm_v218gn_bwd_cuda_kernelI6__halfLi320ELi1ELi16ELi160ELi64ELb1ELb1ELi32ELi320ELi320ELi4ELb1ELi72ELb0ELb1ELNS_15WgradSyncMethodE1ENS_16CompileConditionILi900EEEEEvPT_S6_S6_PKS5_S8_S8_S8_PKfflPfPj,@function
        .size           _ZN13group_norm_v218gn_bwd_cuda_kernelI6__halfLi320ELi1ELi16ELi160ELi64ELb1ELb1ELi32ELi320ELi320ELi4ELb1ELi72ELb0ELb1ELNS_15WgradSyncMethodE1ENS_16CompileConditionILi900EEEEEvPT_S6_S6_PKS5_S8_S8_S8_PKfflPfPj,(.L_x_2467 - _ZN13group_norm_v218gn_bwd_cuda_kernelI6__halfLi320ELi1ELi16ELi160ELi64ELb1ELb1ELi32ELi320ELi320ELi4ELb1ELi72ELb0ELb1ELNS_15WgradSyncMethodE1ENS_16CompileConditionILi900EEEEEvPT_S6_S6_PKS5_S8_S8_S8_PKfflPfPj)
        .other          _ZN13group_norm_v218gn_bwd_cuda_kernelI6__halfLi320ELi1ELi16ELi160ELi64ELb1ELb1ELi32ELi320ELi320ELi4ELb1ELi72ELb0ELb1ELNS_15WgradSyncMethodE1ENS_16CompileConditionILi900EEEEEvPT_S6_S6_PKS5_S8_S8_S8_PKfflPfPj,@"STO_CUDA_ENTRY STV_DEFAULT"
_ZN13group_norm_v218gn_bwd_cuda_kernelI6__halfLi320ELi1ELi16ELi160ELi64ELb1ELb1ELi32ELi320ELi320ELi4ELb1ELi72ELb0ELb1ELNS_15WgradSyncMethodE1ENS_16CompileConditionILi900EEEEEvPT_S6_S6_PKS5_S8_S8_S8_PKfflPfPj:
.text._ZN13group_norm_v218gn_bwd_cuda_kernelI6__halfLi320ELi1ELi16ELi160ELi64ELb1ELb1ELi32ELi320ELi320ELi4ELb1ELi72ELb0ELb1ELNS_15WgradSyncMethodE1ENS_16CompileConditionILi900EEEEEvPT_S6_S6_PKS5_S8_S8_S8_PKfflPfPj:
        /* <DEDUP_REMOVED lines=35> */
.L_x_2085:
[----:B------:R-:W-:Y:S05]  /*0230*/  BSYNC B0 ;  /* 0x0000000000007941 */ /* 0x000fea0003800000 */
.L_x_2084:
[----:B------:R-:W-:Y:S05]  /*0240*/  @!P1 BRA `(.L_x_2086) ;  /* 0x0000006400309947 */ /* 0x000fea0003800000 */
[----:B0-----:R-:W0:Y:S01]  /*0250*/  S2R R47, SR_TID.X ;  /* 0x00000000002f7919 */ /* 0x001e220000002100 */
[----:B------:R-:W-:Y:S01]  /*0260*/  MOV R0, 0x400 ;  /* 0x0000040000007802 */ /* 0x000fe20000000f00 */
[----:B------:R-:W-:Y:S01]  /*0270*/  HFMA2.MMA R56, -RZ, RZ, 0, 0 ;  /* 0x00000000ff387435 */ /* 0x000fe200000001ff */
[----:B------:R-:W-:Y:S01]  /*0280*/  CS2R R24, SRZ ;  /* 0x0000000000187805 */ /* 0x000fe2000001ff00 */
[----:B------:R-:W1:Y:S01]  /*0290*/  S2R R5, SR_CgaCtaId ;  /* 0x0000000000057919 */ /* 0x000e620000008800 */
[C---:B------:R-:W-:Y:S02]  /*02a0*/  IADD3 R49, R0.reuse, 0x3480, RZ ;  /* 0x0000348000317810 */ /* 0x040fe40007ffe0ff */
[----:B------:R-:W-:Y:S02]  /*02b0*/  CS2R R22, SRZ ;  /* 0x0000000000167805 */ /* 0x000fe4000001ff00 */
[----:B------:R-:W-:Y:S01]  /*02c0*/  IADD3 R48, R0, 0x2800, RZ ;  /* 0x0000280000307810 */ /* 0x000fe20007ffe0ff */
[----:B------:R-:W2:Y:S01]  /*02d0*/  S2R R6, SR_SWINHI ;  /* 0x0000000000067919 */ /* 0x000ea20000002f00 */
[----:B------:R-:W-:-:S02]  /*02e0*/  SHF.L.U32 R0, R45, 0x5, RZ ;  /* 0x000000052d007819 */ /* 0x000fc400000006ff */
[----:B------:R-:W-:Y:S02]  /*02f0*/  CS2R R20, SRZ ;  /* 0x0000000000147805 */ /* 0x000fe4000001ff00 */
[----:B------:R-:W-:Y:S02]  /*0300*/  CS2R R18, SRZ ;  /* 0x0000000000127805 */ /* 0x000fe4000001ff00 */
[----:B------:R-:W-:Y:S02]  /*0310*/  LOP3.LUT R0, R0, 0x20, RZ, 0xc0, !PT ;  /* 0x0000002000007812 */ /* 0x000fe400078ec0ff */
[----:B0-----:R-:W-:Y:S01]  /*0320*/  SHF.R.S32.HI R4, RZ, 0x1f, R47 ;  /* 0x0000001fff047819 */ /* 0x001fe2000001142f */
[----:B------:R-:W-:Y:S01]  /*0330*/  IMAD.WIDE.U32 R2, R47, -0x33333333, RZ ;  /* 0xcccccccd2f027825 */ /* 0x000fe200078e00ff */
[----:B-1----:R-:W-:Y:S02]  /*0340*/  LEA R49, R5, R49, 0x18 ;  /* 0x0000003105317211 */ /* 0x002fe400078ec0ff */
[----:B------:R-:W-:-:S02]  /*0350*/  LEA.HI R2, R4, R47, RZ, 0x2 ;  /* 0x0000002f04027211 */ /* 0x000fc400078f10ff */
[----:B------:R-:W-:Y:S02]  /*0360*/  SHF.R.U32.HI R9, RZ, 0x6, R3 ;  /* 0x00000006ff097819 */ /* 0x000fe40000011603 */
[----:B------:R-:W-:Y:S02]  /*0370*/  LOP3.LUT R3, R47, 0x1, RZ, 0xc0, !PT ;  /* 0x000000012f037812 */ /* 0x000fe400078ec0ff */
[----:B------:R-:W-:Y:S02]  /*0380*/  MOV R26, R49 ;  /* 0x00000031001a7202 */ /* 0x000fe40000000f00 */
[----:B--2---:R-:W-:Y:S01]  /*0390*/  MOV R27, R6 ;  /* 0x00000006001b7202 */ /* 0x004fe20000000f00 */
[----:B------:R-:W-:Y:S01]  /*03a0*/  IMAD R51, R9, -0x50, R47 ;  /* 0xffffffb009337824 */ /* 0x000fe200078e022f */
[----:B------:R-:W-:Y:S02]  /*03b0*/  SHF.R.S32.HI R145, RZ, 0x2, R2 ;  /* 0x00000002ff917819 */ /* 0x000fe40000011402 */
[----:B------:R-:W-:-:S02]  /*03c0*/  LEA R48, R5, R48, 0x18 ;  /* 0x0000003005307211 */ /* 0x000fc400078ec0ff */
[----:B------:R-:W-:Y:S02]  /*03d0*/  PRMT R26, R3, 0x654, R26 ;  /* 0x00000654031a7816 */ /* 0x000fe4000000001a */
[----:B------:R-:W-:Y:S02]  /*03e0*/  MOV R27, R27 ;  /* 0x0000001b001b7202 */ /* 0x000fe40000000f00 */
[----:B------:R-:W-:Y:S01]  /*03f0*/  IADD3 R5, R145, 0x50, RZ ;  /* 0x0000005091057810 */ /* 0x000fe20007ffe0ff */
[----:B------:R-:W-:Y:S01]  /*0400*/  IMAD R50, R51, 0x28, R48 ;  /* 0x0000002833327824 */ /* 0x000fe200078e0230 */
[C---:B------:R-:W-:Y:S02]  /*0410*/  IADD3 R3, R145.reuse, 0xa0, RZ ;  /* 0x000000a091037810 */ /* 0x040fe40007ffe0ff */
[----:B------:R-:W-:Y:S02]  /*0420*/  IADD3 R7, R145, 0xf0, RZ ;  /* 0x000000f091077810 */ /* 0x000fe40007ffe0ff */
[----:B------:R-:W-:-:S02]  /*0430*/  SHF.R.S32.HI R6, RZ, 0x1f, R5 ;  /* 0x0000001fff067819 */ /* 0x000fc40000011405 */
[----:B------:R-:W-:Y:S02]  /*0440*/  SHF.R.S32.HI R8, RZ, 0x1f, R3 ;  /* 0x0000001fff087819 */ /* 0x000fe40000011403 */
[----:B------:R-:W-:Y:S02]  /*0450*/  SHF.R.S32.HI R10, RZ, 0x1f, R7 ;  /* 0x0000001fff0a7819 */ /* 0x000fe40000011407 */
[----:B------:R-:W-:Y:S02]  /*0460*/  LEA.HI R6, R6, R5, RZ, 0x2 ;  /* 0x0000000506067211 */ /* 0x000fe400078f10ff */
[----:B------:R-:W-:Y:S02]  /*0470*/  LEA.HI R4, R4, R47, RZ, 0x4 ;  /* 0x0000002f04047211 */ /* 0x000fe400078f20ff */
[----:B------:R-:W-:Y:S02]  /*0480*/  LOP3.LUT R2, R2, 0xfffffffc, RZ, 0xc0, !PT ;  /* 0xfffffffc02027812 */ /* 0x000fe400078ec0ff */
[----:B------:R-:W-:-:S02]  /*0490*/  LEA.HI R8, R8, R3, RZ, 0x2 ;  /* 0x0000000308087211 */ /* 0x000fc400078f10ff */
[----:B------:R-:W-:Y:S02]  /*04a0*/  LEA.HI R10, R10, R7, RZ, 0x2 ;  /* 0x000000070a0a7211 */ /* 0x000fe400078f10ff */
[----:B------:R-:W-:Y:S02]  /*04b0*/  IADD3 R0, R0, R9, RZ ;  /* 0x0000000900007210 */ /* 0x000fe40007ffe0ff */
[----:B------:R-:W-:Y:S02]  /*04c0*/  SHF.R.U32.HI R3, RZ, 0x4, R4 ;  /* 0x00000004ff037819 */ /* 0x000fe40000011604 */
[----:B------:R-:W-:Y:S01]  /*04d0*/  IADD3 R2, -R2, R47, RZ ;  /* 0x0000002f02027210 */ /* 0x000fe20007ffe1ff */
[----:B------:R-:W-:Y:S01]  /*04e0*/  IMAD R57, R0, 0xa00, RZ ;  /* 0x00000a0000397824 */ /* 0x000fe200078e02ff */
[----:B------:R-:W-:Y:S02]  /*04f0*/  SHF.R.U32.HI R53, RZ, 0x2, R6 ;  /* 0x00000002ff357819 */ /* 0x000fe40000011606 */
[----:B------:R-:W-:-:S02]  /*0500*/  SHF.R.U32.HI R5, RZ, 0x2, R8 ;  /* 0x00000002ff057819 */ /* 0x000fc40000011608 */
[----:B------:R-:W-:Y:S02]  /*0510*/  SHF.R.U32.HI R55, RZ, 0x2, R10 ;  /* 0x00000002ff377819 */ /* 0x000fe4000001160a */
[----:B------:R-:W-:Y:S02]  /*0520*/  LEA R50, R9, R50, 0x3 ;  /* 0x0000003209327211 */ /* 0x000fe400078e18ff */
[C---:B------:R-:W-:Y:S02]  /*0530*/  LOP3.LUT R52, R2.reuse, 0x3, R3, 0x78, !PT ;  /* 0x0000000302347812 */ /* 0x040fe400078e7803 */
[C---:B------:R-:W-:Y:S02]  /*0540*/  LOP3.LUT R53, R2.reuse, 0x3, R53, 0x78, !PT ;  /* 0x0000000302357812 */ /* 0x040fe400078e7835 */
[C---:B------:R-:W-:Y:S02]  /*0550*/  LOP3.LUT R54, R2.reuse, 0x3, R5, 0x78, !PT ;  /* 0x0000000302367812 */ /* 0x040fe400078e7805 */
[----:B------:R-:W-:-:S07]  /*0560*/  LOP3.LUT R55, R2, 0x3, R55, 0x78, !PT ;  /* 0x0000000302377812 */ /* 0x000fce00078e7837 */
.L_x_2107:
[C---:B------:R-:W-:Y:S01]  /*0570*/  LOP3.LUT R80, R67.reuse, 0x7, RZ, 0xc0, !PT ;  /* 0x0000000743507812 */ /* 0x040fe200078ec0ff */
[----:B------:R-:W-:Y:S01]  /*0580*/  ULDC.64 UR10, c[0x0][0x248] ;  /* 0x00009200000a7ab9 */ /* 0x000fe20000000a00 */
[--C-:B0-----:R-:W-:Y:S01]  /*0590*/  SHF.R.U64 R7, R67, 0x3, R76.reuse ;  /* 0x0000000343077819 */ /* 0x101fe2000000124c */
        /* <DEDUP_REMOVED lines=81> */
[--C-:B----4-:R-:W-:Y:S02]  /*0ab0*/  HADD2.F32 R7, -RZ, R88.reuse.H0_H0 ;  /* 0x20000058ff077230 */ /* 0x110fe40000004100 */
[----:B------:R-:W-:-:S03]  /*0ac0*/  HADD2.F32 R5, -RZ, R88.H1_H1 ;  /* 0x30000058ff057230 */ /* 0x000fc60000004100 */
[C---:B------:R-:W-:Y:S01]  /*0ad0*/  FADD.FTZ R4, -R16.reuse, R7 ;  /* 0x0000000710047221 */ /* 0x040fe20000010100 */
[----:B------:R-:W-:Y:S02]  /*0ae0*/  HADD2.F32 R7, -RZ, R89.H0_H0 ;  /* 0x20000059ff077230 */ /* 0x000fe40000004100 */
[----:B------:R-:W-:-:S04]  /*0af0*/  FADD.FTZ R6, -R16, R5 ;  /* 0x0000000510067221 */ /* 0x000fc80000010100 */
[C---:B0-----:R-:W-:Y:S01]  /*0b00*/  FMUL.FTZ R33, R73.reuse, R6 ;  /* 0x0000000649217220 */ /* 0x041fe20000410000 */
[C---:B------:R-:W-:Y:S01]  /*0b10*/  FADD.FTZ R6, -R16.reuse, R7 ;  /* 0x0000000710067221 */ /* 0x040fe20000010100 */
[----:B------:R-:W-:Y:S02]  /*0b20*/  HADD2.F32 R7, -RZ, R89.H1_H1 ;  /* 0x30000059ff077230 */ /* 0x000fe40000004100 */
[C---:B------:R-:W-:Y:S01]  /*0b30*/  FMUL.FTZ R35, R73.reuse, R4 ;  /* 0x0000000449237220 */ /* 0x040fe20000410000 */
[----:B---3--:R-:W-:Y:S02]  /*0b40*/  HADD2.F32 R0, -RZ, R82.H0_H0 ;  /* 0x20000052ff007230 */ /* 0x008fe40000004100 */
[----:B------:R-:W-:Y:S01]  /*0b50*/  FADD.FTZ R28, -R16, R7 ;  /* 0x00000007101c7221 */ /* 0x000fe20000010100 */
[----:B------:R-:W-:Y:S02]  /*0b60*/  HADD2.F32 R90, -RZ, R83.H0_H0 ;  /* 0x20000053ff5a7230 */ /* 0x000fe40000004100 */
[----:B------:R-:W-:Y:S01]  /*0b70*/  FMUL.FTZ R31, R73, R6 ;  /* 0x00000006491f7220 */ /* 0x000fe20000410000 */
[----:B------:R-:W-:-:S02]  /*0b80*/  HADD2.F32 R85, -RZ, R78.H0_H0 ;  /* 0x2000004eff557230 */ /* 0x000fc40000004100 */
[----:B------:R-:W-:Y:S02]  /*0b90*/  HADD2.F32 R81, -RZ, R79.H0_H0 ;  /* 0x2000004fff517230 */ /* 0x000fe40000004100 */
[----:B------:R-:W-:Y:S01]  /*0ba0*/  FMUL.FTZ R29, R73, R28 ;  /* 0x0000001c491d7220 */ /* 0x000fe20000410000 */
[----:B------:R-:W-:Y:S02]  /*0bb0*/  HADD2.F32 R86, -RZ, R83.H1_H1 ;  /* 0x30000053ff567230 */ /* 0x000fe40000004100 */
[----:B------:R-:W-:Y:S02]  /*0bc0*/  HADD2.F32 R87, -RZ, R79.H1_H1 ;  /* 0x3000004fff577230 */ /* 0x000fe40000004100 */
[----:B------:R-:W-:Y:S02]  /*0bd0*/  HADD2.F32 R84, -RZ, R82.H1_H1 ;  /* 0x30000052ff547230 */ /* 0x000fe40000004100 */
        /* <DEDUP_REMOVED lines=18> */
[----:B------:R-:W-:Y:S01]  /*0d00*/  MUFU.RCP R74, R74 ;  /* 0x0000004a004a7308 */ /* 0x000fe20000001000 */
[----:B------:R-:W-:-:S07]  /*0d10*/  IADD3 R6, P0, R60, UR12, RZ ;  /* 0x0000000c3c067c10 */ /* 0x000fce000ff1e0ff */
[----:B------:R2:W3:Y:S01]  /*0d20*/  MUFU.RCP R32, R17 ;  /* 0x0000001100207308 */ /* 0x0004e20000001000 */
[----:B------:R-:W-:-:S07]  /*0d30*/  IADD3 R69, P1, R67, 0x48, RZ ;  /* 0x0000004843457810 */ /* 0x000fce0007f3e0ff */
[----:B------:R-:W4:Y:S01]  /*0d40*/  MUFU.RCP R92, R92 ;  /* 0x0000005c005c7308 */ /* 0x000f220000001000 */
[----:B------:R-:W-:Y:S02]  /*0d50*/  IADD3.X R7, R59, UR13, RZ, P0, !PT ;  /* 0x0000000d3b077c10 */ /* 0x000fe400087fe4ff */
[----:B0-----:R-:W-:Y:S02]  /*0d60*/  IADD3 R5, R57, 0xf000, RZ ;  /* 0x0000f00039057810 */ /* 0x001fe40007ffe0ff */
[----:B------:R-:W-:Y:S02]  /*0d70*/  ISETP.GE.U32.AND P0, PT, R69, UR7, PT ;  /* 0x0000000745007c0c */ /* 0x000fe4000bf06070 */
[----:B------:R-:W-:Y:S01]  /*0d80*/  IADD3.X R69, RZ, R76, RZ, P1, !PT ;  /* 0x0000004cff457210 */ /* 0x000fe20000ffe4ff */
[----:B------:R-:W4:Y:S01]  /*0d90*/  LDG.E.64.CONSTANT R6, desc[UR8][R6.64] ;  /* 0x0000000806067981 */ /* 0x000f22000c1e9b00 */
[----:B--2---:R-:W-:Y:S02]  /*0da0*/  IADD3 R17, R57, 0x11800, RZ ;  /* 0x0001180039117810 */ /* 0x004fe40007ffe0ff */
[-C--:B------:R-:W-:Y:S01]  /*0db0*/  IADD3 R94, P2, R5, R2.reuse, RZ ;  /* 0x00000002055e7210 */ /* 0x080fe20007f5e0ff */
[----:B-1----:R-:W-:Y:S01]  /*0dc0*/  FADD.FTZ R5, -R28, 1 ;  /* 0x3f8000001c057421 */ /* 0x002fe20000010100 */
[----:B------:R-:W-:Y:S01]  /*0dd0*/  ISETP.GE.AND.EX P0, PT, R69, UR5, PT, P0 ;  /* 0x0000000545007c0c */ /* 0x000fe2000bf06300 */
[----:B---3--:R-:W-:Y:S01]  /*0de0*/  FADD.FTZ R69, -R32, 1 ;  /* 0x3f80000020457421 */ /* 0x008fe20000010100 */
[----:B------:R-:W-:Y:S01]  /*0df0*/  IADD3 R108, P1, R17, R2, RZ ;  /* 0x00000002116c7210 */ /* 0x000fe20007f3e0ff */
[----:B------:R-:W-:Y:S01]  /*0e00*/  FADD.FTZ R17, -R74, 1 ;  /* 0x3f8000004a117421 */ /* 0x000fe20000010100 */
[----:B----4-:R-:W-:Y:S01]  /*0e10*/  FADD.FTZ R2, -R92, 1 ;  /* 0x3f8000005c027421 */ /* 0x010fe20000010100 */
[----:B------:R-:W-:Y:S01]  /*0e20*/  FFMA.FTZ R5, R4, R5, 1 ;  /* 0x3f80000004057423 */ /* 0x000fe20000010005 */
[----:B------:R-:W-:-:S02]  /*0e30*/  HADD2.F32 R95, -RZ, R42.H0_H0 ;  /* 0x2000002aff5f7230 */ /* 0x000fc40000004100 */
[----:B------:R-:W-:Y:S01]  /*0e40*/  FFMA.FTZ R91, R30, R69, 1 ;  /* 0x3f8000001e5b7423 */ /* 0x000fe20000010045 */
[----:B------:R-:W-:Y:S01]  /*0e50*/  FFMA.FTZ R93, R34, R17, 1 ;  /* 0x3f800000225d7423 */ /* 0x000fe20000010011 */
[----:B------:R-:W-:Y:S01]  /*0e60*/  HADD2.F32 R99, -RZ, R42.H1_H1 ;  /* 0x3000002aff637230 */ /* 0x000fe20000004100 */
[----:B------:R-:W-:Y:S01]  /*0e70*/  IADD3.X R69, RZ, R3, RZ, P2, !PT ;  /* 0x00000003ff457210 */ /* 0x000fe200017fe4ff */
[----:B------:R-:W-:Y:S01]  /*0e80*/  FFMA.FTZ R97, R75, R2, 1 ;  /* 0x3f8000004b617423 */ /* 0x000fe20000010002 */
[----:B------:R-:W-:Y:S01]  /*0e90*/  FMUL.FTZ R75, R28, R5 ;  /* 0x000000051c4b7220 */ /* 0x000fe20000410000 */
[----:B------:R-:W-:Y:S01]  /*0ea0*/  FADD.FTZ R28, -R16, R95 ;  /* 0x0000005f101c7221 */ /* 0x000fe20000010100 */
[----:B------:R-:W-:Y:S01]  /*0eb0*/  FMUL.FTZ R95, R74, R93 ;  /* 0x0000005d4a5f7220 */ /* 0x000fe20000410000 */
[----:B------:R-:W-:Y:S01]  /*0ec0*/  SHF.L.U64.HI R17, R94, 0x1, R69 ;  /* 0x000000015e117819 */ /* 0x000fe20000010245 */
[----:B------:R-:W-:Y:S01]  /*0ed0*/  FADD.FTZ R2, -R16, R99 ;  /* 0x0000006310027221 */ /* 0x000fe20000010100 */
[----:B------:R-:W-:Y:S01]  /*0ee0*/  HADD2.F32 R93, -RZ, R43.H0_H0 ;  /* 0x2000002bff5d7230 */ /* 0x000fe20000004100 */
[----:B------:R-:W-:Y:S01]  /*0ef0*/  SHF.L.U32 R69, R94, 0x1, RZ ;  /* 0x000000015e457819 */ /* 0x000fe200000006ff */
[----:B------:R-:W-:Y:S01]  /*0f00*/  FMUL.FTZ R97, R92, R97 ;  /* 0x000000615c617220 */ /* 0x000fe20000410000 */
[C---:B------:R-:W-:Y:S01]  /*0f10*/  FMUL.FTZ R92, R73.reuse, R2 ;  /* 0x00000002495c7220 */ /* 0x040fe20000410000 */
[----:B------:R-:W-:Y:S01]  /*0f20*/  FMUL.FTZ R28, R73, R28 ;  /* 0x0000001c491c7220 */ /* 0x000fe20000410000 */
[----:B------:R-:W-:Y:S01]  /*0f30*/  IADD3 R4, P2, R69, UR10, RZ ;  /* 0x0000000a45047c10 */ /* 0x000fe2000ff5e0ff */
[----:B------:R-:W-:-:S02]  /*0f40*/  FADD.FTZ R2, -R16, R93 ;  /* 0x0000005d10027221 */ /* 0x000fc40000010100 */
[----:B------:R-:W-:Y:S01]  /*0f50*/  FFMA.FTZ R30, R0, R28, R85 ;  /* 0x0000001c001e7223 */ /* 0x000fe20000010055 */
[----:B------:R-:W-:Y:S01]  /*0f60*/  IADD3.X R5, R17, UR11, RZ, P2, !PT ;  /* 0x0000000b11057c10 */ /* 0x000fe200097fe4ff */
[----:B------:R-:W-:Y:S01]  /*0f70*/  FMUL.FTZ R93, R73, R2 ;  /* 0x00000002495d7220 */ /* 0x000fe20000410000 */
[--C-:B------:R-:W-:Y:S02]  /*0f80*/  HADD2.F32 R2, -RZ, R14.reuse.H0_H0 ;  /* 0x2000000eff027230 */ /* 0x100fe40000004100 */
[----:B------:R-:W-:Y:S01]  /*0f90*/  FFMA.FTZ R96, R84, R92, R77 ;  /* 0x0000005c54607223 */ /* 0x000fe2000001004d */
[----:B------:R-:W-:Y:S01]  /*0fa0*/  FMUL.FTZ R91, R32, R91 ;  /* 0x0000005b205b7220 */ /* 0x000fe20000410000 */
[----:B------:R-:W-:Y:S01]  /*0fb0*/  FMUL.FTZ R32, R30, -1.4426950216293334961 ;  /* 0xbfb8aa3b1e207820 */ /* 0x000fe20000410000 */
[----:B------:R-:W-:Y:S01]  /*0fc0*/  HADD2.F32 R99, -RZ, R43.H1_H1 ;  /* 0x3000002bff637230 */ /* 0x000fe20000004100 */
[----:B------:R-:W2:Y:S01]  /*0fd0*/  LDG.E.64.CONSTANT R4, desc[UR8][R4.64] ;  /* 0x0000000804047981 */ /* 0x000ea2000c1e9b00 */
[----:B------:R-:W-:Y:S01]  /*0fe0*/  FMUL.FTZ R74, R96, -1.4426950216293334961 ;  /* 0xbfb8aa3b604a7820 */ /* 0x000fe20000410000 */
[----:B------:R-:W-:Y:S01]  /*0ff0*/  FMUL.FTZ R101, R2, R75 ;  /* 0x0000004b02657220 */ /* 0x000fe20000410000 */
[----:B------:R-:W-:Y:S01]  /*1000*/  HADD2.F32 R2, -RZ, R14.H1_H1 ;  /* 0x3000000eff027230 */ /* 0x000fe20000004100 */
[----:B------:R0:W1:Y:S01]  /*1010*/  MUFU.EX2 R100, R32 ;  /* 0x0000002000647308 */ /* 0x0000620000000800 */
[----:B------:R-:W-:Y:S01]  /*1020*/  FFMA.FTZ R98, R90, R93, R81 ;  /* 0x0000005d5a627223 */ /* 0x000fe20000010051 */
[----:B------:R-:W-:-:S02]  /*1030*/  HADD2.F32 R34, -RZ, R15.H0_H0 ;  /* 0x2000000fff227230 */ /* 0x000fc40000004100 */
[----:B------:R-:W-:Y:S01]  /*1040*/  FADD.FTZ R94, -R16, R99 ;  /* 0x00000063105e7221 */ /* 0x000fe20000010100 */
[----:B------:R-:W-:Y:S02]  /*1050*/  HADD2.F32 R99, -RZ, R40.H0_H0 ;  /* 0x20000028ff637230 */ /* 0x000fe40000004100 */
[----:B------:R-:W-:Y:S01]  /*1060*/  FMUL.FTZ R75, R98, -1.4426950216293334961 ;  /* 0xbfb8aa3b624b7820 */ /* 0x000fe20000410000 */
[----:B------:R3:W4:Y:S01]  /*1070*/  MUFU.EX2 R104, R74 ;  /* 0x0000004a00687308 */ /* 0x0007220000000800 */
[----:B0-----:R-:W-:Y:S01]  /*1080*/  FMUL.FTZ R32, R2, R91 ;  /* 0x0000005b02207220 */ /* 0x001fe20000410000 */
[----:B------:R-:W-:Y:S01]  /*1090*/  FMUL.FTZ R103, R34, R95 ;  /* 0x0000005f22677220 */ /* 0x000fe20000410000 */
[----:B------:R-:W-:Y:S01]  /*10a0*/  FMUL.FTZ R2, R0, R101 ;  /* 0x0000006500027220 */ /* 0x000fe20000410000 */
[----:B------:R-:W-:Y:S01]  /*10b0*/  IADD3 R34, P2, R72, UR12, RZ ;  /* 0x0000000c48227c10 */ /* 0x000fe2000ff5e0ff */
[----:B------:R-:W-:Y:S01]  /*10c0*/  FMUL.FTZ R94, R73, R94 ;  /* 0x0000005e495e7220 */ /* 0x000fe20000410000 */
[----:B---3--:R-:W-:-:S02]  /*10d0*/  HADD2.F32 R74, -RZ, R15.H1_H1 ;  /* 0x3000000fff4a7230 */ /* 0x008fc40000004100 */
[----:B------:R0:W3:Y:S01]  /*10e0*/  MUFU.EX2 R105, R75 ;  /* 0x0000004b00697308 */ /* 0x0000e20000000800 */
[C---:B------:R-:W-:Y:S01]  /*10f0*/  FFMA.FTZ R2, R35.reuse, R2, RZ ;  /* 0x0000000223027223 */ /* 0x040fe200000100ff */
[----:B------:R-:W-:Y:S01]  /*1100*/  FADD.FTZ R102, -R16, R99 ;  /* 0x0000006310667221 */ /* 0x000fe20000010100 */
[----:B------:R-:W-:Y:S01]  /*1110*/  FMUL.FTZ R106, R74, R97 ;  /* 0x000000614a6a7220 */ /* 0x000fe20000410000 */
[----:B------:R-:W-:Y:S01]  /*1120*/  FFMA.FTZ R97, R35, R101, R24 ;  /* 0x0000006523617223 */ /* 0x000fe20000010018 */
[----:B------:R-:W-:Y:S01]  /*1130*/  IADD3.X R35, R70, UR13, RZ, P2, !PT ;  /* 0x0000000d46237c10 */ /* 0x000fe200097fe4ff */
[----:B------:R-:W-:Y:S01]  /*1140*/  FFMA.FTZ R99, R86, R94, R87 ;  /* 0x0000005e56637223 */ /* 0x000fe20000010057 */
[----:B0-----:R-:W-:-:S03]  /*1150*/  IADD3.X R75, RZ, R3, RZ, P1, !PT ;  /* 0x00000003ff4b7210 */ /* 0x001fc60000ffe4ff */
[----:B------:R-:W-:Y:S01]  /*1160*/  FMUL.FTZ R107, R99, -1.4426950216293334961 ;  /* 0xbfb8aa3b636b7820 */ /* 0x000fe20000410000 */
[----:B------:R-:W2:Y:S01]  /*1170*/  LDG.E.64.CONSTANT R34, desc[UR8][R34.64] ;  /* 0x0000000822227981 */ /* 0x000ea2000c1e9b00 */
[----:B------:R-:W-:Y:S01]  /*1180*/  FADD.FTZ R25, R101, R25 ;  /* 0x0000001965197221 */ /* 0x000fe20000010000 */
[----:B-1----:R-:W-:Y:S01]  /*1190*/  FADD.FTZ R24, R100, 1 ;  /* 0x3f80000064187421 */ /* 0x002fe20000010000 */
[----:B------:R-:W-:Y:S01]  /*11a0*/  SHF.L.U64.HI R74, R108, 0x1, R75 ;  /* 0x000000016c4a7819 */ /* 0x000fe2000001024b */
[----:B------:R-:W-:Y:S01]  /*11b0*/  FFMA.FTZ R101, R0, R101, RZ ;  /* 0x0000006500657223 */ /* 0x000fe200000100ff */
[----:B------:R-:W-:Y:S01]  /*11c0*/  SHF.L.U32 R75, R108, 0x1, RZ ;  /* 0x000000016c4b7819 */ /* 0x000fe200000006ff */
[----:B------:R-:W-:Y:S01]  /*11d0*/  MUFU.EX2 R110, R107 ;  /* 0x0000006b006e7308 */ /* 0x000fe20000000800 */
[-C--:B------:R-:W-:Y:S01]  /*11e0*/  FFMA.FTZ R3, R33, R32.reuse, R22 ;  /* 0x0000002021037223 */ /* 0x080fe20000010016 */
[----:B------:R-:W-:Y:S01]  /*11f0*/  FADD.FTZ R23, R32, R23 ;  /* 0x0000001720177221 */ /* 0x000fe20000010000 */
[----:B----4-:R-:W-:Y:S01]  /*1200*/  FADD.FTZ R104, R104, 1 ;  /* 0x3f80000068687421 */ /* 0x010fe20000010000 */
[CC--:B------:R-:W-:Y:S01]  /*1210*/  FMUL.FTZ R22, R84.reuse, R32.reuse ;  /* 0x0000002054167220 */ /* 0x0c0fe20000410000 */
[----:B------:R-:W-:Y:S01]  /*1220*/  FFMA.FTZ R101, R84, R32, R101 ;  /* 0x0000002054657223 */ /* 0x000fe20000010065 */
[----:B------:R-:W-:-:S02]  /*1230*/  IADD3 R32, P1, R75, UR10, RZ ;  /* 0x0000000a4b207c10 */ /* 0x000fc4000ff3e0ff */
[----:B------:R0:W1:Y:S01]  /*1240*/  MUFU.RCP R107, R24 ;  /* 0x00000018006b7308 */ /* 0x0000620000001000 */
[----:B---3--:R-:W-:Y:S01]  /*1250*/  FADD.FTZ R109, R105, 1 ;  /* 0x3f800000696d7421 */ /* 0x008fe20000010000 */
[----:B------:R-:W-:Y:S01]  /*1260*/  FFMA.FTZ R100, R33, R22, R2 ;  /* 0x0000001621647223 */ /* 0x000fe20000010002 */
[----:B------:R-:W-:Y:S01]  /*1270*/  HADD2.F32 R111, -RZ, R40.H1_H1 ;  /* 0x30000028ff6f7230 */ /* 0x000fe20000004100 */
[----:B------:R-:W-:Y:S01]  /*1280*/  IADD3.X R33, R74, UR11, RZ, P1, !PT ;  /* 0x0000000b4a217c10 */ /* 0x000fe20008ffe4ff */
[----:B------:R-:W-:-:S03]  /*1290*/  HADD2.F32 R105, -RZ, R41.H0_H0 ;  /* 0x20000029ff697230 */ /* 0x000fc60000004100 */
[----:B------:R3:W4:Y:S01]  /*12a0*/  MUFU.RCP R108, R104 ;  /* 0x00000068006c7308 */ /* 0x0007220000001000 */
[-C--:B0-----:R-:W-:Y:S01]  /*12b0*/  FFMA.FTZ R24, R31, R103.reuse, R20 ;  /* 0x000000671f187223 */ /* 0x081fe20000010014 */
[C---:B------:R-:W-:Y:S01]  /*12c0*/  FADD.FTZ R2, -R16.reuse, R111 ;  /* 0x0000006f10027221 */ /* 0x040fe20000010100 */
[----:B------:R-:W-:Y:S01]  /*12d0*/  FADD.FTZ R20, -R16, R105 ;  /* 0x0000006910147221 */ /* 0x000fe20000010100 */
[----:B------:R-:W-:Y:S01]  /*12e0*/  FADD.FTZ R22, R103, R21 ;  /* 0x0000001567167221 */ /* 0x000fe20000010000 */
[CC--:B------:R-:W-:Y:S01]  /*12f0*/  FFMA.FTZ R105, R90.reuse, R103.reuse, R101 ;  /* 0x000000675a697223 */ /* 0x0c0fe20000010065 */
[----:B------:R-:W-:Y:S01]  /*1300*/  FMUL.FTZ R103, R90, R103 ;  /* 0x000000675a677220 */ /* 0x000fe20000410000 */
[----:B------:R-:W2:Y:S01]  /*1310*/  LDG.E.64.CONSTANT R32, desc[UR8][R32.64] ;  /* 0x0000000820207981 */ /* 0x000ea2000c1e9b00 */
[----:B------:R-:W0:Y:S01]  /*1320*/  MUFU.RCP R109, R109 ;  /* 0x0000006d006d7308 */ /* 0x000e220000001000 */
[----:B------:R-:W-:Y:S01]  /*1330*/  FMUL.FTZ R21, R73, R2 ;  /* 0x0000000249157220 */ /* 0x000fe20000410000 */
[----:B---3--:R-:W-:Y:S01]  /*1340*/  FFMA.FTZ R104, R31, R103, R100 ;  /* 0x000000671f687223 */ /* 0x008fe20000010064 */
[----:B-1----:R-:W-:-:S02]  /*1350*/  FADD.FTZ R31, -R107, 1 ;  /* 0x3f8000006b1f7421 */ /* 0x002fc40000010100 */
[----:B------:R-:W-:Y:S01]  /*1360*/  FFMA.FTZ R2, R84, R21, R77 ;  /* 0x0000001554027223 */ /* 0x000fe2000001004d */
[----:B------:R-:W-:Y:S02]  /*1370*/  HADD2.F32 R113, -RZ, R41.H1_H1 ;  /* 0x30000029ff717230 */ /* 0x000fe40000004100 */
[----:B------:R-:W-:Y:S01]  /*1380*/  FFMA.FTZ R30, R30, R31, 1 ;  /* 0x3f8000001e1e7423 */ /* 0x000fe2000001001f */
[----:B------:R-:W-:Y:S01]  /*1390*/  FMUL.FTZ R111, R2, -1.4426950216293334961 ;  /* 0xbfb8aa3b026f7820 */ /* 0x000fe20000410000 */
[----:B----4-:R-:W-:Y:S01]  /*13a0*/  FADD.FTZ R31, -R108, 1 ;  /* 0x3f8000006c1f7421 */ /* 0x010fe20000010100 */
[C---:B------:R-:W-:Y:S01]  /*13b0*/  FMUL.FTZ R91, R73.reuse, R102 ;  /* 0x00000066495b7220 */ /* 0x040fe20000410000 */
[----:B------:R-:W-:Y:S01]  /*13c0*/  FADD.FTZ R110, R110, 1 ;  /* 0x3f8000006e6e7421 */ /* 0x000fe20000010000 */
[----:B------:R0:W-:Y:S01]  /*13d0*/  MUFU.EX2 R112, R111 ;  /* 0x0000006f00707308 */ /* 0x0001e20000000800 */
[----:B------:R-:W-:Y:S01]  /*13e0*/  FFMA.FTZ R31, R96, R31, 1 ;  /* 0x3f800000601f7423 */ /* 0x000fe2000001001f */
[----:B------:R-:W-:Y:S01]  /*13f0*/  FADD.FTZ R114, -R16, R113 ;  /* 0x0000007110727221 */ /* 0x000fe20000010100 */
[----:B------:R-:W-:Y:S01]  /*1400*/  FFMA.FTZ R95, R0, R91, R85 ;  /* 0x0000005b005f7223 */ /* 0x000fe20000010055 */
[----:B------:R-:W-:Y:S01]  /*1410*/  FMUL.FTZ R20, R73, R20 ;  /* 0x0000001449147220 */ /* 0x000fe20000410000 */
[----:B------:R-:W-:Y:S01]  /*1420*/  FFMA.FTZ R103, R29, R106, R18 ;  /* 0x0000006a1d677223 */ /* 0x000fe20000010012 */
[----:B------:R-:W-:Y:S01]  /*1430*/  FMUL.FTZ R108, R108, R31 ;  /* 0x0000001f6c6c7220 */ /* 0x000fe20000410000 */
[----:B0-----:R-:W-:Y:S01]  /*1440*/  FADD.FTZ R111, -R109, 1 ;  /* 0x3f8000006d6f7421 */ /* 0x001fe20000010100 */
[----:B------:R-:W-:Y:S01]  /*1450*/  FMUL.FTZ R18, R73, R114 ;  /* 0x0000007249127220 */ /* 0x000fe20000410000 */
[----:B------:R-:W-:-:S02]  /*1460*/  HADD2.F32 R31, -RZ, R12.H0_H0 ;  /* 0x2000000cff1f7230 */ /* 0x000fc40000004100 */
[----:B------:R-:W-:Y:S01]  /*1470*/  FMUL.FTZ R102, R95, -1.4426950216293334961 ;  /* 0xbfb8aa3b5f667820 */ /* 0x000fe20000410000 */
[----:B------:R-:W-:Y:S01]  /*1480*/  FFMA.FTZ R98, R98, R111, 1 ;  /* 0x3f80000062627423 */ /* 0x000fe2000001006f */
[----:B------:R-:W0:Y:S01]  /*1490*/  MUFU.RCP R110, R110 ;  /* 0x0000006e006e7308 */ /* 0x000e220000001000 */
[----:B------:R-:W-:Y:S01]  /*14a0*/  FMUL.FTZ R96, R107, R30 ;  /* 0x0000001e6b607220 */ /* 0x000fe20000410000 */
[----:B------:R-:W-:Y:S01]  /*14b0*/  FADD.FTZ R101, R106, R19 ;  /* 0x000000136a657221 */ /* 0x000fe20000010000 */
[----:B------:R-:W-:Y:S01]  /*14c0*/  FFMA.FTZ R105, R86, R106, R105 ;  /* 0x0000006a56697223 */ /* 0x000fe20000010069 */
[----:B------:R-:W-:Y:S01]  /*14d0*/  IADD3 R30, P1, R71, UR12, RZ ;  /* 0x0000000c471e7c10 */ /* 0x000fe2000ff3e0ff */
[----:B------:R-:W-:Y:S01]  /*14e0*/  FFMA.FTZ R100, R90, R20, R81 ;  /* 0x000000145a647223 */ /* 0x000fe20000010051 */
[C---:B------:R-:W-:Y:S01]  /*14f0*/  FMUL.FTZ R106, R86.reuse, R106 ;  /* 0x0000006a566a7220 */ /* 0x040fe20000410000 */
[----:B------:R-:W-:Y:S01]  /*1500*/  FFMA.FTZ R19, R86, R18, R87 ;  /* 0x0000001256137223 */ /* 0x000fe20000010057 */
[----:B------:R-:W-:Y:S01]  /*1510*/  FMUL.FTZ R109, R109, R98 ;  /* 0x000000626d6d7220 */ /* 0x000fe20000410000 */
[----:B------:R-:W-:Y:S01]  /*1520*/  FMUL.FTZ R98, R31, R96 ;  /* 0x000000601f627220 */ /* 0x000fe20000410000 */
[----:B------:R-:W-:Y:S01]  /*1530*/  IADD3.X R31, R68, UR13, RZ, P1, !PT ;  /* 0x0000000d441f7c10 */ /* 0x000fe20008ffe4ff */
[----:B------:R-:W1:Y:S01]  /*1540*/  MUFU.EX2 R102, R102 ;  /* 0x0000006600667308 */ /* 0x000e620000000800 */
[----:B------:R-:W-:Y:S01]  /*1550*/  FMUL.FTZ R113, R100, -1.4426950216293334961 ;  /* 0xbfb8aa3b64717820 */ /* 0x000fe20000410000 */
[----:B------:R-:W-:Y:S01]  /*1560*/  FFMA.FTZ R29, R29, R106, R104 ;  /* 0x0000006a1d1d7223 */ /* 0x000fe20000010068 */
[----:B------:R-:W-:-:S02]  /*1570*/  FMUL.FTZ R106, R19, -1.4426950216293334961 ;  /* 0xbfb8aa3b136a7820 */ /* 0x000fc40000410000 */
[----:B------:R-:W3:Y:S03]  /*1580*/  LDG.E.64.CONSTANT R30, desc[UR8][R30.64] ;  /* 0x000000081e1e7981 */ /* 0x000ee6000c1e9b00 */
[----:B------:R-:W4:Y:S01]  /*1590*/  MUFU.EX2 R113, R113 ;  /* 0x0000007100717308 */ /* 0x000f220000000800 */
[----:B0-----:R-:W-:-:S07]  /*15a0*/  FADD.FTZ R104, -R110, 1 ;  /* 0x3f8000006e687421 */ /* 0x001fce0000010100 */
[----:B------:R-:W0:Y:S01]  /*15b0*/  MUFU.EX2 R106, R106 ;  /* 0x0000006a006a7308 */ /* 0x000e220000000800 */
[----:B------:R-:W-:Y:S01]  /*15c0*/  FFMA.FTZ R111, R99, R104, 1 ;  /* 0x3f800000636f7423 */ /* 0x000fe20000010068 */
[----:B-1----:R-:W-:Y:S01]  /*15d0*/  FADD.FTZ R104, R102, 1 ;  /* 0x3f80000066687421 */ /* 0x002fe20000010000 */
[--C-:B------:R-:W-:Y:S02]  /*15e0*/  HADD2.F32 R102, -RZ, R13.reuse.H1_H1 ;  /* 0x3000000dff667230 */ /* 0x100fe40000004100 */
[----:B------:R-:W-:Y:S01]  /*15f0*/  FADD.FTZ R112, R112, 1 ;  /* 0x3f80000070707421 */ /* 0x000fe20000010000 */
[----:B------:R-:W-:Y:S01]  /*1600*/  FMUL.FTZ R111, R110, R111 ;  /* 0x0000006f6e6f7220 */ /* 0x000fe20000410000 */
[----:B------:R-:W-:Y:S02]  /*1610*/  HADD2.F32 R99, -RZ, R12.H1_H1 ;  /* 0x3000000cff637230 */ /* 0x000fe40000004100 */
[----:B------:R-:W-:Y:S02]  /*1620*/  HADD2.F32 R96, -RZ, R13.H0_H0 ;  /* 0x2000000dff607230 */ /* 0x000fe40000004100 */
[----:B----4-:R-:W-:Y:S01]  /*1630*/  FADD.FTZ R113, R113, 1 ;  /* 0x3f80000071717421 */ /* 0x010fe20000010000 */
[----:B------:R-:W-:Y:S01]  /*1640*/  FMUL.FTZ R111, R102, R111 ;  /* 0x0000006f666f7220 */ /* 0x000fe20000410000 */
[----:B------:R-:W-:Y:S01]  /*1650*/  FMUL.FTZ R102, R0, R98 ;  /* 0x0000006200667220 */ /* 0x000fe20000410000 */
[----:B------:R-:W1:Y:S01]  /*1660*/  MUFU.RCP R104, R104 ;  /* 0x0000006800687308 */ /* 0x000e620000001000 */
[----:B------:R-:W-:Y:S01]  /*1670*/  FMUL.FTZ R99, R99, R108 ;  /* 0x0000006c63637220 */ /* 0x000fe20000410000 */
[----:B------:R-:W-:Y:S01]  /*1680*/  FMUL.FTZ R109, R96, R109 ;  /* 0x0000006d606d7220 */ /* 0x000fe20000410000 */
[----:B0-----:R-:W-:-:S05]  /*1690*/  FADD.FTZ R106, R106, 1 ;  /* 0x3f8000006a6a7421 */ /* 0x001fca0000010000 */
[----:B------:R-:W0:Y:S01]  /*16a0*/  MUFU.RCP R112, R112 ;  /* 0x0000007000707308 */ /* 0x000e220000001000 */
[C---:B------:R-:W-:Y:S01]  /*16b0*/  FFMA.FTZ R96, R28.reuse, R98, R97 ;  /* 0x000000621c607223 */ /* 0x040fe20000010061 */
[----:B------:R-:W-:Y:S01]  /*16c0*/  FFMA.FTZ R29, R28, R102, R29 ;  /* 0x000000661c1d7223 */ /* 0x000fe2000001001d */
[----:B------:R-:W-:Y:S01]  /*16d0*/  FMUL.FTZ R28, R84, R99 ;  /* 0x00000063541c7220 */ /* 0x000fe20000410000 */
[----:B------:R-:W-:Y:S01]  /*16e0*/  FADD.FTZ R25, R25, R98 ;  /* 0x0000006219197221 */ /* 0x000fe20000010000 */
[----:B------:R-:W-:-:S03]  /*16f0*/  FFMA.FTZ R105, R0, R98, R105 ;  /* 0x0000006200697223 */ /* 0x000fc60000010069 */
[----:B------:R-:W4:Y:S01]  /*1700*/  MUFU.RCP R113, R113 ;  /* 0x0000007100717308 */ /* 0x000f220000001000 */
[C---:B------:R-:W-:Y:S01]  /*1710*/  FFMA.FTZ R98, R92.reuse, R99, R3 ;  /* 0x000000635c627223 */ /* 0x040fe20000010003 */
[----:B------:R-:W-:Y:S01]  /*1720*/  FFMA.FTZ R28, R92, R28, R29 ;  /* 0x0000001c5c1c7223 */ /* 0x000fe2000001001d */
[----:B------:R-:W-:Y:S01]  /*1730*/  FMUL.FTZ R3, R90, R109 ;  /* 0x0000006d5a037220 */ /* 0x000fe20000410000 */
[----:B------:R-:W-:-:S04]  /*1740*/  HADD2.F32 R29, -RZ, R38.H0_H0 ;  /* 0x20000026ff1d7230 */ /* 0x000fc80000004100 */
[----:B------:R-:W4:Y:S01]  /*1750*/  MUFU.RCP R106, R106 ;  /* 0x0000006a006a7308 */ /* 0x000f220000001000 */
[----:B------:R-:W-:Y:S01]  /*1760*/  FADD.FTZ R102, R22, R109 ;  /* 0x0000006d16667221 */ /* 0x000fe20000010000 */
[----:B------:R-:W-:Y:S01]  /*1770*/  FADD.FTZ R97, R23, R99 ;  /* 0x0000006317617221 */ /* 0x000fe20000010000 */
[----:B------:R-:W-:Y:S01]  /*1780*/  FFMA.FTZ R105, R84, R99, R105 ;  /* 0x0000006354697223 */ /* 0x000fe20000010069 */
[C---:B------:R-:W-:Y:S01]  /*1790*/  FFMA.FTZ R3, R93.reuse, R3, R28 ;  /* 0x000000035d037223 */ /* 0x040fe2000001001c */
[----:B------:R-:W-:Y:S01]  /*17a0*/  FMUL.FTZ R22, R86, R111 ;  /* 0x0000006f56167220 */ /* 0x000fe20000410000 */
[----:B------:R-:W-:Y:S01]  /*17b0*/  FFMA.FTZ R99, R93, R109, R24 ;  /* 0x0000006d5d637223 */ /* 0x000fe20000010018 */
[----:B------:R-:W-:Y:S01]  /*17c0*/  IADD3 R28, P1, R69, UR12, RZ ;  /* 0x0000000c451c7c10 */ /* 0x000fe2000ff3e0ff */
[----:B------:R-:W-:Y:S01]  /*17d0*/  FADD.FTZ R24, -R16, R29 ;  /* 0x0000001d10187221 */ /* 0x000fe20000010100 */
[C---:B------:R-:W-:Y:S01]  /*17e0*/  FFMA.FTZ R103, R94.reuse, R111, R103 ;  /* 0x0000006f5e677223 */ /* 0x040fe20000010067 */
[----:B------:R-:W-:Y:S01]  /*17f0*/  FFMA.FTZ R94, R94, R22, R3 ;  /* 0x000000165e5e7223 */ /* 0x000fe20000010003 */
[----:B-1----:R-:W-:Y:S01]  /*1800*/  FADD.FTZ R22, -R104, 1 ;  /* 0x3f80000068167421 */ /* 0x002fe20000010100 */
[----:B0-----:R-:W-:Y:S01]  /*1810*/  FADD.FTZ R3, -R112, 1 ;  /* 0x3f80000070037421 */ /* 0x001fe20000010100 */
[----:B------:R-:W-:Y:S01]  /*1820*/  IADD3.X R29, R17, UR13, RZ, P1, !PT ;  /* 0x0000000d111d7c10 */ /* 0x000fe20008ffe4ff */
[----:B------:R-:W-:Y:S01]  /*1830*/  FFMA.FTZ R105, R90, R109, R105 ;  /* 0x0000006d5a697223 */ /* 0x000fe20000010069 */
[----:B------:R-:W-:Y:S01]  /*1840*/  FMUL.FTZ R24, R73, R24 ;  /* 0x0000001849187220 */ /* 0x000fe20000410000 */
[----:B------:R-:W-:Y:S01]  /*1850*/  FADD.FTZ R101, R101, R111 ;  /* 0x0000006f65657221 */ /* 0x000fe20000010000 */
[----:B----4-:R-:W-:Y:S01]  /*1860*/  FADD.FTZ R23, -R113, 1 ;  /* 0x3f80000071177421 */ /* 0x010fe20000010100 */
[----:B------:R-:W-:Y:S01]  /*1870*/  FFMA.FTZ R95, R95, R22, 1 ;  /* 0x3f8000005f5f7423 */ /* 0x000fe20000010016 */
[----:B------:R-:W-:Y:S01]  /*1880*/  FFMA.FTZ R3, R2, R3, 1 ;  /* 0x3f80000002037423 */ /* 0x000fe20000010003 */
[----:B------:R-:W-:Y:S01]  /*1890*/  FFMA.FTZ R111, R86, R111, R105 ;  /* 0x0000006f566f7223 */ /* 0x000fe20000010069 */
[----:B------:R-:W-:Y:S01]  /*18a0*/  FADD.FTZ R22, -R106, 1 ;  /* 0x3f8000006a167421 */ /* 0x000fe20000010100 */
[----:B------:R-:W-:Y:S01]  /*18b0*/  FFMA.FTZ R93, R0, R24, R85 ;  /* 0x00000018005d7223 */ /* 0x000fe20000010055 */
[----:B------:R-:W-:Y:S01]  /*18c0*/  HADD2.F32 R105, -RZ, R39.H1_H1 ;  /* 0x30000027ff697230 */ /* 0x000fe20000004100 */
[----:B------:R-:W4:Y:S01]  /*18d0*/  LDG.E.64.CONSTANT R28, desc[UR8][R28.64] ;  /* 0x000000081c1c7981 */ /* 0x000f22000c1e9b00 */
[----:B------:R-:W-:Y:S01]  /*18e0*/  FFMA.FTZ R100, R100, R23, 1 ;  /* 0x3f80000064647423 */ /* 0x000fe20000010017 */
[----:B------:R-:W-:Y:S01]  /*18f0*/  FMUL.FTZ R112, R112, R3 ;  /* 0x0000000370707220 */ /* 0x000fe20000410000 */
[----:B------:R-:W-:Y:S01]  /*1900*/  FFMA.FTZ R23, R19, R22, 1 ;  /* 0x3f80000013177423 */ /* 0x000fe20000010016 */
[----:B------:R-:W-:Y:S01]  /*1910*/  FMUL.FTZ R3, R93, -1.4426950216293334961 ;  /* 0xbfb8aa3b5d037820 */ /* 0x000fe20000410000 */
[----:B------:R-:W-:-:S02]  /*1920*/  HADD2.F32 R2, -RZ, R10.H0_H0 ;  /* 0x2000000aff027230 */ /* 0x000fc40000004100 */
[----:B------:R-:W-:Y:S01]  /*1930*/  FMUL.FTZ R95, R104, R95 ;  /* 0x0000005f685f7220 */ /* 0x000fe20000410000 */
[----:B------:R-:W-:Y:S01]  /*1940*/  FADD.FTZ R104, -R16, R105 ;  /* 0x0000006910687221 */ /* 0x000fe20000010100 */
[----:B------:R-:W-:Y:S01]  /*1950*/  HADD2.F32 R105, -RZ, R10.H1_H1 ;  /* 0x3000000aff697230 */ /* 0x000fe20000004100 */
[----:B------:R0:W1:Y:S01]  /*1960*/  MUFU.EX2 R109, R3 ;  /* 0x00000003006d7308 */ /* 0x0000620000000800 */
[----:B------:R-:W-:Y:S02]  /*1970*/  HADD2.F32 R107, -RZ, R11.H1_H1 ;  /* 0x3000000bff6b7230 */ /* 0x000fe40000004100 */
[----:B------:R-:W-:Y:S01]  /*1980*/  FMUL.FTZ R108, R106, R23 ;  /* 0x000000176a6c7220 */ /* 0x000fe20000410000 */
[----:B------:R-:W-:-:S03]  /*1990*/  FMUL.FTZ R112, R105, R112 ;  /* 0x0000007069707220 */ /* 0x000fc60000410000 */
[----:B------:R-:W-:Y:S01]  /*19a0*/  FMUL.FTZ R108, R107, R108 ;  /* 0x0000006c6b6c7220 */ /* 0x000fe20000410000 */
[----:B0-----:R-:W-:Y:S01]  /*19b0*/  FMUL.FTZ R3, R2, R95 ;  /* 0x0000005f02037220 */ /* 0x001fe20000410000 */
[----:B------:R-:W-:-:S03]  /*19c0*/  IADD3 R2, P1, R75, UR12, RZ ;  /* 0x0000000c4b027c10 */ /* 0x000fc6000ff3e0ff */
[CC--:B------:R-:W-:Y:S01]  /*19d0*/  FMUL.FTZ R107, R0.reuse, R3.reuse ;  /* 0x00000003006b7220 */ /* 0x0c0fe20000410000 */
[-C--:B------:R-:W-:Y:S01]  /*19e0*/  FFMA.FTZ R105, R91, R3.reuse, R96 ;  /* 0x000000035b697223 */ /* 0x080fe20000010060 */
[----:B------:R-:W-:Y:S01]  /*19f0*/  FADD.FTZ R95, R25, R3 ;  /* 0x00000003195f7221 */ /* 0x000fe20000010000 */
[----:B------:R-:W-:Y:S01]  /*1a00*/  FFMA.FTZ R111, R0, R3, R111 ;  /* 0x00000003006f7223 */ /* 0x000fe2000001006f */
[----:B------:R-:W-:-:S06]  /*1a10*/  IADD3.X R3, R74, UR13, RZ, P1, !PT ;  /* 0x0000000d4a037c10 */ /* 0x000fcc0008ffe4ff */
[----:B------:R-:W4:Y:S01]  /*1a20*/  LDG.E.64.CONSTANT R2, desc[UR8][R2.64] ;  /* 0x0000000802027981 */ /* 0x000f22000c1e9b00 */
[----:B------:R-:W-:-:S05]  /*1a30*/  HADD2.F32 R19, -RZ, R38.H1_H1 ;  /* 0x30000026ff137230 */ /* 0x000fca0000004100 */
[----:B------:R-:W-:Y:S01]  /*1a40*/  FADD.FTZ R92, -R16, R19 ;  /* 0x00000013105c7221 */ /* 0x000fe20000010100 */
[----:B------:R-:W-:-:S03]  /*1a50*/  HADD2.F32 R19, -RZ, R39.H0_H0 ;  /* 0x20000027ff137230 */ /* 0x000fc60000004100 */
[C---:B------:R-:W-:Y:S02]  /*1a60*/  FMUL.FTZ R92, R73.reuse, R92 ;  /* 0x0000005c495c7220 */ /* 0x040fe40000410000 */
[----:B------:R-:W-:Y:S02]  /*1a70*/  FADD.FTZ R22, -R16, R19 ;  /* 0x0000001310167221 */ /* 0x000fe40000010100 */
[----:B------:R-:W-:Y:S02]  /*1a80*/  FFMA.FTZ R19, R84, R92, R77 ;  /* 0x0000005c54137223 */ /* 0x000fe4000001004d */
[----:B------:R-:W-:Y:S01]  /*1a90*/  FMUL.FTZ R22, R73, R22 ;  /* 0x0000001649167220 */ /* 0x000fe20000410000 */
[----:B------:R-:W-:Y:S01]  /*1aa0*/  FMUL.FTZ R113, R113, R100 ;  /* 0x0000006471717220 */ /* 0x000fe20000410000 */
[----:B------:R-:W-:Y:S02]  /*1ab0*/  FMUL.FTZ R110, R19, -1.4426950216293334961 ;  /* 0xbfb8aa3b136e7820 */ /* 0x000fe40000410000 */
[----:B------:R-:W-:Y:S01]  /*1ac0*/  FFMA.FTZ R100, R90, R22, R81 ;  /* 0x000000165a647223 */ /* 0x000fe20000010051 */
[----:B------:R-:W-:-:S03]  /*1ad0*/  FMUL.FTZ R23, R73, R104 ;  /* 0x0000006849177220 */ /* 0x000fc60000410000 */
[----:B------:R-:W-:Y:S01]  /*1ae0*/  FMUL.FTZ R114, R100, -1.4426950216293334961 ;  /* 0xbfb8aa3b64727820 */ /* 0x000fe20000410000 */
[----:B------:R-:W0:Y:S01]  /*1af0*/  MUFU.EX2 R110, R110 ;  /* 0x0000006e006e7308 */ /* 0x000e220000000800 */
[----:B------:R-:W-:Y:S01]  /*1b00*/  FFMA.FTZ R104, R86, R23, R87 ;  /* 0x0000001756687223 */ /* 0x000fe20000010057 */
[----:B-1----:R-:W-:-:S03]  /*1b10*/  FADD.FTZ R109, R109, 1 ;  /* 0x3f8000006d6d7421 */ /* 0x002fc60000010000 */
[----:B------:R-:W-:-:S03]  /*1b20*/  FMUL.FTZ R115, R104, -1.4426950216293334961 ;  /* 0xbfb8aa3b68737820 */ /* 0x000fc60000410000 */
[----:B------:R-:W1:Y:S01]  /*1b30*/  MUFU.EX2 R114, R114 ;  /* 0x0000007200727308 */ /* 0x000e620000000800 */
[----:B------:R-:W-:Y:S02]  /*1b40*/  HADD2.F32 R106, -RZ, R11.H0_H0 ;  /* 0x2000000bff6a7230 */ /* 0x000fe40000004100 */
[----:B------:R-:W-:Y:S01]  /*1b50*/  FFMA.FTZ R94, R91, R107, R94 ;  /* 0x0000006b5b5e7223 */ /* 0x000fe2000001005e */
[----:B------:R-:W-:-:S04]  /*1b60*/  FMUL.FTZ R91, R84, R112 ;  /* 0x00000070545b7220 */ /* 0x000fc80000410000 */
[----:B------:R-:W1:Y:S01]  /*1b70*/  MUFU.EX2 R115, R115 ;  /* 0x0000007300737308 */ /* 0x000e620000000800 */
[----:B------:R-:W-:Y:S01]  /*1b80*/  FMUL.FTZ R113, R106, R113 ;  /* 0x000000716a717220 */ /* 0x000fe20000410000 */
[----:B0-----:R-:W-:-:S06]  /*1b90*/  FADD.FTZ R110, R110, 1 ;  /* 0x3f8000006e6e7421 */ /* 0x001fcc0000010000 */
[----:B------:R0:W0:Y:S01]  /*1ba0*/  MUFU.RCP R25, R109 ;  /* 0x0000006d00197308 */ /* 0x0000220000001000 */
[CC--:B------:R-:W-:Y:S01]  /*1bb0*/  FFMA.FTZ R107, R21.reuse, R112.reuse, R98 ;  /* 0x00000070156b7223 */ /* 0x0c0fe20000010062 */
[----:B------:R-:W-:Y:S01]  /*1bc0*/  FFMA.FTZ R91, R21, R91, R94 ;  /* 0x0000005b155b7223 */ /* 0x000fe2000001005e */
[-C--:B------:R-:W-:Y:S01]  /*1bd0*/  FMUL.FTZ R21, R90, R113.reuse ;  /* 0x000000715a157220 */ /* 0x080fe20000410000 */
[----:B-1----:R-:W-:Y:S01]  /*1be0*/  FADD.FTZ R114, R114, 1 ;  /* 0x3f80000072727421 */ /* 0x002fe20000010000 */
[----:B------:R-:W-:Y:S01]  /*1bf0*/  FFMA.FTZ R111, R84, R112, R111 ;  /* 0x00000070546f7223 */ /* 0x000fe2000001006f */
[C---:B------:R-:W-:Y:S01]  /*1c00*/  FFMA.FTZ R99, R20.reuse, R113, R99 ;  /* 0x0000007114637223 */ /* 0x040fe20000010063 */
[----:B------:R-:W-:Y:S01]  /*1c10*/  FFMA.FTZ R21, R20, R21, R91 ;  /* 0x0000001514157223 */ /* 0x000fe2000001005b */
[----:B------:R-:W1:Y:S01]  /*1c20*/  MUFU.RCP R110, R110 ;  /* 0x0000006e006e7308 */ /* 0x000e620000001000 */
[----:B------:R-:W-:Y:S01]  /*1c30*/  FMUL.FTZ R20, R86, R108 ;  /* 0x0000006c56147220 */ /* 0x000fe20000410000 */
[----:B------:R-:W-:-:S02]  /*1c40*/  HADD2.F32 R91, -RZ, R36.H1_H1 ;  /* 0x30000024ff5b7230 */ /* 0x000fc40000004100 */
[----:B0-----:R-:W-:Y:S01]  /*1c50*/  FFMA.FTZ R109, R90, R113, R111 ;  /* 0x000000715a6d7223 */ /* 0x001fe2000001006f */
[----:B------:R-:W-:Y:S02]  /*1c60*/  HADD2.F32 R117, -RZ, R36.H0_H0 ;  /* 0x20000024ff757230 */ /* 0x000fe40000004100 */
[C---:B------:R-:W-:Y:S01]  /*1c70*/  FFMA.FTZ R106, R18.reuse, R108, R103 ;  /* 0x0000006c126a7223 */ /* 0x040fe20000010067 */
[----:B------:R-:W-:Y:S01]  /*1c80*/  FFMA.FTZ R111, R18, R20, R21 ;  /* 0x00000014126f7223 */ /* 0x000fe20000010015 */
[----:B------:R-:W0:Y:S01]  /*1c90*/  MUFU.RCP R114, R114 ;  /* 0x0000007200727308 */ /* 0x000e220000001000 */
[----:B------:R-:W-:Y:S01]  /*1ca0*/  FADD.FTZ R115, R115, 1 ;  /* 0x3f80000073737421 */ /* 0x000fe20000010000 */
[----:B------:R-:W-:Y:S01]  /*1cb0*/  FADD.FTZ R18, -R25, 1 ;  /* 0x3f80000019127421 */ /* 0x000fe20000010100 */
[C---:B------:R-:W-:Y:S01]  /*1cc0*/  FADD.FTZ R20, -R16.reuse, R91 ;  /* 0x0000005b10147221 */ /* 0x040fe20000010100 */
[--C-:B------:R-:W-:Y:S02]  /*1cd0*/  HADD2.F32 R21, -RZ, R37.reuse.H0_H0 ;  /* 0x20000025ff157230 */ /* 0x100fe40000004100 */
[----:B------:R-:W-:Y:S01]  /*1ce0*/  FADD.FTZ R94, -R16, R117 ;  /* 0x00000075105e7221 */ /* 0x000fe20000010100 */
[----:B------:R-:W-:Y:S01]  /*1cf0*/  FADD.FTZ R101, R101, R108 ;  /* 0x0000006c65657221 */ /* 0x000fe20000010000 */
[----:B------:R-:W-:Y:S01]  /*1d00*/  FFMA.FTZ R109, R86, R108, R109 ;  /* 0x0000006c566d7223 */ /* 0x000fe2000001006d */
[----:B------:R-:W-:Y:S01]  /*1d10*/  FFMA.FTZ R18, R93, R18, 1 ;  /* 0x3f8000005d127423 */ /* 0x000fe20000010012 */
[----:B------:R-:W0:Y:S01]  /*1d20*/  MUFU.RCP R108, R115 ;  /* 0x00000073006c7308 */ /* 0x000e220000001000 */
[----:B------:R-:W-:-:S02]  /*1d30*/  HADD2.F32 R91, -RZ, R37.H1_H1 ;  /* 0x30000025ff5b7230 */ /* 0x000fc40000004100 */
[C---:B------:R-:W-:Y:S01]  /*1d40*/  FMUL.FTZ R93, R73.reuse, R20 ;  /* 0x00000014495d7220 */ /* 0x040fe20000410000 */
[C---:B------:R-:W-:Y:S01]  /*1d50*/  FMUL.FTZ R94, R73.reuse, R94 ;  /* 0x0000005e495e7220 */ /* 0x040fe20000410000 */
[C---:B------:R-:W-:Y:S01]  /*1d60*/  FADD.FTZ R20, -R16.reuse, R21 ;  /* 0x0000001510147221 */ /* 0x040fe20000010100 */
[----:B------:R-:W-:Y:S02]  /*1d70*/  FADD.FTZ R120, -R16, R91 ;  /* 0x0000005b10787221 */ /* 0x000fe40000010100 */
[----:B------:R-:W-:Y:S01]  /*1d80*/  FFMA.FTZ R103, R0, R94, R85 ;  /* 0x0000005e00677223 */ /* 0x000fe20000010055 */
[----:B------:R-:W-:Y:S01]  /*1d90*/  FMUL.FTZ R91, R73, R20 ;  /* 0x00000014495b7220 */ /* 0x000fe20000410000 */
[----:B-1----:R-:W-:Y:S01]  /*1da0*/  FADD.FTZ R20, -R110, 1 ;  /* 0x3f8000006e147421 */ /* 0x002fe20000010100 */
[----:B------:R-:W-:Y:S01]  /*1db0*/  FADD.FTZ R97, R97, R112 ;  /* 0x0000007061617221 */ /* 0x000fe20000010000 */
[----:B------:R-:W-:Y:S01]  /*1dc0*/  FADD.FTZ R102, R102, R113 ;  /* 0x0000007166667221 */ /* 0x000fe20000010000 */
[----:B------:R-:W-:Y:S01]  /*1dd0*/  FMUL.FTZ R112, R103, -1.4426950216293334961 ;  /* 0xbfb8aa3b67707820 */ /* 0x000fe20000410000 */
[----:B0-----:R-:W-:Y:S01]  /*1de0*/  FADD.FTZ R113, -R114, 1 ;  /* 0x3f80000072717421 */ /* 0x001fe20000010100 */
[----:B------:R-:W-:Y:S01]  /*1df0*/  FFMA.FTZ R96, R90, R91, R81 ;  /* 0x0000005b5a607223 */ /* 0x000fe20000010051 */
[----:B------:R-:W-:Y:S01]  /*1e00*/  FFMA.FTZ R21, R19, R20, 1 ;  /* 0x3f80000013157423 */ /* 0x000fe20000010014 */
[----:B------:R-:W-:Y:S01]  /*1e10*/  FMUL.FTZ R20, R73, R120 ;  /* 0x0000007849147220 */ /* 0x000fe20000410000 */
[----:B------:R-:W-:Y:S01]  /*1e20*/  FFMA.FTZ R98, R84, R93, R77 ;  /* 0x0000005d54627223 */ /* 0x000fe2000001004d */
[----:B------:R0:W1:Y:S01]  /*1e30*/  MUFU.EX2 R116, R112 ;  /* 0x0000007000747308 */ /* 0x0000620000000800 */
[----:B------:R-:W-:Y:S01]  /*1e40*/  FFMA.FTZ R119, R100, R113, 1 ;  /* 0x3f80000064777423 */ /* 0x000fe20000010071 */
[----:B------:R-:W-:-:S02]  /*1e50*/  HADD2.F32 R117, -RZ, R8.H0_H0 ;  /* 0x20000008ff757230 */ /* 0x000fc40000004100 */
[----:B------:R-:W-:Y:S01]  /*1e60*/  FFMA.FTZ R100, R86, R20, R87 ;  /* 0x0000001456647223 */ /* 0x000fe20000010057 */
[----:B------:R-:W-:Y:S01]  /*1e70*/  FADD.FTZ R19, -R108, 1 ;  /* 0x3f8000006c137421 */ /* 0x000fe20000010100 */
[----:B------:R-:W-:Y:S01]  /*1e80*/  FMUL.FTZ R115, R98, -1.4426950216293334961 ;  /* 0xbfb8aa3b62737820 */ /* 0x000fe20000410000 */
[----:B0-----:R-:W-:Y:S01]  /*1e90*/  FMUL.FTZ R112, R96, -1.4426950216293334961 ;  /* 0xbfb8aa3b60707820 */ /* 0x001fe20000410000 */
[----:B------:R-:W-:Y:S01]  /*1ea0*/  FMUL.FTZ R113, R100, -1.4426950216293334961 ;  /* 0xbfb8aa3b64717820 */ /* 0x000fe20000410000 */
[----:B------:R-:W-:Y:S02]  /*1eb0*/  FADD.FTZ R122, -R16, R117 ;  /* 0x00000075107a7221 */ /* 0x000fe40000010100 */
[----:B------:R-:W0:Y:S01]  /*1ec0*/  MUFU.EX2 R120, R112 ;  /* 0x0000007000787308 */ /* 0x000e220000000800 */
[----:B------:R-:W-:Y:S01]  /*1ed0*/  FFMA.FTZ R121, R104, R19, 1 ;  /* 0x3f80000068797423 */ /* 0x000fe20000010013 */
[----:B------:R-:W-:Y:S02]  /*1ee0*/  HADD2.F32 R117, -RZ, R8.H1_H1 ;  /* 0x30000008ff757230 */ /* 0x000fe40000004100 */
[----:B------:R-:W-:Y:S01]  /*1ef0*/  FMUL.FTZ R119, R114, R119 ;  /* 0x0000007772777220 */ /* 0x000fe20000410000 */
[----:B------:R-:W-:-:S03]  /*1f00*/  FMUL.FTZ R121, R108, R121 ;  /* 0x000000796c797220 */ /* 0x000fc60000410000 */
[----:B------:R1:W0:Y:S01]  /*1f10*/  MUFU.EX2 R118, R115 ;  /* 0x0000007300767308 */ /* 0x0002220000000800 */
[----:B------:R-:W-:Y:S02]  /*1f20*/  HADD2.F32 R108, -RZ, R6.H0_H0 ;  /* 0x20000006ff6c7230 */ /* 0x000fe40000004100 */
[----:B------:R-:W-:-:S05]  /*1f30*/  HADD2.F32 R114, -RZ, R7.H1_H1 ;  /* 0x30000007ff727230 */ /* 0x000fca0000004100 */
[----:B------:R-:W2:Y:S01]  /*1f40*/  MUFU.EX2 R113, R113 ;  /* 0x0000007100717308 */ /* 0x000ea20000000800 */
[----:B-1----:R-:W-:Y:S01]  /*1f50*/  FMUL.FTZ R115, R25, R18 ;  /* 0x0000001219737220 */ /* 0x002fe20000410000 */
[----:B------:R-:W-:Y:S01]  /*1f60*/  FADD.FTZ R18, -R16, R117 ;  /* 0x0000007510127221 */ /* 0x000fe20000010100 */
[----:B------:R-:W-:Y:S01]  /*1f70*/  FMUL.FTZ R117, R110, R21 ;  /* 0x000000156e757220 */ /* 0x000fe20000410000 */
[----:B------:R-:W-:Y:S02]  /*1f80*/  HADD2.F32 R110, -RZ, R6.H1_H1 ;  /* 0x30000006ff6e7230 */ /* 0x000fe40000004100 */
[----:B------:R-:W-:Y:S01]  /*1f90*/  FMUL.FTZ R115, R108, R115 ;  /* 0x000000736c737220 */ /* 0x000fe20000410000 */
[----:B------:R-:W-:Y:S01]  /*1fa0*/  FMUL.FTZ R121, R114, R121 ;  /* 0x0000007972797220 */ /* 0x000fe20000410000 */
[----:B------:R-:W-:Y:S01]  /*1fb0*/  FMUL.FTZ R18, R73, R18 ;  /* 0x0000001249127220 */ /* 0x000fe20000410000 */
[----:B------:R-:W-:Y:S01]  /*1fc0*/  FADD.FTZ R114, R116, 1 ;  /* 0x3f80000074727421 */ /* 0x000fe20000010000 */
[----:B------:R-:W-:Y:S01]  /*1fd0*/  FMUL.FTZ R117, R110, R117 ;  /* 0x000000756e757220 */ /* 0x000fe20000410000 */
[----:B------:R-:W-:Y:S01]  /*1fe0*/  FMUL.FTZ R110, R0, R115 ;  /* 0x00000073006e7220 */ /* 0x000fe20000410000 */
[----:B------:R-:W-:-:S02]  /*1ff0*/  HADD2.F32 R112, -RZ, R7.H0_H0 ;  /* 0x20000007ff707230 */ /* 0x000fc40000004100 */
[----:B0-----:R-:W-:Y:S01]  /*2000*/  FADD.FTZ R120, R120, 1 ;  /* 0x3f80000078787421 */ /* 0x001fe20000010000 */
[----:B------:R-:W-:Y:S01]  /*2010*/  FFMA.FTZ R21, R84, R18, R77 ;  /* 0x0000001254157223 */ /* 0x000fe2000001004d */
[-C--:B------:R-:W-:Y:S01]  /*2020*/  FFMA.FTZ R105, R24, R115.reuse, R105 ;  /* 0x0000007318697223 */ /* 0x080fe20000010069 */
[----:B------:R-:W-:Y:S01]  /*2030*/  FADD.FTZ R95, R95, R115 ;  /* 0x000000735f5f7221 */ /* 0x000fe20000010000 */
[----:B------:R-:W-:Y:S01]  /*2040*/  FFMA.FTZ R109, R0, R115, R109 ;  /* 0x00000073006d7223 */ /* 0x000fe2000001006d */
[----:B------:R-:W-:Y:S01]  /*2050*/  FFMA.FTZ R111, R24, R110, R111 ;  /* 0x0000006e186f7223 */ /* 0x000fe2000001006f */
[----:B------:R-:W0:Y:S01]  /*2060*/  MUFU.RCP R114, R114 ;  /* 0x0000007200727308 */ /* 0x000e220000001000 */
[----:B------:R-:W-:Y:S01]  /*2070*/  FADD.FTZ R115, R118, 1 ;  /* 0x3f80000076737421 */ /* 0x000fe20000010000 */
[----:B------:R-:W-:Y:S01]  /*2080*/  FMUL.FTZ R19, R73, R122 ;  /* 0x0000007a49137220 */ /* 0x000fe20000410000 */
[----:B------:R-:W-:Y:S01]  /*2090*/  FMUL.FTZ R24, R84, R117 ;  /* 0x0000007554187220 */ /* 0x000fe20000410000 */
[----:B------:R-:W-:Y:S01]  /*20a0*/  FMUL.FTZ R122, R21, -1.4426950216293334961 ;  /* 0xbfb8aa3b157a7820 */ /* 0x000fe20000410000 */
[----:B------:R-:W-:Y:S01]  /*20b0*/  FMUL.FTZ R119, R112, R119 ;  /* 0x0000007770777220 */ /* 0x000fe20000410000 */
[C---:B------:R-:W-:Y:S01]  /*20c0*/  FFMA.FTZ R110, R92.reuse, R117, R107 ;  /* 0x000000755c6e7223 */ /* 0x040fe2000001006b */
[----:B--2---:R-:W-:Y:S01]  /*20d0*/  FADD.FTZ R113, R113, 1 ;  /* 0x3f80000071717421 */ /* 0x004fe20000010000 */
[----:B------:R-:W1:Y:S01]  /*20e0*/  MUFU.RCP R120, R120 ;  /* 0x0000007800787308 */ /* 0x000e620000001000 */
[----:B------:R-:W-:Y:S01]  /*20f0*/  FADD.FTZ R107, R97, R117 ;  /* 0x00000075616b7221 */ /* 0x000fe20000010000 */
[----:B------:R-:W-:Y:S01]  /*2100*/  FFMA.FTZ R111, R92, R24, R111 ;  /* 0x000000185c6f7223 */ /* 0x000fe2000001006f */
[----:B------:R-:W-:-:S02]  /*2110*/  HADD2.F32 R97, -RZ, R9.H0_H0 ;  /* 0x20000009ff617230 */ /* 0x000fc40000004100 */
[----:B------:R-:W-:Y:S01]  /*2120*/  FMUL.FTZ R24, R90, R119 ;  /* 0x000000775a187220 */ /* 0x000fe20000410000 */
[----:B------:R-:W-:Y:S01]  /*2130*/  FFMA.FTZ R109, R84, R117, R109 ;  /* 0x00000075546d7223 */ /* 0x000fe2000001006d */
[-C--:B------:R-:W-:Y:S01]  /*2140*/  FFMA.FTZ R112, R22, R119.reuse, R99 ;  /* 0x0000007716707223 */ /* 0x080fe20000010063 */
[----:B------:R-:W2:Y:S01]  /*2150*/  MUFU.RCP R115, R115 ;  /* 0x0000007300737308 */ /* 0x000ea20000001000 */
[----:B------:R-:W-:Y:S02]  /*2160*/  HADD2.F32 R99, -RZ, R9.H1_H1 ;  /* 0x30000009ff637230 */ /* 0x000fe40000004100 */
[----:B------:R-:W-:Y:S01]  /*2170*/  FADD.FTZ R102, R102, R119 ;  /* 0x0000007766667221 */ /* 0x000fe20000010000 */
[----:B------:R-:W-:Y:S01]  /*2180*/  FFMA.FTZ R24, R22, R24, R111 ;  /* 0x0000001816187223 */ /* 0x000fe2000001006f */
[----:B------:R-:W-:-:S03]  /*2190*/  FFMA.FTZ R119, R90, R119, R109 ;  /* 0x000000775a777223 */ /* 0x000fc6000001006d */
[----:B------:R-:W-:Y:S01]  /*21a0*/  MUFU.EX2 R108, R122 ;  /* 0x0000007a006c7308 */ /* 0x000fe20000000800 */
[----:B------:R-:W-:Y:S01]  /*21b0*/  FADD.FTZ R22, -R16, R97 ;  /* 0x0000006110167221 */ /* 0x000fe20000010100 */
[----:B------:R-:W-:Y:S01]  /*21c0*/  FMUL.FTZ R97, R86, R121 ;  /* 0x0000007956617220 */ /* 0x000fe20000410000 */
[----:B------:R-:W-:-:S05]  /*21d0*/  FADD.FTZ R92, -R16, R99 ;  /* 0x00000063105c7221 */ /* 0x000fca0000010100 */
[----:B------:R-:W3:Y:S01]  /*21e0*/  MUFU.RCP R122, R113 ;  /* 0x00000071007a7308 */ /* 0x000ee20000001000 */
[--C-:B------:R-:W-:Y:S02]  /*21f0*/  HADD2.F32 R99, -RZ, R4.reuse.H1_H1 ;  /* 0x30000004ff637230 */ /* 0x100fe40000004100 */
[-C--:B------:R-:W-:Y:S01]  /*2200*/  FFMA.FTZ R109, R23, R121.reuse, R106 ;  /* 0x00000079176d7223 */ /* 0x080fe2000001006a */
[----:B------:R-:W-:Y:S01]  /*2210*/  FADD.FTZ R101, R101, R121 ;  /* 0x0000007965657221 */ /* 0x000fe20000010000 */
[----:B------:R-:W-:Y:S01]  /*2220*/  FFMA.FTZ R119, R86, R121, R119 ;  /* 0x0000007956777223 */ /* 0x000fe20000010077 */
[----:B------:R-:W-:Y:S01]  /*2230*/  FFMA.FTZ R25, R0, R19, R85 ;  /* 0x0000001300197223 */ /* 0x000fe20000010055 */
[----:B------:R-:W-:Y:S01]  /*2240*/  FFMA.FTZ R121, R23, R97, R24 ;  /* 0x0000006117797223 */ /* 0x000fe20000010018 */
[----:B0-----:R-:W-:Y:S01]  /*2250*/  FADD.FTZ R24, -R114, 1 ;  /* 0x3f80000072187421 */ /* 0x001fe20000010100 */
[----:B------:R-:W-:Y:S02]  /*2260*/  HADD2.F32 R97, -RZ, R4.H0_H0 ;  /* 0x20000004ff617230 */ /* 0x000fe40000004100 */
[----:B------:R-:W-:Y:S01]  /*2270*/  FADD.FTZ R124, -R16, R99 ;  /* 0x00000063107c7221 */ /* 0x000fe20000010100 */
[----:B------:R-:W-:Y:S01]  /*2280*/  FMUL.FTZ R104, R25, -1.4426950216293334961 ;  /* 0xbfb8aa3b19687820 */ /* 0x000fe20000410000 */
[----:B-1----:R-:W-:Y:S01]  /*2290*/  FADD.FTZ R99, -R120, 1 ;  /* 0x3f80000078637421 */ /* 0x002fe20000010100 */
[----:B------:R-:W-:Y:S01]  /*22a0*/  FFMA.FTZ R103, R103, R24, 1 ;  /* 0x3f80000067677423 */ /* 0x000fe20000010018 */
[----:B------:R-:W-:Y:S01]  /*22b0*/  FADD.FTZ R24, -R16, R97 ;  /* 0x0000006110187221 */ /* 0x000fe20000010100 */
[----:B--2---:R-:W-:Y:S01]  /*22c0*/  FADD.FTZ R97, -R115, 1 ;  /* 0x3f80000073617421 */ /* 0x004fe20000010100 */
[C---:B------:R-:W-:Y:S01]  /*22d0*/  FMUL.FTZ R22, R73.reuse, R22 ;  /* 0x0000001649167220 */ /* 0x040fe20000410000 */
[----:B------:R-:W-:Y:S01]  /*22e0*/  FFMA.FTZ R127, R96, R99, 1 ;  /* 0x3f800000607f7423 */ /* 0x000fe20000010063 */
[----:B---3--:R-:W-:Y:S01]  /*22f0*/  FADD.FTZ R99, -R122, 1 ;  /* 0x3f8000007a637421 */ /* 0x008fe20000010100 */
[--C-:B------:R-:W-:Y:S01]  /*2300*/  HADD2.F32 R125, -RZ, R5.reuse.H1_H1 ;  /* 0x30000005ff7d7230 */ /* 0x100fe20000004100 */
[----:B------:R-:W0:Y:S01]  /*2310*/  MUFU.EX2 R104, R104 ;  /* 0x0000006800687308 */ /* 0x000e220000000800 */
[----:B------:R-:W-:Y:S01]  /*2320*/  FMUL.FTZ R23, R73, R92 ;  /* 0x0000005c49177220 */ /* 0x000fe20000410000 */
[----:B------:R-:W-:-:S02]  /*2330*/  HADD2.F32 R123, -RZ, R5.H0_H0 ;  /* 0x20000005ff7b7230 */ /* 0x000fc40000004100 */
[----:B------:R-:W-:Y:S01]  /*2340*/  FFMA.FTZ R116, R98, R97, 1 ;  /* 0x3f80000062747423 */ /* 0x000fe20000010061 */
[----:B------:R-:W-:Y:S01]  /*2350*/  FFMA.FTZ R106, R90, R22, R81 ;  /* 0x000000165a6a7223 */ /* 0x000fe20000010051 */
[----:B------:R-:W-:Y:S01]  /*2360*/  FFMA.FTZ R129, R100, R99, 1 ;  /* 0x3f80000064817423 */ /* 0x000fe20000010063 */
[----:B------:R-:W-:Y:S01]  /*2370*/  FADD.FTZ R100, -R16, R125 ;  /* 0x0000007d10647221 */ /* 0x000fe20000010100 */
[----:B------:R-:W-:Y:S01]  /*2380*/  FFMA.FTZ R111, R86, R23, R87 ;  /* 0x00000017566f7223 */ /* 0x000fe20000010057 */
[----:B------:R-:W-:Y:S01]  /*2390*/  FMUL.FTZ R125, R115, R116 ;  /* 0x00000074737d7220 */ /* 0x000fe20000410000 */
[----:B------:R-:W-:Y:S01]  /*23a0*/  FMUL.FTZ R118, R106, -1.4426950216293334961 ;  /* 0xbfb8aa3b6a767820 */ /* 0x000fe20000410000 */
[----:B------:R-:W-:Y:S01]  /*23b0*/  FADD.FTZ R96, -R16, R123 ;  /* 0x0000007b10607221 */ /* 0x000fe20000010100 */
[--C-:B------:R-:W-:Y:S02]  /*23c0*/  HADD2.F32 R116, -RZ, R34.reuse.H0_H0 ;  /* 0x20000022ff747230 */ /* 0x100fe40000004100 */
[----:B------:R-:W-:Y:S01]  /*23d0*/  FMUL.FTZ R123, R114, R103 ;  /* 0x00000067727b7220 */ /* 0x000fe20000410000 */
[----:B------:R-:W-:Y:S01]  /*23e0*/  FMUL.FTZ R127, R120, R127 ;  /* 0x0000007f787f7220 */ /* 0x000fe20000410000 */
[----:B------:R-:W-:Y:S01]  /*23f0*/  FMUL.FTZ R117, R111, -1.4426950216293334961 ;  /* 0xbfb8aa3b6f757820 */ /* 0x000fe20000410000 */
[----:B------:R-:W-:-:S02]  /*2400*/  HADD2.F32 R120, -RZ, R34.H1_H1 ;  /* 0x30000022ff787230 */ /* 0x000fc40000004100 */
[----:B------:R-:W-:Y:S01]  /*2410*/  FMUL.FTZ R129, R122, R129 ;  /* 0x000000817a817220 */ /* 0x000fe20000410000 */
[----:B------:R-:W-:Y:S02]  /*2420*/  HADD2.F32 R122, -RZ, R35.H0_H0 ;  /* 0x20000023ff7a7230 */ /* 0x000fe40000004100 */
[----:B------:R-:W-:Y:S01]  /*2430*/  FMUL.FTZ R123, R116, R123 ;  /* 0x0000007b747b7220 */ /* 0x000fe20000410000 */
[----:B------:R-:W1:Y:S01]  /*2440*/  MUFU.EX2 R118, R118 ;  /* 0x0000007600767308 */ /* 0x000e620000000800 */
[----:B------:R-:W-:Y:S02]  /*2450*/  FMUL.FTZ R125, R120, R125 ;  /* 0x0000007d787d7220 */ /* 0x000fe40000410000 */
[----:B------:R-:W-:Y:S01]  /*2460*/  FMUL.FTZ R120, R0, R123 ;  /* 0x0000007b00787220 */ /* 0x000fe20000410000 */
[----:B------:R-:W-:Y:S01]  /*2470*/  FMUL.FTZ R127, R122, R127 ;  /* 0x0000007f7a7f7220 */ /* 0x000fe20000410000 */
[----:B0-----:R-:W-:-:S03]  /*2480*/  FADD.FTZ R122, R104, 1 ;  /* 0x3f800000687a7421 */ /* 0x001fc60000010000 */
[----:B------:R-:W0:Y:S01]  /*2490*/  MUFU.EX2 R117, R117 ;  /* 0x0000007500757308 */ /* 0x000e220000000800 */
[-C--:B------:R-:W-:Y:S01]  /*24a0*/  FFMA.FTZ R104, R94, R123.reuse, R105 ;  /* 0x0000007b5e687223 */ /* 0x080fe20000010069 */
[----:B------:R-:W-:Y:S01]  /*24b0*/  FFMA.FTZ R119, R0, R123, R119 ;  /* 0x0000007b00777223 */ /* 0x000fe20000010077 */
[----:B------:R-:W-:Y:S01]  /*24c0*/  FFMA.FTZ R94, R94, R120, R121 ;  /* 0x000000785e5e7223 */ /* 0x000fe20000010079 */
[CC--:B------:R-:W-:Y:S01]  /*24d0*/  FMUL.FTZ R121, R84.reuse, R125.reuse ;  /* 0x0000007d54797220 */ /* 0x0c0fe20000410000 */
[-C--:B------:R-:W-:Y:S01]  /*24e0*/  FFMA.FTZ R105, R93, R125.reuse, R110 ;  /* 0x0000007d5d697223 */ /* 0x080fe2000001006e */
[----:B------:R-:W-:Y:S01]  /*24f0*/  FADD.FTZ R107, R107, R125 ;  /* 0x0000007d6b6b7221 */ /* 0x000fe20000010000 */
[----:B------:R-:W-:Y:S01]  /*2500*/  FFMA.FTZ R125, R84, R125, R119 ;  /* 0x0000007d547d7223 */ /* 0x000fe20000010077 */
[--C-:B------:R-:W-:Y:S02]  /*2510*/  HADD2.F32 R119, -RZ, R32.reuse.H0_H0 ;  /* 0x20000020ff777230 */ /* 0x100fe40000004100 */
[----:B------:R-:W-:Y:S01]  /*2520*/  FFMA.FTZ R94, R93, R121, R94 ;  /* 0x000000795d5e7223 */ /* 0x000fe2000001005e */
[----:B------:R-:W-:Y:S01]  /*2530*/  HADD2.F32 R93, -RZ, R32.H1_H1 ;  /* 0x30000020ff5d7230 */ /* 0x000fe20000004100 */
[----:B------:R-:W2:Y:S01]  /*2540*/  MUFU.RCP R120, R122 ;  /* 0x0000007a00787308 */ /* 0x000ea20000001000 */
[----:B-1----:R-:W-:Y:S01]  /*2550*/  FADD.FTZ R118, R118, 1 ;  /* 0x3f80000076767421 */ /* 0x002fe20000010000 */
[----:B------:R-:W-:Y:S01]  /*2560*/  FADD.FTZ R110, -R16, R119 ;  /* 0x00000077106e7221 */ /* 0x000fe20000010100 */
[-C--:B------:R-:W-:Y:S01]  /*2570*/  FFMA.FTZ R119, R91, R127.reuse, R112 ;  /* 0x0000007f5b777223 */ /* 0x080fe20000010070 */
[----:B------:R-:W-:Y:S01]  /*2580*/  FADD.FTZ R102, R102, R127 ;  /* 0x0000007f66667221 */ /* 0x000fe20000010000 */
[CC--:B------:R-:W-:Y:S01]  /*2590*/  FFMA.FTZ R125, R90.reuse, R127.reuse, R125 ;  /* 0x0000007f5a7d7223 */ /* 0x0c0fe2000001007d */
[----:B------:R-:W-:Y:S01]  /*25a0*/  FMUL.FTZ R127, R90, R127 ;  /* 0x0000007f5a7f7220 */ /* 0x000fe20000410000 */
[----:B------:R-:W-:Y:S01]  /*25b0*/  FADD.FTZ R112, -R16, R93 ;  /* 0x0000005d10707221 */ /* 0x000fe20000010100 */
[----:B------:R-:W-:Y:S01]  /*25c0*/  FMUL.FTZ R24, R73, R24 ;  /* 0x0000001849187220 */ /* 0x000fe20000410000 */
[----:B------:R-:W-:Y:S01]  /*25d0*/  FADD.FTZ R108, R108, 1 ;  /* 0x3f8000006c6c7421 */ /* 0x000fe20000010000 */
[----:B0-----:R-:W-:Y:S01]  /*25e0*/  FADD.FTZ R117, R117, 1 ;  /* 0x3f80000075757421 */ /* 0x001fe20000010000 */
[----:B------:R-:W-:Y:S01]  /*25f0*/  FMUL.FTZ R96, R73, R96 ;  /* 0x0000006049607220 */ /* 0x000fe20000410000 */
[----:B------:R-:W-:Y:S01]  /*2600*/  FFMA.FTZ R127, R91, R127, R94 ;  /* 0x0000007f5b7f7223 */ /* 0x000fe2000001005e */
[----:B------:R-:W0:Y:S01]  /*2610*/  MUFU.RCP R118, R118 ;  /* 0x0000007600767308 */ /* 0x000e220000001000 */
[C---:B------:R-:W-:Y:S01]  /*2620*/  FMUL.FTZ R91, R73.reuse, R112 ;  /* 0x00000070495b7220 */ /* 0x040fe20000410000 */
[----:B------:R-:W-:Y:S01]  /*2630*/  FFMA.FTZ R92, R0, R24, R85 ;  /* 0x00000018005c7223 */ /* 0x000fe20000010055 */
[----:B------:R-:W-:Y:S01]  /*2640*/  FFMA.FTZ R99, R90, R96, R81 ;  /* 0x000000605a637223 */ /* 0x000fe20000010051 */
[----:B------:R-:W-:-:S04]  /*2650*/  FMUL.FTZ R98, R73, R124 ;  /* 0x0000007c49627220 */ /* 0x000fc80000410000 */
[----:B------:R-:W1:Y:S01]  /*2660*/  MUFU.RCP R121, R108 ;  /* 0x0000006c00797308 */ /* 0x000e620000001000 */
[----:B------:R-:W-:Y:S01]  /*2670*/  FMUL.FTZ R113, R92, -1.4426950216293334961 ;  /* 0xbfb8aa3b5c717820 */ /* 0x000fe20000410000 */
[----:B------:R-:W-:Y:S01]  /*2680*/  FMUL.FTZ R100, R73, R100 ;  /* 0x0000006449647220 */ /* 0x000fe20000410000 */
[----:B------:R-:W-:-:S05]  /*2690*/  FMUL.FTZ R115, R99, -1.4426950216293334961 ;  /* 0xbfb8aa3b63737820 */ /* 0x000fca0000410000 */
[----:B------:R0:W3:Y:S01]  /*26a0*/  MUFU.RCP R112, R117 ;  /* 0x0000007500707308 */ /* 0x0000e20000001000 */
[----:B------:R-:W-:Y:S01]  /*26b0*/  FADD.FTZ R95, R95, R123 ;  /* 0x0000007b5f5f7221 */ /* 0x000fe20000010000 */
[----:B------:R-:W-:Y:S01]  /*26c0*/  FFMA.FTZ R97, R84, R98, R77 ;  /* 0x0000006254617223 */ /* 0x000fe2000001004d */
[----:B------:R-:W-:Y:S02]  /*26d0*/  HADD2.F32 R123, -RZ, R33.H0_H0 ;  /* 0x20000021ff7b7230 */ /* 0x000fe40000004100 */
[----:B------:R-:W-:Y:S01]  /*26e0*/  FFMA.FTZ R103, R86, R100, R87 ;  /* 0x0000006456677223 */ /* 0x000fe20000010057 */
[----:B------:R-:W-:Y:S01]  /*26f0*/  FMUL.FTZ R93, R73, R110 ;  /* 0x0000006e495d7220 */ /* 0x000fe20000410000 */
[----:B--2---:R-:W-:Y:S01]  /*2700*/  FADD.FTZ R110, -R120, 1 ;  /* 0x3f800000786e7421 */ /* 0x004fe20000010100 */
[----:B------:R-:W-:Y:S01]  /*2710*/  FMUL.FTZ R124, R97, -1.4426950216293334961 ;  /* 0xbfb8aa3b617c7820 */ /* 0x000fe20000410000 */
[----:B------:R-:W2:Y:S01]  /*2720*/  MUFU.EX2 R113, R113 ;  /* 0x0000007100717308 */ /* 0x000ea20000000800 */
[----:B------:R-:W-:Y:S01]  /*2730*/  FMUL.FTZ R126, R103, -1.4426950216293334961 ;  /* 0xbfb8aa3b677e7820 */ /* 0x000fe20000410000 */
[----:B------:R-:W-:Y:S01]  /*2740*/  FADD.FTZ R122, -R16, R123 ;  /* 0x0000007b107a7221 */ /* 0x000fe20000010100 */
[----:B------:R-:W-:Y:S01]  /*2750*/  FFMA.FTZ R25, R25, R110, 1 ;  /* 0x3f80000019197423 */ /* 0x000fe2000001006e */
[----:B------:R-:W-:-:S04]  /*2760*/  FFMA.FTZ R94, R84, R91, R77 ;  /* 0x0000005b545e7223 */ /* 0x000fc8000001004d */
[----:B------:R-:W4:Y:S01]  /*2770*/  MUFU.EX2 R115, R115 ;  /* 0x0000007300737308 */ /* 0x000f220000000800 */
[----:B------:R-:W-:Y:S01]  /*2780*/  FMUL.FTZ R77, R73, R122 ;  /* 0x0000007a494d7220 */ /* 0x000fe20000410000 */
[----:B0-----:R-:W-:Y:S01]  /*2790*/  FADD.FTZ R117, -R118, 1 ;  /* 0x3f80000076757421 */ /* 0x001fe20000010100 */
[----:B-1----:R-:W-:Y:S01]  /*27a0*/  FADD.FTZ R110, -R121, 1 ;  /* 0x3f800000796e7421 */ /* 0x002fe20000010100 */
[----:B---3--:R-:W-:Y:S01]  /*27b0*/  FADD.FTZ R122, -R112, 1 ;  /* 0x3f800000707a7421 */ /* 0x008fe20000010100 */
[----:B------:R-:W-:-:S03]  /*27c0*/  FMUL.FTZ R120, R120, R25 ;  /* 0x0000001978787220 */ /* 0x000fc60000410000 */
[----:B------:R0:W1:Y:S01]  /*27d0*/  MUFU.EX2 R114, R124 ;  /* 0x0000007c00727308 */ /* 0x0000620000000800 */
[----:B------:R-:W-:Y:S02]  /*27e0*/  HADD2.F32 R25, -RZ, R30.H0_H0 ;  /* 0x2000001eff197230 */ /* 0x000fe40000004100 */
[----:B------:R-:W-:Y:S01]  /*27f0*/  FFMA.FTZ R117, R106, R117, 1 ;  /* 0x3f8000006a757423 */ /* 0x000fe20000010075 */
[----:B------:R-:W-:-:S04]  /*2800*/  FFMA.FTZ R110, R21, R110, 1 ;  /* 0x3f800000156e7423 */ /* 0x000fc8000001006e */
[----:B------:R-:W3:Y:S01]  /*2810*/  MUFU.EX2 R116, R126 ;  /* 0x0000007e00747308 */ /* 0x000ee20000000800 */
[----:B0-----:R-:W-:Y:S02]  /*2820*/  HADD2.F32 R124, -RZ, R35.H1_H1 ;  /* 0x30000023ff7c7230 */ /* 0x001fe40000004100 */
[----:B------:R-:W-:Y:S01]  /*2830*/  FFMA.FTZ R111, R111, R122, 1 ;  /* 0x3f8000006f6f7423 */ /* 0x000fe2000001007a */
[----:B------:R-:W-:Y:S02]  /*2840*/  FMUL.FTZ R120, R25, R120 ;  /* 0x0000007819787220 */ /* 0x000fe40000410000 */
[----:B------:R-:W-:Y:S01]  /*2850*/  FMUL.FTZ R124, R124, R129 ;  /* 0x000000817c7c7220 */ /* 0x000fe20000410000 */
[----:B------:R-:W-:Y:S01]  /*2860*/  FMUL.FTZ R118, R118, R117 ;  /* 0x0000007576767220 */ /* 0x000fe20000410000 */
[----:B------:R-:W-:Y:S02]  /*2870*/  HADD2.F32 R25, -RZ, R30.H1_H1 ;  /* 0x3000001eff197230 */ /* 0x000fe40000004100 */
[----:B------:R-:W-:Y:S01]  /*2880*/  FFMA.FTZ R85, R0, R93, R85 ;  /* 0x0000005d00557223 */ /* 0x000fe20000010055 */
[-C--:B------:R-:W-:Y:S01]  /*2890*/  FFMA.FTZ R108, R20, R124.reuse, R109 ;  /* 0x0000007c146c7223 */ /* 0x080fe2000001006d */
[----:B------:R-:W-:Y:S01]  /*28a0*/  FADD.FTZ R101, R101, R124 ;  /* 0x0000007c65657221 */ /* 0x000fe20000010000 */
[----:B------:R-:W-:Y:S01]  /*28b0*/  FFMA.FTZ R125, R86, R124, R125 ;  /* 0x0000007c567d7223 */ /* 0x000fe2000001007d */
[----:B------:R-:W-:Y:S01]  /*28c0*/  FMUL.FTZ R106, R121, R110 ;  /* 0x0000006e796a7220 */ /* 0x000fe20000410000 */
[----:B------:R-:W-:Y:S01]  /*28d0*/  FMUL.FTZ R122, R112, R111 ;  /* 0x0000006f707a7220 */ /* 0x000fe20000410000 */
[----:B------:R-:W-:-:S02]  /*28e0*/  HADD2.F32 R117, -RZ, R33.H1_H1 ;  /* 0x30000021ff757230 */ /* 0x000fc40000004100 */
[----:B------:R-:W-:Y:S01]  /*28f0*/  FMUL.FTZ R124, R86, R124 ;  /* 0x0000007c567c7220 */ /* 0x000fe20000410000 */
[--C-:B------:R-:W-:Y:S02]  /*2900*/  HADD2.F32 R111, -RZ, R31.reuse.H0_H0 ;  /* 0x2000001fff6f7230 */ /* 0x100fe40000004100 */
[----:B--2---:R-:W-:Y:S01]  /*2910*/  FADD.FTZ R110, R113, 1 ;  /* 0x3f800000716e7421 */ /* 0x004fe20000010000 */
[----:B------:R-:W-:Y:S02]  /*2920*/  HADD2.F32 R113, -RZ, R31.H1_H1 ;  /* 0x3000001fff717230 */ /* 0x000fe40000004100 */
[----:B----4-:R-:W-:Y:S01]  /*2930*/  FADD.FTZ R115, R115, 1 ;  /* 0x3f80000073737421 */ /* 0x010fe20000010000 */
[----:B------:R-:W-:Y:S01]  /*2940*/  FMUL.FTZ R123, R85, -1.4426950216293334961 ;  /* 0xbfb8aa3b557b7820 */ /* 0x000fe20000410000 */
[----:B------:R-:W-:Y:S01]  /*2950*/  FMUL.FTZ R112, R25, R106 ;  /* 0x0000006a19707220 */ /* 0x000fe20000410000 */
[----:B------:R-:W-:Y:S01]  /*2960*/  FFMA.FTZ R124, R20, R124, R127 ;  /* 0x0000007c147c7223 */ /* 0x000fe2000001007f */
[----:B------:R-:W-:Y:S01]  /*2970*/  FADD.FTZ R106, -R16, R117 ;  /* 0x00000075106a7221 */ /* 0x000fe20000010100 */
[----:B------:R-:W-:Y:S01]  /*2980*/  FMUL.FTZ R20, R94, -1.4426950216293334961 ;  /* 0xbfb8aa3b5e147820 */ /* 0x000fe20000410000 */
[----:B------:R-:W-:Y:S01]  /*2990*/  FMUL.FTZ R117, R111, R118 ;  /* 0x000000766f757220 */ /* 0x000fe20000410000 */
[----:B------:R-:W-:Y:S01]  /*29a0*/  MUFU.EX2 R109, R123 ;  /* 0x0000007b006d7308 */ /* 0x000fe20000000800 */
[----:B-1----:R-:W-:Y:S01]  /*29b0*/  FADD.FTZ R114, R114, 1 ;  /* 0x3f80000072727421 */ /* 0x002fe20000010000 */
[----:B------:R-:W-:Y:S01]  /*29c0*/  FMUL.FTZ R25, R113, R122 ;  /* 0x0000007a71197220 */ /* 0x000fe20000410000 */
[----:B---3--:R-:W-:Y:S01]  /*29d0*/  FADD.FTZ R116, R116, 1 ;  /* 0x3f80000074747421 */ /* 0x008fe20000010000 */
[----:B------:R-:W-:Y:S01]  /*29e0*/  FFMA.FTZ R81, R90, R77, R81 ;  /* 0x0000004d5a517223 */ /* 0x000fe20000010051 */
[----:B------:R-:W-:-:S03]  /*29f0*/  FMUL.FTZ R113, R0, R120 ;  /* 0x0000007800717220 */ /* 0x000fc60000410000 */
[----:B------:R-:W0:Y:S01]  /*2a00*/  MUFU.RCP R118, R115 ;  /* 0x0000007300767308 */ /* 0x000e220000001000 */
[----:B------:R-:W-:Y:S01]  /*2a10*/  FMUL.FTZ R106, R73, R106 ;  /* 0x0000006a496a7220 */ /* 0x000fe20000410000 */
[----:B------:R-:W-:Y:S01]  /*2a20*/  FFMA.FTZ R111, R19, R120, R104 ;  /* 0x00000078136f7223 */ /* 0x000fe20000010068 */
[----:B------:R-:W-:Y:S01]  /*2a30*/  FMUL.FTZ R21, R81, -1.4426950216293334961 ;  /* 0xbfb8aa3b51157820 */ /* 0x000fe20000410000 */
[----:B------:R-:W-:-:S04]  /*2a40*/  FFMA.FTZ R113, R19, R113, R124 ;  /* 0x0000007113717223 */ /* 0x000fc8000001007c */
[----:B------:R-:W1:Y:S01]  /*2a50*/  MUFU.RCP R110, R110 ;  /* 0x0000006e006e7308 */ /* 0x000e620000001000 */
[----:B------:R-:W-:Y:S01]  /*2a60*/  FMUL.FTZ R104, R84, R112 ;  /* 0x0000007054687220 */ /* 0x000fe20000410000 */
[----:B------:R-:W-:-:S06]  /*2a70*/  FFMA.FTZ R87, R86, R106, R87 ;  /* 0x0000006a56577223 */ /* 0x000fcc0000010057 */
[----:B------:R-:W2:Y:S01]  /*2a80*/  MUFU.EX2 R20, R20 ;  /* 0x0000001400147308 */ /* 0x000ea20000000800 */
[C---:B------:R-:W-:Y:S01]  /*2a90*/  FFMA.FTZ R113, R18.reuse, R104, R113 ;  /* 0x0000006812717223 */ /* 0x040fe20000010071 */
[----:B------:R-:W-:Y:S01]  /*2aa0*/  FFMA.FTZ R105, R18, R112, R105 ;  /* 0x0000007012697223 */ /* 0x000fe20000010069 */
[----:B------:R-:W-:-:S05]  /*2ab0*/  FMUL.FTZ R104, R87, -1.4426950216293334961 ;  /* 0xbfb8aa3b57687820 */ /* 0x000fca0000410000 */
[----:B------:R-:W3:Y:S01]  /*2ac0*/  MUFU.RCP R114, R114 ;  /* 0x0000007200727308 */ /* 0x000ee20000001000 */
[----:B------:R-:W-:-:S07]  /*2ad0*/  FMUL.FTZ R18, R90, R117 ;  /* 0x000000755a127220 */ /* 0x000fce0000410000 */
[----:B------:R-:W4:Y:S01]  /*2ae0*/  MUFU.RCP R116, R116 ;  /* 0x0000007400747308 */ /* 0x000f220000001000 */
[C---:B------:R-:W-:Y:S01]  /*2af0*/  FFMA.FTZ R119, R22.reuse, R117, R119 ;  /* 0x0000007516777223 */ /* 0x040fe20000010077 */
[----:B------:R-:W-:Y:S01]  /*2b00*/  FFMA.FTZ R18, R22, R18, R113 ;  /* 0x0000001216127223 */ /* 0x000fe20000010071 */
[----:B0-----:R-:W-:-:S05]  /*2b10*/  FADD.FTZ R22, -R118, 1 ;  /* 0x3f80000076167421 */ /* 0x001fca0000010100 */
[----:B------:R-:W0:Y:S01]  /*2b20*/  MUFU.EX2 R21, R21 ;  /* 0x0000001500157308 */ /* 0x000e220000000800 */
[----:B------:R-:W-:Y:S01]  /*2b30*/  FADD.FTZ R109, R109, 1 ;  /* 0x3f8000006d6d7421 */ /* 0x000fe20000010000 */
[----:B------:R-:W-:Y:S01]  /*2b40*/  FMUL.FTZ R113, R86, R25 ;  /* 0x0000001956717220 */ /* 0x000fe20000410000 */
[----:B-1----:R-:W-:Y:S01]  /*2b50*/  FADD.FTZ R115, -R110, 1 ;  /* 0x3f8000006e737421 */ /* 0x002fe20000010100 */
[----:B------:R-:W-:-:S04]  /*2b60*/  FFMA.FTZ R99, R99, R22, 1 ;  /* 0x3f80000063637423 */ /* 0x000fc80000010016 */
[----:B------:R-:W1:Y:S01]  /*2b70*/  MUFU.EX2 R104, R104 ;  /* 0x0000006800687308 */ /* 0x000e620000000800 */
[----:B--2---:R-:W-:Y:S01]  /*2b80*/  FADD.FTZ R22, R20, 1 ;  /* 0x3f80000014167421 */ /* 0x004fe20000010000 */
[C---:B------:R-:W-:Y:S01]  /*2b90*/  FFMA.FTZ R113, R23.reuse, R113, R18 ;  /* 0x0000007117717223 */ /* 0x040fe20000010012 */
[----:B------:R-:W-:Y:S01]  /*2ba0*/  FFMA.FTZ R115, R92, R115, 1 ;  /* 0x3f8000005c737423 */ /* 0x000fe20000010073 */
[----:B---3--:R-:W-:Y:S01]  /*2bb0*/  FADD.FTZ R18, -R114, 1 ;  /* 0x3f80000072127421 */ /* 0x008fe20000010100 */
[----:B----4-:R-:W-:Y:S01]  /*2bc0*/  FADD.FTZ R92, -R116, 1 ;  /* 0x3f800000745c7421 */ /* 0x010fe20000010100 */
[----:B------:R-:W-:Y:S02]  /*2bd0*/  FFMA.FTZ R19, R23, R25, R108 ;  /* 0x0000001917137223 */ /* 0x000fe4000001006c */
[----:B------:R-:W2:Y:S01]  /*2be0*/  MUFU.RCP R109, R109 ;  /* 0x0000006d006d7308 */ /* 0x000ea20000001000 */
[----:B------:R-:W-:Y:S01]  /*2bf0*/  FFMA.FTZ R125, R0, R120, R125 ;  /* 0x00000078007d7223 */ /* 0x000fe2000001007d */
[----:B------:R-:W-:Y:S01]  /*2c00*/  FFMA.FTZ R97, R97, R18, 1 ;  /* 0x3f80000061617423 */ /* 0x000fe20000010012 */
[----:B------:R-:W-:Y:S01]  /*2c10*/  FFMA.FTZ R103, R103, R92, 1 ;  /* 0x3f80000067677423 */ /* 0x000fe2000001005c */
[----:B------:R-:W-:-:S02]  /*2c20*/  HADD2.F32 R18, -RZ, R28.H0_H0 ;  /* 0x2000001cff127230 */ /* 0x000fc40000004100 */
[----:B0-----:R-:W-:Y:S02]  /*2c30*/  FADD.FTZ R92, R21, 1 ;  /* 0x3f800000155c7421 */ /* 0x001fe40000010000 */
[----:B------:R0:W3:Y:S01]  /*2c40*/  MUFU.RCP R23, R22 ;  /* 0x0000001600177308 */ /* 0x0000e20000001000 */
[----:B------:R-:W-:Y:S01]  /*2c50*/  FMUL.FTZ R115, R110, R115 ;  /* 0x000000736e737220 */ /* 0x000fe20000410000 */
[----:B------:R-:W-:Y:S01]  /*2c60*/  FFMA.FTZ R125, R84, R112, R125 ;  /* 0x00000070547d7223 */ /* 0x000fe2000001007d */
[----:B------:R-:W-:Y:S02]  /*2c70*/  HADD2.F32 R20, -RZ, R28.H1_H1 ;  /* 0x3000001cff147230 */ /* 0x000fe40000004100 */
[----:B------:R-:W-:Y:S01]  /*2c80*/  FMUL.FTZ R118, R118, R99 ;  /* 0x0000006376767220 */ /* 0x000fe20000410000 */
[----:B------:R-:W-:Y:S01]  /*2c90*/  FMUL.FTZ R97, R114, R97 ;  /* 0x0000006172617220 */ /* 0x000fe20000410000 */
[----:B------:R-:W-:Y:S01]  /*2ca0*/  FMUL.FTZ R18, R18, R115 ;  /* 0x0000007312127220 */ /* 0x000fe20000410000 */
[----:B-1----:R-:W-:Y:S01]  /*2cb0*/  FADD.FTZ R104, R104, 1 ;  /* 0x3f80000068687421 */ /* 0x002fe20000010000 */
[----:B------:R1:W4:Y:S01]  /*2cc0*/  MUFU.RCP R99, R92 ;  /* 0x0000005c00637308 */ /* 0x0003220000001000 */
[----:B0-----:R-:W-:-:S02]  /*2cd0*/  HADD2.F32 R22, -RZ, R29.H1_H1 ;  /* 0x3000001dff167230 */ /* 0x001fc40000004100 */
[----:B------:R-:W-:Y:S01]  /*2ce0*/  FFMA.FTZ R125, R90, R117, R125 ;  /* 0x000000755a7d7223 */ /* 0x000fe2000001007d */
[----:B------:R-:W-:Y:S01]  /*2cf0*/  FMUL.FTZ R103, R116, R103 ;  /* 0x0000006774677220 */ /* 0x000fe20000410000 */
[----:B------:R-:W-:Y:S01]  /*2d00*/  FMUL.FTZ R97, R20, R97 ;  /* 0x0000006114617220 */ /* 0x000fe20000410000 */
[----:B------:R-:W-:Y:S01]  /*2d10*/  FMUL.FTZ R20, R0, R18 ;  /* 0x0000001200147220 */ /* 0x000fe20000410000 */
[----:B------:R-:W-:Y:S01]  /*2d20*/  HADD2.F32 R21, -RZ, R29.H0_H0 ;  /* 0x2000001dff157230 */ /* 0x000fe20000004100 */
[----:B------:R4:W0:Y:S01]  /*2d30*/  MUFU.RCP R108, R104 ;  /* 0x00000068006c7308 */ /* 0x0008220000001000 */
[----:B------:R-:W-:Y:S01]  /*2d40*/  FMUL.FTZ R103, R22, R103 ;  /* 0x0000006716677220 */ /* 0x000fe20000410000 */
[----:B------:R-:W-:Y:S01]  /*2d50*/  FFMA.FTZ R125, R86, R25, R125 ;  /* 0x00000019567d7223 */ /* 0x000fe2000001007d */
[----:B--2---:R-:W-:Y:S01]  /*2d60*/  FADD.FTZ R22, -R109, 1 ;  /* 0x3f8000006d167421 */ /* 0x004fe20000010100 */
[----:B------:R-:W-:Y:S01]  /*2d70*/  FFMA.FTZ R113, R24, R20, R113 ;  /* 0x0000001418717223 */ /* 0x000fe20000010071 */
[----:B------:R-:W-:Y:S01]  /*2d80*/  FADD.FTZ R101, R101, R25 ;  /* 0x0000001965657221 */ /* 0x000fe20000010000 */
[----:B------:R-:W-:Y:S01]  /*2d90*/  FMUL.FTZ R20, R84, R97 ;  /* 0x0000006154147220 */ /* 0x000fe20000410000 */
[----:B---3--:R-:W-:Y:S01]  /*2da0*/  FADD.FTZ R25, -R23, 1 ;  /* 0x3f80000017197421 */ /* 0x008fe20000010100 */
[----:B------:R-:W-:Y:S01]  /*2db0*/  FMUL.FTZ R21, R21, R118 ;  /* 0x0000007615157220 */ /* 0x000fe20000410000 */
[----:B------:R-:W-:Y:S01]  /*2dc0*/  FFMA.FTZ R125, R0, R18, R125 ;  /* 0x00000012007d7223 */ /* 0x000fe2000001007d */
[----:B-1----:R-:W-:Y:S01]  /*2dd0*/  FFMA.FTZ R92, R85, R22, 1 ;  /* 0x3f800000555c7423 */ /* 0x002fe20000010016 */
[----:B------:R-:W-:Y:S01]  /*2de0*/  FFMA.FTZ R113, R98, R20, R113 ;  /* 0x0000001462717223 */ /* 0x000fe20000010071 */
[----:B------:R-:W-:Y:S01]  /*2df0*/  FFMA.FTZ R94, R94, R25, 1 ;  /* 0x3f8000005e5e7423 */ /* 0x000fe20000010019 */
[----:B------:R-:W-:Y:S01]  /*2e00*/  FMUL.FTZ R20, R90, R21 ;  /* 0x000000155a147220 */ /* 0x000fe20000410000 */
[----:B------:R-:W-:-:S02]  /*2e10*/  HADD2.F32 R22, -RZ, R2.H0_H0 ;  /* 0x20000002ff167230 */ /* 0x000fc40000004100 */
[----:B------:R-:W-:Y:S01]  /*2e20*/  FFMA.FTZ R125, R84, R97, R125 ;  /* 0x00000061547d7223 */ /* 0x000fe2000001007d */
[----:B------:R-:W-:Y:S01]  /*2e30*/  FMUL.FTZ R109, R109, R92 ;  /* 0x0000005c6d6d7220 */ /* 0x000fe20000410000 */
[----:B----4-:R-:W-:Y:S01]  /*2e40*/  FADD.FTZ R104, -R99, 1 ;  /* 0x3f80000063687421 */ /* 0x010fe20000010100 */
[----:B------:R-:W-:Y:S01]  /*2e50*/  FMUL.FTZ R94, R23, R94 ;  /* 0x0000005e175e7220 */ /* 0x000fe20000410000 */
[----:B------:R-:W-:Y:S01]  /*2e60*/  FFMA.FTZ R113, R96, R20, R113 ;  /* 0x0000001460717223 */ /* 0x000fe20000010071 */
[----:B------:R-:W-:Y:S01]  /*2e70*/  FFMA.FTZ R125, R90, R21, R125 ;  /* 0x000000155a7d7223 */ /* 0x000fe2000001007d */
[----:B------:R-:W-:Y:S02]  /*2e80*/  HADD2.F32 R23, -RZ, R2.H1_H1 ;  /* 0x30000002ff177230 */ /* 0x000fe40000004100 */
[----:B------:R-:W-:Y:S01]  /*2e90*/  FMUL.FTZ R20, R86, R103 ;  /* 0x0000006756147220 */ /* 0x000fe20000410000 */
[----:B------:R-:W-:Y:S01]  /*2ea0*/  FMUL.FTZ R109, R22, R109 ;  /* 0x0000006d166d7220 */ /* 0x000fe20000410000 */
[----:B------:R-:W-:Y:S01]  /*2eb0*/  FFMA.FTZ R104, R81, R104, 1 ;  /* 0x3f80000051687423 */ /* 0x000fe20000010068 */
[----:B0-----:R-:W-:Y:S01]  /*2ec0*/  FADD.FTZ R110, -R108, 1 ;  /* 0x3f8000006c6e7421 */ /* 0x001fe20000010100 */
[----:B------:R-:W-:Y:S01]  /*2ed0*/  FFMA.FTZ R125, R86, R103, R125 ;  /* 0x00000067567d7223 */ /* 0x000fe2000001007d */
[----:B------:R-:W-:Y:S01]  /*2ee0*/  FFMA.FTZ R20, R100, R20, R113 ;  /* 0x0000001464147223 */ /* 0x000fe20000010071 */
[----:B------:R-:W-:-:S02]  /*2ef0*/  HADD2.F32 R25, -RZ, R3.H0_H0 ;  /* 0x20000003ff197230 */ /* 0x000fc40000004100 */
[CC--:B------:R-:W-:Y:S01]  /*2f00*/  FMUL.FTZ R22, R0.reuse, R109.reuse ;  /* 0x0000006d00167220 */ /* 0x0c0fe20000410000 */
[----:B------:R-:W-:Y:S01]  /*2f10*/  FMUL.FTZ R23, R23, R94 ;  /* 0x0000005e17177220 */ /* 0x000fe20000410000 */
[----:B------:R-:W-:Y:S01]  /*2f20*/  FMUL.FTZ R104, R99, R104 ;  /* 0x0000006863687220 */ /* 0x000fe20000410000 */
[----:B------:R-:W-:Y:S01]  /*2f30*/  FFMA.FTZ R87, R87, R110, 1 ;  /* 0x3f80000057577423 */ /* 0x000fe2000001006e */
[----:B------:R-:W-:Y:S01]  /*2f40*/  FFMA.FTZ R125, R0, R109, R125 ;  /* 0x0000006d007d7223 */ /* 0x000fe2000001007d */
[----:B------:R-:W-:Y:S01]  /*2f50*/  FFMA.FTZ R20, R93, R22, R20 ;  /* 0x000000165d147223 */ /* 0x000fe20000010014 */
[----:B------:R-:W-:Y:S01]  /*2f60*/  FMUL.FTZ R0, R84, R23 ;  /* 0x0000001754007220 */ /* 0x000fe20000410000 */
[----:B------:R-:W-:Y:S01]  /*2f70*/  FMUL.FTZ R104, R25, R104 ;  /* 0x0000006819687220 */ /* 0x000fe20000410000 */
[----:B------:R-:W-:Y:S02]  /*2f80*/  HADD2.F32 R22, -RZ, R3.H1_H1 ;  /* 0x30000003ff167230 */ /* 0x000fe40000004100 */
[----:B------:R-:W-:Y:S01]  /*2f90*/  FMUL.FTZ R87, R108, R87 ;  /* 0x000000576c577220 */ /* 0x000fe20000410000 */
[----:B------:R-:W-:Y:S01]  /*2fa0*/  FFMA.FTZ R0, R91, R0, R20 ;  /* 0x000000005b007223 */ /* 0x000fe20000010014 */
[----:B------:R-:W-:Y:S01]  /*2fb0*/  FMUL.FTZ R20, R90, R104 ;  /* 0x000000685a147220 */ /* 0x000fe20000410000 */
[----:B------:R-:W-:Y:S01]  /*2fc0*/  FFMA.FTZ R125, R84, R23, R125 ;  /* 0x00000017547d7223 */ /* 0x000fe2000001007d */
[----:B------:R-:W-:-:S02]  /*2fd0*/  FMUL.FTZ R81, R22, R87 ;  /* 0x0000005716517220 */ /* 0x000fc40000410000 */
[----:B------:R-:W-:Y:S01]  /*2fe0*/  FFMA.FTZ R87, R77, R20, R0 ;  /* 0x000000144d577223 */ /* 0x000fe20000010000 */
[----:B------:R-:W-:Y:S01]  /*2ff0*/  FFMA.FTZ R125, R90, R104, R125 ;  /* 0x000000685a7d7223 */ /* 0x000fe2000001007d */
[CC--:B------:R-:W-:Y:S01]  /*3000*/  FMUL.FTZ R0, R86.reuse, R81.reuse ;  /* 0x0000005156007220 */ /* 0x0c0fe20000410000 */
[----:B------:R-:W-:Y:S01]  /*3010*/  FADD.FTZ R95, R95, R120 ;  /* 0x000000785f5f7221 */ /* 0x000fe20000010000 */
[----:B------:R-:W-:Y:S01]  /*3020*/  FADD.FTZ R107, R107, R112 ;  /* 0x000000706b6b7221 */ /* 0x000fe20000010000 */
[----:B------:R-:W-:Y:S01]  /*3030*/  FFMA.FTZ R86, R86, R81, R125 ;  /* 0x0000005156567223 */ /* 0x000fe2000001007d */
[----:B------:R-:W-:Y:S01]  /*3040*/  FFMA.FTZ R87, R106, R0, R87 ;  /* 0x000000006a577223 */ /* 0x000fe20000010057 */
        /* <DEDUP_REMOVED lines=42> */
[----:B------:R-:W-:Y:S01]  /*32f0*/  STS.64 [R90], R20 ;  /* 0x000000145a007388 */ /* 0x000fe20000000a00 */
        /* <DEDUP_REMOVED lines=24> */
.L_x_2087:
[----:B------:R-:W-:Y:S04]  /*3480*/  BSSY B0, `(.L_x_2088) ;  /* 0x0000055000007945 */ /* 0x000fe80003800000 */
[----:B------:R-:W-:Y:S05]  /*3490*/  @P1 BRA `(.L_x_2089) ;  /* 0x00000004004c1947 */ /* 0x000fea0003800000 */
[----:B------:R-:W-:Y:S01]  /*34a0*/  SHF.L.U32 R0, R67, 0x1, RZ ;  /* 0x0000000143007819 */ /* 0x000fe200000006ff */
[----:B0-----:R-:W-:Y:S01]  /*34b0*/  HFMA2.MMA R101, -RZ, RZ, 0, 0 ;  /* 0x00000000ff657435 */ /* 0x001fe200000001ff */
[C---:B------:R-:W-:Y:S02]  /*34c0*/  LOP3.LUT R100, R47.reuse, 0x3, RZ, 0xc0, !PT ;  /* 0x000000032f647812 */ /* 0x040fe400078ec0ff */
[----:B------:R-:W-:Y:S02]  /*34d0*/  LOP3.LUT R0, R0, 0xe, RZ, 0xc0, !PT ;  /* 0x0000000e00007812 */ /* 0x000fe400078ec0ff */
[----:B------:R-:W-:Y:S02]  /*34e0*/  MOV R77, RZ ;  /* 0x000000ff004d7202 */ /* 0x000fe40000000f00 */
[----:B------:R-:W-:Y:S02]  /*34f0*/  LEA.HI R81, R47, R0, RZ, 0x1e ;  /* 0x000000002f517211 */ /* 0x000fe400078ff0ff */
[----:B------:R-:W-:-:S03]  /*3500*/  MOV R0, RZ ;  /* 0x000000ff00007202 */ /* 0x000fc60000000f00 */
[----:B------:R-:W-:-:S07]  /*3510*/  IMAD R102, R81, 0xa0, -R80 ;  /* 0x000000a051667824 */ /* 0x000fce00078e0a50 */
.L_x_2090:
[----:B------:R-:W-:Y:S02]  /*3520*/  IADD3 R80, R102, R101, RZ ;  /* 0x0000006566507210 */ /* 0x000fe40007ffe0ff */
[----:B------:R-:W-:Y:S02]  /*3530*/  IADD3 R101, R101, 0x20, RZ ;  /* 0x0000002065657810 */ /* 0x000fe40007ffe0ff */
[C---:B------:R-:W-:Y:S02]  /*3540*/  IADD3 R81, R80.reuse, 0x4, RZ ;  /* 0x0000000450517810 */ /* 0x040fe40007ffe0ff */
[----:B------:R-:W-:Y:S02]  /*3550*/  IADD3 R85, R80, 0x8, RZ ;  /* 0x0000000850557810 */ /* 0x000fe40007ffe0ff */
[----:B------:R-:W-:Y:S02]  /*3560*/  SHF.R.S32.HI R84, RZ, 0x1f, R81 ;  /* 0x0000001fff547819 */ /* 0x000fe40000011451 */
[----:B------:R-:W-:-:S02]  /*3570*/  SHF.R.S32.HI R86, RZ, 0x1f, R85 ;  /* 0x0000001fff567819 */ /* 0x000fc40000011455 */
[----:B------:R-:W-:Y:S02]  /*3580*/  IADD3 R87, R80, 0xc, RZ ;  /* 0x0000000c50577810 */ /* 0x000fe40007ffe0ff */
[----:B------:R-:W-:Y:S02]  /*3590*/  LEA.HI R84, R84, R81, RZ, 0x2 ;  /* 0x0000005154547211 */ /* 0x000fe400078f10ff */
[----:B------:R-:W-:Y:S02]  /*35a0*/  SHF.R.S32.HI R81, RZ, 0x1f, R80 ;  /* 0x0000001fff517819 */ /* 0x000fe40000011450 */
[----:B------:R-:W-:Y:S02]  /*35b0*/  LEA.HI R86, R86, R85, RZ, 0x2 ;  /* 0x0000005556567211 */ /* 0x000fe400078f10ff */
[----:B------:R-:W-:Y:S02]  /*35c0*/  SHF.R.S32.HI R90, RZ, 0x1f, R87 ;  /* 0x0000001fff5a7819 */ /* 0x000fe40000011457 */
[----:B------:R-:W-:-:S02]  /*35d0*/  IADD3 R85, R80, 0x10, RZ ;  /* 0x0000001050557810 */ /* 0x000fc40007ffe0ff */
[----:B------:R-:W-:Y:S02]  /*35e0*/  LEA.HI R81, R81, R80, RZ, 0x2 ;  /* 0x0000005051517211 */ /* 0x000fe400078f10ff */
[----:B------:R-:W-:Y:S02]  /*35f0*/  IADD3 R91, R80, 0x14, RZ ;  /* 0x00000014505b7810 */ /* 0x000fe40007ffe0ff */
[----:B------:R-:W-:Y:S02]  /*3600*/  LEA.HI R90, R90, R87, RZ, 0x2 ;  /* 0x000000575a5a7211 */ /* 0x000fe400078f10ff */
[----:B------:R-:W-:Y:S02]  /*3610*/  SHF.R.S32.HI R92, RZ, 0x1f, R85 ;  /* 0x0000001fff5c7819 */ /* 0x000fe40000011455 */
[----:B------:R-:W-:Y:S02]  /*3620*/  IADD3 R87, R80, 0x18, RZ ;  /* 0x0000001850577810 */ /* 0x000fe40007ffe0ff */
[----:B------:R-:W-:-:S02]  /*3630*/  SHF.R.S32.HI R81, RZ, 0x2, R81 ;  /* 0x00000002ff517819 */ /* 0x000fc40000011451 */
[----:B------:R-:W-:Y:S02]  /*3640*/  SHF.R.S32.HI R94, RZ, 0x1f, R91 ;  /* 0x0000001fff5e7819 */ /* 0x000fe4000001145b */
[----:B------:R-:W-:Y:S01]  /*3650*/  LEA.HI R92, R92, R85, RZ, 0x2 ;  /* 0x000000555c5c7211 */ /* 0x000fe200078f10ff */
[----:B------:R-:W-:Y:S01]  /*3660*/  IMAD R81, R81, 0x28, R48 ;  /* 0x0000002851517824 */ /* 0x000fe200078e0230 */
[----:B------:R-:W-:Y:S02]  /*3670*/  IADD3 R80, R80, 0x1c, RZ ;  /* 0x0000001c50507810 */ /* 0x000fe40007ffe0ff */
[----:B------:R-:W-:Y:S02]  /*3680*/  SHF.R.S32.HI R96, RZ, 0x1f, R87 ;  /* 0x0000001fff607819 */ /* 0x000fe40000011457 */
[----:B------:R-:W-:Y:S02]  /*3690*/  SHF.R.S32.HI R85, RZ, 0x2, R84 ;  /* 0x00000002ff557819 */ /* 0x000fe40000011454 */
[----:B------:R-:W-:-:S02]  /*36a0*/  LEA.HI R94, R94, R91, RZ, 0x2 ;  /* 0x0000005b5e5e7211 */ /* 0x000fc400078f10ff */
[----:B------:R-:W-:Y:S01]  /*36b0*/  SHF.R.S32.HI R91, RZ, 0x1f, R80 ;  /* 0x0000001fff5b7819 */ /* 0x000fe20000011450 */
[----:B------:R-:W-:Y:S01]  /*36c0*/  IMAD R85, R85, 0x28, R48 ;  /* 0x0000002855557824 */ /* 0x000fe200078e0230 */
[----:B------:R-:W-:Y:S02]  /*36d0*/  LEA.HI R96, R96, R87, RZ, 0x2 ;  /* 0x0000005760607211 */ /* 0x000fe400078f10ff */
[----:B------:R-:W-:Y:S02]  /*36e0*/  SHF.R.S32.HI R87, RZ, 0x2, R86 ;  /* 0x00000002ff577819 */ /* 0x000fe40000011456 */
[----:B------:R-:W-:Y:S02]  /*36f0*/  LEA R81, R100, R81, 0x3 ;  /* 0x0000005164517211 */ /* 0x000fe400078e18ff */
[----:B------:R-:W-:Y:S01]  /*3700*/  LEA.HI R86, R91, R80, RZ, 0x2 ;  /* 0x000000505b567211 */ /* 0x000fe200078f10ff */
[----:B------:R-:W-:Y:S01]  /*3710*/  IMAD R87, R87, 0x28, R48 ;  /* 0x0000002857577824 */ /* 0x000fe200078e0230 */
[----:B------:R-:W-:-:S02]  /*3720*/  SHF.R.S32.HI R91, RZ, 0x2, R90 ;  /* 0x00000002ff5b7819 */ /* 0x000fc4000001145a */
[C---:B------:R-:W-:Y:S01]  /*3730*/  LEA R85, R100.reuse, R85, 0x3 ;  /* 0x0000005564557211 */ /* 0x040fe200078e18ff */
[----:B------:R-:W0:Y:S01]  /*3740*/  LDS.64 R80, [R81] ;  /* 0x0000000051507984 */ /* 0x000e220000000a00 */
[----:B------:R-:W-:Y:S01]  /*3750*/  SHF.R.S32.HI R93, RZ, 0x2, R92 ;  /* 0x00000002ff5d7819 */ /* 0x000fe2000001145c */
[----:B------:R-:W-:Y:S01]  /*3760*/  IMAD R91, R91, 0x28, R48 ;  /* 0x000000285b5b7824 */ /* 0x000fe200078e0230 */
[C---:B------:R-:W-:Y:S02]  /*3770*/  LEA R87, R100.reuse, R87, 0x3 ;  /* 0x0000005764577211 */ /* 0x040fe400078e18ff */
[----:B------:R-:W1:Y:S01]  /*3780*/  LDS.64 R84, [R85] ;  /* 0x0000000055547984 */ /* 0x000e620000000a00 */
[----:B------:R-:W-:Y:S01]  /*3790*/  SHF.R.S32.HI R97, RZ, 0x2, R94 ;  /* 0x00000002ff617819 */ /* 0x000fe2000001145e */
[----:B------:R-:W-:Y:S01]  /*37a0*/  IMAD R95, R93, 0x28, R48 ;  /* 0x000000285d5f7824 */ /* 0x000fe200078e0230 */
[C---:B------:R-:W-:Y:S01]  /*37b0*/  LEA R94, R100.reuse, R91, 0x3 ;  /* 0x0000005b645e7211 */ /* 0x040fe200078e18ff */
[----:B------:R-:W2:Y:S01]  /*37c0*/  LDS.64 R92, [R87] ;  /* 0x00000000575c7984 */ /* 0x000ea20000000a00 */
[----:B------:R-:W-:Y:S01]  /*37d0*/  SHF.R.S32.HI R91, RZ, 0x2, R96 ;  /* 0x00000002ff5b7819 */ /* 0x000fe20000011460 */
[----:B------:R-:W-:Y:S01]  /*37e0*/  IMAD R97, R97, 0x28, R48 ;  /* 0x0000002861617824 */ /* 0x000fe200078e0230 */
[----:B------:R-:W-:-:S02]  /*37f0*/  LEA R96, R100, R95, 0x3 ;  /* 0x0000005f64607211 */ /* 0x000fc400078e18ff */
[----:B------:R-:W3:Y:S01]  /*3800*/  LDS.64 R94, [R94] ;  /* 0x000000005e5e7984 */ /* 0x000ee20000000a00 */
[----:B------:R-:W-:Y:S01]  /*3810*/  SHF.R.S32.HI R99, RZ, 0x2, R86 ;  /* 0x00000002ff637819 */ /* 0x000fe20000011456 */
[--C-:B------:R-:W-:Y:S01]  /*3820*/  IMAD R91, R91, 0x28, R48.reuse ;  /* 0x000000285b5b7824 */ /* 0x100fe200078e0230 */
[C---:B------:R-:W-:Y:S02]  /*3830*/  LEA R98, R100.reuse, R97, 0x3 ;  /* 0x0000006164627211 */ /* 0x040fe400078e18ff */
[----:B------:R-:W4:Y:S01]  /*3840*/  LDS.64 R96, [R96] ;  /* 0x0000000060607984 */ /* 0x000f220000000a00 */
[----:B------:R-:W-:Y:S01]  /*3850*/  IMAD R103, R99, 0x28, R48 ;  /* 0x0000002863677824 */ /* 0x000fe200078e0230 */
[----:B------:R-:W-:Y:S02]  /*3860*/  LEA R91, R100, R91, 0x3 ;  /* 0x0000005b645b7211 */ /* 0x000fe400078e18ff */
[----:B------:R-:W4:Y:S01]  /*3870*/  LDS.64 R98, [R98] ;  /* 0x0000000062627984 */ /* 0x000f220000000a00 */
[----:B------:R-:W-:-:S02]  /*3880*/  ISETP.GE.U32.AND P0, PT, R101, 0xa0, PT ;  /* 0x000000a06500780c */ /* 0x000fc40003f06070 */
[----:B------:R-:W-:Y:S01]  /*3890*/  LEA R86, R100, R103, 0x3 ;  /* 0x0000006764567211 */ /* 0x000fe200078e18ff */
[----:B------:R-:W4:Y:S05]  /*38a0*/  LDS.64 R90, [R91] ;  /* 0x000000005b5a7984 */ /* 0x000f2a0000000a00 */
        /* <DEDUP_REMOVED lines=18> */
.L_x_2089:
[----:B------:R-:W-:Y:S05]  /*39d0*/  BSYNC B0 ;  /* 0x0000000000007941 */ /* 0x000fea0003800000 */
.L_x_2088:
[----:B------:R-:W1:Y:S01]  /*39e0*/  SHFL.BFLY PT, R80, R77, 0x2, 0x1f ;  /* 0x0c401f004d507f89 */ /* 0x000e6200000e0000 */
[----:B------:R-:W-:-:S03]  /*39f0*/  LOP3.LUT P0, RZ, R47, 0xfffffffb, RZ, 0xc0, !PT ;  /* 0xfffffffb2fff7812 */ /* 0x000fc6000780c0ff */
[----:B------:R-:W2:Y:S10]  /*3a00*/  SHFL.BFLY PT, R81, R0, 0x2, 0x1f ;  /* 0x0c401f0000517f89 */ /* 0x000eb400000e0000 */
[----:B------:R-:W-:-:S04]  /*3a10*/  @!P0 SHF.R.U32.HI R87, RZ, 0x2, R47 ;  /* 0x00000002ff578819 */ /* 0x000fc8000001162f */
[----:B------:R-:W-:-:S04]  /*3a20*/  @!P0 LEA R86, R56, R87, 0x1 ;  /* 0x0000005738568211 */ /* 0x000fc800078e08ff */
[----:B------:R-:W-:Y:S01]  /*3a30*/  @!P0 LEA R86, R86, R49, 0x3 ;  /* 0x0000003156568211 */ /* 0x000fe200078e18ff */
[----:B-1----:R-:W-:Y:S01]  /*3a40*/  FADD.FTZ R80, R80, R77 ;  /* 0x0000004d50507221 */ /* 0x002fe20000010000 */
[----:B--2---:R-:W-:-:S04]  /*3a50*/  FADD.FTZ R81, R81, R0 ;  /* 0x0000000051517221 */ /* 0x004fc80000010000 */
[----:B0-----:R-:W0:Y:S04]  /*3a60*/  SHFL.BFLY PT, R85, R80, 0x1, 0x1f ;  /* 0x0c201f0050557f89 */ /* 0x001e2800000e0000 */
[----:B------:R-:W1:Y:S01]  /*3a70*/  SHFL.BFLY PT, R84, R81, 0x1, 0x1f ;  /* 0x0c201f0051547f89 */ /* 0x000e6200000e0000 */
[----:B0-----:R-:W-:Y:S01]  /*3a80*/  FADD.FTZ R90, R80, R85 ;  /* 0x00000055505a7221 */ /* 0x001fe20000010000 */
[----:B-1----:R-:W-:-:S05]  /*3a90*/  FADD.FTZ R91, R81, R84 ;  /* 0x00000054515b7221 */ /* 0x002fca0000010000 */
[----:B------:R0:W-:Y:S01]  /*3aa0*/  @!P0 STS.64 [R86], R90 ;  /* 0x0000005a56008388 */ /* 0x0001e20000000a00 */
[----:B------:R-:W-:-:S04]  /*3ab0*/  IADD3 R0, P0, R67, 0x48, RZ ;  /* 0x0000004843007810 */ /* 0x000fc80007f1e0ff */
[----:B------:R-:W-:Y:S02]  /*3ac0*/  IADD3.X R76, RZ, R76, RZ, P0, !PT ;  /* 0x0000004cff4c7210 */ /* 0x000fe400007fe4ff */
[----:B------:R-:W-:-:S04]  /*3ad0*/  ISETP.GE.U32.AND P0, PT, R0, UR7, PT ;  /* 0x0000000700007c0c */ /* 0x000fc8000bf06070 */
[----:B------:R-:W-:-:S13]  /*3ae0*/  ISETP.GE.AND.EX P0, PT, R76, UR5, PT, P0 ;  /* 0x000000054c007c0c */ /* 0x000fda000bf06300 */
[----:B0-----:R-:W-:Y:S05]  /*3af0*/  @P0 BRA `(.L_x_2091) ;  /* 0x0000000000400947 */ /* 0x001fea0003800000 */
        /* <DEDUP_REMOVED lines=9> */
.L_x_2092:
[----:B------:R-:W-:Y:S01]  /*3b90*/  NOP ;  /* 0x0000000000007918 */ /* 0x000fe20000000000 */
.L_x_2093:
[----:B------:R-:W-:Y:S05]  /*3ba0*/  @!P2 BRA `(.L_x_2094) ;  /* 0x00000000000ca947 */ /* 0x000fea0003800000 */
[----:B------:R-:W-:Y:S01]  /*3bb0*/  UCGABAR_WAIT ;  /* 0x0000000000007dc7 */ /* 0x000fe20008000000 */
[----:B------:R-:W-:Y:S01]  /*3bc0*/  CCTL.IVALL ;  /* 0x00000000ff00798f */ /* 0x000fe20002000000 */
[----:B------:R-:W-:Y:S05]  /*3bd0*/  BRA `(.L_x_2095) ;  /* 0x00000000008c7947 */ /* 0x000fea0003800000 */
.L_x_2094:
[----:B------:R-:W-:Y:S06]  /*3be0*/  BAR.SYNC.DEFER_BLOCKING 0x0 ;  /* 0x0000000000007b1d */ /* 0x000fec0000010000 */
[----:B------:R-:W-:Y:S05]  /*3bf0*/  BRA `(.L_x_2095) ;  /* 0x0000000000847947 */ /* 0x000fea0003800000 */
.L_x_2091:
[----:B-----5:R-:W0:Y:S01]  /*3c00*/  LDC R46, c[0x0][0x140] ;  /* 0x00005000ff2e7b82 */ /* 0x020e220000000800 */
        /* <DEDUP_REMOVED lines=8> */
.L_x_2096:
[----:B------:R-:W-:Y:S01]  /*3c90*/  NOP ;  /* 0x0000000000007918 */ /* 0x000fe20000000000 */
.L_x_2097:
[----:B------:R-:W-:Y:S01]  /*3ca0*/  HFMA2.MMA R46, -RZ, RZ, 0, 0 ;  /* 0x00000000ff2e7435 */ /* 0x000fe200000001ff */
[----:B------:R-:W-:Y:S10]  /*3cb0*/  @!P2 BRA `(.L_x_2098) ;  /* 0x00000000000ca947 */ /* 0x000ff40003800000 */
[----:B------:R-:W-:Y:S01]  /*3cc0*/  UCGABAR_WAIT ;  /* 0x0000000000007dc7 */ /* 0x000fe20008000000 */
[----:B------:R-:W-:Y:S01]  /*3cd0*/  CCTL.IVALL ;  /* 0x00000000ff00798f */ /* 0x000fe20002000000 */
[----:B------:R-:W-:Y:S05]  /*3ce0*/  BRA `(.L_x_2099) ;  /* 0x0000000000047947 */ /* 0x000fea0003800000 */
.L_x_2098:
[----:B------:R-:W-:Y:S06]  /*3cf0*/  BAR.SYNC.DEFER_BLOCKING 0x0 ;  /* 0x0000000000007b1d */ /* 0x000fec0000010000 */
.L_x_2099:
        /* <DEDUP_REMOVED lines=16> */
.L_x_2100:
[----:B------:R-:W-:Y:S05]  /*3e00*/  BSYNC B0 ;  /* 0x0000000000007941 */ /* 0x000fea0003800000 */
.L_x_2095:
[----:B------:R-:W-:-:S13]  /*3e10*/  ISETP.GT.U32.AND P3, PT, R47, 0x3, PT ;  /* 0x000000032f00780c */ /* 0x000fda0003f64070 */
[----:B0-----:R-:W-:-:S04]  /*3e20*/  @!P3 SHF.R.U32.HI R77, RZ, 0x1, R47 ;  /* 0x00000001ff4db819 */ /* 0x001fc8000001162f */
[----:B------:R-:W-:-:S05]  /*3e30*/  @!P3 LEA R77, R56, R77, 0x1 ;  /* 0x0000004d384db211 */ /* 0x000fca00078e08ff */
[----:B------:R-:W-:-:S06]  /*3e40*/  @!P3 IMAD.WIDE.U32 R80, R77, 0x8, R26 ;  /* 0x000000084d50b825 */ /* 0x000fcc00078e001a */
[----:B------:R-:W2:Y:S01]  /*3e50*/  @!P3 LD.E.64 R80, desc[UR8][R80.64] ;  /* 0x000000085050b980 */ /* 0x000ea2000c101b00 */
[----:B------:R-:W-:Y:S01]  /*3e60*/  ISETP.GE.U32.AND P1, PT, R0, UR7, PT ;  /* 0x0000000700007c0c */ /* 0x000fe2000bf26070 */
[----:B------:R-:W-:Y:S01]  /*3e70*/  HFMA2.MMA R139, -RZ, RZ, 0, 0 ;  /* 0x00000000ff8b7435 */ /* 0x000fe200000001ff */
[----:B------:R-:W-:Y:S02]  /*3e80*/  MOV R137, RZ ;  /* 0x000000ff00897202 */ /* 0x000fe40000000f00 */
[----:B------:R-:W-:-:S03]  /*3e90*/  ISETP.GE.AND.EX P1, PT, R76, UR5, PT, P1 ;  /* 0x000000054c007c0c */ /* 0x000fc6000bf26310 */
[----:B--2---:R-:W-:Y:S01]  /*3ea0*/  @!P3 FADD.FTZ R139, RZ, R80 ;  /* 0x00000050ff8bb221 */ /* 0x004fe20000010000 */
[----:B------:R-:W-:-:S09]  /*3eb0*/  @!P3 FADD.FTZ R137, RZ, R81 ;  /* 0x00000051ff89b221 */ /* 0x000fd20000010000 */
[----:B------:R-:W-:Y:S05]  /*3ec0*/  @!P1 BRA `(.L_x_2101) ;  /* 0x00000000001c9947 */ /* 0x000fea0003800000 */
[----:B------:R-:W-:Y:S05]  /*3ed0*/  @!P2 BRA `(.L_x_2102) ;  /* 0x000000000014a947 */ /* 0x000fea0003800000 */
[----:B------:R-:W-:Y:S06]  /*3ee0*/  MEMBAR.ALL.GPU ;  /* 0x0000000000007992 */ /* 0x000fec000000a000 */
[----:B------:R-:W-:-:S00]  /*3ef0*/  ERRBAR ;  /* 0x00000000000079ab */ /* 0x000fc00000000000 */
[----:B------:R-:W-:Y:S08]  /*3f00*/  CGAERRBAR ;  /* 0x00000000000075ab */ /* 0x000ff00000000000 */
[----:B------:R-:W-:Y:S01]  /*3f10*/  UCGABAR_ARV ;  /* 0x00000000000079c7 */ /* 0x000fe20008000000 */
[----:B------:R-:W-:Y:S05]  /*3f20*/  BRA `(.L_x_2101) ;  /* 0x0000000000047947 */ /* 0x000fea0003800000 */
.L_x_2102:
[----:B------:R-:W-:Y:S01]  /*3f30*/  NOP ;  /* 0x0000000000007918 */ /* 0x000fe20000000000 */
.L_x_2101:
[----:B------:R-:W-:Y:S01]  /*3f40*/  HADD2.F32 R77, -RZ, R88.H0_H0 ;  /* 0x20000058ff4d7230 */ /* 0x000fe20000004100 */
[----:B------:R-:W-:Y:S01]  /*3f50*/  SHFL.BFLY PT, R140, R137, 0x1, 0x1f ;  /* 0x0c201f00898c7f89 */ /* 0x000fe200000e0000 */
[----:B------:R-:W-:Y:S01]  /*3f60*/  HADD2.F32 R97, -RZ, R42.H1_H1 ;  /* 0x3000002aff617230 */ /* 0x000fe20000004100 */
[----:B------:R-:W-:Y:S01]  /*3f70*/  LOP3.LUT P3, RZ, R47, 0xfffffffd, RZ, 0xc0, !PT ;  /* 0xfffffffd2fff7812 */ /* 0x000fe2000786c0ff */
[----:B------:R-:W-:Y:S02]  /*3f80*/  HADD2.F32 R109, -RZ, R40.H1_H1 ;  /* 0x30000028ff6d7230 */ /* 0x000fe40000004100 */
[C---:B------:R-:W-:Y:S01]  /*3f90*/  FADD.FTZ R84, -R16.reuse, R77 ;  /* 0x0000004d10547221 */ /* 0x040fe20000010100 */
[----:B------:R-:W-:Y:S02]  /*3fa0*/  HADD2.F32 R77, -RZ, R88.H1_H1 ;  /* 0x30000058ff4d7230 */ /* 0x000fe40000004100 */
[----:B------:R-:W-:Y:S01]  /*3fb0*/  FADD.FTZ R98, -R16, R97 ;  /* 0x0000006110627221 */ /* 0x000fe20000010100 */
[----:B------:R-:W-:-:S02]  /*3fc0*/  HADD2.F32 R117, -RZ, R38.H1_H1 ;  /* 0x30000026ff757230 */ /* 0x000fc40000004100 */
[C---:B------:R-:W-:Y:S01]  /*3fd0*/  FADD.FTZ R106, -R16.reuse, R109 ;  /* 0x0000006d106a7221 */ /* 0x040fe20000010100 */
[----:B------:R-:W-:Y:S02]  /*3fe0*/  HADD2.F32 R91, -RZ, R89.H1_H1 ;  /* 0x30000059ff5b7230 */ /* 0x000fe40000004100 */
[C---:B------:R-:W-:Y:S01]  /*3ff0*/  FADD.FTZ R80, -R16.reuse, R77 ;  /* 0x0000004d10507221 */ /* 0x040fe20000010100 */
[----:B------:R-:W-:Y:S02]  /*4000*/  HADD2.F32 R125, -RZ, R36.H1_H1 ;  /* 0x30000024ff7d7230 */ /* 0x000fe40000004100 */
[C---:B------:R-:W-:Y:S01]  /*4010*/  FADD.FTZ R116, -R16.reuse, R117 ;  /* 0x0000007510747221 */ /* 0x040fe20000010100 */
[----:B------:R-:W-:Y:S02]  /*4020*/  HADD2.F32 R97, -RZ, R43.H0_H0 ;  /* 0x2000002bff617230 */ /* 0x000fe40000004100 */
[----:B------:R-:W-:Y:S01]  /*4030*/  FMUL.FTZ R81, R73, R80 ;  /* 0x0000005049517220 */ /* 0x000fe20000410000 */
[----:B------:R-:W-:Y:S01]  /*4040*/  FADD.FTZ R80, -R16, R91 ;  /* 0x0000005b10507221 */ /* 0x000fe20000010100 */
[----:B------:R-:W-:-:S02]  /*4050*/  HADD2.F32 R109, -RZ, R41.H0_H0 ;  /* 0x20000029ff6d7230 */ /* 0x000fc40000004100 */
[C---:B------:R-:W-:Y:S01]  /*4060*/  FADD.FTZ R132, -R16.reuse, R125 ;  /* 0x0000007d10847221 */ /* 0x040fe20000010100 */
[----:B------:R-:W-:Y:S02]  /*4070*/  HADD2.F32 R117, -RZ, R39.H0_H0 ;  /* 0x20000027ff757230 */ /* 0x000fe40000004100 */
[C---:B------:R-:W-:Y:S01]  /*4080*/  FADD.FTZ R104, -R16.reuse, R97 ;  /* 0x0000006110687221 */ /* 0x040fe20000010100 */
[----:B------:R-:W-:Y:S02]  /*4090*/  HADD2.F32 R77, -RZ, R89.H0_H0 ;  /* 0x20000059ff4d7230 */ /* 0x000fe40000004100 */
[C---:B------:R-:W-:Y:S01]  /*40a0*/  FADD.FTZ R114, -R16.reuse, R109 ;  /* 0x0000006d10727221 */ /* 0x040fe20000010100 */
[----:B------:R-:W-:Y:S02]  /*40b0*/  HADD2.F32 R91, -RZ, R42.H0_H0 ;  /* 0x2000002aff5b7230 */ /* 0x000fe40000004100 */
[----:B------:R-:W-:Y:S01]  /*40c0*/  FADD.FTZ R126, -R16, R117 ;  /* 0x00000075107e7221 */ /* 0x000fe20000010100 */
[----:B------:R-:W-:-:S02]  /*40d0*/  HADD2.F32 R43, -RZ, R43.H1_H1 ;  /* 0x3000002bff2b7230 */ /* 0x000fc40000004100 */
[----:B------:R-:W-:Y:S01]  /*40e0*/  FMUL.FTZ R84, R73, R84 ;  /* 0x0000005449547220 */ /* 0x000fe20000410000 */
[----:B------:R-:W-:Y:S02]  /*40f0*/  HADD2.F32 R103, -RZ, R40.H0_H0 ;  /* 0x20000028ff677230 */ /* 0x000fe40000004100 */
[C---:B------:R-:W-:Y:S01]  /*4100*/  FADD.FTZ R100, -R16.reuse, R91 ;  /* 0x0000005b10647221 */ /* 0x040fe20000010100 */
[----:B------:R-:W-:Y:S02]  /*4110*/  HADD2.F32 R41, -RZ, R41.H1_H1 ;  /* 0x30000029ff297230 */ /* 0x000fe40000004100 */
[C---:B------:R-:W-:Y:S01]  /*4120*/  FADD.FTZ R102, -R16.reuse, R43 ;  /* 0x0000002b10667221 */ /* 0x040fe20000010100 */
[----:B------:R-:W-:Y:S02]  /*4130*/  HADD2.F32 R111, -RZ, R38.H0_H0 ;  /* 0x20000026ff6f7230 */ /* 0x000fe40000004100 */
[----:B------:R-:W-:Y:S01]  /*4140*/  FADD.FTZ R108, -R16, R103 ;  /* 0x00000067106c7221 */ /* 0x000fe20000010100 */
[----:B------:R-:W-:-:S02]  /*4150*/  HADD2.F32 R39, -RZ, R39.H1_H1 ;  /* 0x30000027ff277230 */ /* 0x000fc40000004100 */
[C---:B------:R-:W-:Y:S01]  /*4160*/  FADD.FTZ R112, -R16.reuse, R41 ;  /* 0x0000002910707221 */ /* 0x040fe20000010100 */
[----:B------:R-:W-:Y:S02]  /*4170*/  HADD2.F32 R121, -RZ, R36.H0_H0 ;  /* 0x20000024ff797230 */ /* 0x000fe40000004100 */
[C---:B------:R-:W-:Y:S01]  /*4180*/  FADD.FTZ R118, -R16.reuse, R111 ;  /* 0x0000006f10767221 */ /* 0x040fe20000010100 */
[----:B------:R-:W-:Y:S02]  /*4190*/  HADD2.F32 R125, -RZ, R37.H0_H0 ;  /* 0x20000025ff7d7230 */ /* 0x000fe40000004100 */
[C---:B------:R-:W-:Y:S01]  /*41a0*/  FADD.FTZ R124, -R16.reuse, R39 ;  /* 0x00000027107c7221 */ /* 0x040fe20000010100 */
[--C-:B------:R-:W-:Y:S02]  /*41b0*/  HADD2.F32 R87, -RZ, R82.reuse.H0_H0 ;  /* 0x20000052ff577230 */ /* 0x100fe40000004100 */
[----:B------:R-:W-:Y:S01]  /*41c0*/  FADD.FTZ R134, -R16, R121 ;  /* 0x0000007910867221 */ /* 0x000fe20000010100 */
[----:B------:R-:W-:-:S02]  /*41d0*/  HADD2.F32 R85, -RZ, R82.H1_H1 ;  /* 0x30000052ff557230 */ /* 0x000fc40000004100 */
[C---:B------:R-:W-:Y:S01]  /*41e0*/  FADD.FTZ R82, -R16.reuse, R77 ;  /* 0x0000004d10527221 */ /* 0x040fe20000010100 */
[----:B------:R-:W-:Y:S01]  /*41f0*/  FADD.FTZ R130, -R16, R125 ;  /* 0x0000007d10827221 */ /* 0x000fe20000010100 */
[--C-:B------:R-:W-:Y:S02]  /*4200*/  HADD2.F32 R88, -RZ, R78.reuse.H0_H0 ;  /* 0x2000004eff587230 */ /* 0x100fe40000004100 */
[C---:B------:R-:W-:Y:S01]  /*4210*/  FMUL.FTZ R80, R73.reuse, R80 ;  /* 0x0000005049507220 */ /* 0x040fe20000410000 */
[----:B------:R-:W-:Y:S02]  /*4220*/  HADD2.F32 R86, -RZ, R83.H0_H0 ;  /* 0x20000053ff567230 */ /* 0x000fe40000004100 */
[C---:B------:R-:W-:Y:S01]  /*4230*/  FMUL.FTZ R82, R73.reuse, R82 ;  /* 0x0000005249527220 */ /* 0x040fe20000410000 */
[----:B------:R-:W-:Y:S02]  /*4240*/  HADD2.F32 R78, -RZ, R78.H1_H1 ;  /* 0x3000004eff4e7230 */ /* 0x000fe40000004100 */
[----:B------:R-:W-:Y:S01]  /*4250*/  FMUL.FTZ R100, R73, R100 ;  /* 0x0000006449647220 */ /* 0x000fe20000410000 */
[----:B------:R-:W-:-:S02]  /*4260*/  HADD2.F32 R77, -RZ, R79.H0_H0 ;  /* 0x2000004fff4d7230 */ /* 0x000fc40000004100 */
[C---:B------:R-:W-:Y:S01]  /*4270*/  FMUL.FTZ R98, R73.reuse, R98 ;  /* 0x0000006249627220 */ /* 0x040fe20000410000 */
[----:B------:R-:W-:Y:S02]  /*4280*/  HADD2.F32 R83, -RZ, R83.H1_H1 ;  /* 0x30000053ff537230 */ /* 0x000fe40000004100 */
[C---:B------:R-:W-:Y:S01]  /*4290*/  FMUL.FTZ R104, R73.reuse, R104 ;  /* 0x0000006849687220 */ /* 0x040fe20000410000 */
[----:B------:R-:W-:Y:S02]  /*42a0*/  HADD2.F32 R92, -RZ, R79.H1_H1 ;  /* 0x3000004fff5c7230 */ /* 0x000fe40000004100 */
        /* <DEDUP_REMOVED lines=12> */
[----:B------:R-:W0:Y:S01]  /*4370*/  SHFL.BFLY PT, R36, R139, 0x1, 0x1f ;  /* 0x0c201f008b247f89 */ /* 0x000e2200000e0000 */
[----:B------:R-:W-:Y:S01]  /*4380*/  FFMA.FTZ R95, R84, R87, R88 ;  /* 0x00000057545f7223 */ /* 0x000fe20000010058 */
[----:B------:R-:W-:Y:S01]  /*4390*/  FFMA.FTZ R94, R81, R85, R78 ;  /* 0x00000055515e7223 */ /* 0x000fe2000001004e */
[--C-:B------:R-:W-:Y:S01]  /*43a0*/  FFMA.FTZ R93, R82, R86, R77.reuse ;  /* 0x00000056525d7223 */ /* 0x100fe2000001004d */
[----:B------:R-:W-:Y:S01]  /*43b0*/  FFMA.FTZ R91, R80, R83, R92 ;  /* 0x00000053505b7223 */ /* 0x000fe2000001005c */
[----:B------:R-:W-:Y:S01]  /*43c0*/  FFMA.FTZ R99, R87, R100, R88 ;  /* 0x0000006457637223 */ /* 0x000fe20000010058 */
[----:B------:R-:W-:Y:S01]  /*43d0*/  FFMA.FTZ R97, R85, R98, R78 ;  /* 0x0000006255617223 */ /* 0x000fe2000001004e */
[C-C-:B------:R-:W-:Y:S01]  /*43e0*/  FFMA.FTZ R105, R86.reuse, R104, R77.reuse ;  /* 0x0000006856697223 */ /* 0x140fe2000001004d */
        /* <DEDUP_REMOVED lines=31> */
[----:B------:R-:W-:Y:S01]  /*45e0*/  HADD2.F32 R37, -RZ, R37.H1_H1 ;  /* 0x30000025ff257230 */ /* 0x000fe20000004100 */
[----:B------:R-:W1:Y:S01]  /*45f0*/  MUFU.EX2 R90, R90 ;  /* 0x0000005a005a7308 */ /* 0x000e620000000800 */
[----:B------:R-:W-:Y:S01]  /*4600*/  BSSY B0, `(.L_x_2103) ;  /* 0x0000027000007945 */ /* 0x000fe20003800000 */
[----:B0-----:R-:W-:Y:S01]  /*4610*/  FADD.FTZ R36, R36, R139 ;  /* 0x0000008b24247221 */ /* 0x001fe20000010000 */
[----:B------:R-:W-:-:S02]  /*4620*/  HADD2.F32 R141, -RZ, R8.H1_H1 ;  /* 0x30000008ff8d7230 */ /* 0x000fc40000004100 */
[C---:B------:R-:W-:Y:S01]  /*4630*/  FADD.FTZ R138, -R16.reuse, R37 ;  /* 0x00000025108a7221 */ /* 0x040fe20000010100 */
[----:B------:R-:W-:Y:S02]  /*4640*/  HADD2.F32 R37, -RZ, R8.H0_H0 ;  /* 0x20000008ff257230 */ /* 0x000fe40000004100 */
[----:B------:R-:W0:Y:S01]  /*4650*/  MUFU.EX2 R89, R89 ;  /* 0x0000005900597308 */ /* 0x000e220000000800 */
[----:B------:R-:W-:Y:S02]  /*4660*/  FMUL.FTZ R138, R73, R138 ;  /* 0x0000008a498a7220 */ /* 0x000fe40000410000 */
[----:B------:R-:W-:Y:S01]  /*4670*/  FADD.FTZ R142, -R16, R37 ;  /* 0x00000025108e7221 */ /* 0x000fe20000010100 */
[----:B------:R-:W-:Y:S01]  /*4680*/  FADD.FTZ R37, R140, R137 ;  /* 0x000000898c257221 */ /* 0x000fe20000010000 */
[----:B------:R-:W-:Y:S02]  /*4690*/  FFMA.FTZ R136, R83, R138, R92 ;  /* 0x0000008a53887223 */ /* 0x000fe4000001005c */
[----:B------:R-:W-:Y:S01]  /*46a0*/  FMUL.FTZ R8, R73, R142 ;  /* 0x0000008e49087220 */ /* 0x000fe20000410000 */
[----:B------:R-:W2:Y:S01]  /*46b0*/  MUFU.EX2 R79, R79 ;  /* 0x0000004f004f7308 */ /* 0x000ea20000000800 */
        /* <DEDUP_REMOVED lines=27> */
.L_x_2104:
[----:B------:R-:W-:Y:S05]  /*4870*/  BSYNC B0 ;  /* 0x0000000000007941 */ /* 0x000fea0003800000 */
.L_x_2103:
[----:B------:R-:W-:Y:S01]  /*4880*/  FADD.FTZ R90, R90, 1 ;  /* 0x3f8000005a5a7421 */ /* 0x000fe20000010000 */
[----:B------:R-:W-:Y:S01]  /*4890*/  FADD.FTZ R79, R79, 1 ;  /* 0x3f8000004f4f7421 */ /* 0x000fe20000010000 */
[----:B------:R-:W-:Y:S01]  /*48a0*/  FADD.FTZ R42, R42, 1 ;  /* 0x3f8000002a2a7421 */ /* 0x000fe20000010000 */
[----:B0-----:R-:W-:Y:S01]  /*48b0*/  FADD.FTZ R163, R123, 1 ;  /* 0x3f8000007ba37421 */ /* 0x001fe20000010000 */
[----:B------:R-:W-:Y:S01]  /*48c0*/  SHF.L.U32 R123, R67, 0x1, RZ ;  /* 0x00000001437b7819 */ /* 0x000fe200000006ff */
[----:B------:R-:W-:Y:S01]  /*48d0*/  FADD.FTZ R140, -R16, R141 ;  /* 0x0000008d108c7221 */ /* 0x000fe20000010100 */
[----:B------:R-:W0:Y:S01]  /*48e0*/  MUFU.RCP R90, R90 ;  /* 0x0000005a005a7308 */ /* 0x000e220000001000 */
[----:B------:R-:W-:Y:S01]  /*48f0*/  FADD.FTZ R96, R96, 1 ;  /* 0x3f80000060607421 */ /* 0x000fe20000010000 */
[--C-:B------:R-:W-:Y:S01]  /*4900*/  HADD2.F32 R141, -RZ, R9.reuse.H0_H0 ;  /* 0x20000009ff8d7230 */ /* 0x100fe20000004100 */
[----:B------:R-:W-:Y:S01]  /*4910*/  LOP3.LUT R164, R123, 0xe, RZ, 0xc0, !PT ;  /* 0x0000000e7ba47812 */ /* 0x000fe200078ec0ff */
[----:B------:R-:W-:Y:S01]  /*4920*/  FADD.FTZ R101, R101, 1 ;  /* 0x3f80000065657421 */ /* 0x000fe20000010000 */
[----:B------:R-:W-:-:S02]  /*4930*/  HADD2.F32 R143, -RZ, R9.H1_H1 ;  /* 0x30000009ff8f7230 */ /* 0x000fc40000004100 */
[----:B------:R-:W-:Y:S01]  /*4940*/  FADD.FTZ R89, R89, 1 ;  /* 0x3f80000059597421 */ /* 0x000fe20000010000 */
[----:B------:R-:W-:Y:S01]  /*4950*/  FADD.FTZ R142, -R16, R141 ;  /* 0x0000008d108e7221 */ /* 0x000fe20000010100 */
[----:B------:R-:W2:Y:S01]  /*4960*/  MUFU.RCP R79, R79 ;  /* 0x0000004f004f7308 */ /* 0x000ea20000001000 */
[----:B------:R-:W-:Y:S01]  /*4970*/  IADD3 R63, -R164, R63, RZ ;  /* 0x0000003fa43f7210 */ /* 0x000fe20007ffe1ff */
[--C-:B------:R-:W-:Y:S02]  /*4980*/  HADD2.F32 R147, -RZ, R4.reuse.H0_H0 ;  /* 0x20000004ff937230 */ /* 0x100fe40000004100 */
[C---:B------:R-:W-:Y:S01]  /*4990*/  FMUL.FTZ R140, R73.reuse, R140 ;  /* 0x0000008c498c7220 */ /* 0x040fe20000410000 */
[----:B------:R-:W-:Y:S02]  /*49a0*/  HADD2.F32 R149, -RZ, R4.H1_H1 ;  /* 0x30000004ff957230 */ /* 0x000fe40000004100 */
[----:B------:R-:W-:Y:S01]  /*49b0*/  FMUL.FTZ R4, R73, R142 ;  /* 0x0000008e49047220 */ /* 0x000fe20000410000 */
[----:B------:R-:W-:Y:S01]  /*49c0*/  FADD.FTZ R142, -R16, R143 ;  /* 0x0000008f108e7221 */ /* 0x000fe20000010100 */
[----:B-1----:R-:W-:Y:S01]  /*49d0*/  FFMA.FTZ R37, R87, R8, R88 ;  /* 0x0000000857257223 */ /* 0x002fe20000010058 */
[----:B------:R-:W1:Y:S01]  /*49e0*/  MUFU.RCP R42, R42 ;  /* 0x0000002a002a7308 */ /* 0x000e620000001000 */
[----:B0-----:R-:W-:Y:S01]  /*49f0*/  FADD.FTZ R164, -R90, 1 ;  /* 0x3f8000005aa47421 */ /* 0x001fe20000010100 */
[----:B------:R-:W-:-:S02]  /*4a00*/  HADD2.F32 R155, -RZ, R32.H0_H0 ;  /* 0x20000020ff9b7230 */ /* 0x000fc40000004100 */
[----:B------:R-:W-:Y:S01]  /*4a10*/  FADD.FTZ R43, R43, 1 ;  /* 0x3f8000002b2b7421 */ /* 0x000fe20000010000 */
[----:B------:R-:W-:Y:S02]  /*4a20*/  HADD2.F32 R157, -RZ, R32.H1_H1 ;  /* 0x30000020ff9d7230 */ /* 0x000fe40000004100 */
[----:B------:R-:W-:Y:S01]  /*4a30*/  FFMA.FTZ R95, R95, R164, 1 ;  /* 0x3f8000005f5f7423 */ /* 0x000fe200000100a4 */
[--C-:B------:R-:W-:Y:S02]  /*4a40*/  HADD2.F32 R153, -RZ, R5.reuse.H1_H1 ;  /* 0x30000005ff997230 */ /* 0x100fe40000004100 */
[----:B------:R-:W-:Y:S01]  /*4a50*/  FMUL.FTZ R32, R73, R142 ;  /* 0x0000008e49207220 */ /* 0x000fe20000410000 */
[----:B------:R-:W0:Y:S01]  /*4a60*/  MUFU.RCP R96, R96 ;  /* 0x0000006000607308 */ /* 0x000e220000001000 */
[----:B--2---:R-:W-:Y:S01]  /*4a70*/  FADD.FTZ R164, -R79, 1 ;  /* 0x3f8000004fa47421 */ /* 0x004fe20000010100 */
[----:B------:R-:W-:Y:S01]  /*4a80*/  FADD.FTZ R142, -R16, R147 ;  /* 0x00000093108e7221 */ /* 0x000fe20000010100 */
[----:B------:R-:W-:Y:S01]  /*4a90*/  FFMA.FTZ R9, R85, R140, R78 ;  /* 0x0000008c55097223 */ /* 0x000fe2000001004e */
[----:B------:R-:W-:Y:S01]  /*4aa0*/  FMUL.FTZ R137, R37, -1.4426950216293334961 ;  /* 0xbfb8aa3b25897820 */ /* 0x000fe20000410000 */
[----:B------:R-:W-:Y:S01]  /*4ab0*/  FFMA.FTZ R164, R93, R164, 1 ;  /* 0x3f8000005da47423 */ /* 0x000fe200000100a4 */
[----:B------:R-:W-:Y:S01]  /*4ac0*/  FADD.FTZ R93, R128, 1 ;  /* 0x3f800000805d7421 */ /* 0x000fe20000010000 */
[----:B------:R-:W-:Y:S01]  /*4ad0*/  HADD2.F32 R151, -RZ, R5.H0_H0 ;  /* 0x20000005ff977230 */ /* 0x000fe20000004100 */
[----:B------:R-:W2:Y:S01]  /*4ae0*/  MUFU.RCP R101, R101 ;  /* 0x0000006500657308 */ /* 0x000ea20000001000 */
[----:B-1----:R-:W-:Y:S01]  /*4af0*/  FADD.FTZ R128, -R42, 1 ;  /* 0x3f8000002a807421 */ /* 0x002fe20000010100 */
[----:B------:R-:W-:Y:S01]  /*4b00*/  FADD.FTZ R40, R40, 1 ;  /* 0x3f80000028287421 */ /* 0x000fe20000010000 */
[----:B------:R-:W-:Y:S01]  /*4b10*/  FMUL.FTZ R142, R73, R142 ;  /* 0x0000008e498e7220 */ /* 0x000fe20000410000 */
[----:B------:R-:W-:Y:S01]  /*4b20*/  FADD.FTZ R150, -R16, R153 ;  /* 0x0000009910967221 */ /* 0x000fe20000010100 */
[----:B------:R-:W-:Y:S01]  /*4b30*/  FFMA.FTZ R141, R83, R32, R92 ;  /* 0x00000020538d7223 */ /* 0x000fe2000001005c */
[----:B------:R-:W-:-:S02]  /*4b40*/  HADD2.F32 R159, -RZ, R33.H0_H0 ;  /* 0x20000021ff9f7230 */ /* 0x000fc40000004100 */
[----:B------:R-:W-:Y:S01]  /*4b50*/  FFMA.FTZ R91, R91, R128, 1 ;  /* 0x3f8000005b5b7423 */ /* 0x000fe20000010080 */
[----:B------:R-:W1:Y:S01]  /*4b60*/  MUFU.RCP R89, R89 ;  /* 0x0000005900597308 */ /* 0x000e620000001000 */
[----:B------:R-:W-:Y:S02]  /*4b70*/  HADD2.F32 R161, -RZ, R33.H1_H1 ;  /* 0x30000021ffa17230 */ /* 0x000fe40000004100 */
[----:B------:R-:W-:Y:S01]  /*4b80*/  FADD.FTZ R152, -R16, R151 ;  /* 0x0000009710987221 */ /* 0x000fe20000010100 */
[----:B0-----:R-:W-:Y:S01]  /*4b90*/  FADD.FTZ R128, -R96, 1 ;  /* 0x3f80000060807421 */ /* 0x001fe20000010100 */
[----:B------:R-:W-:Y:S01]  /*4ba0*/  FFMA.FTZ R33, R87, R142, R88 ;  /* 0x0000008e57217223 */ /* 0x000fe20000010058 */
[----:B------:R-:W-:Y:S01]  /*4bb0*/  FMUL.FTZ R150, R73, R150 ;  /* 0x0000009649967220 */ /* 0x000fe20000410000 */
[----:B------:R-:W-:Y:S01]  /*4bc0*/  FMUL.FTZ R143, R141, -1.4426950216293334961 ;  /* 0xbfb8aa3b8d8f7820 */ /* 0x000fe20000410000 */
[C---:B------:R-:W-:Y:S01]  /*4bd0*/  FADD.FTZ R148, -R16.reuse, R155 ;  /* 0x0000009b10947221 */ /* 0x040fe20000010100 */
[----:B------:R0:W-:Y:S01]  /*4be0*/  MUFU.EX2 R36, R139 ;  /* 0x0000008b00247308 */ /* 0x0001e20000000800 */
[C---:B------:R-:W-:Y:S01]  /*4bf0*/  FADD.FTZ R154, -R16.reuse, R149 ;  /* 0x00000095109a7221 */ /* 0x040fe20000010100 */
[C---:B------:R-:W-:Y:S01]  /*4c00*/  FADD.FTZ R162, -R16.reuse, R157 ;  /* 0x0000009d10a27221 */ /* 0x040fe20000010100 */
[C---:B------:R-:W-:Y:S01]  /*4c10*/  FADD.FTZ R160, -R16.reuse, R159 ;  /* 0x0000009f10a07221 */ /* 0x040fe20000010100 */
[----:B------:R-:W-:Y:S01]  /*4c20*/  FADD.FTZ R158, -R16, R161 ;  /* 0x000000a1109e7221 */ /* 0x000fe20000010100 */
[----:B------:R-:W-:Y:S01]  /*4c30*/  FMUL.FTZ R152, R73, R152 ;  /* 0x0000009849987220 */ /* 0x000fe20000410000 */
[----:B------:R-:W-:Y:S01]  /*4c40*/  FADD.FTZ R107, R107, 1 ;  /* 0x3f8000006b6b7421 */ /* 0x000fe20000010000 */
[----:B------:R-:W-:Y:S01]  /*4c50*/  FFMA.FTZ R99, R99, R128, 1 ;  /* 0x3f80000063637423 */ /* 0x000fe20000010080 */
[----:B------:R-:W3:Y:S01]  /*4c60*/  MUFU.RCP R43, R43 ;  /* 0x0000002b002b7308 */ /* 0x000ee20000001000 */
[----:B0-----:R-:W-:Y:S01]  /*4c70*/  FMUL.FTZ R139, R9, -1.4426950216293334961 ;  /* 0xbfb8aa3b098b7820 */ /* 0x001fe20000410000 */
[C-C-:B------:R-:W-:Y:S01]  /*4c80*/  FFMA.FTZ R5, R86.reuse, R4, R77.reuse ;  /* 0x0000000456057223 */ /* 0x140fe2000001004d */
[----:B------:R-:W-:Y:S01]  /*4c90*/  FMUL.FTZ R16, R33, -1.4426950216293334961 ;  /* 0xbfb8aa3b21107820 */ /* 0x000fe20000410000 */
[----:B------:R-:W-:Y:S01]  /*4ca0*/  FFMA.FTZ R147, R83, R150, R92 ;  /* 0x0000009653937223 */ /* 0x000fe2000001005c */
[----:B------:R-:W-:Y:S01]  /*4cb0*/  FADD.FTZ R115, R115, 1 ;  /* 0x3f80000073737421 */ /* 0x000fe20000010000 */
[----:B--2---:R-:W-:Y:S01]  /*4cc0*/  FADD.FTZ R128, -R101, 1 ;  /* 0x3f80000065807421 */ /* 0x004fe20000010100 */
[----:B-1----:R-:W-:Y:S01]  /*4cd0*/  FADD.FTZ R123, -R89, 1 ;  /* 0x3f800000597b7421 */ /* 0x002fe20000010100 */
[----:B------:R-:W0:Y:S01]  /*4ce0*/  MUFU.EX2 R137, R137 ;  /* 0x0000008900897308 */ /* 0x000e220000000800 */
[----:B------:R-:W-:Y:S01]  /*4cf0*/  FMUL.FTZ R148, R73, R148 ;  /* 0x0000009449947220 */ /* 0x000fe20000410000 */
[--C-:B------:R-:W-:Y:S01]  /*4d00*/  FFMA.FTZ R146, R86, R152, R77.reuse ;  /* 0x0000009856927223 */ /* 0x100fe2000001004d */
[----:B------:R-:W-:Y:S01]  /*4d10*/  FMUL.FTZ R144, R5, -1.4426950216293334961 ;  /* 0xbfb8aa3b05907820 */ /* 0x000fe20000410000 */
[----:B------:R-:W-:Y:S01]  /*4d20*/  FMUL.FTZ R156, R147, -1.4426950216293334961 ;  /* 0xbfb8aa3b939c7820 */ /* 0x000fe20000410000 */
[----:B------:R-:W-:Y:S01]  /*4d30*/  FMUL.FTZ R160, R73, R160 ;  /* 0x000000a049a07220 */ /* 0x000fe20000410000 */
[----:B------:R-:W-:Y:S01]  /*4d40*/  FFMA.FTZ R128, R97, R128, 1 ;  /* 0x3f80000061807423 */ /* 0x000fe20000010080 */
[----:B------:R-:W-:Y:S01]  /*4d50*/  FADD.FTZ R119, R119, 1 ;  /* 0x3f80000077777421 */ /* 0x000fe20000010000 */
[----:B------:R-:W1:Y:S01]  /*4d60*/  MUFU.RCP R40, R40 ;  /* 0x0000002800287308 */ /* 0x000e620000001000 */
[----:B------:R-:W-:Y:S01]  /*4d70*/  FFMA.FTZ R94, R94, R123, 1 ;  /* 0x3f8000005e5e7423 */ /* 0x000fe2000001007b */
[----:B------:R-:W-:Y:S01]  /*4d80*/  FFMA.FTZ R155, R87, R148, R88 ;  /* 0x00000094579b7223 */ /* 0x000fe20000010058 */
[C---:B------:R-:W-:Y:S01]  /*4d90*/  FMUL.FTZ R154, R73.reuse, R154 ;  /* 0x0000009a499a7220 */ /* 0x040fe20000410000 */
[----:B------:R-:W-:Y:S01]  /*4da0*/  FMUL.FTZ R151, R146, -1.4426950216293334961 ;  /* 0xbfb8aa3b92977820 */ /* 0x000fe20000410000 */
[----:B------:R-:W-:Y:S01]  /*4db0*/  FMUL.FTZ R158, R73, R158 ;  /* 0x0000009e499e7220 */ /* 0x000fe20000410000 */
[----:B------:R-:W-:Y:S01]  /*4dc0*/  FADD.FTZ R133, R133, 1 ;  /* 0x3f80000085857421 */ /* 0x000fe20000010000 */
[----:B------:R-:W-:Y:S01]  /*4dd0*/  FADD.FTZ R131, R131, 1 ;  /* 0x3f80000083837421 */ /* 0x000fe20000010000 */
[----:B------:R-:W2:Y:S01]  /*4de0*/  MUFU.EX2 R139, R139 ;  /* 0x0000008b008b7308 */ /* 0x000ea20000000800 */
[----:B------:R-:W-:Y:S01]  /*4df0*/  FFMA.FTZ R77, R86, R160, R77 ;  /* 0x000000a0564d7223 */ /* 0x000fe2000001004d */
[----:B------:R-:W-:Y:S01]  /*4e00*/  FADD.FTZ R120, R120, 1 ;  /* 0x3f80000078787421 */ /* 0x000fe20000010000 */
[----:B------:R-:W-:Y:S01]  /*4e10*/  FMUL.FTZ R101, R101, R128 ;  /* 0x0000008065657220 */ /* 0x000fe20000410000 */
[----:B---3--:R-:W-:Y:S01]  /*4e20*/  FADD.FTZ R128, -R43, 1 ;  /* 0x3f8000002b807421 */ /* 0x008fe20000010100 */
[----:B------:R-:W-:Y:S01]  /*4e30*/  FMUL.FTZ R157, R155, -1.4426950216293334961 ;  /* 0xbfb8aa3b9b9d7820 */ /* 0x000fe20000410000 */
[----:B------:R-:W-:Y:S01]  /*4e40*/  FMUL.FTZ R90, R90, R95 ;  /* 0x0000005f5a5a7220 */ /* 0x000fe20000410000 */
[----:B------:R-:W-:Y:S01]  /*4e50*/  FMUL.FTZ R89, R89, R94 ;  /* 0x0000005e59597220 */ /* 0x000fe20000410000 */
[----:B------:R-:W3:Y:S01]  /*4e60*/  MUFU.EX2 R143, R143 ;  /* 0x0000008f008f7308 */ /* 0x000ee20000000800 */
[----:B------:R-:W-:Y:S01]  /*4e70*/  FFMA.FTZ R149, R85, R154, R78 ;  /* 0x0000009a55957223 */ /* 0x000fe2000001004e */
[----:B------:R-:W-:Y:S01]  /*4e80*/  FFMA.FTZ R161, R83, R158, R92 ;  /* 0x0000009e53a17223 */ /* 0x000fe2000001005c */
[----:B------:R-:W-:Y:S01]  /*4e90*/  FADD.FTZ R36, R36, 1 ;  /* 0x3f80000024247421 */ /* 0x000fe20000010000 */
[----:B------:R-:W-:Y:S01]  /*4ea0*/  FMUL.FTZ R92, R77, -1.4426950216293334961 ;  /* 0xbfb8aa3b4d5c7820 */ /* 0x000fe20000410000 */
[----:B0-----:R-:W-:Y:S01]  /*4eb0*/  FADD.FTZ R97, R137, 1 ;  /* 0x3f80000089617421 */ /* 0x001fe20000010000 */
[----:B------:R-:W-:Y:S01]  /*4ec0*/  FFMA.FTZ R128, R105, R128, 1 ;  /* 0x3f80000069807423 */ /* 0x000fe20000010080 */
[----:B------:R-:W-:Y:S01]  /*4ed0*/  FADD.FTZ R113, R113, 1 ;  /* 0x3f80000071717421 */ /* 0x000fe20000010000 */
[----:B------:R-:W0:Y:S01]  /*4ee0*/  MUFU.RCP R107, R107 ;  /* 0x0000006b006b7308 */ /* 0x000e220000001000 */
[----:B-1----:R-:W-:Y:S01]  /*4ef0*/  FADD.FTZ R105, -R40, 1 ;  /* 0x3f80000028697421 */ /* 0x002fe20000010100 */
[----:B------:R-:W-:Y:S01]  /*4f00*/  FMUL.FTZ R153, R149, -1.4426950216293334961 ;  /* 0xbfb8aa3b95997820 */ /* 0x000fe20000410000 */
[----:B------:R-:W-:Y:S01]  /*4f10*/  FMUL.FTZ R96, R96, R99 ;  /* 0x0000006360607220 */ /* 0x000fe20000410000 */
[----:B--2---:R-:W-:Y:S01]  /*4f20*/  FADD.FTZ R99, R139, 1 ;  /* 0x3f8000008b637421 */ /* 0x004fe20000010000 */
[----:B------:R-:W-:Y:S01]  /*4f30*/  FMUL.FTZ R88, R73, R162 ;  /* 0x000000a249587220 */ /* 0x000fe20000410000 */
[----:B------:R-:W-:Y:S01]  /*4f40*/  FADD.FTZ R39, R39, 1 ;  /* 0x3f80000027277421 */ /* 0x000fe20000010000 */
[----:B------:R-:W-:Y:S01]  /*4f50*/  FFMA.FTZ R105, R110, R105, 1 ;  /* 0x3f8000006e697423 */ /* 0x000fe20000010069 */
[----:B------:R-:W1:Y:S01]  /*4f60*/  MUFU.EX2 R16, R16 ;  /* 0x0000001000107308 */ /* 0x000e620000000800 */
[----:B---3--:R-:W-:Y:S01]  /*4f70*/  FADD.FTZ R143, R143, 1 ;  /* 0x3f8000008f8f7421 */ /* 0x008fe20000010000 */
[----:B------:R-:W-:Y:S01]  /*4f80*/  FFMA.FTZ R78, R85, R88, R78 ;  /* 0x00000058554e7223 */ /* 0x000fe2000001004e */
[----:B------:R-:W-:Y:S01]  /*4f90*/  FMUL.FTZ R43, R43, R128 ;  /* 0x000000802b2b7220 */ /* 0x000fe20000410000 */
[----:B------:R-:W-:Y:S01]  /*4fa0*/  FMUL.FTZ R40, R40, R105 ;  /* 0x0000006928287220 */ /* 0x000fe20000410000 */
[----:B------:R-:W-:Y:S01]  /*4fb0*/  FMUL.FTZ R162, R161, -1.4426950216293334961 ;  /* 0xbfb8aa3ba1a27820 */ /* 0x000fe20000410000 */
[----:B------:R-:W-:Y:S01]  /*4fc0*/  FMUL.FTZ R159, R78, -1.4426950216293334961 ;  /* 0xbfb8aa3b4e9f7820 */ /* 0x000fe20000410000 */
[----:B------:R-:W-:Y:S01]  /*4fd0*/  FMUL.FTZ R79, R79, R164 ;  /* 0x000000a44f4f7220 */ /* 0x000fe20000410000 */
[----:B------:R-:W2:Y:S01]  /*4fe0*/  MUFU.RCP R115, R115 ;  /* 0x0000007300737308 */ /* 0x000ea20000001000 */
[----:B0-----:R-:W-:Y:S01]  /*4ff0*/  FADD.FTZ R128, -R107, 1 ;  /* 0x3f8000006b807421 */ /* 0x001fe20000010100 */
[----:B------:R-:W-:Y:S01]  /*5000*/  FADD.FTZ R135, R135, 1 ;  /* 0x3f80000087877421 */ /* 0x000fe20000010000 */
[----:B------:R-:W-:Y:S01]  /*5010*/  FMUL.FTZ R42, R42, R91 ;  /* 0x0000005b2a2a7220 */ /* 0x000fe20000410000 */
[----:B------:R-:W0:Y:S01]  /*5020*/  S2UR UR6, SR_CgaCtaId ;  /* 0x00000000000679c3 */ /* 0x000e220000008800 */
[----:B------:R-:W-:-:S07]  /*5030*/  FFMA.FTZ R128, R103, R128, 1 ;  /* 0x3f80000067807423 */ /* 0x000fce0000010080 */
[----:B------:R-:W-:Y:S01]  /*5040*/  BAR.SYNC.DEFER_BLOCKING 0x0 ;  /* 0x0000000000007b1d */ /* 0x000fe20000010000 */
[----:B-1----:R-:W-:Y:S01]  /*5050*/  FADD.FTZ R16, R16, 1 ;  /* 0x3f80000010107421 */ /* 0x002fe20000010000 */
[----:B------:R-:W-:-:S04]  /*5060*/  FMUL.FTZ R107, R107, R128 ;  /* 0x000000806b6b7220 */ /* 0x000fc80000410000 */
[----:B------:R-:W1:Y:S01]  /*5070*/  MUFU.EX2 R144, R144 ;  /* 0x0000009000907308 */ /* 0x000e620000000800 */
[----:B------:R-:W-:Y:S01]  /*5080*/  UMOV UR4, 0x400 ;  /* 0x0000040000047882 */ /* 0x000fe20000000000 */
[----:B------:R-:W-:Y:S01]  /*5090*/  ULDC.64 UR10, c[0x0][0x210] ;  /* 0x00008400000a7ab9 */ /* 0x000fe20000000a00 */
[----:B------:R-:W-:Y:S01]  /*50a0*/  UIADD3 UR4, UR4, 0x34a0, URZ ;  /* 0x000034a004047890 */ /* 0x000fe2000fffe03f */
[----:B--2---:R-:W-:-:S04]  /*50b0*/  FADD.FTZ R110, -R115, 1 ;  /* 0x3f800000736e7421 */ /* 0x004fc80000010100 */
[----:B------:R-:W2:Y:S01]  /*50c0*/  MUFU.EX2 R156, R156 ;  /* 0x0000009c009c7308 */ /* 0x000ea20000000800 */
[----:B------:R-:W-:-:S04]  /*50d0*/  FFMA.FTZ R110, R109, R110, 1 ;  /* 0x3f8000006d6e7423 */ /* 0x000fc8000001006e */
[----:B------:R-:W-:-:S03]  /*50e0*/  FMUL.FTZ R115, R115, R110 ;  /* 0x0000006e73737220 */ /* 0x000fc60000410000 */
[----:B------:R-:W3:Y:S01]  /*50f0*/  MUFU.RCP R119, R119 ;  /* 0x0000007700777308 */ /* 0x000ee20000001000 */
[----:B-1----:R-:W-:Y:S01]  /*5100*/  FADD.FTZ R103, R144, 1 ;  /* 0x3f80000090677421 */ /* 0x002fe20000010000 */
[----:B0-----:R-:W-:-:S06]  /*5110*/  ULEA UR4, UR6, UR4, 0x18 ;  /* 0x0000000406047291 */ /* 0x001fcc000f8ec03f */
[----:B------:R-:W0:Y:S01]  /*5120*/  MUFU.RCP R95, R133 ;  /* 0x00000085005f7308 */ /* 0x000e220000001000 */
[----:B--2---:R-:W-:-:S07]  /*5130*/  FADD.FTZ R123, R156, 1 ;  /* 0x3f8000009c7b7421 */ /* 0x004fce0000010000 */
[----:B------:R-:W1:Y:S01]  /*5140*/  MUFU.RCP R94, R131 ;  /* 0x00000083005e7308 */ /* 0x000e620000001000 */
[----:B---3--:R-:W-:-:S04]  /*5150*/  FADD.FTZ R109, -R119, 1 ;  /* 0x3f800000776d7421 */ /* 0x008fc80000010100 */
[----:B------:R-:W-:-:S03]  /*5160*/  FFMA.FTZ R38, R38, R109, 1 ;  /* 0x3f80000026267423 */ /* 0x000fc6000001006d */
[----:B------:R-:W2:Y:S01]  /*5170*/  MUFU.RCP R93, R93 ;  /* 0x0000005d005d7308 */ /* 0x000ea20000001000 */
[----:B0-----:R-:W-:Y:S01]  /*5180*/  FADD.FTZ R144, -R95, 1 ;  /* 0x3f8000005f907421 */ /* 0x001fe20000010100 */
[----:B------:R-:W-:-:S03]  /*5190*/  FMUL.FTZ R38, R119, R38 ;  /* 0x0000002677267220 */ /* 0x000fc60000410000 */
[----:B------:R-:W-:-:S03]  /*51a0*/  FFMA.FTZ R144, R121, R144, 1 ;  /* 0x3f80000079907423 */ /* 0x000fc60000010090 */
[----:B------:R-:W0:Y:S01]  /*51b0*/  MUFU.EX2 R151, R151 ;  /* 0x0000009700977308 */ /* 0x000e220000000800 */
[----:B-1----:R-:W-:Y:S01]  /*51c0*/  FADD.FTZ R156, -R94, 1 ;  /* 0x3f8000005e9c7421 */ /* 0x002fe20000010100 */
[----:B------:R-:W-:-:S03]  /*51d0*/  FMUL.FTZ R144, R95, R144 ;  /* 0x000000905f907220 */ /* 0x000fc60000410000 */
[----:B------:R-:W-:-:S03]  /*51e0*/  FFMA.FTZ R127, R127, R156, 1 ;  /* 0x3f8000007f7f7423 */ /* 0x000fc6000001009c */
[----:B------:R-:W1:Y:S01]  /*51f0*/  MUFU.RCP R120, R120 ;  /* 0x0000007800787308 */ /* 0x000e620000001000 */
[----:B--2---:R-:W-:Y:S01]  /*5200*/  FADD.FTZ R164, -R93, 1 ;  /* 0x3f8000005da47421 */ /* 0x004fe20000010100 */
[----:B------:R-:W-:-:S03]  /*5210*/  FMUL.FTZ R127, R94, R127 ;  /* 0x0000007f5e7f7220 */ /* 0x000fc60000410000 */
[----:B------:R-:W-:-:S03]  /*5220*/  FFMA.FTZ R156, R125, R164, 1 ;  /* 0x3f8000007d9c7423 */ /* 0x000fc600000100a4 */
[----:B------:R-:W2:Y:S01]  /*5230*/  MUFU.EX2 R157, R157 ;  /* 0x0000009d009d7308 */ /* 0x000ea20000000800 */
[----:B0-----:R-:W-:Y:S01]  /*5240*/  FADD.FTZ R151, R151, 1 ;  /* 0x3f80000097977421 */ /* 0x001fe20000010000 */
[----:B------:R-:W-:Y:S01]  /*5250*/  FMUL.FTZ R156, R93, R156 ;  /* 0x0000009c5d9c7220 */ /* 0x000fe20000410000 */
[----:B------:R-:W-:-:S05]  /*5260*/  HADD2.F32 R93, -RZ, R30.H1_H1 ;  /* 0x3000001eff5d7230 */ /* 0x000fca0000004100 */
[----:B------:R-:W0:Y:S01]  /*5270*/  MUFU.RCP R36, R36 ;  /* 0x0000002400247308 */ /* 0x000e220000001000 */
[----:B-1----:R-:W-:-:S04]  /*5280*/  FADD.FTZ R128, -R120, 1 ;  /* 0x3f80000078807421 */ /* 0x002fc80000010100 */
[----:B------:R-:W-:-:S03]  /*5290*/  FFMA.FTZ R111, R111, R128, 1 ;  /* 0x3f8000006f6f7423 */ /* 0x000fc60000010080 */
[----:B------:R-:W1:Y:S01]  /*52a0*/  MUFU.EX2 R92, R92 ;  /* 0x0000005c005c7308 */ /* 0x000e620000000800 */
[----:B--2---:R-:W-:Y:S01]  /*52b0*/  FADD.FTZ R121, R157, 1 ;  /* 0x3f8000009d797421 */ /* 0x004fe20000010000 */
[----:B------:R-:W-:-:S06]  /*52c0*/  FMUL.FTZ R111, R120, R111 ;  /* 0x0000006f786f7220 */ /* 0x000fcc0000410000 */
[----:B------:R-:W2:Y:S01]  /*52d0*/  MUFU.RCP R67, R163 ;  /* 0x000000a300437308 */ /* 0x000ea20000001000 */
[----:B0-----:R-:W-:-:S04]  /*52e0*/  FADD.FTZ R125, -R36, 1 ;  /* 0x3f800000247d7421 */ /* 0x001fc80000010100 */
[----:B------:R-:W-:-:S03]  /*52f0*/  FFMA.FTZ R125, R136, R125, 1 ;  /* 0x3f800000887d7423 */ /* 0x000fc6000001007d */
[----:B------:R-:W0:Y:S01]  /*5300*/  MUFU.RCP R97, R97 ;  /* 0x0000006100617308 */ /* 0x000e220000001000 */
[----:B-1----:R-:W-:Y:S01]  /*5310*/  FADD.FTZ R131, R92, 1 ;  /* 0x3f8000005c837421 */ /* 0x002fe20000010000 */
[----:B------:R-:W-:-:S06]  /*5320*/  FMUL.FTZ R125, R36, R125 ;  /* 0x0000007d247d7220 */ /* 0x000fcc0000410000 */
[----:B------:R-:W1:Y:S01]  /*5330*/  MUFU.RCP R113, R113 ;  /* 0x0000007100717308 */ /* 0x000e620000001000 */
[----:B--2---:R-:W-:-:S04]  /*5340*/  FADD.FTZ R128, -R67, 1 ;  /* 0x3f80000043807421 */ /* 0x004fc80000010100 */
[----:B------:R-:W-:-:S03]  /*5350*/  FFMA.FTZ R128, R117, R128, 1 ;  /* 0x3f80000075807423 */ /* 0x000fc60000010080 */
[----:B------:R-:W2:Y:S01]  /*5360*/  MUFU.EX2 R153, R153 ;  /* 0x0000009900997308 */ /* 0x000ea20000000800 */
[----:B0-----:R-:W-:Y:S01]  /*5370*/  FADD.FTZ R92, -R97, 1 ;  /* 0x3f800000615c7421 */ /* 0x001fe20000010100 */
[----:B------:R-:W-:-:S03]  /*5380*/  FMUL.FTZ R128, R67, R128 ;  /* 0x0000008043807220 */ /* 0x000fc60000410000 */
[----:B------:R-:W-:-:S03]  /*5390*/  FFMA.FTZ R92, R37, R92, 1 ;  /* 0x3f800000255c7423 */ /* 0x000fc6000001005c */
[----:B------:R-:W0:Y:S01]  /*53a0*/  MUFU.RCP R99, R99 ;  /* 0x0000006300637308 */ /* 0x000e220000001000 */
[----:B-1----:R-:W-:Y:S01]  /*53b0*/  FADD.FTZ R110, -R113, 1 ;  /* 0x3f800000716e7421 */ /* 0x002fe20000010100 */
[----:B------:R-:W-:-:S03]  /*53c0*/  FMUL.FTZ R92, R97, R92 ;  /* 0x0000005c615c7220 */ /* 0x000fc60000410000 */
[----:B------:R-:W-:-:S03]  /*53d0*/  FFMA.FTZ R110, R41, R110, 1 ;  /* 0x3f800000296e7423 */ /* 0x000fc6000001006e */
[----:B------:R-:W1:Y:S01]  /*53e0*/  MUFU.RCP R39, R39 ;  /* 0x0000002700277308 */ /* 0x000e620000001000 */
[----:B--2---:R-:W-:Y:S01]  /*53f0*/  FADD.FTZ R153, R153, 1 ;  /* 0x3f80000099997421 */ /* 0x004fe20000010000 */
[----:B------:R-:W-:-:S06]  /*5400*/  FMUL.FTZ R110, R113, R110 ;  /* 0x0000006e716e7220 */ /* 0x000fcc0000410000 */
[----:B------:R-:W2:Y:S01]  /*5410*/  MUFU.RCP R105, R143 ;  /* 0x0000008f00697308 */ /* 0x000ea20000001000 */
[----:B0-----:R-:W-:-:S04]  /*5420*/  FADD.FTZ R136, -R99, 1 ;  /* 0x3f80000063887421 */ /* 0x001fc80000010100 */
[----:B------:R-:W-:-:S03]  /*5430*/  FFMA.FTZ R136, R9, R136, 1 ;  /* 0x3f80000009887423 */ /* 0x000fc60000010088 */
[----:B------:R-:W0:Y:S01]  /*5440*/  MUFU.RCP R16, R16 ;  /* 0x0000001000107308 */ /* 0x000e220000001000 */
[----:B-1----:R-:W-:Y:S01]  /*5450*/  FADD.FTZ R117, -R39, 1 ;  /* 0x3f80000027757421 */ /* 0x002fe20000010100 */
[----:B------:R-:W-:-:S03]  /*5460*/  FMUL.FTZ R136, R99, R136 ;  /* 0x0000008863887220 */ /* 0x000fc60000410000 */
[----:B------:R-:W-:-:S03]  /*5470*/  FFMA.FTZ R122, R122, R117, 1 ;  /* 0x3f8000007a7a7423 */ /* 0x000fc60000010075 */
[----:B------:R-:W1:Y:S01]  /*5480*/  MUFU.EX2 R159, R159 ;  /* 0x0000009f009f7308 */ /* 0x000e620000000800 */
[----:B--2---:R-:W-:Y:S01]  /*5490*/  FADD.FTZ R37, -R105, 1 ;  /* 0x3f80000069257421 */ /* 0x004fe20000010100 */
[----:B------:R-:W-:-:S03]  /*54a0*/  FMUL.FTZ R122, R39, R122 ;  /* 0x0000007a277a7220 */ /* 0x000fc60000410000 */
[----:B------:R-:W-:-:S03]  /*54b0*/  FFMA.FTZ R141, R141, R37, 1 ;  /* 0x3f8000008d8d7423 */ /* 0x000fc60000010025 */
[----:B------:R-:W2:Y:S01]  /*54c0*/  MUFU.EX2 R162, R162 ;  /* 0x000000a200a27308 */ /* 0x000ea20000000800 */
[----:B0-----:R-:W-:Y:S01]  /*54d0*/  FADD.FTZ R37, -R16, 1 ;  /* 0x3f80000010257421 */ /* 0x001fe20000010100 */
[----:B------:R-:W-:-:S03]  /*54e0*/  FMUL.FTZ R141, R105, R141 ;  /* 0x0000008d698d7220 */ /* 0x000fc60000410000 */
[----:B------:R-:W-:-:S03]  /*54f0*/  FFMA.FTZ R33, R33, R37, 1 ;  /* 0x3f80000021217423 */ /* 0x000fc60000010025 */
[----:B------:R-:W0:Y:S01]  /*5500*/  MUFU.RCP R109, R151 ;  /* 0x00000097006d7308 */ /* 0x000e220000001000 */
[----:B-1----:R-:W-:Y:S01]  /*5510*/  FADD.FTZ R159, R159, 1 ;  /* 0x3f8000009f9f7421 */ /* 0x002fe20000010000 */
[----:B------:R-:W-:Y:S01]  /*5520*/  FMUL.FTZ R33, R16, R33 ;  /* 0x0000002110217220 */ /* 0x000fe20000410000 */
[--C-:B------:R-:W-:Y:S02]  /*5530*/  HADD2.F32 R16, -RZ, R15.reuse.H0_H0 ;  /* 0x2000000fff107230 */ /* 0x100fe40000004100 */
[----:B------:R-:W-:-:S03]  /*5540*/  HADD2.F32 R15, -RZ, R15.H1_H1 ;  /* 0x3000000fff0f7230 */ /* 0x000fc60000004100 */
[----:B------:R-:W1:Y:S01]  /*5550*/  MUFU.RCP R103, R103 ;  /* 0x0000006700677308 */ /* 0x000e620000001000 */
[----:B--2---:R-:W-:Y:S01]  /*5560*/  FADD.FTZ R133, R162, 1 ;  /* 0x3f800000a2857421 */ /* 0x004fe20000010000 */
[----:B------:R-:W-:Y:S01]  /*5570*/  FMUL.FTZ R42, R15, R42 ;  /* 0x0000002a0f2a7220 */ /* 0x000fe20000410000 */
[--C-:B------:R-:W-:Y:S02]  /*5580*/  HADD2.F32 R15, -RZ, R10.reuse.H0_H0 ;  /* 0x2000000aff0f7230 */ /* 0x100fe40000004100 */
[----:B------:R-:W-:Y:S01]  /*5590*/  FMUL.FTZ R79, R16, R79 ;  /* 0x0000004f104f7220 */ /* 0x000fe20000410000 */
[----:B------:R-:W-:Y:S02]  /*55a0*/  HADD2.F32 R10, -RZ, R10.H1_H1 ;  /* 0x3000000aff0a7230 */ /* 0x000fe40000004100 */
[----:B------:R-:W2:Y:S01]  /*55b0*/  MUFU.RCP R91, R135 ;  /* 0x00000087005b7308 */ /* 0x000ea20000001000 */
[----:B0-----:R-:W-:Y:S02]  /*55c0*/  FADD.FTZ R37, -R109, 1 ;  /* 0x3f8000006d257421 */ /* 0x001fe40000010100 */
[----:B------:R-:W-:Y:S01]  /*55d0*/  FMUL.FTZ R115, R10, R115 ;  /* 0x000000730a737220 */ /* 0x000fe20000410000 */
[----:B------:R-:W-:Y:S01]  /*55e0*/  LEA R10, R63, UR4, 0x3 ;  /* 0x000000043f0a7c11 */ /* 0x000fe2000f8e18ff */
[----:B------:R-:W-:-:S02]  /*55f0*/  HADD2.F32 R63, -RZ, R35.H0_H0 ;  /* 0x20000023ff3f7230 */ /* 0x000fc40000004100 */
[----:B------:R-:W-:Y:S01]  /*5600*/  FFMA.FTZ R146, R146, R37, 1 ;  /* 0x3f80000092927423 */ /* 0x000fe20000010025 */
[----:B------:R-:W-:Y:S01]  /*5610*/  FMUL.FTZ R15, R15, R40 ;  /* 0x000000280f0f7220 */ /* 0x000fe20000410000 */
[----:B------:R-:W0:Y:S01]  /*5620*/  MUFU.RCP R121, R121 ;  /* 0x0000007900797308 */ /* 0x000e220000001000 */
[----:B-1----:R-:W-:Y:S01]  /*5630*/  FADD.FTZ R162, -R103, 1 ;  /* 0x3f80000067a27421 */ /* 0x002fe20000010100 */
[----:B------:R-:W-:-:S03]  /*5640*/  FMUL.FTZ R146, R109, R146 ;  /* 0x000000926d927220 */ /* 0x000fc60000410000 */
[----:B------:R-:W-:-:S03]  /*5650*/  FFMA.FTZ R162, R5, R162, 1 ;  /* 0x3f80000005a27423 */ /* 0x000fc600000100a2 */
[----:B------:R-:W1:Y:S01]  /*5660*/  MUFU.RCP R41, R153 ;  /* 0x0000009900297308 */ /* 0x000e620000001000 */
[----:B--2---:R-:W-:Y:S01]  /*5670*/  FADD.FTZ R164, -R91, 1 ;  /* 0x3f8000005ba47421 */ /* 0x004fe20000010100 */
[----:B------:R-:W-:-:S03]  /*5680*/  FMUL.FTZ R162, R103, R162 ;  /* 0x000000a267a27220 */ /* 0x000fc60000410000 */
[----:B------:R-:W-:-:S03]  /*5690*/  FFMA.FTZ R164, R129, R164, 1 ;  /* 0x3f80000081a47423 */ /* 0x000fc600000100a4 */
[----:B------:R-:W2:Y:S01]  /*56a0*/  MUFU.RCP R9, R131 ;  /* 0x0000008300097308 */ /* 0x000ea20000001000 */
[----:B0-----:R-:W-:Y:S01]  /*56b0*/  FADD.FTZ R37, -R121, 1 ;  /* 0x3f80000079257421 */ /* 0x001fe20000010100 */
[----:B------:R-:W-:Y:S01]  /*56c0*/  FMUL.FTZ R164, R91, R164 ;  /* 0x000000a45ba47220 */ /* 0x000fe20000410000 */
[----:B------:R-:W-:Y:S02]  /*56d0*/  HADD2.F32 R91, -RZ, R30.H0_H0 ;  /* 0x2000001eff5b7230 */ /* 0x000fe40000004100 */
[----:B------:R-:W-:Y:S01]  /*56e0*/  FFMA.FTZ R155, R155, R37, 1 ;  /* 0x3f8000009b9b7423 */ /* 0x000fe20000010025 */
[----:B------:R-:W-:Y:S01]  /*56f0*/  FMUL.FTZ R67, R63, R164 ;  /* 0x000000a43f437220 */ /* 0x000fe20000410000 */
[----:B------:R-:W-:Y:S01]  /*5700*/  FMUL.FTZ R63, R93, R136 ;  /* 0x000000885d3f7220 */ /* 0x000fe20000410000 */
[----:B------:R-:W0:Y:S01]  /*5710*/  MUFU.RCP R117, R123 ;  /* 0x0000007b00757308 */ /* 0x000e220000001000 */
[----:B-1----:R-:W-:Y:S01]  /*5720*/  FADD.FTZ R129, -R41, 1 ;  /* 0x3f80000029817421 */ /* 0x002fe20000010100 */
[----:B------:R-:W-:-:S03]  /*5730*/  FMUL.FTZ R155, R121, R155 ;  /* 0x0000009b799b7220 */ /* 0x000fc60000410000 */
[----:B------:R-:W-:-:S03]  /*5740*/  FFMA.FTZ R149, R149, R129, 1 ;  /* 0x3f80000095957423 */ /* 0x000fc60000010081 */
[----:B------:R-:W1:Y:S01]  /*5750*/  MUFU.RCP R123, R159 ;  /* 0x0000009f007b7308 */ /* 0x000e620000001000 */
[----:B--2---:R-:W-:Y:S01]  /*5760*/  FADD.FTZ R37, -R9, 1 ;  /* 0x3f80000009257421 */ /* 0x004fe20000010100 */
[----:B------:R-:W-:Y:S01]  /*5770*/  FMUL.FTZ R149, R41, R149 ;  /* 0x0000009529957220 */ /* 0x000fe20000410000 */
[----:B------:R-:W-:Y:S02]  /*5780*/  HADD2.F32 R41, -RZ, R7.H0_H0 ;  /* 0x20000007ff297230 */ /* 0x000fe40000004100 */
[----:B------:R-:W-:Y:S01]  /*5790*/  FFMA.FTZ R77, R77, R37, 1 ;  /* 0x3f8000004d4d7423 */ /* 0x000fe20000010025 */
[----:B------:R-:W-:Y:S02]  /*57a0*/  HADD2.F32 R37, -RZ, R14.H0_H0 ;  /* 0x2000000eff257230 */ /* 0x000fe40000004100 */
[----:B------:R-:W2:Y:S01]  /*57b0*/  MUFU.RCP R5, R133 ;  /* 0x0000008500057308 */ /* 0x000ea20000001000 */
[----:B0-----:R-:W-:Y:S01]  /*57c0*/  FADD.FTZ R129, -R117, 1 ;  /* 0x3f80000075817421 */ /* 0x001fe20000010100 */
[----:B------:R-:W-:Y:S01]  /*57d0*/  FMUL.FTZ R77, R9, R77 ;  /* 0x0000004d094d7220 */ /* 0x000fe20000410000 */
[----:B------:R-:W-:-:S02]  /*57e0*/  HADD2.F32 R9, -RZ, R12.H0_H0 ;  /* 0x2000000cff097230 */ /* 0x000fc40000004100 */
[----:B------:R-:W-:Y:S01]  /*57f0*/  FMUL.FTZ R90, R37, R90 ;  /* 0x0000005a255a7220 */ /* 0x000fe20000410000 */
[----:B------:R-:W-:Y:S01]  /*5800*/  FFMA.FTZ R147, R147, R129, 1 ;  /* 0x3f80000093937423 */ /* 0x000fe20000010081 */
[----:B------:R-:W-:Y:S02]  /*5810*/  HADD2.F32 R12, -RZ, R12.H1_H1 ;  /* 0x3000000cff0c7230 */ /* 0x000fe40000004100 */
[----:B------:R-:W-:Y:S02]  /*5820*/  HADD2.F32 R14, -RZ, R14.H1_H1 ;  /* 0x3000000eff0e7230 */ /* 0x000fe40000004100 */
[----:B-1----:R-:W-:Y:S01]  /*5830*/  FADD.FTZ R129, -R123, 1 ;  /* 0x3f8000007b817421 */ /* 0x002fe20000010100 */
[----:B------:R-:W-:Y:S02]  /*5840*/  HADD2.F32 R37, -RZ, R6.H1_H1 ;  /* 0x30000006ff257230 */ /* 0x000fe40000004100 */
[----:B------:R-:W-:Y:S01]  /*5850*/  FMUL.FTZ R101, R12, R101 ;  /* 0x000000650c657220 */ /* 0x000fe20000410000 */
[----:B------:R-:W-:-:S02]  /*5860*/  HADD2.F32 R12, -RZ, R13.H1_H1 ;  /* 0x3000000dff0c7230 */ /* 0x000fc40000004100 */
[----:B------:R-:W-:Y:S01]  /*5870*/  FFMA.FTZ R78, R78, R129, 1 ;  /* 0x3f8000004e4e7423 */ /* 0x000fe20000010081 */
[----:B------:R-:W-:Y:S01]  /*5880*/  FMUL.FTZ R89, R14, R89 ;  /* 0x000000590e597220 */ /* 0x000fe20000410000 */
[----:B------:R-:W-:Y:S02]  /*5890*/  HADD2.F32 R14, -RZ, R13.H0_H0 ;  /* 0x2000000dff0e7230 */ /* 0x000fe40000004100 */
[----:B------:R-:W-:Y:S01]  /*58a0*/  FMUL.FTZ R9, R9, R96 ;  /* 0x0000006009097220 */ /* 0x000fe20000410000 */
[----:B--2---:R-:W-:Y:S01]  /*58b0*/  FADD.FTZ R129, -R5, 1 ;  /* 0x3f80000005817421 */ /* 0x004fe20000010100 */
[----:B------:R-:W-:Y:S01]  /*58c0*/  FMUL.FTZ R107, R12, R107 ;  /* 0x0000006b0c6b7220 */ /* 0x000fe20000410000 */
[----:B------:R-:W-:Y:S02]  /*58d0*/  HADD2.F32 R12, -RZ, R11.H1_H1 ;  /* 0x3000000bff0c7230 */ /* 0x000fe40000004100 */
[----:B------:R-:W-:Y:S01]  /*58e0*/  FMUL.FTZ R78, R123, R78 ;  /* 0x0000004e7b4e7220 */ /* 0x000fe20000410000 */
[----:B------:R-:W-:Y:S01]  /*58f0*/  FFMA.FTZ R161, R161, R129, 1 ;  /* 0x3f800000a1a17423 */ /* 0x000fe20000010081 */
[----:B------:R-:W-:-:S02]  /*5900*/  HADD2.F32 R13, -RZ, R6.H0_H0 ;  /* 0x20000006ff0d7230 */ /* 0x000fc40000004100 */
[----:B------:R-:W-:Y:S01]  /*5910*/  FMUL.FTZ R43, R14, R43 ;  /* 0x0000002b0e2b7220 */ /* 0x000fe20000410000 */
[--C-:B------:R-:W-:Y:S02]  /*5920*/  HADD2.F32 R6, -RZ, R34.reuse.H0_H0 ;  /* 0x20000022ff067230 */ /* 0x100fe40000004100 */
[----:B------:R-:W-:Y:S01]  /*5930*/  FMUL.FTZ R161, R5, R161 ;  /* 0x000000a105a17220 */ /* 0x000fe20000410000 */
[----:B------:R-:W-:Y:S02]  /*5940*/  HADD2.F32 R5, -RZ, R11.H0_H0 ;  /* 0x2000000bff057230 */ /* 0x000fe40000004100 */
[----:B------:R-:W-:Y:S01]  /*5950*/  FMUL.FTZ R39, R13, R38 ;  /* 0x000000260d277220 */ /* 0x000fe20000410000 */
[----:B------:R-:W0:Y:S01]  /*5960*/  LDS.64 R10, [R10] ;  /* 0x000000000a0a7984 */ /* 0x000e220000000a00 */
[----:B------:R-:W-:Y:S01]  /*5970*/  FMUL.FTZ R127, R6, R127 ;  /* 0x0000007f067f7220 */ /* 0x000fe20000410000 */
[----:B------:R-:W-:Y:S02]  /*5980*/  HADD2.F32 R6, -RZ, R35.H1_H1 ;  /* 0x30000023ff067230 */ /* 0x000fe40000004100 */
[----:B------:R-:W-:Y:S01]  /*5990*/  FMUL.FTZ R13, R41, R122 ;  /* 0x0000007a290d7220 */ /* 0x000fe20000410000 */
[----:B------:R-:W-:-:S02]  /*59a0*/  HADD2.F32 R41, -RZ, R34.H1_H1 ;  /* 0x30000022ff297230 */ /* 0x000fc40000004100 */
[----:B------:R-:W-:Y:S01]  /*59b0*/  FMUL.FTZ R111, R12, R111 ;  /* 0x0000006f0c6f7220 */ /* 0x000fe20000410000 */
[----:B------:R-:W-:Y:S02]  /*59c0*/  HADD2.F32 R12, -RZ, R28.H0_H0 ;  /* 0x2000001cff0c7230 */ /* 0x000fe40000004100 */
[----:B------:R-:W-:Y:S01]  /*59d0*/  FMUL.FTZ R125, R6, R125 ;  /* 0x0000007d067d7220 */ /* 0x000fe20000410000 */
[--C-:B------:R-:W-:Y:S02]  /*59e0*/  HADD2.F32 R6, -RZ, R31.reuse.H1_H1 ;  /* 0x3000001fff067230 */ /* 0x100fe40000004100 */
[----:B------:R-:W-:Y:S01]  /*59f0*/  FMUL.FTZ R35, R41, R156 ;  /* 0x0000009c29237220 */ /* 0x000fe20000410000 */
[----:B------:R-:W-:Y:S01]  /*5a00*/  FMUL.FTZ R41, R91, R92 ;  /* 0x0000005c5b297220 */ /* 0x000fe20000410000 */
[----:B------:R-:W-:Y:S02]  /*5a10*/  HADD2.F32 R91, -RZ, R31.H0_H0 ;  /* 0x2000001fff5b7230 */ /* 0x000fe40000004100 */
[----:B------:R-:W-:Y:S01]  /*5a20*/  FMUL.FTZ R5, R5, R110 ;  /* 0x0000006e05057220 */ /* 0x000fe20000410000 */
[----:B------:R-:W-:Y:S01]  /*5a30*/  FMUL.FTZ R141, R6, R141 ;  /* 0x0000008d068d7220 */ /* 0x000fe20000410000 */
[----:B------:R-:W-:-:S02]  /*5a40*/  HADD2.F32 R31, -RZ, R29.H0_H0 ;  /* 0x2000001dff1f7230 */ /* 0x000fc40000004100 */
[----:B------:R-:W-:Y:S01]  /*5a50*/  FMUL.FTZ R147, R117, R147 ;  /* 0x0000009375937220 */ /* 0x000fe20000410000 */
[----:B------:R-:W-:Y:S02]  /*5a60*/  HADD2.F32 R6, -RZ, R29.H1_H1 ;  /* 0x3000001dff067230 */ /* 0x000fe40000004100 */
[----:B------:R-:W-:Y:S01]  /*5a70*/  FMUL.FTZ R97, R91, R162 ;  /* 0x000000a25b617220 */ /* 0x000fe20000410000 */
[--C-:B------:R-:W-:Y:S02]  /*5a80*/  HADD2.F32 R29, -RZ, R2.reuse.H1_H1 ;  /* 0x30000002ff1d7230 */ /* 0x100fe40000004100 */
[----:B------:R-:W-:Y:S01]  /*5a90*/  FMUL.FTZ R91, R12, R33 ;  /* 0x000000210c5b7220 */ /* 0x000fe20000410000 */
[----:B------:R-:W-:Y:S02]  /*5aa0*/  HADD2.F32 R12, -RZ, R2.H0_H0 ;  /* 0x20000002ff0c7230 */ /* 0x000fe40000004100 */
[----:B------:R-:W-:Y:S01]  /*5ab0*/  FMUL.FTZ R99, R31, R146 ;  /* 0x000000921f637220 */ /* 0x000fe20000410000 */
[----:B------:R-:W-:-:S02]  /*5ac0*/  HADD2.F32 R2, -RZ, R3.H0_H0 ;  /* 0x20000003ff027230 */ /* 0x000fc40000004100 */
[----:B------:R-:W-:Y:S01]  /*5ad0*/  FMUL.FTZ R29, R29, R78 ;  /* 0x0000004e1d1d7220 */ /* 0x000fe20000410000 */
[----:B------:R-:W-:Y:S02]  /*5ae0*/  HADD2.F32 R14, -RZ, R3.H1_H1 ;  /* 0x30000003ff0e7230 */ /* 0x000fe40000004100 */
[----:B------:R-:W-:Y:S01]  /*5af0*/  FMUL.FTZ R93, R12, R155 ;  /* 0x0000009b0c5d7220 */ /* 0x000fe20000410000 */
[----:B------:R-:W-:Y:S02]  /*5b00*/  HADD2.F32 R7, -RZ, R7.H1_H1 ;  /* 0x30000007ff077230 */ /* 0x000fe40000004100 */
[----:B------:R-:W-:Y:S01]  /*5b10*/  FMUL.FTZ R77, R2, R77 ;  /* 0x0000004d024d7220 */ /* 0x000fe20000410000 */
[----:B------:R-:W-:Y:S02]  /*5b20*/  HADD2.F32 R28, -RZ, R28.H1_H1 ;  /* 0x3000001cff1c7230 */ /* 0x000fe40000004100 */
[----:B------:R-:W-:Y:S01]  /*5b30*/  FMUL.FTZ R37, R37, R128 ;  /* 0x0000008025257220 */ /* 0x000fe20000410000 */
[----:B------:R-:W-:Y:S01]  /*5b40*/  FMUL.FTZ R147, R6, R147 ;  /* 0x0000009306937220 */ /* 0x000fe20000410000 */
[----:B------:R-:W-:Y:S01]  /*5b50*/  FMUL.FTZ R7, R7, R144 ;  /* 0x0000009007077220 */ /* 0x000fe20000410000 */
[----:B------:R-:W-:Y:S01]  /*5b60*/  FMUL.FTZ R161, R14, R161 ;  /* 0x000000a10ea17220 */ /* 0x000fe20000410000 */
[----:B------:R-:W-:Y:S01]  /*5b70*/  FMUL.FTZ R149, R28, R149 ;  /* 0x000000951c957220 */ /* 0x000fe20000410000 */
[--C-:B0-----:R-:W-:Y:S01]  /*5b80*/  FFMA.FTZ R95, R85, R29, -R10.reuse ;  /* 0x0000001d555f7223 */ /* 0x101fe2000001080a */
[C-C-:B------:R-:W-:Y:S01]  /*5b90*/  FFMA.FTZ R29, R86.reuse, R5, -R10.reuse ;  /* 0x00000005561d7223 */ /* 0x140fe2000001080a */
[--C-:B------:R-:W-:Y:S01]  /*5ba0*/  FFMA.FTZ R79, R86, R79, -R10.reuse ;  /* 0x0000004f564f7223 */ /* 0x100fe2000001080a */
[--C-:B------:R-:W-:Y:S01]  /*5bb0*/  FFMA.FTZ R5, R83, R42, -R10.reuse ;  /* 0x0000002a53057223 */ /* 0x100fe2000001080a */
[--C-:B------:R-:W-:Y:S01]  /*5bc0*/  FFMA.FTZ R3, R87, R90, -R10.reuse ;  /* 0x0000005a57037223 */ /* 0x100fe2000001080a */
[--C-:B------:R-:W-:Y:S01]  /*5bd0*/  FFMA.FTZ R2, R85, R89, -R10.reuse ;  /* 0x0000005955027223 */ /* 0x100fe2000001080a */
[-C--:B------:R-:W-:Y:S01]  /*5be0*/  FFMA.FTZ R82, R82, -R11.reuse, R79 ;  /* 0x8000000b52527223 */ /* 0x080fe2000001004f */
[----:B------:R-:W-:Y:S01]  /*5bf0*/  FFMA.FTZ R80, R80, -R11, R5 ;  /* 0x8000000b50507223 */ /* 0x000fe20000010005 */
[----:B------:R-:W-:Y:S01]  /*5c00*/  FFMA.FTZ R31, R87, R39, -R10 ;  /* 0x00000027571f7223 */ /* 0x000fe2000001080a */
[-C--:B------:R-:W-:Y:S01]  /*5c10*/  FFMA.FTZ R84, R84, -R11.reuse, R3 ;  /* 0x8000000b54547223 */ /* 0x080fe20000010003 */
[----:B------:R-:W-:Y:S01]  /*5c20*/  FFMA.FTZ R2, R81, -R11, R2 ;  /* 0x8000000b51027223 */ /* 0x000fe20000010002 */
[--C-:B------:R-:W-:Y:S01]  /*5c30*/  FFMA.FTZ R9, R87, R9, -R10.reuse ;  /* 0x0000000957097223 */ /* 0x100fe2000001080a */
[--C-:B------:R-:W-:Y:S01]  /*5c40*/  FFMA.FTZ R101, R85, R101, -R10.reuse ;  /* 0x0000006555657223 */ /* 0x100fe2000001080a */
[C-C-:B------:R-:W-:Y:S01]  /*5c50*/  FFMA.FTZ R39, R86.reuse, R67, -R10.reuse ;  /* 0x0000004356277223 */ /* 0x140fe2000001080a */
[C-C-:B------:R-:W-:Y:S01]  /*5c60*/  FFMA.FTZ R67, R86.reuse, R97, -R10.reuse ;  /* 0x0000006156437223 */ /* 0x140fe2000001080a */
[--C-:B------:R-:W-:Y:S01]  /*5c70*/  FFMA.FTZ R43, R86, R43, -R10.reuse ;  /* 0x0000002b562b7223 */ /* 0x100fe2000001080a */
[--C-:B------:R-:W-:Y:S01]  /*5c80*/  FFMA.FTZ R107, R83, R107, -R10.reuse ;  /* 0x0000006b536b7223 */ /* 0x100fe2000001080a */
[C---:B------:R-:W-:Y:S01]  /*5c90*/  FMUL.FTZ R82, R73.reuse, R82 ;  /* 0x0000005249527220 */ /* 0x040fe20000410000 */
[C---:B------:R-:W-:Y:S01]  /*5ca0*/  FMUL.FTZ R5, R73.reuse, R80 ;  /* 0x0000005049057220 */ /* 0x040fe20000410000 */
[C---:B------:R-:W-:Y:S01]  /*5cb0*/  FMUL.FTZ R84, R73.reuse, R84 ;  /* 0x0000005449547220 */ /* 0x040fe20000410000 */
[----:B------:R-:W-:Y:S01]  /*5cc0*/  FMUL.FTZ R3, R73, R2 ;  /* 0x0000000249037220 */ /* 0x000fe20000410000 */
[-C--:B------:R-:W-:Y:S01]  /*5cd0*/  FFMA.FTZ R100, R100, -R11.reuse, R9 ;  /* 0x8000000b64647223 */ /* 0x080fe20000010009 */
[----:B------:R-:W-:Y:S01]  /*5ce0*/  FFMA.FTZ R98, R98, -R11, R101 ;  /* 0x8000000b62627223 */ /* 0x000fe20000010065 */
[C-C-:B------:R-:W-:Y:S01]  /*5cf0*/  FFMA.FTZ R7, R83.reuse, R7, -R10.reuse ;  /* 0x0000000753077223 */ /* 0x140fe2000001080a */
[-C--:B------:R-:W-:Y:S01]  /*5d00*/  FFMA.FTZ R4, R4, -R11.reuse, R67 ;  /* 0x8000000b04047223 */ /* 0x080fe20000010043 */
[----:B------:R-:W-:Y:S01]  /*5d10*/  IADD3 R2, P3, R58, UR10, RZ ;  /* 0x0000000a3a027c10 */ /* 0x000fe2000ff7e0ff */
[-C--:B------:R-:W-:Y:S01]  /*5d20*/  FFMA.FTZ R104, R104, -R11.reuse, R43 ;  /* 0x8000000b68687223 */ /* 0x080fe2000001002b */
[----:B------:R-:W-:Y:S01]  /*5d30*/  FFMA.FTZ R102, R102, -R11, R107 ;  /* 0x8000000b66667223 */ /* 0x000fe2000001006b */
[--C-:B------:R-:W-:Y:S01]  /*5d40*/  FFMA.FTZ R111, R83, R111, -R10.reuse ;  /* 0x0000006f536f7223 */ /* 0x100fe2000001080a */
[----:B------:R-:W-:Y:S01]  /*5d50*/  F2FP.F16.F32.PACK_AB R82, R5, R82 ;  /* 0x000000520552723e */ /* 0x000fe200000000ff */
[C-C-:B------:R-:W-:Y:S01]  /*5d60*/  FFMA.FTZ R15, R87.reuse, R15, -R10.reuse ;  /* 0x0000000f570f7223 */ /* 0x140fe2000001080a */
[C-C-:B------:R-:W-:Y:S01]  /*5d70*/  FFMA.FTZ R33, R87.reuse, R127, -R10.reuse ;  /* 0x0000007f57217223 */ /* 0x140fe2000001080a */
[C-C-:B------:R-:W-:Y:S01]  /*5d80*/  FFMA.FTZ R41, R87.reuse, R41, -R10.reuse ;  /* 0x0000002957297223 */ /* 0x140fe2000001080a */
[C-C-:B------:R-:W-:Y:S01]  /*5d90*/  FFMA.FTZ R91, R87.reuse, R91, -R10.reuse ;  /* 0x0000005b575b7223 */ /* 0x140fe2000001080a */
[--C-:B------:R-:W-:Y:S01]  /*5da0*/  FFMA.FTZ R93, R87, R93, -R10.reuse ;  /* 0x0000005d575d7223 */ /* 0x100fe2000001080a */
[--C-:B------:R-:W-:Y:S01]  /*5db0*/  FFMA.FTZ R97, R86, R77, -R10.reuse ;  /* 0x0000004d56617223 */ /* 0x100fe2000001080a */
[----:B------:R-:W-:Y:S01]  /*5dc0*/  F2FP.F16.F32.PACK_AB R84, R3, R84 ;  /* 0x000000540354723e */ /* 0x000fe200000000ff */
        /* <DEDUP_REMOVED lines=10> */
[----:B------:R-:W-:Y:S01]  /*5e70*/  FFMA.FTZ R124, R124, -R11, R7 ;  /* 0x8000000b7c7c7223 */ /* 0x000fe20000010007 */
[----:B------:R-:W-:Y:S01]  /*5e80*/  IADD3.X R3, R66, UR11, RZ, P3, !PT ;  /* 0x0000000b42037c10 */ /* 0x000fe20009ffe4ff */
[----:B------:R-:W-:Y:S01]  /*5e90*/  FMUL.FTZ R6, R73, R4 ;  /* 0x0000000449067220 */ /* 0x000fe20000410000 */
[C-C-:B------:R-:W-:Y:S01]  /*5ea0*/  FFMA.FTZ R13, R86.reuse, R13, -R10.reuse ;  /* 0x0000000d560d7223 */ /* 0x140fe2000001080a */
[--C-:B------:R-:W-:Y:S01]  /*5eb0*/  FFMA.FTZ R85, R86, R99, -R10.reuse ;  /* 0x0000006356557223 */ /* 0x100fe2000001080a */
[--C-:B------:R-:W-:Y:S01]  /*5ec0*/  FFMA.FTZ R83, R83, R161, -R10.reuse ;  /* 0x000000a153537223 */ /* 0x100fe2000001080a */
[C---:B------:R-:W-:Y:S01]  /*5ed0*/  FMUL.FTZ R104, R73.reuse, R104 ;  /* 0x0000006849687220 */ /* 0x040fe20000410000 */
[----:B------:R-:W-:Y:S01]  /*5ee0*/  FMUL.FTZ R7, R73, R102 ;  /* 0x0000006649077220 */ /* 0x000fe20000410000 */
[----:B------:R-:W-:Y:S01]  /*5ef0*/  IADD3 R4, P3, R65, UR10, RZ ;  /* 0x0000000a41047c10 */ /* 0x000fe2000ff7e0ff */
[-C--:B------:R-:W-:Y:S01]  /*5f00*/  FFMA.FTZ R114, R114, -R11.reuse, R29 ;  /* 0x8000000b72727223 */ /* 0x080fe2000001001d */
[-C--:B------:R-:W-:Y:S01]  /*5f10*/  FFMA.FTZ R112, R112, -R11.reuse, R111 ;  /* 0x8000000b70707223 */ /* 0x080fe2000001006f */
[----:B------:R-:W-:Y:S01]  /*5f20*/  F2FP.F16.F32.PACK_AB R100, R5, R100 ;  /* 0x000000640564723e */ /* 0x000fe200000000ff */
        /* <DEDUP_REMOVED lines=20> */
[----:B------:R-:W-:Y:S01]  /*6070*/  IADD3.X R5, R64, UR11, RZ, P3, !PT ;  /* 0x0000000b40057c10 */ /* 0x000fe20009ffe4ff */
[C---:B------:R-:W-:Y:S01]  /*6080*/  FMUL.FTZ R114, R73.reuse, R114 ;  /* 0x0000007249727220 */ /* 0x040fe20000410000 */
[----:B------:R-:W-:Y:S01]  /*6090*/  FMUL.FTZ R11, R73, R112 ;  /* 0x00000070490b7220 */ /* 0x000fe20000410000 */
[----:B------:R-:W-:Y:S01]  /*60a0*/  F2FP.F16.F32.PACK_AB R104, R7, R104 ;  /* 0x000000680768723e */ /* 0x000fe200000000ff */
[C---:B------:R-:W-:Y:S01]  /*60b0*/  FMUL.FTZ R108, R73.reuse, R108 ;  /* 0x0000006c496c7220 */ /* 0x040fe20000410000 */
[----:B------:R-:W-:Y:S01]  /*60c0*/  IADD3 R62, P3, R62, UR10, RZ ;  /* 0x0000000a3e3e7c10 */ /* 0x000fe2000ff7e0ff */
[C---:B------:R-:W-:Y:S01]  /*60d0*/  FMUL.FTZ R9, R73.reuse, R106 ;  /* 0x0000006a49097220 */ /* 0x040fe20000410000 */
[----:B------:R-:W-:Y:S01]  /*60e0*/  PRMT R10, R84, 0x7632, R10 ;  /* 0x00007632540a7816 */ /* 0x000fe2000000000a */
[C---:B------:R-:W-:Y:S01]  /*60f0*/  FMUL.FTZ R126, R73.reuse, R126 ;  /* 0x0000007e497e7220 */ /* 0x040fe20000410000 */
[----:B------:R-:W-:Y:S01]  /*6100*/  PRMT R7, R82, 0x7632, R7 ;  /* 0x0000763252077816 */ /* 0x000fe20000000007 */
[----:B------:R-:W-:Y:S01]  /*6110*/  FMUL.FTZ R15, R73, R124 ;  /* 0x0000007c490f7220 */ /* 0x000fe20000410000 */
[----:B------:R-:W-:Y:S01]  /*6120*/  IADD3.X R63, R61, UR11, RZ, P3, !PT ;  /* 0x0000000b3d3f7c10 */ /* 0x000fe20009ffe4ff */
[----:B------:R-:W-:Y:S01]  /*6130*/  STG.E.U16 desc[UR8][R2.64], R84 ;  /* 0x0000005402007986 */ /* 0x000fe2000c101508 */
[----:B------:R-:W-:Y:S01]  /*6140*/  F2FP.F16.F32.PACK_AB R114, R11, R114 ;  /* 0x000000720b72723e */ /* 0x000fe200000000ff */
[C---:B------:R-:W-:Y:S01]  /*6150*/  FMUL.FTZ R118, R73.reuse, R118 ;  /* 0x0000007649767220 */ /* 0x040fe20000410000 */
[----:B------:R-:W-:Y:S01]  /*6160*/  IADD3 R60, P3, R60, UR10, RZ ;  /* 0x0000000a3c3c7c10 */ /* 0x000fe2000ff7e0ff */
[----:B------:R-:W-:Y:S01]  /*6170*/  STG.E.U16 desc[UR8][R2.64+0x2], R10 ;  /* 0x0000020a02007986 */ /* 0x000fe2000c101508 */
[C---:B------:R-:W-:Y:S01]  /*6180*/  FMUL.FTZ R13, R73.reuse, R116 ;  /* 0x00000074490d7220 */ /* 0x040fe20000410000 */
[----:B------:R-:W-:Y:S01]  /*6190*/  PRMT R12, R100, 0x7632, R12 ;  /* 0x00007632640c7816 */ /* 0x000fe2000000000c */
[----:B------:R-:W-:Y:S01]  /*61a0*/  FMUL.FTZ R134, R73, R134 ;  /* 0x0000008649867220 */ /* 0x000fe20000410000 */
[----:B------:R-:W-:Y:S01]  /*61b0*/  STG.E.U16 desc[UR8][R2.64+0x4], R82 ;  /* 0x0000045202007986 */ /* 0x000fe2000c101508 */
[----:B------:R-:W-:Y:S01]  /*61c0*/  F2FP.F16.F32.PACK_AB R108, R9, R108 ;  /* 0x0000006c096c723e */ /* 0x000fe200000000ff */
[C---:B------:R-:W-:Y:S01]  /*61d0*/  FMUL.FTZ R29, R73.reuse, R132 ;  /* 0x00000084491d7220 */ /* 0x040fe20000410000 */
[C---:B------:R-:W-:Y:S01]  /*61e0*/  FMUL.FTZ R130, R73.reuse, R130 ;  /* 0x0000008249827220 */ /* 0x040fe20000410000 */
[----:B------:R0:W-:Y:S01]  /*61f0*/  STG.E.U16 desc[UR8][R2.64+0x6], R7 ;  /* 0x0000060702007986 */ /* 0x0001e2000c101508 */
[----:B------:R-:W-:Y:S01]  /*6200*/  FMUL.FTZ R31, R73, R138 ;  /* 0x0000008a491f7220 */ /* 0x000fe20000410000 */
[----:B------:R-:W-:Y:S01]  /*6210*/  F2FP.F16.F32.PACK_AB R126, R15, R126 ;  /* 0x0000007e0f7e723e */ /* 0x000fe200000000ff */
[----:B------:R-:W-:Y:S01]  /*6220*/  FMUL.FTZ R8, R73, R8 ;  /* 0x0000000849087220 */ /* 0x000fe20000410000 */
[----:B------:R-:W-:Y:S01]  /*6230*/  IADD3.X R61, R59, UR11, RZ, P3, !PT ;  /* 0x0000000b3b3d7c10 */ /* 0x000fe20009ffe4ff */
[C---:B------:R-:W-:Y:S01]  /*6240*/  FMUL.FTZ R33, R73.reuse, R140 ;  /* 0x0000008c49217220 */ /* 0x040fe20000410000 */
[C---:B------:R-:W-:Y:S01]  /*6250*/  FMUL.FTZ R35, R73.reuse, R32 ;  /* 0x0000002049237220 */ /* 0x040fe20000410000 */
[----:B------:R-:W-:Y:S01]  /*6260*/  IADD3 R72, P3, R72, UR10, RZ ;  /* 0x0000000a48487c10 */ /* 0x000fe2000ff7e0ff */
[C---:B------:R-:W-:Y:S01]  /*6270*/  FMUL.FTZ R142, R73.reuse, R142 ;  /* 0x0000008e498e7220 */ /* 0x040fe20000410000 */
[----:B------:R-:W-:Y:S01]  /*6280*/  PRMT R9, R108, 0x7632, R9 ;  /* 0x000076326c097816 */ /* 0x000fe20000000009 */
[C---:B------:R-:W-:Y:S01]  /*6290*/  FMUL.FTZ R37, R73.reuse, R154 ;  /* 0x0000009a49257220 */ /* 0x040fe20000410000 */
[C---:B------:R-:W-:Y:S01]  /*62a0*/  FMUL.FTZ R152, R73.reuse, R152 ;  /* 0x0000009849987220 */ /* 0x040fe20000410000 */
[----:B0-----:R-:W-:Y:S01]  /*62b0*/  PRMT R3, R104, 0x7632, R3 ;  /* 0x0000763268037816 */ /* 0x001fe20000000003 */
[C---:B------:R-:W-:Y:S01]  /*62c0*/  FMUL.FTZ R39, R73.reuse, R150 ;  /* 0x0000009649277220 */ /* 0x040fe20000410000 */
[----:B------:R-:W-:Y:S01]  /*62d0*/  PRMT R2, R114, 0x7632, R2 ;  /* 0x0000763272027816 */ /* 0x000fe20000000002 */
[C---:B------:R-:W-:Y:S01]  /*62e0*/  FMUL.FTZ R148, R73.reuse, R148 ;  /* 0x0000009449947220 */ /* 0x040fe20000410000 */
[C---:B------:R-:W-:Y:S01]  /*62f0*/  FMUL.FTZ R41, R73.reuse, R88 ;  /* 0x0000005849297220 */ /* 0x040fe20000410000 */
[----:B------:R0:W-:Y:S01]  /*6300*/  STG.E.U16 desc[UR8][R4.64+0x6], R3 ;  /* 0x0000060304007986 */ /* 0x0001e2000c101508 */
[C---:B------:R-:W-:Y:S01]  /*6310*/  FMUL.FTZ R160, R73.reuse, R160 ;  /* 0x000000a049a07220 */ /* 0x040fe20000410000 */
[----:B------:R-:W-:Y:S01]  /*6320*/  FMUL.FTZ R43, R73, R158 ;  /* 0x0000009e492b7220 */ /* 0x000fe20000410000 */
[----:B------:R-:W-:Y:S01]  /*6330*/  F2FP.F16.F32.PACK_AB R118, R13, R118 ;  /* 0x000000760d76723e */ /* 0x000fe200000000ff */
[----:B------:R-:W-:Y:S01]  /*6340*/  STG.E.U16 desc[UR8][R4.64], R100 ;  /* 0x0000006404007986 */ /* 0x000fe2000c101508 */
[----:B------:R-:W-:-:S02]  /*6350*/  F2FP.F16.F32.PACK_AB R134, R29, R134 ;  /* 0x000000861d86723e */ /* 0x000fc400000000ff */
[----:B------:R-:W-:Y:S01]  /*6360*/  IADD3.X R73, R70, UR11, RZ, P3, !PT ;  /* 0x0000000b46497c10 */ /* 0x000fe20009ffe4ff */
[----:B------:R-:W-:Y:S01]  /*6370*/  STG.E.U16 desc[UR8][R4.64+0x2], R12 ;  /* 0x0000020c04007986 */ /* 0x000fe2000c101508 */
[----:B------:R-:W-:Y:S02]  /*6380*/  F2FP.F16.F32.PACK_AB R130, R31, R130 ;  /* 0x000000821f82723e */ /* 0x000fe400000000ff */
[----:B------:R-:W-:Y:S01]  /*6390*/  F2FP.F16.F32.PACK_AB R8, R33, R8 ;  /* 0x000000082108723e */ /* 0x000fe200000000ff */
[----:B------:R1:W-:Y:S01]  /*63a0*/  STG.E.U16 desc[UR8][R4.64+0x4], R104 ;  /* 0x0000046804007986 */ /* 0x0003e2000c101508 */
[----:B0-----:R-:W-:Y:S02]  /*63b0*/  PRMT R3, R126, 0x7632, R3 ;  /* 0x000076327e037816 */ /* 0x001fe40000000003 */
        /* <DEDUP_REMOVED lines=8> */
[----:B-1----:R-:W-:Y:S02]  /*6440*/  PRMT R5, R130, 0x7632, R5 ;  /* 0x0000763282057816 */ /* 0x002fe40000000005 */
[----:B------:R-:W-:Y:S01]  /*6450*/  F2FP.F16.F32.PACK_AB R152, R39, R152 ;  /* 0x000000982798723e */ /* 0x000fe200000000ff */
[----:B------:R-:W-:Y:S01]  /*6460*/  STG.E.U16 desc[UR8][R62.64+0x4], R114 ;  /* 0x000004723e007986 */ /* 0x000fe2000c101508 */
[----:B0-----:R-:W-:-:S02]  /*6470*/  IADD3 R2, P3, R71, UR10, RZ ;  /* 0x0000000a47027c10 */ /* 0x001fc4000ff7e0ff */
[----:B------:R-:W-:Y:S01]  /*6480*/  F2FP.F16.F32.PACK_AB R148, R41, R148 ;  /* 0x000000942994723e */ /* 0x000fe200000000ff */
[----:B------:R0:W-:Y:S01]  /*6490*/  STG.E.U16 desc[UR8][R60.64+0x6], R3 ;  /* 0x000006033c007986 */ /* 0x0001e2000c101508 */
[----:B------:R-:W-:Y:S02]  /*64a0*/  F2FP.F16.F32.PACK_AB R160, R43, R160 ;  /* 0x000000a02ba0723e */ /* 0x000fe400000000ff */
[----:B--2---:R-:W-:Y:S01]  /*64b0*/  PRMT R9, R6, 0x7632, R9 ;  /* 0x0000763206097816 */ /* 0x004fe20000000009 */
[----:B------:R-:W-:Y:S04]  /*64c0*/  STG.E.U16 desc[UR8][R60.64], R118 ;  /* 0x000000763c007986 */ /* 0x000fe8000c101508 */
[----:B------:R-:W-:Y:S01]  /*64d0*/  STG.E.U16 desc[UR8][R60.64+0x2], R30 ;  /* 0x0000021e3c007986 */ /* 0x000fe2000c101508 */
[----:B0-----:R-:W-:-:S03]  /*64e0*/  IADD3.X R3, R68, UR11, RZ, P3, !PT ;  /* 0x0000000b44037c10 */ /* 0x001fc60009ffe4ff */
[----:B------:R-:W-:Y:S01]  /*64f0*/  STG.E.U16 desc[UR8][R60.64+0x4], R126 ;  /* 0x0000047e3c007986 */ /* 0x000fe2000c101508 */
[----:B------:R-:W-:-:S03]  /*6500*/  IADD3 R4, P3, R69, UR10, RZ ;  /* 0x0000000a45047c10 */ /* 0x000fc6000ff7e0ff */
[----:B------:R-:W-:Y:S04]  /*6510*/  STG.E.U16 desc[UR8][R72.64], R134 ;  /* 0x0000008648007986 */ /* 0x000fe8000c101508 */
[----:B------:R-:W-:Y:S04]  /*6520*/  STG.E.U16 desc[UR8][R72.64+0x2], R36 ;  /* 0x0000022448007986 */ /* 0x000fe8000c101508 */
[----:B------:R-:W-:Y:S04]  /*6530*/  STG.E.U16 desc[UR8][R72.64+0x4], R130 ;  /* 0x0000048248007986 */ /* 0x000fe8000c101508 */
[----:B------:R0:W-:Y:S04]  /*6540*/  STG.E.U16 desc[UR8][R72.64+0x6], R5 ;  /* 0x0000060548007986 */ /* 0x0001e8000c101508 */
[----:B------:R-:W-:Y:S04]  /*6550*/  STG.E.U16 desc[UR8][R2.64], R8 ;  /* 0x0000000802007986 */ /* 0x000fe8000c101508 */
[----:B------:R1:W-:Y:S04]  /*6560*/  STG.E.U16 desc[UR8][R2.64+0x2], R7 ;  /* 0x0000020702007986 */ /* 0x0003e8000c101508 */
[----:B------:R2:W-:Y:S01]  /*6570*/  STG.E.U16 desc[UR8][R2.64+0x4], R6 ;  /* 0x0000040602007986 */ /* 0x0005e2000c101508 */
[----:B0-----:R-:W-:-:S03]  /*6580*/  IADD3.X R5, R17, UR11, RZ, P3, !PT ;  /* 0x0000000b11057c10 */ /* 0x001fc60009ffe4ff */
[----:B------:R0:W-:Y:S01]  /*6590*/  STG.E.U16 desc[UR8][R2.64+0x6], R9 ;  /* 0x0000060902007986 */ /* 0x0001e2000c101508 */
[----:B-1----:R-:W-:-:S03]  /*65a0*/  PRMT R7, R152, 0x7632, R7 ;  /* 0x0000763298077816 */ /* 0x002fc60000000007 */
[----:B------:R-:W-:Y:S01]  /*65b0*/  STG.E.U16 desc[UR8][R4.64], R142 ;  /* 0x0000008e04007986 */ /* 0x000fe2000c101508 */
[----:B--2---:R-:W-:-:S03]  /*65c0*/  IADD3 R6, P3, R75, UR10, RZ ;  /* 0x0000000a4b067c10 */ /* 0x004fc6000ff7e0ff */
[----:B------:R-:W-:Y:S01]  /*65d0*/  STG.E.U16 desc[UR8][R4.64+0x4], R152 ;  /* 0x0000049804007986 */ /* 0x000fe2000c101508 */
[----:B0-----:R-:W-:-:S03]  /*65e0*/  PRMT R3, R142, 0x7632, R3 ;  /* 0x000076328e037816 */ /* 0x001fc60000000003 */
[----:B------:R0:W-:Y:S01]  /*65f0*/  STG.E.U16 desc[UR8][R4.64+0x6], R7 ;  /* 0x0000060704007986 */ /* 0x0001e2000c101508 */
[----:B------:R-:W-:-:S03]  /*6600*/  PRMT R2, R148, 0x7632, R2 ;  /* 0x0000763294027816 */ /* 0x000fc60000000002 */
[----:B------:R1:W-:Y:S01]  /*6610*/  STG.E.U16 desc[UR8][R4.64+0x2], R3 ;  /* 0x0000020304007986 */ /* 0x0003e2000c101508 */
[----:B0-----:R-:W-:Y:S02]  /*6620*/  IADD3.X R7, R74, UR11, RZ, P3, !PT ;  /* 0x0000000b4a077c10 */ /* 0x001fe40009ffe4ff */
[----:B-1----:R-:W-:-:S03]  /*6630*/  PRMT R5, R160, 0x7632, R5 ;  /* 0x00007632a0057816 */ /* 0x002fc60000000005 */
        /* <DEDUP_REMOVED lines=9> */
.L_x_2106:
[----:B------:R-:W-:Y:S06]  /*66d0*/  BAR.SYNC.DEFER_BLOCKING 0x0 ;  /* 0x0000000000007b1d */ /* 0x000fec0000010000 */
.L_x_2105:
[----:B------:R-:W-:Y:S02]  /*66e0*/  LOP3.LUT R56, R56, 0x1, RZ, 0x3c, !PT ;  /* 0x0000000138387812 */ /* 0x000fe400078e3cff */
[----:B------:R-:W-:Y:S01]  /*66f0*/  MOV R67, R0 ;  /* 0x0000000000437202 */ /* 0x000fe20000000f00 */
[----:B------:R-:W-:Y:S06]  /*6700*/  @!P0 BRA `(.L_x_2107) ;  /* 0xffffff9c00988947 */ /* 0x000fec000383ffff */
.L_x_2086:
[----:B------:R-:W1:Y:S02]  /*6710*/  S2R R0, SR_TID.X ;  /* 0x0000000000007919 */ /* 0x000e640000002100 */
[----:B-1----:R-:W-:-:S13]  /*6720*/  ISETP.NE.AND P0, PT, R0, RZ, PT ;  /* 0x000000ff0000720c */ /* 0x002fda0003f05270 */
[----:B------:R-:W-:Y:S05]  /*6730*/  @P0 BRA `(.L_x_2108) ;  /* 0x0000000000280947 */ /* 0x000fea0003800000 */
[----:B0-----:R-:W0:Y:S01]  /*6740*/  LDC.64 R2, c[0x0][0x268] ;  /* 0x00009a00ff027b82 */ /* 0x001e220000000a00 */
[----:B------:R-:W-:-:S04]  /*6750*/  LOP3.LUT R4, R44, 0x7, RZ, 0xc0, !PT ;  /* 0x000000072c047812 */ /* 0x000fc800078ec0ff */
[----:B------:R-:W-:-:S05]  /*6760*/  LOP3.LUT R5, R4, 0x48, RZ, 0xfc, !PT ;  /* 0x0000004804057812 */ /* 0x000fca00078efcff */
[----:B0-----:R-:W-:-:S07]  /*6770*/  IMAD.WIDE.U32 R2, R5, 0x4, R2 ;  /* 0x0000000405027825 */ /* 0x001fce00078e0002 */
.L_x_2109:
[----:B------:R-:W2:Y:S04]  /*6780*/  LD.E.STRONG.GPU R5, desc[UR8][R2.64] ;  /* 0x0000000802057980 */ /* 0x000ea8000c10f900 */
[----:B--2---:R-:W-:Y:S01]  /*6790*/  CCTL.IVALL ;  /* 0x00000000ff00798f */ /* 0x004fe20002000000 */
[----:B------:R-:W-:Y:S05]  /*67a0*/  YIELD ;  /* 0x0000000000007946 */ /* 0x000fea0003800000 */
[----:B-----5:R-:W-:-:S04]  /*67b0*/  LOP3.LUT R5, R5, R46, RZ, 0x3c, !PT ;  /* 0x0000002e05057212 */ /* 0x020fc800078e3cff */
[----:B------:R-:W-:-:S13]  /*67c0*/  ISETP.GT.AND P0, PT, R5, -0x1, PT ;  /* 0xffffffff0500780c */ /* 0x000fda0003f04270 */
[----:B------:R-:W-:Y:S05]  /*67d0*/  @P0 BRA `(.L_x_2109) ;  /* 0xfffffffc00e80947 */ /* 0x000fea000383ffff */
.L_x_2108:
[----:B------:R-:W-:Y:S05]  /*67e0*/  WARPSYNC.ALL ;  /* 0x0000000000007948 */ /* 0x000fea0003800000 */
[----:B0-----:R-:W-:Y:S01]  /*67f0*/  SHF.R.U32.HI R2, RZ, 0x2, R44 ;  /* 0x00000002ff027819 */ /* 0x001fe2000001162c */
        /* <DEDUP_REMOVED lines=77> */
.L_x_2126:
        /* <DEDUP_REMOVED lines=40> */
.L_x_2113:
[----:B------:R-:W-:Y:S05]  /*6f50*/  BSYNC B1 ;  /* 0x0000000000017941 */ /* 0x000fea0003800000 */
.L_x_2112:
        /* <DEDUP_REMOVED lines=18> */
.L_x_2116:
[----:B------:R-:W2:Y:S04]  /*7080*/  LDG.E.64 R32, desc[UR8][R26.64+-0x64000] ;  /* 0xf9c000081a207981 */ /* 0x000ea8000c1e1b00 */
[----:B------:R-:W3:Y:S04]  /*7090*/  LDG.E.64 R34, desc[UR8][R26.64+-0x32000] ;  /* 0xfce000081a227981 */ /* 0x000ee8000c1e1b00 */
[----:B------:R-:W4:Y:S04]  /*70a0*/  LDG.E.64 R36, desc[UR8][R26.64] ;  /* 0x000000081a247981 */ /* 0x000f28000c1e1b00 */
        /* <DEDUP_REMOVED lines=52> */
.L_x_2115:
[----:B------:R-:W-:Y:S05]  /*73f0*/  BSYNC B1 ;  /* 0x0000000000017941 */ /* 0x000fea0003800000 */
.L_x_2114:
        /* <DEDUP_REMOVED lines=12> */
[----:B-----5:R-:W4:Y:S04]  /*74c0*/  LDG.E.64 R46, desc[UR8][R26.64+0xc8000] ;  /* 0x0c8000081a2e7981 */ /* 0x020f28000c1e1b00 */
        /* <DEDUP_REMOVED lines=22> */
.L_x_2118:
[----:B------:R-:W-:Y:S05]  /*7630*/  BSYNC B1 ;  /* 0x0000000000017941 */ /* 0x000fea0003800000 */
.L_x_2117:
        /* <DEDUP_REMOVED lines=15> */
.L_x_2111:
[----:B------:R-:W-:Y:S05]  /*7730*/  BSYNC B0 ;  /* 0x0000000000007941 */ /* 0x000fea0003800000 */
.L_x_2110:
        /* <DEDUP_REMOVED lines=38> */
.L_x_2135:
        /* <DEDUP_REMOVED lines=28> */
[----:B-----5:R-:W-:Y:S01]  /*7b60*/  MOV R46, 0xffff ;  /* 0x0000ffff002e7802 */ /* 0x020fe20000000f00 */
        /* <DEDUP_REMOVED lines=14> */
.L_x_2145:
        /* <DEDUP_REMOVED lines=37> */
.L_x_2155:
[----:B0-----:R-:W-:Y:S01]  /*7ea0*/  FADD.FTZ R31, R30, R31 ;  /* 0x0000001f1e1f7221 */ /* 0x001fe20000010000 */
[----:B------:R-:W-:-:S04]  /*7eb0*/  @!P1 F2FP.F16.F32.PACK_AB R30, RZ, R36 ;  /* 0x00000024ff1e923e */ /* 0x000fc800000000ff */
[----:B------:R-:W-:Y:S02]  /*7ec0*/  PRMT R32, R30, 0x7610, R32 ;  /* 0x000076101e207816 */ /* 0x000fe40000000020 */
[----:B------:R-:W-:Y:S02]  /*7ed0*/  @!P1 F2FP.F16.F32.PACK_AB R31, RZ, R31 ;  /* 0x0000001fff1f923e */ /* 0x000fe400000000ff */
[----:B------:R-:W-:Y:S01]  /*7ee0*/  MOV R30, R19 ;  /* 0x00000013001e7202 */ /* 0x000fe20000000f00 */
[----:B------:R3:W-:Y:S04]  /*7ef0*/  @!P1 STG.E.U16 desc[UR8][R26.64+0x50], R32 ;  /* 0x000050201a009986 */ /* 0x0007e8000c101508 */
[----:B------:R3:W-:Y:S02]  /*7f00*/  @!P1 STG.E.U16 desc[UR8][R28.64+0x50], R31 ;  /* 0x0000501f1c009986 */ /* 0x0007e4000c101508 */
.L_x_2121:
[----:B------:R-:W-:Y:S05]  /*7f10*/  BSYNC B0 ;  /* 0x0000000000007941 */ /* 0x000fea0003800000 */
.L_x_2120:
        /* <DEDUP_REMOVED lines=47> */
[----:B-----5:R-:W0:Y:S01]  /*8210*/  SHFL.BFLY PT, R46, R43, 0x8, 0x101f ;  /* 0x0d101f002b2e7f89 */ /* 0x020e2200000e0000 */
        /* <DEDUP_REMOVED lines=98> */
.L_x_2189:
[----:B-12---:R-:W-:Y:S01]  /*8840*/  FADD.FTZ R31, R47, R30 ;  /* 0x0000001e2f1f7221 */ /* 0x006fe20000010000 */
[----:B------:R-:W-:-:S04]  /*8850*/  @!P0 F2FP.F16.F32.PACK_AB R30, RZ, R34 ;  /* 0x00000022ff1e823e */ /* 0x000fc800000000ff */
[----:B------:R-:W-:Y:S01]  /*8860*/  @!P0 F2FP.F16.F32.PACK_AB R31, RZ, R31 ;  /* 0x0000001fff1f823e */ /* 0x000fe200000000ff */
[----:B------:R4:W-:Y:S04]  /*8870*/  @!P0 STG.E.U16 desc[UR8][R26.64+0x78], R30 ;  /* 0x0000781e1a008986 */ /* 0x0009e8000c101508 */
[----:B------:R4:W-:Y:S02]  /*8880*/  @!P0 STG.E.U16 desc[UR8][R28.64+0x78], R31 ;  /* 0x0000781f1c008986 */ /* 0x0009e4000c101508 */
.L_x_2119:
[----:B------:R-:W-:Y:S05]  /*8890*/  WARPSYNC.ALL ;  /* 0x0000000000007948 */ /* 0x000fea0003800000 */
[----:B------:R-:W-:Y:S01]  /*88a0*/  IADD3 R23, R23, 0x240, RZ ;  /* 0x0000024017177810 */ /* 0x000fe20007ffe0ff */
[----:B------:R-:W-:Y:S03]  /*88b0*/  BAR.SYNC.DEFER_BLOCKING 0x0 ;  /* 0x0000000000007b1d */ /* 0x000fe60000010000 */
[----:B------:R-:W-:-:S13]  /*88c0*/  ISETP.GE.AND P0, PT, R23, R2, PT ;  /* 0x000000021700720c */ /* 0x000fda0003f06270 */
[----:B------:R-:W-:Y:S05]  /*88d0*/  @!P0 BRA `(.L_x_2126) ;  /* 0xffffffe000fc8947 */ /* 0x000fea000383ffff */
[----:B------:R-:W-:Y:S05]  /*88e0*/  EXIT ;  /* 0x000000000000794d */ /* 0x000fea0003800000 */
.L_x_2122:
[----:B------:R-:W-:Y:S01]  /*88f0*/  HFMA2.MMA R53, -RZ, RZ, 0, 4.76837158203125e-07 ;  /* 0x00000008ff357435 */ /* 0x000fe200000001ff */
[----:B-1----:R-:W-:Y:S02]  /*8900*/  MOV R54, R26 ;  /* 0x0000001a00367202 */ /* 0x002fe40000000f00 */
[----:B------:R-:W-:Y:S02]  /*8910*/  MOV R56, 0x101f ;  /* 0x0000101f00387802 */ /* 0x000fe40000000f00 */
[----:B------:R-:W-:-:S07]  /*8920*/  MOV R51, 0xffff ;  /* 0x0000ffff00337802 */ /* 0x000fce0000000f00 */
[----:B0-2--5:R-:W-:Y:S05]  /*8930*/  WARPSYNC.COLLECTIVE R51, `(.L_x_2127) ;  /* 0x0000000033087348 */ /* 0x025fea0003c00000 */
[----:B------:R1:W3:Y:S02]  /*8940*/  SHFL.BFLY P2, R52, R54, R53, R56 ;  /* 0x0c00003536347389 */ /* 0x0002e40000040038 */
[----:B0123-5:R-:W-:Y:S01]  /*8950*/  ENDCOLLECTIVE ;  /* 0x000000000000791b */ /* 0x02ffe20003800000 */
.L_x_2127:
[----:B------:R-:W-:Y:S02]  /*8960*/  MOV R54, R27 ;  /* 0x0000001b00367202 */ /* 0x000fe40000000f00 */
[----:B------:R-:W-:-:S07]  /*8970*/  MOV R29, R52 ;  /* 0x00000034001d7202 */ /* 0x000fce0000000f00 */
[----:B------:R-:W-:Y:S05]  /*8980*/  WARPSYNC.COLLECTIVE R51, `(.L_x_2128) ;  /* 0x0000000033087348 */ /* 0x000fea0003c00000 */
[----:B------:R0:W1:Y:S02]  /*8990*/  SHFL.BFLY P2, R52, R54, R53, R56 ;  /* 0x0c00003536347389 */ /* 0x0000640000040038 */
[----:B01----:R-:W-:Y:S01]  /*89a0*/  ENDCOLLECTIVE ;  /* 0x000000000000791b */ /* 0x003fe20003800000 */
.L_x_2128:
[----:B------:R-:W-:Y:S01]  /*89b0*/  FADD.FTZ R29, R29, R26 ;  /* 0x0000001a1d1d7221 */ /* 0x000fe20000010000 */
[----:B------:R-:W-:-:S04]  /*89c0*/  HFMA2.MMA R53, -RZ, RZ, 0, 2.384185791015625e-07 ;  /* 0x00000004ff357435 */ /* 0x000fc800000001ff */
[----:B------:R-:W-:Y:S02]  /*89d0*/  MOV R54, R29 ;  /* 0x0000001d00367202 */ /* 0x000fe40000000f00 */
[----:B------:R-:W-:-:S07]  /*89e0*/  MOV R28, R52 ;  /* 0x00000034001c7202 */ /* 0x000fce0000000f00 */
[----:B------:R-:W-:Y:S05]  /*89f0*/  WARPSYNC.COLLECTIVE R51, `(.L_x_2129) ;  /* 0x0000000033087348 */ /* 0x000fea0003c00000 */
[----:B------:R0:W1:Y:S02]  /*8a00*/  SHFL.BFLY P2, R52, R54, R53, R56 ;  /* 0x0c00003536347389 */ /* 0x0000640000040038 */
[----:B01----:R-:W-:Y:S01]  /*8a10*/  ENDCOLLECTIVE ;  /* 0x000000000000791b */ /* 0x003fe20003800000 */
.L_x_2129:
[----:B------:R-:W-:-:S05]  /*8a20*/  FADD.FTZ R28, R28, R27 ;  /* 0x0000001b1c1c7221 */ /* 0x000fca0000010000 */
[----:B------:R-:W-:Y:S02]  /*8a30*/  MOV R54, R28 ;  /* 0x0000001c00367202 */ /* 0x000fe40000000f00 */
[----:B------:R-:W-:-:S07]  /*8a40*/  MOV R30, R52 ;  /* 0x00000034001e7202 */ /* 0x000fce0000000f00 */
[----:B------:R-:W-:Y:S05]  /*8a50*/  WARPSYNC.COLLECTIVE R51, `(.L_x_2130) ;  /* 0x0000000033087348 */ /* 0x000fea0003c00000 */
[----:B------:R0:W1:Y:S02]  /*8a60*/  SHFL.BFLY P2, R52, R54, R53, R56 ;  /* 0x0c00003536347389 */ /* 0x0000640000040038 */
[----:B01----:R-:W-:Y:S01]  /*8a70*/  ENDCOLLECTIVE ;  /* 0x000000000000791b */ /* 0x003fe20003800000 */
.L_x_2130:
[----:B------:R-:W-:Y:S01]  /*8a80*/  FADD.FTZ R30, R29, R30 ;  /* 0x0000001e1d1e7221 */ /* 0x000fe20000010000 */
[----:B------:R-:W-:-:S04]  /*8a90*/  HFMA2.MMA R53, -RZ, RZ, 0, 1.1920928955078125e-07 ;  /* 0x00000002ff357435 */ /* 0x000fc800000001ff */
[----:B------:R-:W-:Y:S02]  /*8aa0*/  MOV R54, R30 ;  /* 0x0000001e00367202 */ /* 0x000fe40000000f00 */
[----:B------:R-:W-:-:S07]  /*8ab0*/  MOV R31, R52 ;  /* 0x00000034001f7202 */ /* 0x000fce0000000f00 */
[----:B------:R-:W-:Y:S05]  /*8ac0*/  WARPSYNC.COLLECTIVE R51, `(.L_x_2131) ;  /* 0x0000000033087348 */ /* 0x000fea0003c00000 */
[----:B------:R0:W1:Y:S02]  /*8ad0*/  SHFL.BFLY P2, R52, R54, R53, R56 ;  /* 0x0c00003536347389 */ /* 0x0000640000040038 */
[----:B01----:R-:W-:Y:S01]  /*8ae0*/  ENDCOLLECTIVE ;  /* 0x000000000000791b */ /* 0x003fe20003800000 */
.L_x_2131:
[----:B------:R-:W-:-:S05]  /*8af0*/  FADD.FTZ R31, R28, R31 ;  /* 0x0000001f1c1f7221 */ /* 0x000fca0000010000 */
[----:B------:R-:W-:Y:S02]  /*8b00*/  MOV R54, R31 ;  /* 0x0000001f00367202 */ /* 0x000fe40000000f00 */
[----:B------:R-:W-:-:S07]  /*8b10*/  MOV R33, R52 ;  /* 0x0000003400217202 */ /* 0x000fce0000000f00 */
[----:B------:R-:W-:Y:S05]  /*8b20*/  WARPSYNC.COLLECTIVE R51, `(.L_x_2132) ;  /* 0x0000000033087348 */ /* 0x000fea0003c00000 */
[----:B------:R0:W1:Y:S02]  /*8b30*/  SHFL.BFLY P2, R52, R54, R53, R56 ;  /* 0x0c00003536347389 */ /* 0x0000640000040038 */
[----:B01----:R-:W-:Y:S01]  /*8b40*/  ENDCOLLECTIVE ;  /* 0x000000000000791b */ /* 0x003fe20003800000 */
.L_x_2132:
[----:B------:R-:W-:Y:S01]  /*8b50*/  FADD.FTZ R33, R30, R33 ;  /* 0x000000211e217221 */ /* 0x000fe20000010000 */
[----:B------:R-:W-:-:S04]  /*8b60*/  HFMA2.MMA R53, -RZ, RZ, 0, 5.9604644775390625e-08 ;  /* 0x00000001ff357435 */ /* 0x000fc800000001ff */
[----:B------:R-:W-:Y:S02]  /*8b70*/  MOV R54, R33 ;  /* 0x0000002100367202 */ /* 0x000fe40000000f00 */
[----:B------:R-:W-:-:S07]  /*8b80*/  MOV R26, R52 ;  /* 0x00000034001a7202 */ /* 0x000fce0000000f00 */
[----:B------:R-:W-:Y:S05]  /*8b90*/  WARPSYNC.COLLECTIVE R51, `(.L_x_2133) ;  /* 0x0000000033087348 */ /* 0x000fea0003c00000 */
[----:B------:R0:W1:Y:S02]  /*8ba0*/  SHFL.BFLY P2, R52, R54, R53, R56 ;  /* 0x0c00003536347389 */ /* 0x0000640000040038 */
[----:B01----:R-:W-:Y:S01]  /*8bb0*/  ENDCOLLECTIVE ;  /* 0x000000000000791b */ /* 0x003fe20003800000 */
.L_x_2133:
[----:B------:R-:W-:-:S05]  /*8bc0*/  FADD.FTZ R32, R31, R26 ;  /* 0x0000001a1f207221 */ /* 0x000fca0000010000 */
[----:B------:R-:W-:Y:S02]  /*8bd0*/  MOV R54, R32 ;  /* 0x0000002000367202 */ /* 0x000fe40000000f00 */
[----:B------:R-:W-:-:S07]  /*8be0*/  MOV R34, R52 ;  /* 0x0000003400227202 */ /* 0x000fce0000000f00 */
[----:B------:R-:W-:Y:S05]  /*8bf0*/  WARPSYNC.COLLECTIVE R51, `(.L_x_2134) ;  /* 0x0000000033087348 */ /* 0x000fea0003c00000 */
[----:B------:R0:W1:Y:S02]  /*8c00*/  SHFL.BFLY P2, R52, R54, R53, R56 ;  /* 0x0c00003536347389 */ /* 0x0000640000040038 */
[----:B01----:R-:W-:Y:S01]  /*8c10*/  ENDCOLLECTIVE ;  /* 0x000000000000791b */ /* 0x003fe20003800000 */
.L_x_2134:
[----:B------:R-:W-:Y:S01]  /*8c20*/  FADD.FTZ R34, R33, R34 ;  /* 0x0000002221227221 */ /* 0x000fe20000010000 */
[----:B------:R-:W-:Y:S01]  /*8c30*/  MOV R35, R52 ;  /* 0x0000003400237202 */ /* 0x000fe20000000f00 */
[----:B------:R-:W-:Y:S06]  /*8c40*/  BRA `(.L_x_2135) ;  /* 0xffffffec00547947 */ /* 0x000fec000383ffff */
.L_x_2123:
        /* <DEDUP_REMOVED lines=8> */
.L_x_2137:
[----:B------:R-:W-:Y:S05]  /*8cd0*/  BSYNC B1 ;  /* 0x0000000000017941 */ /* 0x000fea0003800000 */
.L_x_2136:
        /* <DEDUP_REMOVED lines=8> */
.L_x_2138:
[----:B------:R-:W-:Y:S01]  /*8d60*/  FADD.FTZ R33, R33, R30 ;  /* 0x0000001e21217221 */ /* 0x000fe20000010000 */
[----:B------:R-:W-:-:S04]  /*8d70*/  HFMA2.MMA R53, -RZ, RZ, 0, 2.384185791015625e-07 ;  /* 0x00000004ff357435 */ /* 0x000fc800000001ff */
[----:B------:R-:W-:Y:S02]  /*8d80*/  MOV R54, R33 ;  /* 0x0000002100367202 */ /* 0x000fe40000000f00 */
[----:B------:R-:W-:-:S07]  /*8d90*/  MOV R32, R52 ;  /* 0x0000003400207202 */ /* 0x000fce0000000f00 */
[----:B------:R-:W-:Y:S05]  /*8da0*/  WARPSYNC.COLLECTIVE R51, `(.L_x_2139) ;  /* 0x0000000033087348 */ /* 0x000fea0003c00000 */
[----:B------:R0:W1:Y:S02]  /*8db0*/  SHFL.BFLY P2, R52, R54, R53, R56 ;  /* 0x0c00003536347389 */ /* 0x0000640000040038 */
[----:B01----:R-:W-:Y:S01]  /*8dc0*/  ENDCOLLECTIVE ;  /* 0x000000000000791b */ /* 0x003fe20003800000 */
.L_x_2139:
[----:B------:R-:W-:-:S05]  /*8dd0*/  FADD.FTZ R32, R32, R31 ;  /* 0x0000001f20207221 */ /* 0x000fca0000010000 */
[----:B------:R-:W-:Y:S02]  /*8de0*/  MOV R54, R32 ;  /* 0x0000002000367202 */ /* 0x000fe40000000f00 */
[----:B------:R-:W-:-:S07]  /*8df0*/  MOV R34, R52 ;  /* 0x0000003400227202 */ /* 0x000fce0000000f00 */
[----:B------:R-:W-:Y:S05]  /*8e00*/  WARPSYNC.COLLECTIVE R51, `(.L_x_2140) ;  /* 0x0000000033087348 */ /* 0x000fea0003c00000 */
[----:B------:R0:W1:Y:S02]  /*8e10*/  SHFL.BFLY P2, R52, R54, R53, R56 ;  /* 0x0c00003536347389 */ /* 0x0000640000040038 */
[----:B01----:R-:W-:Y:S01]  /*8e20*/  ENDCOLLECTIVE ;  /* 0x000000000000791b */ /* 0x003fe20003800000 */
.L_x_2140:
[----:B------:R-:W-:Y:S01]  /*8e30*/  FADD.FTZ R34, R33, R34 ;  /* 0x0000002221227221 */ /* 0x000fe20000010000 */
[----:B------:R-:W-:-:S04]  /*8e40*/  HFMA2.MMA R53, -RZ, RZ, 0, 1.1920928955078125e-07 ;  /* 0x00000002ff357435 */ /* 0x000fc800000001ff */
[----:B------:R-:W-:Y:S02]  /*8e50*/  MOV R54, R34 ;  /* 0x0000002200367202 */ /* 0x000fe40000000f00 */
[----:B------:R-:W-:-:S07]  /*8e60*/  MOV R35, R52 ;  /* 0x0000003400237202 */ /* 0x000fce0000000f00 */
[----:B------:R-:W-:Y:S05]  /*8e70*/  WARPSYNC.COLLECTIVE R51, `(.L_x_2141) ;  /* 0x0000000033087348 */ /* 0x000fea0003c00000 */
[----:B------:R0:W1:Y:S02]  /*8e80*/  SHFL.BFLY P2, R52, R54, R53, R56 ;  /* 0x0c00003536347389 */ /* 0x0000640000040038 */
[----:B01----:R-:W-:Y:S01]  /*8e90*/  ENDCOLLECTIVE ;  /* 0x000000000000791b */ /* 0x003fe20003800000 */
.L_x_2141:
[----:B------:R-:W-:-:S05]  /*8ea0*/  FADD.FTZ R35, R32, R35 ;  /* 0x0000002320237221 */ /* 0x000fca0000010000 */
[----:B------:R-:W-:Y:S02]  /*8eb0*/  MOV R54, R35 ;  /* 0x0000002300367202 */ /* 0x000fe40000000f00 */
[----:B------:R-:W-:-:S07]  /*8ec0*/  MOV R37, R52 ;  /* 0x0000003400257202 */ /* 0x000fce0000000f00 */
[----:B------:R-:W-:Y:S05]  /*8ed0*/  WARPSYNC.COLLECTIVE R51, `(.L_x_2142) ;  /* 0x0000000033087348 */ /* 0x000fea0003c00000 */
[----:B------:R0:W1:Y:S02]  /*8ee0*/  SHFL.BFLY P2, R52, R54, R53, R56 ;  /* 0x0c00003536347389 */ /* 0x0000640000040038 */
[----:B01----:R-:W-:Y:S01]  /*8ef0*/  ENDCOLLECTIVE ;  /* 0x000000000000791b */ /* 0x003fe20003800000 */
.L_x_2142:
[----:B------:R-:W-:Y:S01]  /*8f00*/  FADD.FTZ R37, R34, R37 ;  /* 0x0000002522257221 */ /* 0x000fe20000010000 */
[----:B------:R-:W-:-:S04]  /*8f10*/  HFMA2.MMA R53, -RZ, RZ, 0, 5.9604644775390625e-08 ;  /* 0x00000001ff357435 */ /* 0x000fc800000001ff */
[----:B------:R-:W-:Y:S02]  /*8f20*/  MOV R54, R37 ;  /* 0x0000002500367202 */ /* 0x000fe40000000f00 */
[----:B------:R-:W-:-:S07]  /*8f30*/  MOV R30, R52 ;  /* 0x00000034001e7202 */ /* 0x000fce0000000f00 */
[----:B------:R-:W-:Y:S05]  /*8f40*/  WARPSYNC.COLLECTIVE R51, `(.L_x_2143) ;  /* 0x0000000033087348 */ /* 0x000fea0003c00000 */
[----:B------:R0:W1:Y:S02]  /*8f50*/  SHFL.BFLY P2, R52, R54, R53, R56 ;  /* 0x0c00003536347389 */ /* 0x0000640000040038 */
[----:B01----:R-:W-:Y:S01]  /*8f60*/  ENDCOLLECTIVE ;  /* 0x000000000000791b */ /* 0x003fe20003800000 */
.L_x_2143:
[----:B------:R-:W-:-:S05]  /*8f70*/  FADD.FTZ R30, R35, R30 ;  /* 0x0000001e231e7221 */ /* 0x000fca0000010000 */
[----:B------:R-:W-:Y:S02]  /*8f80*/  MOV R54, R30 ;  /* 0x0000001e00367202 */ /* 0x000fe40000000f00 */
[----:B------:R-:W-:-:S07]  /*8f90*/  MOV R36, R52 ;  /* 0x0000003400247202 */ /* 0x000fce0000000f00 */
[----:B------:R-:W-:Y:S05]  /*8fa0*/  WARPSYNC.COLLECTIVE R51, `(.L_x_2144) ;  /* 0x0000000033087348 */ /* 0x000fea0003c00000 */
[----:B------:R0:W1:Y:S02]  /*8fb0*/  SHFL.BFLY P2, R52, R54, R53, R56 ;  /* 0x0c00003536347389 */ /* 0x0000640000040038 */
[----:B01----:R-:W-:Y:S01]  /*8fc0*/  ENDCOLLECTIVE ;  /* 0x000000000000791b */ /* 0x003fe20003800000 */
.L_x_2144:
[----:B------:R-:W-:Y:S01]  /*8fd0*/  FADD.FTZ R36, R37, R36 ;  /* 0x0000002425247221 */ /* 0x000fe20000010000 */
[----:B------:R-:W-:Y:S01]  /*8fe0*/  MOV R31, R52 ;  /* 0x00000034001f7202 */ /* 0x000fe20000000f00 */
[----:B------:R-:W-:Y:S06]  /*8ff0*/  BRA `(.L_x_2145) ;  /* 0xffffffec00147947 */ /* 0x000fec000383ffff */
.L_x_2124:
        /* <DEDUP_REMOVED lines=8> */
.L_x_2147:
[----:B------:R-:W-:Y:S05]  /*9080*/  BSYNC B1 ;  /* 0x0000000000017941 */ /* 0x000fea0003800000 */
.L_x_2146:
        /* <DEDUP_REMOVED lines=8> */
.L_x_2148:
[----:B------:R-:W-:Y:S01]  /*9110*/  FADD.FTZ R33, R33, R30 ;  /* 0x0000001e21217221 */ /* 0x000fe20000010000 */
[----:B------:R-:W-:-:S04]  /*9120*/  HFMA2.MMA R53, -RZ, RZ, 0, 2.384185791015625e-07 ;  /* 0x00000004ff357435 */ /* 0x000fc800000001ff */
[----:B------:R-:W-:Y:S02]  /*9130*/  MOV R54, R33 ;  /* 0x0000002100367202 */ /* 0x000fe40000000f00 */
[----:B------:R-:W-:-:S07]  /*9140*/  MOV R32, R52 ;  /* 0x0000003400207202 */ /* 0x000fce0000000f00 */
[----:B------:R-:W-:Y:S05]  /*9150*/  WARPSYNC.COLLECTIVE R51, `(.L_x_2149) ;  /* 0x0000000033087348 */ /* 0x000fea0003c00000 */
[----:B------:R0:W1:Y:S02]  /*9160*/  SHFL.BFLY P2, R52, R54, R53, R56 ;  /* 0x0c00003536347389 */ /* 0x0000640000040038 */
[----:B01----:R-:W-:Y:S01]  /*9170*/  ENDCOLLECTIVE ;  /* 0x000000000000791b */ /* 0x003fe20003800000 */
.L_x_2149:
[----:B------:R-:W-:-:S05]  /*9180*/  FADD.FTZ R32, R32, R31 ;  /* 0x0000001f20207221 */ /* 0x000fca0000010000 */
[----:B------:R-:W-:Y:S02]  /*9190*/  MOV R54, R32 ;  /* 0x0000002000367202 */ /* 0x000fe40000000f00 */
[----:B------:R-:W-:-:S07]  /*91a0*/  MOV R34, R52 ;  /* 0x0000003400227202 */ /* 0x000fce0000000f00 */
[----:B------:R-:W-:Y:S05]  /*91b0*/  WARPSYNC.COLLECTIVE R51, `(.L_x_2150) ;  /* 0x0000000033087348 */ /* 0x000fea0003c00000 */
[----:B------:R0:W1:Y:S02]  /*91c0*/  SHFL.BFLY P2, R52, R54, R53, R56 ;  /* 0x0c00003536347389 */ /* 0x0000640000040038 */
[----:B01----:R-:W-:Y:S01]  /*91d0*/  ENDCOLLECTIVE ;  /* 0x000000000000791b */ /* 0x003fe20003800000 */
.L_x_2150:
[----:B------:R-:W-:Y:S01]  /*91e0*/  FADD.FTZ R34, R33, R34 ;  /* 0x0000002221227221 */ /* 0x000fe20000010000 */
[----:B------:R-:W-:-:S04]  /*91f0*/  HFMA2.MMA R53, -RZ, RZ, 0, 1.1920928955078125e-07 ;  /* 0x00000002ff357435 */ /* 0x000fc800000001ff */
[----:B------:R-:W-:Y:S02]  /*9200*/  MOV R54, R34 ;  /* 0x0000002200367202 */ /* 0x000fe40000000f00 */
[----:B------:R-:W-:-:S07]  /*9210*/  MOV R35, R52 ;  /* 0x0000003400237202 */ /* 0x000fce0000000f00 */
[----:B------:R-:W-:Y:S05]  /*9220*/  WARPSYNC.COLLECTIVE R51, `(.L_x_2151) ;  /* 0x0000000033087348 */ /* 0x000fea0003c00000 */
[----:B------:R0:W1:Y:S02]  /*9230*/  SHFL.BFLY P2, R52, R54, R53, R56 ;  /* 0x0c00003536347389 */ /* 0x0000640000040038 */
[----:B01----:R-:W-:Y:S01]  /*9240*/  ENDCOLLECTIVE ;  /* 0x000000000000791b */ /* 0x003fe20003800000 */
.L_x_2151:
[----:B------:R-:W-:-:S05]  /*9250*/  FADD.FTZ R35, R32, R35 ;  /* 0x0000002320237221 */ /* 0x000fca0000010000 */
[----:B------:R-:W-:Y:S02]  /*9260*/  MOV R54, R35 ;  /* 0x0000002300367202 */ /* 0x000fe40000000f00 */
[----:B------:R-:W-:-:S07]  /*9270*/  MOV R37, R52 ;  /* 0x0000003400257202 */ /* 0x000fce0000000f00 */
[----:B------:R-:W-:Y:S05]  /*9280*/  WARPSYNC.COLLECTIVE R51, `(.L_x_2152) ;  /* 0x0000000033087348 */ /* 0x000fea0003c00000 */
[----:B------:R0:W1:Y:S02]  /*9290*/  SHFL.BFLY P2, R52, R54, R53, R56 ;  /* 0x0c00003536347389 */ /* 0x0000640000040038 */
[----:B01----:R-:W-:Y:S01]  /*92a0*/  ENDCOLLECTIVE ;  /* 0x000000000000791b */ /* 0x003fe20003800000 */
.L_x_2152:
[----:B------:R-:W-:Y:S01]  /*92b0*/  FADD.FTZ R37, R34, R37 ;  /* 0x0000002522257221 */ /* 0x000fe20000010000 */
[----:B------:R-:W-:-:S04]  /*92c0*/  HFMA2.MMA R53, -RZ, RZ, 0, 5.9604644775390625e-08 ;  /* 0x00000001ff357435 */ /* 0x000fc800000001ff */
[----:B------:R-:W-:Y:S02]  /*92d0*/  MOV R54, R37 ;  /* 0x0000002500367202 */ /* 0x000fe40000000f00 */
[----:B------:R-:W-:-:S07]  /*92e0*/  MOV R30, R52 ;  /* 0x00000034001e7202 */ /* 0x000fce0000000f00 */
[----:B------:R-:W-:Y:S05]  /*92f0*/  WARPSYNC.COLLECTIVE R51, `(.L_x_2153) ;  /* 0x0000000033087348 */ /* 0x000fea0003c00000 */
[----:B------:R0:W1:Y:S02]  /*9300*/  SHFL.BFLY P2, R52, R54, R53, R56 ;  /* 0x0c00003536347389 */ /* 0x0000640000040038 */
[----:B01----:R-:W-:Y:S01]  /*9310*/  ENDCOLLECTIVE ;  /* 0x000000000000791b */ /* 0x003fe20003800000 */
.L_x_2153:
[----:B------:R-:W-:-:S05]  /*9320*/  FADD.FTZ R30, R35, R30 ;  /* 0x0000001e231e7221 */ /* 0x000fca0000010000 */
[----:B------:R-:W-:Y:S02]  /*9330*/  MOV R54, R30 ;  /* 0x0000001e00367202 */ /* 0x000fe40000000f00 */
[----:B------:R-:W-:-:S07]  /*9340*/  MOV R36, R52 ;  /* 0x0000003400247202 */ /* 0x000fce0000000f00 */
[----:B------:R-:W-:Y:S05]  /*9350*/  WARPSYNC.COLLECTIVE R51, `(.L_x_2154) ;  /* 0x0000000033087348 */ /* 0x000fea0003c00000 */
[----:B------:R0:W1:Y:S02]  /*9360*/  SHFL.BFLY P2, R52, R54, R53, R56 ;  /* 0x0c00003536347389 */ /* 0x0000640000040038 */
[----:B01----:R-:W-:Y:S01]  /*9370*/  ENDCOLLECTIVE ;  /* 0x000000000000791b */ /* 0x003fe20003800000 */
.L_x_2154:
[----:B------:R-:W-:Y:S01]  /*9380*/  FADD.FTZ R36, R37, R36 ;  /* 0x0000002425247221 */ /* 0x000fe20000010000 */
[----:B------:R-:W-:Y:S01]  /*9390*/  MOV R31, R52 ;  /* 0x00000034001f7202 */ /* 0x000fe20000000f00 */
[----:B------:R-:W-:Y:S06]  /*93a0*/  BRA `(.L_x_2155) ;  /* 0xffffffe800bc7947 */ /* 0x000fec000383ffff */
.L_x_2125:
        /* <DEDUP_REMOVED lines=8> */
.L_x_2157:
[----:B------:R-:W-:Y:S05]  /*9430*/  BSYNC B0 ;  /* 0x0000000000007941 */ /* 0x000fea0003800000 */
.L_x_2156:
        /* <DEDUP_REMOVED lines=12> */
.L_x_2158:
        /* <DEDUP_REMOVED lines=19> */
.L_x_2159:
        /* <DEDUP_REMOVED lines=8> */
.L_x_2160:
        /* <DEDUP_REMOVED lines=11> */
.L_x_2161:
[----:B------:R-:W-:-:S05]  /*9760*/  FADD.FTZ R27, R28, R27 ;  /* 0x0000001b1c1b7221 */ /* 0x000fca0000010000 */
[----:B------:R-:W-:Y:S02]  /*9770*/  MOV R54, R27 ;  /* 0x0000001b00367202 */ /* 0x000fe40000000f00 */
[----:B------:R-:W-:-:S07]  /*9780*/  MOV R29, R52 ;  /* 0x00000034001d7202 */ /* 0x000fce0000000f00 */
[----:B------:R-:W-:Y:S05]  /*9790*/  WARPSYNC.COLLECTIVE R51, `(.L_x_2162) ;  /* 0x0000000033087348 */ /* 0x000fea0003c00000 */
[----:B------:R0:W1:Y:S02]  /*97a0*/  SHFL.BFLY P2, R52, R54, R53, R56 ;  /* 0x0c00003536347389 */ /* 0x0000640000040038 */
[----:B01----:R-:W-:Y:S01]  /*97b0*/  ENDCOLLECTIVE ;  /* 0x000000000000791b */ /* 0x003fe20003800000 */
.L_x_2162:
        /* <DEDUP_REMOVED lines=8> */
.L_x_2163:
        /* <DEDUP_REMOVED lines=12> */
.L_x_2164:
        /* <DEDUP_REMOVED lines=9> */
.L_x_2165:
        /* <DEDUP_REMOVED lines=10> */
.L_x_2166:
        /* <DEDUP_REMOVED lines=14> */
.L_x_2167:
[----:B------:R-:W-:-:S05]  /*9b10*/  FADD.FTZ R37, R37, R36 ;  /* 0x0000002425257221 */ /* 0x000fca0000010000 */
[----:B------:R-:W-:Y:S02]  /*9b20*/  MOV R54, R37 ;  /* 0x0000002500367202 */ /* 0x000fe40000000f00 */
[----:B------:R-:W-:-:S07]  /*9b30*/  MOV R35, R52 ;  /* 0x0000003400237202 */ /* 0x000fce0000000f00 */
[----:B------:R-:W-:Y:S05]  /*9b40*/  WARPSYNC.COLLECTIVE R51, `(.L_x_2168) ;  /* 0x0000000033087348 */ /* 0x000fea0003c00000 */
[----:B------:R0:W1:Y:S02]  /*9b50*/  SHFL.BFLY P2, R52, R54, R53, R56 ;  /* 0x0c00003536347389 */ /* 0x0000640000040038 */
[----:B01----:R-:W-:Y:S01]  /*9b60*/  ENDCOLLECTIVE ;  /* 0x000000000000791b */ /* 0x003fe20003800000 */
.L_x_2168:
[----:B------:R-:W-:Y:S01]  /*9b70*/  FADD.FTZ R35, R42, R35 ;  /* 0x000000232a237221 */ /* 0x000fe20000010000 */
[----:B------:R-:W-:-:S04]  /*9b80*/  HFMA2.MMA R53, -RZ, RZ, 0, 1.1920928955078125e-07 ;  /* 0x00000002ff357435 */ /* 0x000fc800000001ff */
[----:B------:R-:W-:Y:S02]  /*9b90*/  MOV R54, R35 ;  /* 0x0000002300367202 */ /* 0x000fe40000000f00 */
[----:B------:R-:W-:-:S07]  /*9ba0*/  MOV R36, R52 ;  /* 0x0000003400247202 */ /* 0x000fce0000000f00 */
[----:B------:R-:W-:Y:S05]  /*9bb0*/  WARPSYNC.COLLECTIVE R51, `(.L_x_2169) ;  /* 0x0000000033087348 */ /* 0x000fea0003c00000 */
[----:B------:R0:W1:Y:S02]  /*9bc0*/  SHFL.BFLY P2, R52, R54, R53, R56 ;  /* 0x0c00003536347389 */ /* 0x0000640000040038 */
[----:B01----:R-:W-:Y:S01]  /*9bd0*/  ENDCOLLECTIVE ;  /* 0x000000000000791b */ /* 0x003fe20003800000 */
.L_x_2169:
[----:B------:R-:W-:-:S05]  /*9be0*/  FADD.FTZ R36, R37, R36 ;  /* 0x0000002425247221 */ /* 0x000fca0000010000 */
[----:B------:R-:W-:Y:S02]  /*9bf0*/  MOV R54, R36 ;  /* 0x0000002400367202 */ /* 0x000fe40000000f00 */
[----:B------:R-:W-:-:S07]  /*9c00*/  MOV R42, R52 ;  /* 0x00000034002a7202 */ /* 0x000fce0000000f00 */
[----:B------:R-:W-:Y:S05]  /*9c10*/  WARPSYNC.COLLECTIVE R51, `(.L_x_2170) ;  /* 0x0000000033087348 */ /* 0x000fea0003c00000 */
[----:B------:R0:W1:Y:S02]  /*9c20*/  SHFL.BFLY P2, R52, R54, R53, R56 ;  /* 0x0c00003536347389 */ /* 0x0000640000040038 */
[----:B01----:R-:W-:Y:S01]  /*9c30*/  ENDCOLLECTIVE ;  /* 0x000000000000791b */ /* 0x003fe20003800000 */
.L_x_2170:
[----:B------:R-:W-:Y:S01]  /*9c40*/  FADD.FTZ R42, R35, R42 ;  /* 0x0000002a232a7221 */ /* 0x000fe20000010000 */
[----:B------:R-:W-:-:S04]  /*9c50*/  HFMA2.MMA R53, -RZ, RZ, 0, 5.9604644775390625e-08 ;  /* 0x00000001ff357435 */ /* 0x000fc800000001ff */
[----:B------:R-:W-:Y:S02]  /*9c60*/  MOV R54, R42 ;  /* 0x0000002a00367202 */ /* 0x000fe40000000f00 */
[----:B------:R-:W-:-:S07]  /*9c70*/  MOV R37, R52 ;  /* 0x0000003400257202 */ /* 0x000fce0000000f00 */
[----:B------:R-:W-:Y:S05]  /*9c80*/  WARPSYNC.COLLECTIVE R51, `(.L_x_2171) ;  /* 0x0000000033087348 */ /* 0x000fea0003c00000 */
[----:B------:R0:W1:Y:S02]  /*9c90*/  SHFL.BFLY P2, R52, R54, R53, R56 ;  /* 0x0c00003536347389 */ /* 0x0000640000040038 */
[----:B01----:R-:W-:Y:S01]  /*9ca0*/  ENDCOLLECTIVE ;  /* 0x000000000000791b */ /* 0x003fe20003800000 */
.L_x_2171:
[----:B------:R-:W-:-:S05]  /*9cb0*/  FADD.FTZ R37, R36, R37 ;  /* 0x0000002524257221 */ /* 0x000fca0000010000 */
[----:B------:R-:W-:Y:S02]  /*9cc0*/  MOV R54, R37 ;  /* 0x0000002500367202 */ /* 0x000fe40000000f00 */
[----:B------:R-:W-:-:S07]  /*9cd0*/  MOV R35, R52 ;  /* 0x0000003400237202 */ /* 0x000fce0000000f00 */
[----:B------:R-:W-:Y:S05]  /*9ce0*/  WARPSYNC.COLLECTIVE R51, `(.L_x_2172) ;  /* 0x0000000033087348 */ /* 0x000fea0003c00000 */
[----:B------:R0:W1:Y:S02]  /*9cf0*/  SHFL.BFLY P2, R52, R54, R53, R56 ;  /* 0x0c00003536347389 */ /* 0x0000640000040038 */
[----:B01----:R-:W-:Y:S01]  /*9d00*/  ENDCOLLECTIVE ;  /* 0x000000000000791b */ /* 0x003fe20003800000 */
.L_x_2172:
        /* <DEDUP_REMOVED lines=10> */
.L_x_2173:
        /* <DEDUP_REMOVED lines=8> */
.L_x_2174:
[----:B------:R-:W-:Y:S01]  /*9e30*/  FADD.FTZ R44, R44, R41 ;  /* 0x000000292c2c7221 */ /* 0x000fe20000010000 */
[----:B------:R-:W-:-:S04]  /*9e40*/  HFMA2.MMA R53, -RZ, RZ, 0, 2.384185791015625e-07 ;  /* 0x00000004ff357435 */ /* 0x000fc800000001ff */
[----:B------:R-:W-:Y:S02]  /*9e50*/  MOV R54, R44 ;  /* 0x0000002c00367202 */ /* 0x000fe40000000f00 */
[----:B------:R-:W-:-:S07]  /*9e60*/  MOV R46, R52 ;  /* 0x00000034002e7202 */ /* 0x000fce0000000f00 */
[----:B------:R-:W-:Y:S05]  /*9e70*/  WARPSYNC.COLLECTIVE R51, `(.L_x_2175) ;  /* 0x0000000033087348 */ /* 0x000fea0003c00000 */
[----:B------:R0:W1:Y:S02]  /*9e80*/  SHFL.BFLY P2, R52, R54, R53, R56 ;  /* 0x0c00003536347389 */ /* 0x0000640000040038 */
[----:B01----:R-:W-:Y:S01]  /*9e90*/  ENDCOLLECTIVE ;  /* 0x000000000000791b */ /* 0x003fe20003800000 */
.L_x_2175:
[----:B------:R-:W-:-:S05]  /*9ea0*/  FADD.FTZ R46, R46, R43 ;  /* 0x0000002b2e2e7221 */ /* 0x000fca0000010000 */
[----:B------:R-:W-:Y:S02]  /*9eb0*/  MOV R54, R46 ;  /* 0x0000002e00367202 */ /* 0x000fe40000000f00 */
[----:B------:R-:W-:-:S07]  /*9ec0*/  MOV R41, R52 ;  /* 0x0000003400297202 */ /* 0x000fce0000000f00 */
[----:B------:R-:W-:Y:S05]  /*9ed0*/  WARPSYNC.COLLECTIVE R51, `(.L_x_2176) ;  /* 0x0000000033087348 */ /* 0x000fea0003c00000 */
[----:B------:R0:W1:Y:S02]  /*9ee0*/  SHFL.BFLY P2, R52, R54, R53, R56 ;  /* 0x0c00003536347389 */ /* 0x0000640000040038 */
[----:B01----:R-:W-:Y:S01]  /*9ef0*/  ENDCOLLECTIVE ;  /* 0x000000000000791b */ /* 0x003fe20003800000 */
.L_x_2176:
[----:B------:R-:W-:Y:S01]  /*9f00*/  FADD.FTZ R41, R44, R41 ;  /* 0x000000292c297221 */ /* 0x000fe20000010000 */
[----:B------:R-:W-:-:S04]  /*9f10*/  HFMA2.MMA R53, -RZ, RZ, 0, 1.1920928955078125e-07 ;  /* 0x00000002ff357435 */ /* 0x000fc800000001ff */
[----:B------:R-:W-:Y:S02]  /*9f20*/  MOV R54, R41 ;  /* 0x0000002900367202 */ /* 0x000fe40000000f00 */
[----:B------:R-:W-:-:S07]  /*9f30*/  MOV R43, R52 ;  /* 0x00000034002b7202 */ /* 0x000fce0000000f00 */
[----:B------:R-:W-:Y:S05]  /*9f40*/  WARPSYNC.COLLECTIVE R51, `(.L_x_2177) ;  /* 0x0000000033087348 */ /* 0x000fea0003c00000 */
[----:B------:R0:W1:Y:S02]  /*9f50*/  SHFL.BFLY P2, R52, R54, R53, R56 ;  /* 0x0c00003536347389 */ /* 0x0000640000040038 */
[----:B01----:R-:W-:Y:S01]  /*9f60*/  ENDCOLLECTIVE ;  /* 0x000000000000791b */ /* 0x003fe20003800000 */
.L_x_2177:
[----:B------:R-:W-:-:S05]  /*9f70*/  FADD.FTZ R43, R46, R43 ;  /* 0x0000002b2e2b7221 */ /* 0x000fca0000010000 */
[----:B------:R-:W-:Y:S02]  /*9f80*/  MOV R54, R43 ;  /* 0x0000002b00367202 */ /* 0x000fe40000000f00 */
[----:B------:R-:W-:-:S07]  /*9f90*/  MOV R44, R52 ;  /* 0x00000034002c7202 */ /* 0x000fce0000000f00 */
[----:B------:R-:W-:Y:S05]  /*9fa0*/  WARPSYNC.COLLECTIVE R51, `(.L_x_2178) ;  /* 0x0000000033087348 */ /* 0x000fea0003c00000 */
[----:B------:R0:W1:Y:S02]  /*9fb0*/  SHFL.BFLY P2, R52, R54, R53, R56 ;  /* 0x0c00003536347389 */ /* 0x0000640000040038 */
[----:B01----:R-:W-:Y:S01]  /*9fc0*/  ENDCOLLECTIVE ;  /* 0x000000000000791b */ /* 0x003fe20003800000 */
.L_x_2178:
[----:B------:R-:W-:Y:S01]  /*9fd0*/  FADD.FTZ R44, R41, R44 ;  /* 0x0000002c292c7221 */ /* 0x000fe20000010000 */
[----:B------:R-:W-:-:S04]  /*9fe0*/  HFMA2.MMA R53, -RZ, RZ, 0, 5.9604644775390625e-08 ;  /* 0x00000001ff357435 */ /* 0x000fc800000001ff */
[----:B------:R-:W-:Y:S02]  /*9ff0*/  MOV R54, R44 ;  /* 0x0000002c00367202 */ /* 0x000fe40000000f00 */
[----:B------:R-:W-:-:S07]  /*a000*/  MOV R46, R52 ;  /* 0x00000034002e7202 */ /* 0x000fce0000000f00 */
[----:B------:R-:W-:Y:S05]  /*a010*/  WARPSYNC.COLLECTIVE R51, `(.L_x_2179) ;  /* 0x0000000033087348 */ /* 0x000fea0003c00000 */
[----:B------:R0:W1:Y:S02]  /*a020*/  SHFL.BFLY P2, R52, R54, R53, R56 ;  /* 0x0c00003536347389 */ /* 0x0000640000040038 */
[----:B01----:R-:W-:Y:S01]  /*a030*/  ENDCOLLECTIVE ;  /* 0x000000000000791b */ /* 0x003fe20003800000 */
.L_x_2179:
[----:B------:R-:W-:-:S05]  /*a040*/  FADD.FTZ R43, R43, R46 ;  /* 0x0000002e2b2b7221 */ /* 0x000fca0000010000 */
[----:B------:R-:W-:Y:S02]  /*a050*/  MOV R54, R43 ;  /* 0x0000002b00367202 */ /* 0x000fe40000000f00 */
[----:B------:R-:W-:-:S07]  /*a060*/  MOV R41, R52 ;  /* 0x0000003400297202 */ /* 0x000fce0000000f00 */
[----:B------:R-:W-:Y:S05]  /*a070*/  WARPSYNC.COLLECTIVE R51, `(.L_x_2180) ;  /* 0x0000000033087348 */ /* 0x000fea0003c00000 */
[----:B------:R0:W1:Y:S02]  /*a080*/  SHFL.BFLY P2, R52, R54, R53, R56 ;  /* 0x0c00003536347389 */ /* 0x0000640000040038 */
[----:B01----:R-:W-:Y:S01]  /*a090*/  ENDCOLLECTIVE ;  /* 0x000000000000791b */ /* 0x003fe20003800000 */
.L_x_2180:
        /* <DEDUP_REMOVED lines=9> */
.L_x_2181:
        /* <DEDUP_REMOVED lines=8> */
.L_x_2182:
[----:B------:R-:W-:Y:S01]  /*a1b0*/  FADD.FTZ R48, R48, R45 ;  /* 0x0000002d30307221 */ /* 0x000fe20000010000 */
[----:B------:R-:W-:-:S04]  /*a1c0*/  HFMA2.MMA R53, -RZ, RZ, 0, 2.384185791015625e-07 ;  /* 0x00000004ff357435 */ /* 0x000fc800000001ff */
[----:B------:R-:W-:Y:S02]  /*a1d0*/  MOV R54, R48 ;  /* 0x0000003000367202 */ /* 0x000fe40000000f00 */
[----:B------:R-:W-:-:S07]  /*a1e0*/  MOV R50, R52 ;  /* 0x0000003400327202 */ /* 0x000fce0000000f00 */
[----:B------:R-:W-:Y:S05]  /*a1f0*/  WARPSYNC.COLLECTIVE R51, `(.L_x_2183) ;  /* 0x0000000033087348 */ /* 0x000fea0003c00000 */
[----:B------:R0:W1:Y:S02]  /*a200*/  SHFL.BFLY P2, R52, R54, R53, R56 ;  /* 0x0c00003536347389 */ /* 0x0000640000040038 */
[----:B01----:R-:W-:Y:S01]  /*a210*/  ENDCOLLECTIVE ;  /* 0x000000000000791b */ /* 0x003fe20003800000 */
.L_x_2183:
[----:B------:R-:W-:-:S05]  /*a220*/  FADD.FTZ R50, R50, R47 ;  /* 0x0000002f32327221 */ /* 0x000fca0000010000 */
[----:B------:R-:W-:Y:S02]  /*a230*/  MOV R54, R50 ;  /* 0x0000003200367202 */ /* 0x000fe40000000f00 */
[----:B------:R-:W-:-:S07]  /*a240*/  MOV R45, R52 ;  /* 0x00000034002d7202 */ /* 0x000fce0000000f00 */
[----:B------:R-:W-:Y:S05]  /*a250*/  WARPSYNC.COLLECTIVE R51, `(.L_x_2184) ;  /* 0x0000000033087348 */ /* 0x000fea0003c00000 */
[----:B------:R0:W1:Y:S02]  /*a260*/  SHFL.BFLY P2, R52, R54, R53, R56 ;  /* 0x0c00003536347389 */ /* 0x0000640000040038 */
[----:B01----:R-:W-:Y:S01]  /*a270*/  ENDCOLLECTIVE ;  /* 0x000000000000791b */ /* 0x003fe20003800000 */
.L_x_2184:
[----:B------:R-:W-:Y:S01]  /*a280*/  FADD.FTZ R45, R48, R45 ;  /* 0x0000002d302d7221 */ /* 0x000fe20000010000 */
[----:B------:R-:W-:-:S04]  /*a290*/  HFMA2.MMA R53, -RZ, RZ, 0, 1.1920928955078125e-07 ;  /* 0x00000002ff357435 */ /* 0x000fc800000001ff */
[----:B------:R-:W-:Y:S02]  /*a2a0*/  MOV R54, R45 ;  /* 0x0000002d00367202 */ /* 0x000fe40000000f00 */
[----:B------:R-:W-:-:S07]  /*a2b0*/  MOV R47, R52 ;  /* 0x00000034002f7202 */ /* 0x000fce0000000f00 */
[----:B------:R-:W-:Y:S05]  /*a2c0*/  WARPSYNC.COLLECTIVE R51, `(.L_x_2185) ;  /* 0x0000000033087348 */ /* 0x000fea0003c00000 */
[----:B------:R0:W1:Y:S02]  /*a2d0*/  SHFL.BFLY P2, R52, R54, R53, R56 ;  /* 0x0c00003536347389 */ /* 0x0000640000040038 */
[----:B01----:R-:W-:Y:S01]  /*a2e0*/  ENDCOLLECTIVE ;  /* 0x000000000000791b */ /* 0x003fe20003800000 */
.L_x_2185:
[----:B------:R-:W-:-:S05]  /*a2f0*/  FADD.FTZ R47, R50, R47 ;  /* 0x0000002f322f7221 */ /* 0x000fca0000010000 */
[----:B------:R-:W-:Y:S02]  /*a300*/  MOV R54, R47 ;  /* 0x0000002f00367202 */ /* 0x000fe40000000f00 */
[----:B------:R-:W-:-:S07]  /*a310*/  MOV R48, R52 ;  /* 0x0000003400307202 */ /* 0x000fce0000000f00 */
[----:B------:R-:W-:Y:S05]  /*a320*/  WARPSYNC.COLLECTIVE R51, `(.L_x_2186) ;  /* 0x0000000033087348 */ /* 0x000fea0003c00000 */
[----:B------:R0:W1:Y:S02]  /*a330*/  SHFL.BFLY P2, R52, R54, R53, R56 ;  /* 0x0c00003536347389 */ /* 0x0000640000040038 */
[----:B01----:R-:W-:Y:S01]  /*a340*/  ENDCOLLECTIVE ;  /* 0x000000000000791b */ /* 0x003fe20003800000 */
.L_x_2186:
[----:B------:R-:W-:Y:S01]  /*a350*/  FADD.FTZ R45, R45, R48 ;  /* 0x000000302d2d7221 */ /* 0x000fe20000010000 */
[----:B------:R-:W-:-:S04]  /*a360*/  HFMA2.MMA R53, -RZ, RZ, 0, 5.9604644775390625e-08 ;  /* 0x00000001ff357435 */ /* 0x000fc800000001ff */
[----:B------:R-:W-:Y:S02]  /*a370*/  MOV R54, R45 ;  /* 0x0000002d00367202 */ /* 0x000fe40000000f00 */
[----:B------:R-:W-:-:S07]  /*a380*/  MOV R50, R52 ;  /* 0x0000003400327202 */ /* 0x000fce0000000f00 */
[----:B------:R-:W-:Y:S05]  /*a390*/  WARPSYNC.COLLECTIVE R51, `(.L_x_2187) ;  /* 0x0000000033087348 */ /* 0x000fea0003c00000 */
[----:B------:R0:W1:Y:S02]  /*a3a0*/  SHFL.BFLY P2, R52, R54, R53, R56 ;  /* 0x0c00003536347389 */ /* 0x0000640000040038 */
[----:B01----:R-:W-:Y:S01]  /*a3b0*/  ENDCOLLECTIVE ;  /* 0x000000000000791b */ /* 0x003fe20003800000 */
.L_x_2187:
[----:B------:R-:W-:-:S05]  /*a3c0*/  FADD.FTZ R47, R47, R50 ;  /* 0x000000322f2f7221 */ /* 0x000fca0000010000 */
[----:B------:R-:W-:Y:S02]  /*a3d0*/  MOV R54, R47 ;  /* 0x0000002f00367202 */ /* 0x000fe40000000f00 */
[----:B------:R-:W-:-:S07]  /*a3e0*/  MOV R34, R52 ;  /* 0x0000003400227202 */ /* 0x000fce0000000f00 */
[----:B------:R-:W-:Y:S05]  /*a3f0*/  WARPSYNC.COLLECTIVE R51, `(.L_x_2188) ;  /* 0x0000000033087348 */ /* 0x000fea0003c00000 */
[----:B------:R0:W1:Y:S02]  /*a400*/  SHFL.BFLY P2, R52, R54, R53, R56 ;  /* 0x0c00003536347389 */ /* 0x0000640000040038 */
[----:B01----:R-:W-:Y:S01]  /*a410*/  ENDCOLLECTIVE ;  /* 0x000000000000791b */ /* 0x003fe20003800000 */
.L_x_2188:
[----:B------:R-:W-:Y:S01]  /*a420*/  FADD.FTZ R34, R45, R34 ;  /* 0x000000222d227221 */ /* 0x000fe20000010000 */
[----:B------:R-:W-:Y:S01]  /*a430*/  MOV R30, R52 ;  /* 0x00000034001e7202 */ /* 0x000fe20000000f00 */
[----:B------:R-:W-:Y:S06]  /*a440*/  BRA `(.L_x_2189) ;  /* 0xffffffe000fc7947 */ /* 0x000fec000383ffff */
.L_x_2190:
        /* <DEDUP_REMOVED lines=11> */
.L_x_2467:


//--------------------- .text._ZN13group_norm_v218gn_bwd_cuda_kernelI6__halfLi320ELi3ELi16ELi160ELi64ELb1ELb1ELi32ELi320ELi320ELi4ELb1ELi168ELb0ELb0ELNS_15WgradSyncMethodE3ENS_16CompileConditionILi900EEEEEvPT_S6_S6_PKS5_S8_S8_S8_PKfflPfPj --------------------------
	.section	.text._ZN13group_norm_v218gn_bwd_cuda_kernelI6__halfLi320ELi3ELi16ELi160ELi64ELb1ELb1ELi32ELi320ELi320ELi4ELb1ELi168ELb0ELb0ELNS_15WgradSyncMethodE3ENS_16CompileConditionILi900EEEEEvPT_S6_S6_PKS5_S8_S8_S8_PKfflPfPj,"ax",@progbits
	.align	128
        .global         _ZN13group_norm_v218gn_bwd_cuda_kernelI6__halfLi320ELi3ELi16ELi160ELi64ELb1ELb1ELi32ELi320ELi320ELi4ELb1ELi168ELb0ELb0ELNS_15WgradSyncMethodE3ENS_16CompileConditionILi900EEEEEvPT_S6_S6_PKS5_S8_S8_S8_PKfflPfPj
        .type           _ZN13group_norm_v218gn_bwd_cuda_kernelI6__halfLi320ELi3ELi16ELi160ELi64ELb1ELb1ELi32ELi320ELi320ELi4ELb1ELi168ELb0ELb0ELNS_15WgradSyncMethodE3ENS_16CompileConditionILi900EEEEEvPT_S6_S6_PKS5_S8_S8_S8_PKfflPfPj,@function
        .size           _ZN13group_norm_v218gn_bwd_cuda_kernelI6__halfLi320ELi3ELi16ELi160ELi64ELb1ELb1ELi32ELi320ELi320ELi4ELb1ELi168ELb0ELb0ELNS_15WgradSyncMethodE3ENS_16CompileConditionILi900EEEEEvPT_S6_S6_PKS5_S8_S8_S8_PKfflPfPj,(.L_x_2468 - _ZN13group_norm_v218gn_bwd_cuda_kernelI6__halfLi320ELi3ELi16ELi160ELi64ELb1ELb1ELi32ELi320ELi320ELi4ELb1ELi168ELb0ELb0ELNS_15WgradSyncMethodE3ENS_16CompileConditionILi900EEEEEvPT_S6_S6_PKS5_S8_S8_S8_PKfflPfPj)
        .other          _ZN13group_norm_v218gn_bwd_cuda_kernelI6__halfLi320ELi3ELi16ELi160ELi64ELb1ELb1ELi32ELi320ELi320ELi4ELb1ELi168ELb0ELb0ELNS_15WgradSyncMethodE3ENS_16CompileConditionILi900EEEEEvPT_S6_S6_PKS5_S8_S8_S8_PKfflPfPj,@"STO_CUDA_ENTRY STV_DEFAULT"
_ZN13group_norm_v218gn_bwd_cuda_kernelI6__halfLi320ELi3ELi16ELi160ELi64ELb1ELb1ELi32ELi320ELi320ELi4ELb1ELi168ELb0ELb0ELNS_15WgradSyncMethodE3ENS_16CompileConditionILi900EEEEEvPT_S6_S6_PKS5_S8_S8_S8_PKfflPfPj:
.text._ZN13group_norm_v218gn_bwd_cuda_kernelI6__halfLi320ELi3ELi16ELi160ELi64ELb1ELb1ELi32ELi320ELi320ELi4ELb1ELi168ELb0ELb0ELNS_15WgradSyncMethodE3ENS_16CompileConditionILi900EEEEEvPT_S6_S6_PKS5_S8_S8_S8_PKfflPfPj:
        /* <DEDUP_REMOVED lines=32> */
.L_x_2193:
[----:B------:R-:W2:Y:S04]  /*0200*/  LD.E.STRONG.GPU R0, desc[UR12][R2.64] ;  /* 0x0000000c02007980 */ /* 0x000ea8000c10f900 */
[----:B--2---:R-:W-:Y:S01]  /*0210*/  CCTL.IVALL ;  /* 0x00000000ff00798f */ /* 0x004fe20002000000 */
[----:B------:R-:W-:Y:S05]  /*0220*/  YIELD ;  /* 0x0000000000007946 */ /* 0x000fea0003800000 */
[----:B-----5:R-:W-:-:S04]  /*0230*/  LOP3.LUT R0, R0, R5, RZ, 0x3c, !PT ;  /* 0x0000000500007212 */ /* 0x020fc800078e3cff */
[----:B------:R-:W-:-:S13]  /*0240*/  ISETP.GT.AND P0, PT, R0, -0x1, PT ;  /* 0xffffffff0000780c */ /* 0x000fda0003f04270 */
[----:B------:R-:W-:Y:S05]  /*0250*/  @P0 BRA `(.L_x_2193) ;  /* 0xfffffffc00e80947 */ /* 0x000fea000383ffff */
.L_x_2192:
[----:B------:R-:W-:Y:S05]  /*0260*/  WARPSYNC.ALL ;  /* 0x0000000000007948 */ /* 0x000fea0003800000 */
[----:B------:R-:W-:Y:S06]  /*0270*/  BAR.SYNC.DEFER_BLOCKING 0x0 ;  /* 0x0000000000007b1d */ /* 0x000fec0000010000 */
[----:B------:R-:W-:Y:S05]  /*0280*/  BRA `(.L_x_2194) ;  /* 0x00000068007c7947 */ /* 0x000fea0003800000 */
.L_x_2191:
[----:B------:R-:W0:Y:S01]  /*0290*/  S2R R9, SR_TID.X ;  /* 0x0000000000097919 */ /* 0x000e220000002100 */
[----:B------:R-:W1:Y:S01]  /*02a0*/  S2UR UR8, SR_CgaCtaId ;  /* 0x00000000000879c3 */ /* 0x000e620000008800 */
[----:B------:R-:W-:Y:S01]  /*02b0*/  UMOV UR4, 0x400 ;  /* 0x0000040000047882 */ /* 0x000fe20000000000 */
[----:B------:R-:W-:Y:S01]  /*02c0*/  CS2R R10, SRZ ;  /* 0x00000000000a7805 */ /* 0x000fe2000001ff00 */
[----:B------:R-:W-:Y:S01]  /*02d0*/  UIADD3 UR4, UR4, 0x2800, URZ ;  /* 0x0000280004047890 */ /* 0x000fe2000fffe03f */
        /* <DEDUP_REMOVED lines=29> */
[----:B------:R1:W-:Y:S01]  /*04b0*/  STL [R1+0x54], R3 ;  /* 0x0000540301007387 */ /* 0x0003e20000100800 */
[----:B------:R-:W-:-:S03]  /*04c0*/  CS2R R8, SRZ ;  /* 0x0000000000087805 */ /* 0x000fc6000001ff00 */
[----:B------:R1:W-:Y:S04]  /*04d0*/  STL [R1+0x50], R0 ;  /* 0x0000500001007387 */ /* 0x0003e80000100800 */
.L_x_2207:
        /* <DEDUP_REMOVED lines=10> */
[----:B------:R-:W-:Y:S01]  /*0580*/  ULDC.64 UR18, c[0x0][0x248] ;  /* 0x0000920000127ab9 */ /* 0x000fe20000000a00 */
[----:B------:R-:W-:Y:S01]  /*0590*/  ULDC.64 UR20, c[0x0][0x228] ;  /* 0x00008a0000147ab9 */ /* 0x000fe20000000a00 */
[----:B------:R-:W-:Y:S01]  /*05a0*/  MOV R18, UR9 ;  /* 0x0000000900127c02 */ /* 0x000fe20008000f00 */
[----:B------:R-:W-:Y:S01]  /*05b0*/  UIMAD UR9, UR9, 0x28000, URZ ;  /* 0x00028000090978a4 */ /* 0x000fe2000f8e023f */
[----:B0-----:R-:W-:-:S05]  /*05c0*/  IMAD.WIDE.U32 R4, R0, -0x33333333, RZ ;  /* 0xcccccccd00047825 */ /* 0x001fca00078e00ff */
[----:B------:R-:W-:-:S04]  /*05d0*/  SHF.R.U32.HI R4, RZ, 0x6, R5 ;  /* 0x00000006ff047819 */ /* 0x000fc80000011605 */
[C---:B------:R-:W-:Y:S01]  /*05e0*/  IADD3 R37, R4.reuse, UR14, RZ ;  /* 0x0000000e04257c10 */ /* 0x040fe2000fffe0ff */
[----:B------:R-:W-:-:S04]  /*05f0*/  IMAD R5, R4, -0x50, R0 ;  /* 0xffffffb004057824 */ /* 0x000fc800078e0200 */
        /* <DEDUP_REMOVED lines=8> */
[----:B------:R-:W-:Y:S01]  /*0680*/  IADD3 R2, R7, UR9, RZ ;  /* 0x0000000907027c10 */ /* 0x000fe2000fffe0ff */
[C---:B-1----:R-:W-:Y:S01]  /*0690*/  IMAD.WIDE R22, R20.reuse, 0x2, R22 ;  /* 0x0000000214167825 */ /* 0x042fe200078e0216 */
[----:B------:R-:W-:Y:S01]  /*06a0*/  LEA.HI.X R18, R17, RZ, R18, 0x4, P0 ;  /* 0x000000ff11127211 */ /* 0x000fe200000f2412 */
[----:B------:R-:W-:Y:S01]  /*06b0*/  ULDC UR9, c[0x0][0x250] ;  /* 0x0000940000097ab9 */ /* 0x000fe20000000800 */
[C---:B------:R-:W-:Y:S01]  /*06c0*/  LEA R16, P0, R3.reuse, UR18, 0x3 ;  /* 0x0000001203107c11 */ /* 0x040fe2000f8018ff */
[----:B--2---:R-:W-:Y:S02]  /*06d0*/  IMAD.WIDE R26, R20, 0x2, R26 ;  /* 0x00000002141a7825 */ /* 0x004fe400078e021a */
[----:B------:R-:W2:Y:S01]  /*06e0*/  LDG.E.64.CONSTANT R22, desc[UR12][R22.64] ;  /* 0x0000000c16167981 */ /* 0x000ea2000c1e9b00 */
[----:B------:R-:W-:Y:S01]  /*06f0*/  LEA.HI.X R17, R3, UR19, R18, 0x3, P0 ;  /* 0x0000001303117c11 */ /* 0x000fe200080f1c12 */
[----:B------:R-:W-:Y:S01]  /*0700*/  ULDC.64 UR18, c[0x0][0x230] ;  /* 0x00008c0000127ab9 */ /* 0x000fe20000000a00 */
[----:B0-----:R-:W-:Y:S01]  /*0710*/  IADD3 R0, P1, R37, R6, RZ ;  /* 0x0000000625007210 */ /* 0x001fe20007f3e0ff */
[----:B------:R0:W3:Y:S03]  /*0720*/  LDG.E.64.CONSTANT R20, desc[UR12][R26.64] ;  /* 0x0000000c1a147981 */ /* 0x0000e6000c1e9b00 */
[----:B------:R-:W-:Y:S01]  /*0730*/  IADD3.X R3, RZ, R2, RZ, P1, !PT ;  /* 0x00000002ff037210 */ /* 0x000fe20000ffe4ff */
[----:B------:R-:W4:Y:S01]  /*0740*/  LDG.E.64.CONSTANT R16, desc[UR12][R16.64] ;  /* 0x0000000c10107981 */ /* 0x000f22000c1e9b00 */
[----:B------:R-:W-:-:S02]  /*0750*/  SHF.L.U32 R31, R0, 0x1, RZ ;  /* 0x00000001001f7819 */ /* 0x000fc400000006ff */
[----:B------:R-:W-:Y:S02]  /*0760*/  SHF.L.U64.HI R29, R0, 0x1, R3 ;  /* 0x00000001001d7819 */ /* 0x000fe40000010203 */
        /* <DEDUP_REMOVED lines=8> */
[----:B------:R-:W-:Y:S01]  /*07f0*/  IADD3 R24, P0, R28, UR18, RZ ;  /* 0x000000121c187c10 */ /* 0x000fe2000ff1e0ff */
[----:B------:R-:W-:Y:S03]  /*0800*/  STL [R1+0x18], R31 ;  /* 0x0000181f01007387 */ /* 0x000fe60000100800 */
[----:B------:R-:W-:-:S02]  /*0810*/  IADD3.X R25, R30, UR19, RZ, P0, !PT ;  /* 0x000000131e197c10 */ /* 0x000fc400087fe4ff */
[----:B0-----:R-:W-:Y:S01]  /*0820*/  IADD3 R26, P0, R31, UR20, RZ ;  /* 0x000000141f1a7c10 */ /* 0x001fe2000ff1e0ff */
[----:B------:R-:W-:Y:S01]  /*0830*/  STL [R1+0x1c], R29 ;  /* 0x00001c1d01007387 */ /* 0x000fe20000100800 */
[----:B------:R-:W-:Y:S02]  /*0840*/  IADD3 R3, R37, 0x5000, RZ ;  /* 0x0000500025037810 */ /* 0x000fe40007ffe0ff */
[----:B------:R-:W-:Y:S01]  /*0850*/  IADD3.X R27, R29, UR21, RZ, P0, !PT ;  /* 0x000000151d1b7c10 */ /* 0x000fe200087fe4ff */
[----:B------:R0:W-:Y:S04]  /*0860*/  STL [R1+0x38], R28 ;  /* 0x0000381c01007387 */ /* 0x0001e80000100800 */
[----:B------:R-:W3:Y:S04]  /*0870*/  LDG.E.64.CONSTANT R24, desc[UR12][R24.64] ;  /* 0x0000000c18187981 */ /* 0x000ee8000c1e9b00 */
[----:B------:R-:W3:Y:S01]  /*0880*/  LDG.E.64.CONSTANT R26, desc[UR12][R26.64] ;  /* 0x0000000c1a1a7981 */ /* 0x000ee2000c1e9b00 */
[----:B0-----:R-:W-:-:S04]  /*0890*/  IADD3 R28, P0, R28, UR20, RZ ;  /* 0x000000141c1c7c10 */ /* 0x001fc8000ff1e0ff */
[----:B------:R-:W-:Y:S02]  /*08a0*/  IADD3.X R29, R30, UR21, RZ, P0, !PT ;  /* 0x000000151e1d7c10 */ /* 0x000fe400087fe4ff */
[----:B------:R-:W-:Y:S01]  /*08b0*/  IADD3 R3, P0, R3, R6, RZ ;  /* 0x0000000603037210 */ /* 0x000fe20007f1e0ff */
[----:B------:R0:W-:Y:S03]  /*08c0*/  STL [R1+0x4c], R30 ;  /* 0x00004c1e01007387 */ /* 0x0001e60000100800 */
[----:B------:R-:W-:Y:S01]  /*08d0*/  IADD3.X R0, RZ, R2, RZ, P0, !PT ;  /* 0x00000002ff007210 */ /* 0x000fe200007fe4ff */
[----:B------:R-:W3:Y:S01]  /*08e0*/  LDG.E.64.CONSTANT R28, desc[UR12][R28.64] ;  /* 0x0000000c1c1c7981 */ /* 0x000ee2000c1e9b00 */
[C---:B------:R-:W-:Y:S02]  /*08f0*/  SHF.L.U32 R32, R3.reuse, 0x1, RZ ;  /* 0x0000000103207819 */ /* 0x040fe400000006ff */
[----:B------:R-:W-:-:S02]  /*0900*/  SHF.L.U64.HI R36, R3, 0x1, R0 ;  /* 0x0000000103247819 */ /* 0x000fc40000010200 */
[----:B------:R-:W-:Y:S02]  /*0910*/  IADD3 R3, R37, 0x7800, RZ ;  /* 0x0000780025037810 */ /* 0x000fe40007ffe0ff */
[----:B0-----:R-:W-:-:S04]  /*0920*/  IADD3 R30, P0, R32, UR18, RZ ;  /* 0x00000012201e7c10 */ /* 0x001fc8000ff1e0ff */
[----:B------:R-:W-:Y:S02]  /*0930*/  IADD3.X R31, R36, UR19, RZ, P0, !PT ;  /* 0x00000013241f7c10 */ /* 0x000fe400087fe4ff */
[----:B------:R-:W-:-:S04]  /*0940*/  IADD3 R3, P0, R3, R6, RZ ;  /* 0x0000000603037210 */ /* 0x000fc80007f1e0ff */
[----:B------:R-:W-:Y:S01]  /*0950*/  IADD3.X R0, RZ, R2, RZ, P0, !PT ;  /* 0x00000002ff007210 */ /* 0x000fe200007fe4ff */
[----:B------:R0:W-:Y:S03]  /*0960*/  STL [R1+0x44], R32 ;  /* 0x0000442001007387 */ /* 0x0001e60000100800 */
[C---:B------:R-:W-:Y:S01]  /*0970*/  SHF.L.U64.HI R38, R3.reuse, 0x1, R0 ;  /* 0x0000000103267819 */ /* 0x040fe20000010200 */
[----:B------:R-:W3:Y:S01]  /*0980*/  LDG.E.64.CONSTANT R30, desc[UR12][R30.64] ;  /* 0x0000000c1e1e7981 */ /* 0x000ee2000c1e9b00 */
[----:B------:R-:W-:Y:S02]  /*0990*/  SHF.L.U32 R39, R3, 0x1, RZ ;  /* 0x0000000103277819 */ /* 0x000fe400000006ff */
[----:B0-----:R-:W-:Y:S01]  /*09a0*/  IADD3 R32, P0, R32, UR20, RZ ;  /* 0x0000001420207c10 */ /* 0x001fe2000ff1e0ff */
[----:B------:R0:W-:Y:S03]  /*09b0*/  STL [R1+0x48], R36 ;  /* 0x0000482401007387 */ /* 0x0001e60000100800 */
[----:B------:R-:W-:Y:S01]  /*09c0*/  IADD3.X R33, R36, UR21, RZ, P0, !PT ;  /* 0x0000001524217c10 */ /* 0x000fe200087fe4ff */
[----:B------:R-:W-:Y:S04]  /*09d0*/  STL [R1+0x3c], R39 ;  /* 0x00003c2701007387 */ /* 0x000fe80000100800 */
[----:B------:R-:W-:Y:S01]  /*09e0*/  STL [R1+0x40], R38 ;  /* 0x0000402601007387 */ /* 0x000fe20000100800 */
[----:B----4-:R-:W-:Y:S01]  /*09f0*/  FADD.FTZ R0, R17, UR9 ;  /* 0x0000000911007e21 */ /* 0x010fe20008010000 */
[----:B--2---:R-:W-:-:S02]  /*0a00*/  HADD2.F32 R41, -RZ, R22.H0_H0 ;  /* 0x20000016ff297230 */ /* 0x004fc40000004100 */
[----:B------:R-:W-:Y:S02]  /*0a10*/  HADD2.F32 R52, -RZ, R23.H0_H0 ;  /* 0x20000017ff347230 */ /* 0x000fe40000004100 */
[--C-:B---3--:R-:W-:Y:S01]  /*0a20*/  HADD2.F32 R7, -RZ, R18.reuse.H1_H1 ;  /* 0x30000012ff077230 */ /* 0x108fe20000004100 */
[----:B------:R-:W1:Y:S01]  /*0a30*/  MUFU.RSQ R0, R0 ;  /* 0x0000000000007308 */ /* 0x000e620000001400 */
[--C-:B------:R-:W-:Y:S02]  /*0a40*/  HADD2.F32 R47, -RZ, R19.reuse.H0_H0 ;  /* 0x20000013ff2f7230 */ /* 0x100fe40000004100 */
[----:B------:R-:W-:Y:S02]  /*0a50*/  HADD2.F32 R3, -RZ, R18.H0_H0 ;  /* 0x20000012ff037230 */ /* 0x000fe40000004100 */
[C---:B------:R-:W-:Y:S01]  /*0a60*/  FADD.FTZ R7, -R16.reuse, R7 ;  /* 0x0000000710077221 */ /* 0x040fe20000010100 */
[----:B0-----:R-:W-:Y:S02]  /*0a70*/  HADD2.F32 R36, -RZ, R20.H1_H1 ;  /* 0x30000014ff247230 */ /* 0x001fe40000004100 */
[----:B------:R-:W-:Y:S01]  /*0a80*/  FADD.FTZ R47, -R16, R47 ;  /* 0x0000002f102f7221 */ /* 0x000fe20000010100 */
[----:B------:R-:W-:Y:S04]  /*0a90*/  STL [R1+0x60], R18 ;  /* 0x0000601201007387 */ /* 0x000fe80000100800 */
[----:B------:R-:W-:Y:S01]  /*0aa0*/  STL [R1+0x64], R20 ;  /* 0x0000641401007387 */ /* 0x000fe20000100800 */
[----:B------:R-:W-:Y:S01]  /*0ab0*/  HADD2.F32 R42, -RZ, R19.H1_H1 ;  /* 0x30000013ff2a7230 */ /* 0x000fe20000004100 */
[----:B------:R-:W-:-:S02]  /*0ac0*/  IADD3 R34, P1, R39, UR18, RZ ;  /* 0x0000001227227c10 */ /* 0x000fc4000ff3e0ff */
[----:B------:R-:W-:Y:S01]  /*0ad0*/  IADD3 R57, R37, 0xf000, RZ ;  /* 0x0000f00025397810 */ /* 0x000fe20007ffe0ff */
[----:B------:R-:W2:Y:S01]  /*0ae0*/  LDG.E.64.CONSTANT R32, desc[UR12][R32.64] ;  /* 0x0000000c20207981 */ /* 0x000ea2000c1e9b00 */
[C---:B-1----:R-:W-:Y:S01]  /*0af0*/  FMUL.FTZ R46, R0.reuse, R7 ;  /* 0x00000007002e7220 */ /* 0x042fe20000410000 */
[----:B------:R-:W-:Y:S02]  /*0b00*/  HADD2.F32 R7, -RZ, R21.H0_H0 ;  /* 0x20000015ff077230 */ /* 0x000fe40000004100 */
[----:B------:R-:W-:Y:S01]  /*0b10*/  FMUL.FTZ R47, R0, R47 ;  /* 0x0000002f002f7220 */ /* 0x000fe20000410000 */
[----:B------:R-:W-:Y:S04]  /*0b20*/  STL [R1+0x20], R41 ;  /* 0x0000202901007387 */ /* 0x000fe80000100800 */
[----:B------:R-:W-:Y:S01]  /*0b30*/  STL [R1+0x4], R36 ;  /* 0x0000042401007387 */ /* 0x000fe20000100800 */
[----:B------:R-:W-:-:S03]  /*0b40*/  FFMA.FTZ R51, R47, R7, R52 ;  /* 0x000000072f337223 */ /* 0x000fc60000010034 */
[----:B------:R-:W-:Y:S04]  /*0b50*/  STL [R1+0x68], R22 ;  /* 0x0000681601007387 */ /* 0x000fe80000100800 */
[----:B------:R0:W-:Y:S01]  /*0b60*/  STL [R1+0x8], R7 ;  /* 0x0000080701007387 */ /* 0x0001e20000100800 */
[----:B------:R-:W-:Y:S01]  /*0b70*/  HADD2.F32 R17, -RZ, R21.H1_H1 ;  /* 0x30000015ff117230 */ /* 0x000fe20000004100 */
[----:B0-----:R-:W-:Y:S02]  /*0b80*/  HFMA2.MMA R7, -RZ, RZ, 0, 2.384185791015625e-06 ;  /* 0x00000028ff077435 */ /* 0x001fe400000001ff */
[----:B------:R-:W-:Y:S04]  /*0b90*/  STL [R1+0x24], R52 ;  /* 0x0000243401007387 */ /* 0x000fe80000100800 */
[----:B------:R-:W-:Y:S04]  /*0ba0*/  STL [R1+0x6c], R19 ;  /* 0x00006c1301007387 */ /* 0x000fe80000100800 */
[----:B------:R-:W-:Y:S01]  /*0bb0*/  STL [R1+0x70], R21 ;  /* 0x0000701501007387 */ /* 0x000fe20000100800 */
[----:B------:R-:W-:-:S02]  /*0bc0*/  IMAD R5, R5, R7, UR8 ;  /* 0x0000000805057e24 */ /* 0x000fc4000f8e0207 */
[----:B------:R-:W-:Y:S01]  /*0bd0*/  HADD2.F32 R7, -RZ, R23.H1_H1 ;  /* 0x30000017ff077230 */ /* 0x000fe20000004100 */
[----:B------:R-:W-:Y:S04]  /*0be0*/  STL [R1+0xc], R17 ;  /* 0x00000c1101007387 */ /* 0x000fe80000100800 */
[----:B------:R0:W-:Y:S04]  /*0bf0*/  STL [R1+0x74], R23 ;  /* 0x0000741701007387 */ /* 0x0001e80000100800 */
[----:B0-----:R-:W3:Y:S01]  /*0c00*/  LDL.LU R23, [R1+0xc] ;  /* 0x00000c0001177983 */ /* 0x001ee20000300800 */
[----:B------:R-:W-:Y:S01]  /*0c10*/  FADD.FTZ R45, -R16, R3 ;  /* 0x00000003102d7221 */ /* 0x000fe20000010100 */
[----:B------:R-:W-:-:S02]  /*0c20*/  HADD2.F32 R3, -RZ, R20.H0_H0 ;  /* 0x20000014ff037230 */ /* 0x000fc40000004100 */
[----:B------:R-:W-:Y:S02]  /*0c30*/  HADD2.F32 R18, -RZ, R22.H1_H1 ;  /* 0x30000016ff127230 */ /* 0x000fe40000004100 */
[----:B------:R-:W-:-:S04]  /*0c40*/  FMUL.FTZ R45, R0, R45 ;  /* 0x0000002d002d7220 */ /* 0x000fc80000410000 */
[----:B------:R-:W-:Y:S01]  /*0c50*/  FFMA.FTZ R43, R45, R3, R41 ;  /* 0x000000032d2b7223 */ /* 0x000fe20000010029 */
[----:B------:R-:W-:-:S03]  /*0c60*/  FFMA.FTZ R48, R46, R36, R18 ;  /* 0x000000242e307223 */ /* 0x000fc60000010012 */
[----:B------:R-:W-:Y:S01]  /*0c70*/  FMUL.FTZ R53, R43, -1.4426950216293334961 ;  /* 0xbfb8aa3b2b357820 */ /* 0x000fe20000410000 */
[----:B------:R-:W-:Y:S01]  /*0c80*/  FMUL.FTZ R56, R48, -1.4426950216293334961 ;  /* 0xbfb8aa3b30387820 */ /* 0x000fe20000410000 */
[----:B------:R-:W-:-:S04]  /*0c90*/  FADD.FTZ R42, -R16, R42 ;  /* 0x0000002a102a7221 */ /* 0x000fc80000010100 */
[----:B------:R-:W0:Y:S08]  /*0ca0*/  MUFU.EX2 R53, R53 ;  /* 0x0000003500357308 */ /* 0x000e300000000800 */
[----:B------:R-:W1:Y:S01]  /*0cb0*/  MUFU.EX2 R56, R56 ;  /* 0x0000003800387308 */ /* 0x000e620000000800 */
[----:B------:R-:W-:Y:S01]  /*0cc0*/  FMUL.FTZ R42, R0, R42 ;  /* 0x0000002a002a7220 */ /* 0x000fe20000410000 */
[----:B------:R-:W-:Y:S01]  /*0cd0*/  STL [R1+0x28], R7 ;  /* 0x0000280701007387 */ /* 0x000fe20000100800 */
[----:B------:R-:W-:Y:S01]  /*0ce0*/  LEA R22, R4, R5, 0x3 ;  /* 0x0000000504167211 */ /* 0x000fe200078e18ff */
[----:B0-----:R-:W-:Y:S01]  /*0cf0*/  FADD.FTZ R53, R53, 1 ;  /* 0x3f80000035357421 */ /* 0x001fe20000010000 */
[----:B------:R-:W-:Y:S01]  /*0d00*/  IADD3 R17, R37, 0xa000, RZ ;  /* 0x0000a00025117810 */ /* 0x000fe20007ffe0ff */
[----:B-1----:R-:W-:-:S04]  /*0d10*/  FADD.FTZ R56, R56, 1 ;  /* 0x3f80000038387421 */ /* 0x002fc80000010000 */
[----:B------:R-:W0:Y:S01]  /*0d20*/  MUFU.RCP R53, R53 ;  /* 0x0000003500357308 */ /* 0x000e220000001000 */
[----:B------:R-:W-:Y:S02]  /*0d30*/  IADD3.X R35, R38, UR19, RZ, P1, !PT ;  /* 0x0000001326237c10 */ /* 0x000fe40008ffe4ff */
[----:B------:R-:W-:-:S05]  /*0d40*/  IADD3 R17, P1, R17, R6, RZ ;  /* 0x0000000611117210 */ /* 0x000fca0007f3e0ff */
[----:B------:R-:W-:Y:S01]  /*0d50*/  MUFU.RCP R56, R56 ;  /* 0x0000003800387308 */ /* 0x000fe20000001000 */
[----:B------:R-:W-:Y:S02]  /*0d60*/  IADD3.X R36, RZ, R2, RZ, P1, !PT ;  /* 0x00000002ff247210 */ /* 0x000fe40000ffe4ff */
[----:B------:R-:W-:Y:S01]  /*0d70*/  IADD3 R4, R37, 0xc800, RZ ;  /* 0x0000c80025047810 */ /* 0x000fe20007ffe0ff */
[----:B------:R1:W-:Y:S01]  /*0d80*/  STL [R1+0x78], R22 ;  /* 0x0000781601007387 */ /* 0x0003e20000100800 */
[C---:B------:R-:W-:Y:S02]  /*0d90*/  SHF.L.U64.HI R61, R17.reuse, 0x1, R36 ;  /* 0x00000001113d7819 */ /* 0x040fe40000010224 */
[----:B------:R-:W-:Y:S01]  /*0da0*/  SHF.L.U32 R20, R17, 0x1, RZ ;  /* 0x0000000111147819 */ /* 0x000fe200000006ff */
[----:B------:R-:W-:Y:S01]  /*0db0*/  HADD2.F32 R40, -RZ, R24.H0_H0 ;  /* 0x20000018ff287230 */ /* 0x000fe20000004100 */
[----:B------:R-:W-:Y:S01]  /*0dc0*/  IADD3 R37, R37, 0x11800, RZ ;  /* 0x0001180025257810 */ /* 0x000fe20007ffe0ff */
[----:B0-----:R-:W-:Y:S01]  /*0dd0*/  FADD.FTZ R17, -R53, 1 ;  /* 0x3f80000035117421 */ /* 0x001fe20000010100 */
[----:B------:R-:W-:-:S02]  /*0de0*/  IADD3 R4, P0, R4, R6, RZ ;  /* 0x0000000604047210 */ /* 0x000fc40007f1e0ff */
[-C--:B------:R-:W-:Y:S01]  /*0df0*/  IADD3 R57, P2, R57, R6.reuse, RZ ;  /* 0x0000000639397210 */ /* 0x080fe20007f5e0ff */
[----:B-1----:R-:W4:Y:S01]  /*0e00*/  LDL.LU R22, [R1+0x8] ;  /* 0x0000080001167983 */ /* 0x002f220000300800 */
[----:B------:R-:W-:Y:S01]  /*0e10*/  IADD3 R19, P1, R37, R6, RZ ;  /* 0x0000000625137210 */ /* 0x000fe20007f3e0ff */
[----:B------:R-:W-:Y:S02]  /*0e20*/  HADD2.F32 R6, -RZ, R24.H1_H1 ;  /* 0x30000018ff067230 */ /* 0x000fe40000004100 */
[----:B------:R-:W-:Y:S04]  /*0e30*/  STL [R1+0x34], R61 ;  /* 0x0000343d01007387 */ /* 0x000fe80000100800 */
[----:B------:R-:W-:Y:S01]  /*0e40*/  STL [R1+0x30], R20 ;  /* 0x0000301401007387 */ /* 0x000fe20000100800 */
[----:B------:R-:W-:-:S03]  /*0e50*/  FFMA.FTZ R43, R43, R17, 1 ;  /* 0x3f8000002b2b7423 */ /* 0x000fc60000010011 */
[----:B------:R0:W-:Y:S01]  /*0e60*/  STL [R1+0x7c], R24 ;  /* 0x00007c1801007387 */ /* 0x0001e20000100800 */
[----:B------:R-:W-:Y:S02]  /*0e70*/  HADD2.F32 R17, -RZ, R25.H0_H0 ;  /* 0x20000019ff117230 */ /* 0x000fe40000004100 */
[----:B------:R-:W-:Y:S01]  /*0e80*/  FMUL.FTZ R49, R51, -1.4426950216293334961 ;  /* 0xbfb8aa3b33317820 */ /* 0x000fe20000410000 */
[----:B------:R-:W2:Y:S04]  /*0e90*/  LDG.E.64.CONSTANT R34, desc[UR12][R34.64] ;  /* 0x0000000c22227981 */ /* 0x000ea8000c1e9b00 */
[----:B0-----:R-:W4:Y:S04]  /*0ea0*/  LDL.LU R24, [R1+0x4] ;  /* 0x0000040001187983 */ /* 0x001f280000300800 */
[----:B------:R0:W-:Y:S01]  /*0eb0*/  STL [R1+0x80], R25 ;  /* 0x0000801901007387 */ /* 0x0001e20000100800 */
[----:B------:R-:W1:Y:S02]  /*0ec0*/  MUFU.EX2 R49, R49 ;  /* 0x0000003100317308 */ /* 0x000e640000000800 */
[----:B-1----:R-:W-:-:S06]  /*0ed0*/  FADD.FTZ R49, R49, 1 ;  /* 0x3f80000031317421 */ /* 0x002fcc0000010000 */
[----:B------:R-:W1:Y:S01]  /*0ee0*/  MUFU.RCP R49, R49 ;  /* 0x0000003100317308 */ /* 0x000e620000001000 */
[----:B------:R-:W-:Y:S01]  /*0ef0*/  FMUL.FTZ R53, R53, R43 ;  /* 0x0000002b35357220 */ /* 0x000fe20000410000 */
[----:B-1----:R-:W-:-:S04]  /*0f00*/  FADD.FTZ R54, -R49, 1 ;  /* 0x3f80000031367421 */ /* 0x002fc80000010100 */
[----:B------:R-:W-:-:S04]  /*0f10*/  FFMA.FTZ R51, R51, R54, 1 ;  /* 0x3f80000033337423 */ /* 0x000fc80000010036 */
[----:B------:R-:W-:Y:S01]  /*0f20*/  FMUL.FTZ R49, R49, R51 ;  /* 0x0000003331317220 */ /* 0x000fe20000410000 */
[----:B------:R-:W-:Y:S02]  /*0f30*/  HADD2.F32 R51, -RZ, R26.H1_H1 ;  /* 0x3000001aff337230 */ /* 0x000fe40000004100 */
[----:B---3--:R-:W-:-:S04]  /*0f40*/  FFMA.FTZ R7, R42, R23, R7 ;  /* 0x000000172a077223 */ /* 0x008fc80000010007 */
[----:B------:R-:W-:-:S06]  /*0f50*/  FMUL.FTZ R5, R7, -1.4426950216293334961 ;  /* 0xbfb8aa3b07057820 */ /* 0x000fcc0000410000 */
[----:B------:R-:W1:Y:S02]  /*0f60*/  MUFU.EX2 R5, R5 ;  /* 0x0000000500057308 */ /* 0x000e640000000800 */
[----:B-1----:R-:W-:Y:S01]  /*0f70*/  FADD.FTZ R58, R5, 1 ;  /* 0x3f800000053a7421 */ /* 0x002fe20000010000 */
[----:B------:R-:W-:-:S04]  /*0f80*/  FADD.FTZ R5, -R56, 1 ;  /* 0x3f80000038057421 */ /* 0x000fc80000010100 */
[----:B------:R-:W-:Y:S01]  /*0f90*/  FFMA.FTZ R48, R48, R5, 1 ;  /* 0x3f80000030307423 */ /* 0x000fe20000010005 */
[----:B------:R-:W-:Y:S02]  /*0fa0*/  HADD2.F32 R5, -RZ, R25.H1_H1 ;  /* 0x30000019ff057230 */ /* 0x000fe40000004100 */
[----:B0-----:R-:W3:Y:S01]  /*0fb0*/  LDL.LU R25, [R1+0x28] ;  /* 0x0000280001197983 */ /* 0x001ee20000300800 */
[----:B------:R-:W0:Y:S03]  /*0fc0*/  MUFU.RCP R58, R58 ;  /* 0x0000003a003a7308 */ /* 0x000e260000001000 */
[----:B------:R1:W-:Y:S01]  /*0fd0*/  STL [R1+0x84], R26 ;  /* 0x0000841a01007387 */ /* 0x0003e20000100800 */
[----:B0-----:R-:W-:-:S04]  /*0fe0*/  FADD.FTZ R59, -R58, 1 ;  /* 0x3f8000003a3b7421 */ /* 0x001fc80000010100 */
[----:B------:R-:W-:-:S04]  /*0ff0*/  FFMA.FTZ R7, R7, R59, 1 ;  /* 0x3f80000007077423 */ /* 0x000fc8000001003b */
[----:B------:R-:W-:Y:S01]  /*1000*/  FMUL.FTZ R7, R58, R7 ;  /* 0x000000073a077220 */ /* 0x000fe20000410000 */
[----:B------:R-:W-:Y:S02]  /*1010*/  HADD2.F32 R58, -RZ, R26.H0_H0 ;  /* 0x2000001aff3a7230 */ /* 0x000fe40000004100 */
[----:B-1----:R-:W2:Y:S01]  /*1020*/  LDL.LU R26, [R1+0x24] ;  /* 0x00002400011a7983 */ /* 0x002ea20000300800 */
[--C-:B------:R-:W-:Y:S02]  /*1030*/  HADD2.F32 R59, -RZ, R27.reuse.H0_H0 ;  /* 0x2000001bff3b7230 */ /* 0x100fe40000004100 */
[----:B------:R-:W-:Y:S01]  /*1040*/  FMUL.FTZ R58, R58, R53 ;  /* 0x000000353a3a7220 */ /* 0x000fe20000410000 */
[----:B------:R-:W-:Y:S01]  /*1050*/  HADD2.F32 R53, -RZ, R27.H1_H1 ;  /* 0x3000001bff357230 */ /* 0x000fe20000004100 */
[----:B------:R0:W-:Y:S04]  /*1060*/  STL [R1+0x88], R27 ;  /* 0x0000881b01007387 */ /* 0x0001e80000100800 */
[----:B0-----:R-:W2:Y:S01]  /*1070*/  LDL.LU R27, [R1+0x20] ;  /* 0x00002000011b7983 */ /* 0x001ea20000300800 */
[----:B------:R-:W-:-:S04]  /*1080*/  IADD3 R36, P3, R39, UR20, RZ ;  /* 0x0000001427247c10 */ /* 0x000fc8000ff7e0ff */
[----:B------:R-:W-:-:S06]  /*1090*/  IADD3.X R37, R38, UR21, RZ, P3, !PT ;  /* 0x0000001526257c10 */ /* 0x000fcc0009ffe4ff */
[----:B------:R-:W2:Y:S01]  /*10a0*/  LDG.E.64.CONSTANT R36, desc[UR12][R36.64] ;  /* 0x0000000c24247981 */ /* 0x000ea2000c1e9b00 */
[----:B------:R-:W-:Y:S01]  /*10b0*/  IADD3 R38, P3, R20, UR18, RZ ;  /* 0x0000001214267c10 */ /* 0x000fe2000ff7e0ff */
[----:B------:R-:W-:-:S03]  /*10c0*/  FADD.FTZ R40, -R16, R40 ;  /* 0x0000002810287221 */ /* 0x000fc60000010100 */
[----:B------:R-:W-:Y:S01]  /*10d0*/  IADD3.X R39, R61, UR19, RZ, P3, !PT ;  /* 0x000000133d277c10 */ /* 0x000fe20009ffe4ff */
[----:B------:R-:W-:Y:S01]  /*10e0*/  FMUL.FTZ R40, R0, R40 ;  /* 0x0000002800287220 */ /* 0x000fe20000410000 */
[C---:B------:R-:W-:Y:S01]  /*10f0*/  FADD.FTZ R6, -R16.reuse, R6 ;  /* 0x0000000610067221 */ /* 0x040fe20000010100 */
[----:B------:R-:W-:Y:S02]  /*1100*/  FADD.FTZ R17, -R16, R17 ;  /* 0x0000001110117221 */ /* 0x000fe40000010100 */
[----:B------:R-:W-:Y:S01]  /*1110*/  FFMA.FTZ R41, R3, R40, R41 ;  /* 0x0000002803297223 */ /* 0x000fe20000010029 */
[----:B------:R-:W2:Y:S01]  /*1120*/  LDG.E.64.CONSTANT R38, desc[UR12][R38.64] ;  /* 0x0000000c26267981 */ /* 0x000ea2000c1e9b00 */
[----:B------:R-:W-:Y:S01]  /*1130*/  FMUL.FTZ R6, R0, R6 ;  /* 0x0000000600067220 */ /* 0x000fe20000410000 */
[----:B------:R-:W-:Y:S01]  /*1140*/  FADD.FTZ R5, -R16, R5 ;  /* 0x0000000510057221 */ /* 0x000fe20000010100 */
[----:B------:R-:W-:Y:S01]  /*1150*/  FMUL.FTZ R50, R41, -1.4426950216293334961 ;  /* 0xbfb8aa3b29327820 */ /* 0x000fe20000410000 */
[----:B------:R-:W-:Y:S01]  /*1160*/  FMUL.FTZ R17, R0, R17 ;  /* 0x0000001100117220 */ /* 0x000fe20000410000 */
[----:B----4-:R-:W-:Y:S01]  /*1170*/  FFMA.FTZ R44, R24, R6, R18 ;  /* 0x00000006182c7223 */ /* 0x010fe20000010012 */
[----:B------:R-:W-:-:S02]  /*1180*/  FMUL.FTZ R5, R0, R5 ;  /* 0x0000000500057220 */ /* 0x000fc40000410000 */
[----:B------:R-:W-:Y:S01]  /*1190*/  FFMA.FTZ R43, R22, R17, R52 ;  /* 0x00000011162b7223 */ /* 0x000fe20000010034 */
[----:B------:R-:W0:Y:S01]  /*11a0*/  MUFU.EX2 R50, R50 ;  /* 0x0000003200327308 */ /* 0x000e220000000800 */
[----:B------:R-:W-:Y:S01]  /*11b0*/  FMUL.FTZ R56, R56, R48 ;  /* 0x0000003038387220 */ /* 0x000fe20000410000 */
[----:B------:R-:W-:Y:S01]  /*11c0*/  FMUL.FTZ R55, R44, -1.4426950216293334961 ;  /* 0xbfb8aa3b2c377820 */ /* 0x000fe20000410000 */
[----:B------:R-:W-:-:S05]  /*11d0*/  FMUL.FTZ R52, R43, -1.4426950216293334961 ;  /* 0xbfb8aa3b2b347820 */ /* 0x000fca0000410000 */
[----:B------:R-:W1:Y:S08]  /*11e0*/  MUFU.EX2 R55, R55 ;  /* 0x0000003700377308 */ /* 0x000e700000000800 */
[----:B------:R-:W4:Y:S01]  /*11f0*/  MUFU.EX2 R52, R52 ;  /* 0x0000003400347308 */ /* 0x000f220000000800 */
[----:B0-----:R-:W-:-:S07]  /*1200*/  FADD.FTZ R50, R50, 1 ;  /* 0x3f80000032327421 */ /* 0x001fce0000010000 */
[----:B------:R-:W0:Y:S01]  /*1210*/  MUFU.RCP R50, R50 ;  /* 0x0000003200327308 */ /* 0x000e220000001000 */
[----:B-1----:R-:W-:Y:S01]  /*1220*/  FADD.FTZ R60, R55, 1 ;  /* 0x3f800000373c7421 */ /* 0x002fe20000010000 */
[----:B------:R-:W-:Y:S01]  /*1230*/  FMUL.FTZ R55, R51, R56 ;  /* 0x0000003833377220 */ /* 0x000fe20000410000 */
[-C--:B------:R-:W-:Y:S01]  /*1240*/  FMUL.FTZ R56, R3, R58.reuse ;  /* 0x0000003a03387220 */ /* 0x080fe20000410000 */
[----:B------:R-:W-:Y:S01]  /*1250*/  FMUL.FTZ R53, R53, R7 ;  /* 0x0000000735357220 */ /* 0x000fe20000410000 */
[----:B----4-:R-:W-:Y:S01]  /*1260*/  FADD.FTZ R52, R52, 1 ;  /* 0x3f80000034347421 */ /* 0x010fe20000010000 */
[C---:B------:R-:W-:Y:S01]  /*1270*/  FFMA.FTZ R7, R45.reuse, R58, R8 ;  /* 0x0000003a2d077223 */ /* 0x040fe20000010008 */
[----:B------:R-:W-:Y:S01]  /*1280*/  FFMA.FTZ R56, R45, R56, RZ ;  /* 0x000000382d387223 */ /* 0x000fe200000100ff */
[----:B------:R-:W-:Y:S01]  /*1290*/  FFMA.FTZ R8, R46, R55, R10 ;  /* 0x000000372e087223 */ /* 0x000fe2000001000a */
[----:B------:R-:W-:Y:S01]  /*12a0*/  FADD.FTZ R45, R55, R11 ;  /* 0x0000000b372d7221 */ /* 0x000fe20000010000 */
[----:B------:R-:W-:Y:S01]  /*12b0*/  FMUL.FTZ R49, R59, R49 ;  /* 0x000000313b317220 */ /* 0x000fe20000410000 */
[----:B------:R-:W-:Y:S01]  /*12c0*/  MUFU.RCP R52, R52 ;  /* 0x0000003400347308 */ /* 0x000fe20000001000 */
[----:B------:R-:W-:Y:S01]  /*12d0*/  FMUL.FTZ R10, R24, R55 ;  /* 0x00000037180a7220 */ /* 0x000fe20000410000 */
[----:B------:R-:W-:Y:S01]  /*12e0*/  FADD.FTZ R9, R58, R9 ;  /* 0x000000093a097221 */ /* 0x000fe20000010000 */
[----:B------:R-:W-:-:S02]  /*12f0*/  FFMA.FTZ R58, R3, R58, RZ ;  /* 0x0000003a033a7223 */ /* 0x000fc400000100ff */
[----:B------:R-:W-:-:S03]  /*1300*/  FFMA.FTZ R56, R46, R10, R56 ;  /* 0x0000000a2e387223 */ /* 0x000fc60000010038 */
[----:B------:R-:W-:Y:S01]  /*1310*/  MUFU.RCP R51, R60 ;  /* 0x0000003c00337308 */ /* 0x000fe20000001000 */
[----:B------:R-:W-:Y:S01]  /*1320*/  FADD.FTZ R46, R49, R13 ;  /* 0x0000000d312e7221 */ /* 0x000fe20000010000 */
[----:B------:R-:W-:Y:S01]  /*1330*/  FFMA.FTZ R58, R24, R55, R58 ;  /* 0x00000037183a7223 */ /* 0x000fe2000001003a */
[----:B0-----:R-:W-:Y:S01]  /*1340*/  FADD.FTZ R13, -R50, 1 ;  /* 0x3f800000320d7421 */ /* 0x001fe20000010100 */
[----:B------:R-:W-:Y:S01]  /*1350*/  FFMA.FTZ R10, R47, R49, R12 ;  /* 0x000000312f0a7223 */ /* 0x000fe2000001000c */
[----:B------:R-:W-:Y:S01]  /*1360*/  FMUL.FTZ R12, R23, R53 ;  /* 0x00000035170c7220 */ /* 0x000fe20000410000 */
[----:B------:R-:W-:Y:S01]  /*1370*/  FFMA.FTZ R58, R22, R49, R58 ;  /* 0x00000031163a7223 */ /* 0x000fe2000001003a */
[----:B------:R-:W-:-:S04]  /*1380*/  FFMA.FTZ R13, R41, R13, 1 ;  /* 0x3f800000290d7423 */ /* 0x000fc8000001000d */
[----:B------:R-:W-:Y:S01]  /*1390*/  FMUL.FTZ R13, R50, R13 ;  /* 0x0000000d320d7220 */ /* 0x000fe20000410000 */
[----:B------:R-:W-:Y:S01]  /*13a0*/  HADD2.F32 R41, -RZ, R28.H1_H1 ;  /* 0x3000001cff297230 */ /* 0x000fe20000004100 */
[----:B------:R-:W-:Y:S01]  /*13b0*/  SHF.L.U32 R21, R4, 0x1, RZ ;  /* 0x0000000104157819 */ /* 0x000fe200000006ff */
[----:B---3--:R-:W-:-:S04]  /*13c0*/  FFMA.FTZ R48, R23, R5, R25 ;  /* 0x0000000517307223 */ /* 0x008fc80000010019 */
[----:B------:R-:W-:-:S06]  /*13d0*/  FMUL.FTZ R54, R48, -1.4426950216293334961 ;  /* 0xbfb8aa3b30367820 */ /* 0x000fcc0000410000 */
[----:B------:R-:W0:Y:S02]  /*13e0*/  MUFU.EX2 R54, R54 ;  /* 0x0000003600367308 */ /* 0x000e240000000800 */
[----:B0-----:R-:W-:-:S06]  /*13f0*/  FADD.FTZ R54, R54, 1 ;  /* 0x3f80000036367421 */ /* 0x001fcc0000010000 */
[----:B------:R0:W1:Y:S02]  /*1400*/  MUFU.RCP R11, R54 ;  /* 0x00000036000b7308 */ /* 0x0000640000001000 */
[----:B0-----:R-:W-:Y:S01]  /*1410*/  FMUL.FTZ R54, R22, R49 ;  /* 0x0000003116367220 */ /* 0x001fe20000410000 */
[----:B------:R-:W-:-:S03]  /*1420*/  FFMA.FTZ R49, R42, R53, R14 ;  /* 0x000000352a317223 */ /* 0x000fc6000001000e */
[----:B------:R-:W-:-:S04]  /*1430*/  FFMA.FTZ R54, R47, R54, R56 ;  /* 0x000000362f367223 */ /* 0x000fc80000010038 */
[----:B------:R-:W-:Y:S01]  /*1440*/  FFMA.FTZ R42, R42, R12, R54 ;  /* 0x0000000c2a2a7223 */ /* 0x000fe20000010036 */
[----:B------:R-:W-:Y:S02]  /*1450*/  HADD2.F32 R54, -RZ, R28.H0_H0 ;  /* 0x2000001cff367230 */ /* 0x000fe40000004100 */
[----:B------:R-:W-:Y:S01]  /*1460*/  FADD.FTZ R47, R53, R15 ;  /* 0x0000000f352f7221 */ /* 0x000fe20000010000 */
[----:B------:R-:W-:Y:S01]  /*1470*/  FADD.FTZ R12, -R52, 1 ;  /* 0x3f800000340c7421 */ /* 0x000fe20000010100 */
[----:B-1----:R-:W-:Y:S01]  /*1480*/  FADD.FTZ R15, -R11, 1 ;  /* 0x3f8000000b0f7421 */ /* 0x002fe20000010100 */
[----:B------:R-:W-:Y:S01]  /*1490*/  FADD.FTZ R14, -R51, 1 ;  /* 0x3f800000330e7421 */ /* 0x000fe20000010100 */
[----:B------:R-:W-:Y:S01]  /*14a0*/  FMUL.FTZ R54, R54, R13 ;  /* 0x0000000d36367220 */ /* 0x000fe20000410000 */
[----:B------:R-:W-:Y:S01]  /*14b0*/  FFMA.FTZ R12, R43, R12, 1 ;  /* 0x3f8000002b0c7423 */ /* 0x000fe2000001000c */
[----:B------:R-:W-:Y:S01]  /*14c0*/  FFMA.FTZ R15, R48, R15, 1 ;  /* 0x3f800000300f7423 */ /* 0x000fe2000001000f */
[----:B------:R-:W-:Y:S01]  /*14d0*/  FFMA.FTZ R14, R44, R14, 1 ;  /* 0x3f8000002c0e7423 */ /* 0x000fe2000001000e */
[----:B------:R-:W-:Y:S01]  /*14e0*/  FMUL.FTZ R13, R3, R54 ;  /* 0x00000036030d7220 */ /* 0x000fe20000410000 */
[----:B------:R-:W-:Y:S01]  /*14f0*/  FMUL.FTZ R52, R52, R12 ;  /* 0x0000000c34347220 */ /* 0x000fe20000410000 */
[----:B------:R-:W-:Y:S01]  /*1500*/  FMUL.FTZ R12, R11, R15 ;  /* 0x0000000f0b0c7220 */ /* 0x000fe20000410000 */
[----:B------:R-:W-:Y:S01]  /*1510*/  FMUL.FTZ R14, R51, R14 ;  /* 0x0000000e330e7220 */ /* 0x000fe20000410000 */
[----:B------:R-:W-:Y:S01]  /*1520*/  IADD3.X R11, RZ, R2, RZ, P0, !PT ;  /* 0x00000002ff0b7210 */ /* 0x000fe200007fe4ff */
[C---:B------:R-:W-:Y:S01]  /*1530*/  FFMA.FTZ R7, R40.reuse, R54, R7 ;  /* 0x0000003628077223 */ /* 0x040fe20000010007 */
[----:B------:R-:W-:Y:S01]  /*1540*/  FFMA.FTZ R42, R40, R13, R42 ;  /* 0x0000000d282a7223 */ /* 0x000fe2000001002a */
[----:B------:R-:W-:Y:S01]  /*1550*/  IADD3 R40, P0, R20, UR20, RZ ;  /* 0x0000001414287c10 */ /* 0x000fe2000ff1e0ff */
[----:B------:R-:W-:-:S03]  /*1560*/  FMUL.FTZ R15, R41, R14 ;  /* 0x0000000e290f7220 */ /* 0x000fc60000410000 */
[----:B------:R-:W-:Y:S01]  /*1570*/  IADD3.X R41, R61, UR21, RZ, P0, !PT ;  /* 0x000000153d297c10 */ /* 0x000fe200087fe4ff */
[----:B------:R-:W-:-:S05]  /*1580*/  FMUL.FTZ R55, R24, R15 ;  /* 0x0000000f18377220 */ /* 0x000fca0000410000 */
[----:B------:R-:W3:Y:S01]  /*1590*/  LDG.E.64.CONSTANT R40, desc[UR12][R40.64] ;  /* 0x0000000c28287981 */ /* 0x000ee2000c1e9b00 */
[----:B------:R-:W-:Y:S01]  /*15a0*/  FFMA.FTZ R55, R6, R55, R42 ;  /* 0x0000003706377223 */ /* 0x000fe2000001002a */
[----:B------:R-:W-:Y:S02]  /*15b0*/  SHF.L.U64.HI R20, R4, 0x1, R11 ;  /* 0x0000000104147819 */ /* 0x000fe4000001020b */
[----:B------:R-:W-:Y:S01]  /*15c0*/  IADD3 R42, P0, R21, UR18, RZ ;  /* 0x00000012152a7c10 */ /* 0x000fe2000ff1e0ff */
[----:B------:R-:W-:-:S03]  /*15d0*/  HADD2.F32 R48, -RZ, R29.H0_H0 ;  /* 0x2000001dff307230 */ /* 0x000fc60000004100 */
[----:B------:R-:W-:Y:S01]  /*15e0*/  IADD3.X R43, R20, UR19, RZ, P0, !PT ;  /* 0x00000013142b7c10 */ /* 0x000fe200087fe4ff */
[----:B------:R-:W-:Y:S02]  /*15f0*/  HADD2.F32 R13, -RZ, R30.H0_H0 ;  /* 0x2000001eff0d7230 */ /* 0x000fe40000004100 */
[----:B------:R-:W-:-:S03]  /*1600*/  FMUL.FTZ R48, R48, R52 ;  /* 0x0000003430307220 */ /* 0x000fc60000410000 */
[----:B------:R-:W4:Y:S01]  /*1610*/  LDG.E.64.CONSTANT R42, desc[UR12][R42.64] ;  /* 0x0000000c2a2a7981 */ /* 0x000f22000c1e9b00 */
[----:B------:R-:W-:Y:S01]  /*1620*/  FMUL.FTZ R14, R22, R48 ;  /* 0x00000030160e7220 */ /* 0x000fe20000410000 */
[----:B------:R-:W-:Y:S01]  /*1630*/  FADD.FTZ R11, -R16, R13 ;  /* 0x0000000d100b7221 */ /* 0x000fe20000010100 */
[----:B------:R-:W-:Y:S01]  /*1640*/  FFMA.FTZ R4, R6, R15, R8 ;  /* 0x0000000f06047223 */ /* 0x000fe20000010008 */
[----:B------:R-:W-:Y:S02]  /*1650*/  HADD2.F32 R8, -RZ, R30.H1_H1 ;  /* 0x3000001eff087230 */ /* 0x000fe40000004100 */
[----:B------:R-:W-:Y:S01]  /*1660*/  FFMA.FTZ R55, R17, R14, R55 ;  /* 0x0000000e11377223 */ /* 0x000fe20000010037 */
[--C-:B------:R-:W-:Y:S02]  /*1670*/  HADD2.F32 R6, -RZ, R31.reuse.H0_H0 ;  /* 0x2000001fff067230 */ /* 0x100fe40000004100 */
[----:B------:R-:W-:Y:S01]  /*1680*/  FMUL.FTZ R11, R0, R11 ;  /* 0x0000000b000b7220 */ /* 0x000fe20000410000 */
[----:B------:R-:W-:-:S02]  /*1690*/  HADD2.F32 R14, -RZ, R31.H1_H1 ;  /* 0x3000001fff0e7230 */ /* 0x000fc40000004100 */
[C---:B------:R-:W-:Y:S01]  /*16a0*/  FADD.FTZ R8, -R16.reuse, R8 ;  /* 0x0000000810087221 */ /* 0x040fe20000010100 */
[C---:B------:R-:W-:Y:S01]  /*16b0*/  FADD.FTZ R6, -R16.reuse, R6 ;  /* 0x0000000610067221 */ /* 0x040fe20000010100 */
[----:B--2---:R-:W-:Y:S01]  /*16c0*/  FFMA.FTZ R13, R3, R11, R27 ;  /* 0x0000000b030d7223 */ /* 0x004fe2000001001b */
[----:B------:R-:W-:Y:S01]  /*16d0*/  FADD.FTZ R14, -R16, R14 ;  /* 0x0000000e100e7221 */ /* 0x000fe20000010100 */
[C---:B------:R-:W-:Y:S01]  /*16e0*/  FMUL.FTZ R8, R0.reuse, R8 ;  /* 0x0000000800087220 */ /* 0x040fe20000410000 */
[C---:B------:R-:W-:Y:S01]  /*16f0*/  FMUL.FTZ R6, R0.reuse, R6 ;  /* 0x0000000600067220 */ /* 0x040fe20000410000 */
[----:B------:R-:W-:Y:S01]  /*1700*/  FMUL.FTZ R52, R13, -1.4426950216293334961 ;  /* 0xbfb8aa3b0d347820 */ /* 0x000fe20000410000 */
[----:B------:R-:W-:Y:S01]  /*1710*/  FMUL.FTZ R14, R0, R14 ;  /* 0x0000000e000e7220 */ /* 0x000fe20000410000 */
[----:B------:R-:W-:Y:S01]  /*1720*/  FFMA.FTZ R44, R24, R8, R18 ;  /* 0x00000008182c7223 */ /* 0x000fe20000010012 */
[----:B------:R-:W-:Y:S02]  /*1730*/  FFMA.FTZ R50, R22, R6, R26 ;  /* 0x0000000616327223 */ /* 0x000fe4000001001a */
[C---:B------:R-:W-:Y:S01]  /*1740*/  FFMA.FTZ R51, R23.reuse, R14, R25 ;  /* 0x0000000e17337223 */ /* 0x040fe20000010019 */
[----:B------:R-:W-:Y:S01]  /*1750*/  FFMA.FTZ R53, R23, R53, R58 ;  /* 0x0000003517357223 */ /* 0x000fe2000001003a */
[----:B------:R-:W0:Y:S01]  /*1760*/  MUFU.EX2 R52, R52 ;  /* 0x0000003400347308 */ /* 0x000e220000000800 */
[----:B------:R-:W-:Y:S01]  /*1770*/  FMUL.FTZ R59, R44, -1.4426950216293334961 ;  /* 0xbfb8aa3b2c3b7820 */ /* 0x000fe20000410000 */
[----:B------:R-:W-:Y:S01]  /*1780*/  FMUL.FTZ R58, R50, -1.4426950216293334961 ;  /* 0xbfb8aa3b323a7820 */ /* 0x000fe20000410000 */
[----:B------:R-:W-:-:S05]  /*1790*/  FMUL.FTZ R56, R51, -1.4426950216293334961 ;  /* 0xbfb8aa3b33387820 */ /* 0x000fca0000410000 */
[----:B------:R-:W1:Y:S08]  /*17a0*/  MUFU.EX2 R59, R59 ;  /* 0x0000003b003b7308 */ /* 0x000e700000000800 */
[----:B------:R-:W2:Y:S08]  /*17b0*/  MUFU.EX2 R58, R58 ;  /* 0x0000003a003a7308 */ /* 0x000eb00000000800 */
[----:B------:R-:W2:Y:S01]  /*17c0*/  MUFU.EX2 R56, R56 ;  /* 0x0000003800387308 */ /* 0x000ea20000000800 */
[----:B0-----:R-:W-:Y:S01]  /*17d0*/  FADD.FTZ R52, R52, 1 ;  /* 0x3f80000034347421 */ /* 0x001fe20000010000 */
[----:B------:R-:W-:Y:S01]  /*17e0*/  FFMA.FTZ R10, R17, R48, R10 ;  /* 0x00000030110a7223 */ /* 0x000fe2000001000a */
[----:B------:R-:W-:Y:S01]  /*17f0*/  FADD.FTZ R9, R9, R54 ;  /* 0x0000003609097221 */ /* 0x000fe20000010000 */
[----:B------:R-:W-:Y:S01]  /*1800*/  FFMA.FTZ R17, R3, R54, R53 ;  /* 0x0000003603117223 */ /* 0x000fe20000010035 */
[----:B-1----:R-:W-:-:S03]  /*1810*/  FADD.FTZ R59, R59, 1 ;  /* 0x3f8000003b3b7421 */ /* 0x002fc60000010000 */
[----:B------:R-:W0:Y:S01]  /*1820*/  MUFU.RCP R52, R52 ;  /* 0x0000003400347308 */ /* 0x000e220000001000 */
[----:B--2---:R-:W-:Y:S01]  /*1830*/  FADD.FTZ R54, R58, 1 ;  /* 0x3f8000003a367421 */ /* 0x004fe20000010000 */
[----:B------:R-:W-:Y:S02]  /*1840*/  HADD2.F32 R58, -RZ, R29.H1_H1 ;  /* 0x3000001dff3a7230 */ /* 0x000fe40000004100 */
[----:B------:R-:W-:-:S04]  /*1850*/  FADD.FTZ R56, R56, 1 ;  /* 0x3f80000038387421 */ /* 0x000fc80000010000 */
[----:B------:R1:W2:Y:S01]  /*1860*/  MUFU.RCP R53, R59 ;  /* 0x0000003b00357308 */ /* 0x0002a20000001000 */
[----:B------:R-:W-:Y:S01]  /*1870*/  FMUL.FTZ R58, R58, R12 ;  /* 0x0000000c3a3a7220 */ /* 0x000fe20000410000 */
[----:B------:R-:W-:-:S06]  /*1880*/  FADD.FTZ R12, R45, R15 ;  /* 0x0000000f2d0c7221 */ /* 0x000fcc0000010000 */
[----:B------:R-:W2:Y:S01]  /*1890*/  MUFU.RCP R54, R54 ;  /* 0x0000003600367308 */ /* 0x000ea20000001000 */
[----:B------:R-:W-:-:S07]  /*18a0*/  FMUL.FTZ R45, R23, R58 ;  /* 0x0000003a172d7220 */ /* 0x000fce0000410000 */
[----:B------:R-:W2:Y:S01]  /*18b0*/  MUFU.RCP R56, R56 ;  /* 0x0000003800387308 */ /* 0x000ea20000001000 */
[----:B-1----:R-:W-:Y:S01]  /*18c0*/  FFMA.FTZ R59, R24, R15, R17 ;  /* 0x0000000f183b7223 */ /* 0x002fe20000010011 */
[C---:B------:R-:W-:Y:S01]  /*18d0*/  FFMA.FTZ R45, R5.reuse, R45, R55 ;  /* 0x0000002d052d7223 */ /* 0x040fe20000010037 */
[----:B------:R-:W-:Y:S01]  /*18e0*/  FFMA.FTZ R15, R5, R58, R49 ;  /* 0x0000003a050f7223 */ /* 0x000fe20000010031 */
[----:B0-----:R-:W-:Y:S01]  /*18f0*/  FADD.FTZ R5, -R52, 1 ;  /* 0x3f80000034057421 */ /* 0x001fe20000010100 */
[----:B------:R-:W-:Y:S01]  /*1900*/  FADD.FTZ R17, R46, R48 ;  /* 0x000000302e117221 */ /* 0x000fe20000010000 */
[----:B------:R-:W-:Y:S02]  /*1910*/  FADD.FTZ R46, R47, R58 ;  /* 0x0000003a2f2e7221 */ /* 0x000fe40000010000 */
[----:B------:R-:W-:Y:S01]  /*1920*/  FFMA.FTZ R5, R13, R5, 1 ;  /* 0x3f8000000d057423 */ /* 0x000fe20000010005 */
[----:B--2---:R-:W-:Y:S01]  /*1930*/  FADD.FTZ R13, -R53, 1 ;  /* 0x3f800000350d7421 */ /* 0x004fe20000010100 */
[----:B------:R-:W-:Y:S01]  /*1940*/  FFMA.FTZ R55, R22, R48, R59 ;  /* 0x0000003016377223 */ /* 0x000fe2000001003b */
[----:B------:R-:W-:-:S02]  /*1950*/  FADD.FTZ R47, -R54, 1 ;  /* 0x3f800000362f7421 */ /* 0x000fc40000010100 */
[----:B------:R-:W-:Y:S01]  /*1960*/  FFMA.FTZ R13, R44, R13, 1 ;  /* 0x3f8000002c0d7423 */ /* 0x000fe2000001000d */
[--C-:B------:R-:W-:Y:S02]  /*1970*/  HADD2.F32 R44, -RZ, R32.reuse.H0_H0 ;  /* 0x20000020ff2c7230 */ /* 0x100fe40000004100 */
[----:B------:R-:W-:Y:S01]  /*1980*/  FADD.FTZ R48, -R56, 1 ;  /* 0x3f80000038307421 */ /* 0x000fe20000010100 */
[----:B------:R-:W-:Y:S01]  /*1990*/  FFMA.FTZ R47, R50, R47, 1 ;  /* 0x3f800000322f7423 */ /* 0x000fe2000001002f */
[----:B------:R-:W-:Y:S01]  /*19a0*/  FMUL.FTZ R5, R52, R5 ;  /* 0x0000000534057220 */ /* 0x000fe20000410000 */
[----:B------:R-:W-:Y:S02]  /*19b0*/  HADD2.F32 R50, -RZ, R32.H1_H1 ;  /* 0x30000020ff327230 */ /* 0x000fe40000004100 */
[----:B------:R-:W-:Y:S01]  /*19c0*/  FFMA.FTZ R48, R51, R48, 1 ;  /* 0x3f80000033307423 */ /* 0x000fe20000010030 */
[----:B------:R-:W-:Y:S01]  /*19d0*/  FMUL.FTZ R13, R53, R13 ;  /* 0x0000000d350d7220 */ /* 0x000fe20000410000 */
[----:B------:R-:W-:-:S02]  /*19e0*/  HADD2.F32 R49, -RZ, R34.H0_H0 ;  /* 0x20000022ff317230 */ /* 0x000fc40000004100 */
[----:B------:R-:W-:Y:S01]  /*19f0*/  FMUL.FTZ R44, R44, R5 ;  /* 0x000000052c2c7220 */ /* 0x000fe20000410000 */
[----:B------:R-:W-:Y:S01]  /*1a00*/  FMUL.FTZ R52, R56, R48 ;  /* 0x0000003038347220 */ /* 0x000fe20000410000 */
[----:B------:R-:W-:Y:S02]  /*1a10*/  HADD2.F32 R5, -RZ, R33.H0_H0 ;  /* 0x20000021ff057230 */ /* 0x000fe40000004100 */
[----:B------:R-:W-:Y:S01]  /*1a20*/  FMUL.FTZ R47, R54, R47 ;  /* 0x0000002f362f7220 */ /* 0x000fe20000410000 */
[----:B------:R-:W-:Y:S01]  /*1a30*/  FMUL.FTZ R56, R50, R13 ;  /* 0x0000000d32387220 */ /* 0x000fe20000410000 */
[----:B------:R-:W-:Y:S02]  /*1a40*/  FADD.FTZ R50, -R16, R49 ;  /* 0x0000003110327221 */ /* 0x000fe40000010100 */
[----:B------:R-:W-:Y:S02]  /*1a50*/  FMUL.FTZ R49, R5, R47 ;  /* 0x0000002f05317220 */ /* 0x000fe40000410000 */
[----:B------:R-:W-:Y:S01]  /*1a60*/  FMUL.FTZ R5, R0, R50 ;  /* 0x0000003200057220 */ /* 0x000fe20000410000 */
[----:B------:R-:W-:-:S03]  /*1a70*/  FMUL.FTZ R13, R3, R44 ;  /* 0x0000002c030d7220 */ /* 0x000fc60000410000 */
[----:B------:R-:W-:Y:S01]  /*1a80*/  FFMA.FTZ R50, R3, R5, R27 ;  /* 0x0000000503327223 */ /* 0x000fe2000001001b */
[C---:B------:R-:W-:Y:S01]  /*1a90*/  FFMA.FTZ R13, R11.reuse, R13, R45 ;  /* 0x0000000d0b0d7223 */ /* 0x040fe2000001002d */
[----:B------:R-:W-:Y:S02]  /*1aa0*/  HADD2.F32 R48, -RZ, R34.H1_H1 ;  /* 0x30000022ff307230 */ /* 0x000fe40000004100 */
[----:B------:R-:W-:Y:S01]  /*1ab0*/  FMUL.FTZ R45, R50, -1.4426950216293334961 ;  /* 0xbfb8aa3b322d7820 */ /* 0x000fe20000410000 */
[----:B------:R-:W-:Y:S02]  /*1ac0*/  FFMA.FTZ R7, R11, R44, R7 ;  /* 0x0000002c0b077223 */ /* 0x000fe40000010007 */
[----:B------:R-:W-:-:S03]  /*1ad0*/  FADD.FTZ R11, -R16, R48 ;  /* 0x00000030100b7221 */ /* 0x000fc60000010100 */
[----:B------:R-:W0:Y:S01]  /*1ae0*/  MUFU.EX2 R45, R45 ;  /* 0x0000002d002d7308 */ /* 0x000e220000000800 */
[----:B------:R-:W-:Y:S01]  /*1af0*/  FFMA.FTZ R55, R23, R58, R55 ;  /* 0x0000003a17377223 */ /* 0x000fe20000010037 */
[----:B------:R-:W-:Y:S02]  /*1b00*/  HADD2.F32 R47, -RZ, R35.H0_H0 ;  /* 0x20000023ff2f7230 */ /* 0x000fe40000004100 */
[-C--:B------:R-:W-:Y:S01]  /*1b10*/  FMUL.FTZ R48, R24, R56.reuse ;  /* 0x0000003818307220 */ /* 0x080fe20000410000 */
[----:B------:R-:W-:Y:S01]  /*1b20*/  FMUL.FTZ R11, R0, R11 ;  /* 0x0000000b000b7220 */ /* 0x000fe20000410000 */
[C---:B------:R-:W-:Y:S01]  /*1b30*/  FFMA.FTZ R4, R8.reuse, R56, R4 ;  /* 0x0000003808047223 */ /* 0x040fe20000010004 */
[----:B------:R-:W-:Y:S01]  /*1b40*/  FADD.FTZ R9, R9, R44 ;  /* 0x0000002c09097221 */ /* 0x000fe20000010000 */
[----:B------:R-:W-:Y:S01]  /*1b50*/  FFMA.FTZ R13, R8, R48, R13 ;  /* 0x00000030080d7223 */ /* 0x000fe2000001000d */
[----:B------:R-:W-:Y:S01]  /*1b60*/  FFMA.FTZ R55, R3, R44, R55 ;  /* 0x0000002c03377223 */ /* 0x000fe20000010037 */
[----:B------:R-:W-:Y:S01]  /*1b70*/  FADD.FTZ R8, -R16, R47 ;  /* 0x0000002f10087221 */ /* 0x000fe20000010100 */
[----:B------:R-:W-:Y:S01]  /*1b80*/  FFMA.FTZ R51, R24, R11, R18 ;  /* 0x0000000b18337223 */ /* 0x000fe20000010012 */
[----:B------:R-:W-:-:S02]  /*1b90*/  HADD2.F32 R44, -RZ, R33.H1_H1 ;  /* 0x30000021ff2c7230 */ /* 0x000fc40000004100 */
[----:B------:R-:W-:Y:S01]  /*1ba0*/  FMUL.FTZ R47, R22, R49 ;  /* 0x00000031162f7220 */ /* 0x000fe20000410000 */
[----:B------:R-:W-:Y:S02]  /*1bb0*/  HADD2.F32 R48, -RZ, R35.H1_H1 ;  /* 0x30000023ff307230 */ /* 0x000fe40000004100 */
[----:B------:R-:W-:Y:S01]  /*1bc0*/  FMUL.FTZ R8, R0, R8 ;  /* 0x0000000800087220 */ /* 0x000fe20000410000 */
[----:B------:R-:W-:Y:S01]  /*1bd0*/  FMUL.FTZ R59, R51, -1.4426950216293334961 ;  /* 0xbfb8aa3b333b7820 */ /* 0x000fe20000410000 */
[----:B------:R-:W-:Y:S01]  /*1be0*/  FMUL.FTZ R52, R44, R52 ;  /* 0x000000342c347220 */ /* 0x000fe20000410000 */
[----:B------:R-:W-:Y:S01]  /*1bf0*/  IADD3 R44, P0, R21, UR20, RZ ;  /* 0x00000014152c7c10 */ /* 0x000fe2000ff1e0ff */
[C---:B------:R-:W-:Y:S01]  /*1c00*/  FFMA.FTZ R13, R6.reuse, R47, R13 ;  /* 0x0000002f060d7223 */ /* 0x040fe2000001000d */
[----:B------:R-:W-:Y:S01]  /*1c10*/  FFMA.FTZ R6, R6, R49, R10 ;  /* 0x0000003106067223 */ /* 0x000fe2000001000a */
[----:B------:R-:W-:Y:S01]  /*1c20*/  FFMA.FTZ R47, R22, R8, R26 ;  /* 0x00000008162f7223 */ /* 0x000fe2000001001a */
[----:B------:R-:W-:Y:S01]  /*1c30*/  FADD.FTZ R10, -R16, R48 ;  /* 0x00000030100a7221 */ /* 0x000fe20000010100 */
[----:B0-----:R-:W-:Y:S01]  /*1c40*/  FADD.FTZ R54, R45, 1 ;  /* 0x3f8000002d367421 */ /* 0x001fe20000010000 */
[----:B------:R-:W0:Y:S01]  /*1c50*/  MUFU.EX2 R59, R59 ;  /* 0x0000003b003b7308 */ /* 0x000e220000000800 */
[----:B------:R-:W-:Y:S01]  /*1c60*/  IADD3.X R45, R20, UR21, RZ, P0, !PT ;  /* 0x00000015142d7c10 */ /* 0x000fe200087fe4ff */
[----:B------:R-:W-:Y:S01]  /*1c70*/  FMUL.FTZ R58, R47, -1.4426950216293334961 ;  /* 0xbfb8aa3b2f3a7820 */ /* 0x000fe20000410000 */
[----:B------:R-:W-:-:S04]  /*1c80*/  FMUL.FTZ R10, R0, R10 ;  /* 0x0000000a000a7220 */ /* 0x000fc80000410000 */
[----:B------:R-:W2:Y:S01]  /*1c90*/  LDG.E.64.CONSTANT R44, desc[UR12][R44.64] ;  /* 0x0000000c2c2c7981 */ /* 0x000ea2000c1e9b00 */
[----:B------:R-:W-:Y:S01]  /*1ca0*/  FFMA.FTZ R48, R23, R10, R25 ;  /* 0x0000000a17307223 */ /* 0x000fe20000010019 */
[----:B------:R-:W1:Y:S03]  /*1cb0*/  MUFU.EX2 R58, R58 ;  /* 0x0000003a003a7308 */ /* 0x000e660000000800 */
[----:B------:R-:W-:Y:S01]  /*1cc0*/  FMUL.FTZ R53, R48, -1.4426950216293334961 ;  /* 0xbfb8aa3b30357820 */ /* 0x000fe20000410000 */
[----:B------:R-:W-:Y:S01]  /*1cd0*/  FADD.FTZ R12, R12, R56 ;  /* 0x000000380c0c7221 */ /* 0x000fe20000010000 */
[----:B------:R-:W-:Y:S01]  /*1ce0*/  FFMA.FTZ R56, R24, R56, R55 ;  /* 0x0000003818387223 */ /* 0x000fe20000010037 */
[----:B0-----:R-:W-:-:S03]  /*1cf0*/  FADD.FTZ R59, R59, 1 ;  /* 0x3f8000003b3b7421 */ /* 0x001fc60000010000 */
[----:B------:R-:W0:Y:S08]  /*1d00*/  MUFU.EX2 R53, R53 ;  /* 0x0000003500357308 */ /* 0x000e300000000800 */
[----:B------:R-:W0:Y:S01]  /*1d10*/  MUFU.RCP R54, R54 ;  /* 0x0000003600367308 */ /* 0x000e220000001000 */
[----:B-1----:R-:W-:-:S07]  /*1d20*/  FADD.FTZ R58, R58, 1 ;  /* 0x3f8000003a3a7421 */ /* 0x002fce0000010000 */
[----:B------:R1:W0:Y:S02]  /*1d30*/  MUFU.RCP R55, R59 ;  /* 0x0000003b00377308 */ /* 0x0002240000001000 */
[----:B-1----:R-:W-:-:S04]  /*1d40*/  FMUL.FTZ R59, R23, R52 ;  /* 0x00000034173b7220 */ /* 0x002fc80000410000 */
[C---:B------:R-:W-:Y:S01]  /*1d50*/  FFMA.FTZ R13, R14.reuse, R59, R13 ;  /* 0x0000003b0e0d7223 */ /* 0x040fe2000001000d */
[----:B------:R-:W-:Y:S02]  /*1d60*/  FFMA.FTZ R14, R14, R52, R15 ;  /* 0x000000340e0e7223 */ /* 0x000fe4000001000f */
[----:B------:R-:W1:Y:S01]  /*1d70*/  MUFU.RCP R15, R58 ;  /* 0x0000003a000f7308 */ /* 0x000e620000001000 */
[----:B------:R-:W-:Y:S01]  /*1d80*/  FADD.FTZ R17, R17, R49 ;  /* 0x0000003111117221 */ /* 0x000fe20000010000 */
[----:B------:R-:W-:Y:S01]  /*1d90*/  FFMA.FTZ R56, R22, R49, R56 ;  /* 0x0000003116387223 */ /* 0x000fe20000010038 */
[----:B0-----:R-:W-:Y:S01]  /*1da0*/  FADD.FTZ R49, R53, 1 ;  /* 0x3f80000035317421 */ /* 0x001fe20000010000 */
[----:B------:R-:W-:Y:S01]  /*1db0*/  FADD.FTZ R53, -R54, 1 ;  /* 0x3f80000036357421 */ /* 0x000fe20000010100 */
[----:B------:R-:W-:Y:S01]  /*1dc0*/  FADD.FTZ R59, R46, R52 ;  /* 0x000000342e3b7221 */ /* 0x000fe20000010000 */
[----:B------:R-:W-:Y:S02]  /*1dd0*/  FADD.FTZ R46, -R55, 1 ;  /* 0x3f800000372e7421 */ /* 0x000fe40000010100 */
[----:B------:R-:W-:Y:S01]  /*1de0*/  FFMA.FTZ R53, R50, R53, 1 ;  /* 0x3f80000032357423 */ /* 0x000fe20000010035 */
[----:B------:R-:W0:Y:S01]  /*1df0*/  MUFU.RCP R49, R49 ;  /* 0x0000003100317308 */ /* 0x000e220000001000 */
[----:B------:R-:W-:Y:S01]  /*1e00*/  IADD3.X R50, RZ, R2, RZ, P2, !PT ;  /* 0x00000002ff327210 */ /* 0x000fe200017fe4ff */
[----:B------:R1:W-:Y:S01]  /*1e10*/  STL [R1+0x14], R20 ;  /* 0x0000141401007387 */ /* 0x0003e20000100800 */
[----:B------:R-:W-:-:S04]  /*1e20*/  FFMA.FTZ R46, R51, R46, 1 ;  /* 0x3f800000332e7423 */ /* 0x000fc8000001002e */
[----:B------:R-:W-:Y:S01]  /*1e30*/  FMUL.FTZ R55, R55, R46 ;  /* 0x0000002e37377220 */ /* 0x000fe20000410000 */
[C---:B-1----:R-:W-:Y:S02]  /*1e40*/  SHF.L.U32 R20, R57.reuse, 0x1, RZ ;  /* 0x0000000139147819 */ /* 0x042fe400000006ff */
[----:B------:R-:W-:Y:S01]  /*1e50*/  SHF.L.U64.HI R57, R57, 0x1, R50 ;  /* 0x0000000139397819 */ /* 0x000fe20000010232 */
[----:B------:R-:W-:Y:S01]  /*1e60*/  FADD.FTZ R50, -R15, 1 ;  /* 0x3f8000000f327421 */ /* 0x000fe20000010100 */
[----:B------:R-:W-:-:S03]  /*1e70*/  IADD3 R46, P0, R20, UR18, RZ ;  /* 0x00000012142e7c10 */ /* 0x000fc6000ff1e0ff */
[----:B------:R-:W-:Y:S01]  /*1e80*/  FFMA.FTZ R50, R47, R50, 1 ;  /* 0x3f8000002f327423 */ /* 0x000fe20000010032 */
[----:B------:R-:W-:Y:S01]  /*1e90*/  IADD3.X R47, R57, UR19, RZ, P0, !PT ;  /* 0x00000013392f7c10 */ /* 0x000fe200087fe4ff */
[----:B------:R-:W-:Y:S01]  /*1ea0*/  FMUL.FTZ R51, R54, R53 ;  /* 0x0000003536337220 */ /* 0x000fe20000410000 */
[----:B0-----:R-:W-:-:S04]  /*1eb0*/  FADD.FTZ R53, -R49, 1 ;  /* 0x3f80000031357421 */ /* 0x001fc80000010100 */
[----:B------:R-:W2:Y:S01]  /*1ec0*/  LDG.E.64.CONSTANT R46, desc[UR12][R46.64] ;  /* 0x0000000c2e2e7981 */ /* 0x000ea2000c1e9b00 */
[----:B------:R-:W-:Y:S01]  /*1ed0*/  FFMA.FTZ R48, R48, R53, 1 ;  /* 0x3f80000030307423 */ /* 0x000fe20000010035 */
[----:B------:R-:W-:Y:S02]  /*1ee0*/  HADD2.F32 R53, -RZ, R36.H0_H0 ;  /* 0x20000024ff357230 */ /* 0x000fe40000004100 */
[----:B------:R-:W-:-:S03]  /*1ef0*/  FMUL.FTZ R50, R15, R50 ;  /* 0x000000320f327220 */ /* 0x000fc60000410000 */
[----:B------:R-:W-:Y:S01]  /*1f00*/  FMUL.FTZ R51, R53, R51 ;  /* 0x0000003335337220 */ /* 0x000fe20000410000 */
[----:B------:R-:W-:Y:S01]  /*1f10*/  FMUL.FTZ R49, R49, R48 ;  /* 0x0000003031317220 */ /* 0x000fe20000410000 */
[----:B------:R-:W-:Y:S02]  /*1f20*/  HADD2.F32 R48, -RZ, R36.H1_H1 ;  /* 0x30000024ff307230 */ /* 0x000fe40000004100 */
[----:B------:R-:W-:-:S04]  /*1f30*/  FMUL.FTZ R15, R3, R51 ;  /* 0x00000033030f7220 */ /* 0x000fc80000410000 */
[C---:B------:R-:W-:Y:S01]  /*1f40*/  FFMA.FTZ R13, R5.reuse, R15, R13 ;  /* 0x0000000f050d7223 */ /* 0x040fe2000001000d */
[--C-:B------:R-:W-:Y:S02]  /*1f50*/  HADD2.F32 R15, -RZ, R37.reuse.H0_H0 ;  /* 0x20000025ff0f7230 */ /* 0x100fe40000004100 */
[----:B------:R-:W-:Y:S01]  /*1f60*/  FMUL.FTZ R48, R48, R55 ;  /* 0x0000003730307220 */ /* 0x000fe20000410000 */
[----:B------:R-:W-:Y:S01]  /*1f70*/  FFMA.FTZ R55, R5, R51, R7 ;  /* 0x0000003305377223 */ /* 0x000fe20000010007 */
[----:B------:R-:W-:Y:S02]  /*1f80*/  HADD2.F32 R7, -RZ, R37.H1_H1 ;  /* 0x30000025ff077230 */ /* 0x000fe40000004100 */
[----:B------:R-:W-:Y:S01]  /*1f90*/  FMUL.FTZ R50, R15, R50 ;  /* 0x000000320f327220 */ /* 0x000fe20000410000 */
[-C--:B------:R-:W-:Y:S01]  /*1fa0*/  FMUL.FTZ R15, R24, R48.reuse ;  /* 0x00000030180f7220 */ /* 0x080fe20000410000 */
[--C-:B------:R-:W-:Y:S02]  /*1fb0*/  HADD2.F32 R5, -RZ, R38.reuse.H0_H0 ;  /* 0x20000026ff057230 */ /* 0x100fe40000004100 */
[C---:B------:R-:W-:Y:S01]  /*1fc0*/  FFMA.FTZ R4, R11.reuse, R48, R4 ;  /* 0x000000300b047223 */ /* 0x040fe20000010004 */
[-C--:B------:R-:W-:Y:S01]  /*1fd0*/  FMUL.FTZ R53, R22, R50.reuse ;  /* 0x0000003216357220 */ /* 0x080fe20000410000 */
[----:B------:R-:W-:Y:S01]  /*1fe0*/  FFMA.FTZ R11, R11, R15, R13 ;  /* 0x0000000f0b0b7223 */ /* 0x000fe2000001000d */
[----:B------:R-:W-:Y:S01]  /*1ff0*/  FMUL.FTZ R49, R7, R49 ;  /* 0x0000003107317220 */ /* 0x000fe20000410000 */
[----:B------:R-:W-:Y:S01]  /*2000*/  FADD.FTZ R5, -R16, R5 ;  /* 0x0000000510057221 */ /* 0x000fe20000010100 */
[C---:B------:R-:W-:Y:S01]  /*2010*/  FFMA.FTZ R13, R8.reuse, R50, R6 ;  /* 0x00000032080d7223 */ /* 0x040fe20000010006 */
[----:B------:R-:W-:Y:S01]  /*2020*/  FFMA.FTZ R11, R8, R53, R11 ;  /* 0x00000035080b7223 */ /* 0x000fe2000001000b */
[----:B------:R-:W-:Y:S01]  /*2030*/  FMUL.FTZ R8, R23, R49 ;  /* 0x0000003117087220 */ /* 0x000fe20000410000 */
[----:B------:R-:W-:-:S02]  /*2040*/  HADD2.F32 R7, -RZ, R38.H1_H1 ;  /* 0x30000026ff077230 */ /* 0x000fc40000004100 */
[----:B------:R-:W-:Y:S01]  /*2050*/  FMUL.FTZ R15, R0, R5 ;  /* 0x00000005000f7220 */ /* 0x000fe20000410000 */
[C---:B------:R-:W-:Y:S01]  /*2060*/  FFMA.FTZ R5, R10.reuse, R49, R14 ;  /* 0x000000310a057223 */ /* 0x040fe2000001000e */
[----:B------:R-:W-:Y:S01]  /*2070*/  FFMA.FTZ R10, R10, R8, R11 ;  /* 0x000000080a0a7223 */ /* 0x000fe2000001000b */
[----:B------:R-:W-:Y:S02]  /*2080*/  HADD2.F32 R11, -RZ, R39.H0_H0 ;  /* 0x20000027ff0b7230 */ /* 0x000fe40000004100 */
[C---:B------:R-:W-:Y:S01]  /*2090*/  FADD.FTZ R6, -R16.reuse, R7 ;  /* 0x0000000710067221 */ /* 0x040fe20000010100 */
[----:B------:R-:W-:Y:S01]  /*20a0*/  FADD.FTZ R8, R9, R51 ;  /* 0x0000003309087221 */ /* 0x000fe20000010000 */
[----:B------:R-:W-:Y:S01]  /*20b0*/  FFMA.FTZ R53, R3, R15, R27 ;  /* 0x0000000f03357223 */ /* 0x000fe2000001001b */
[----:B------:R-:W-:Y:S01]  /*20c0*/  FADD.FTZ R9, -R16, R11 ;  /* 0x0000000b10097221 */ /* 0x000fe20000010100 */
[----:B------:R-:W-:Y:S01]  /*20d0*/  FMUL.FTZ R6, R0, R6 ;  /* 0x0000000600067220 */ /* 0x000fe20000410000 */
[----:B------:R-:W-:-:S02]  /*20e0*/  FFMA.FTZ R52, R23, R52, R56 ;  /* 0x0000003417347223 */ /* 0x000fc40000010038 */
[----:B------:R-:W-:Y:S01]  /*20f0*/  FMUL.FTZ R9, R0, R9 ;  /* 0x0000000900097220 */ /* 0x000fe20000410000 */
[----:B------:R-:W-:Y:S01]  /*2100*/  FFMA.FTZ R54, R24, R6, R18 ;  /* 0x0000000618367223 */ /* 0x000fe20000010012 */
[----:B------:R-:W-:Y:S01]  /*2110*/  FMUL.FTZ R7, R53, -1.4426950216293334961 ;  /* 0xbfb8aa3b35077820 */ /* 0x000fe20000410000 */
[----:B------:R-:W-:Y:S01]  /*2120*/  FFMA.FTZ R61, R3, R51, R52 ;  /* 0x00000033033d7223 */ /* 0x000fe20000010034 */
[----:B------:R-:W-:Y:S01]  /*2130*/  FFMA.FTZ R52, R22, R9, R26 ;  /* 0x0000000916347223 */ /* 0x000fe2000001001a */
[----:B------:R-:W-:Y:S01]  /*2140*/  FMUL.FTZ R11, R54, -1.4426950216293334961 ;  /* 0xbfb8aa3b360b7820 */ /* 0x000fe20000410000 */
[----:B------:R0:W1:Y:S02]  /*2150*/  MUFU.EX2 R51, R7 ;  /* 0x0000000700337308 */ /* 0x0000640000000800 */
[----:B------:R-:W-:Y:S01]  /*2160*/  FMUL.FTZ R60, R52, -1.4426950216293334961 ;  /* 0xbfb8aa3b343c7820 */ /* 0x000fe20000410000 */
[----:B0-----:R-:W-:-:S05]  /*2170*/  HADD2.F32 R7, -RZ, R39.H1_H1 ;  /* 0x30000027ff077230 */ /* 0x001fca0000004100 */
[----:B------:R-:W0:Y:S01]  /*2180*/  MUFU.EX2 R11, R11 ;  /* 0x0000000b000b7308 */ /* 0x000e220000000800 */
[----:B------:R-:W-:-:S07]  /*2190*/  FADD.FTZ R7, -R16, R7 ;  /* 0x0000000710077221 */ /* 0x000fce0000010100 */
[----:B------:R-:W3:Y:S01]  /*21a0*/  MUFU.EX2 R60, R60 ;  /* 0x0000003c003c7308 */ /* 0x000ee20000000800 */
[----:B------:R-:W-:-:S04]  /*21b0*/  FMUL.FTZ R7, R0, R7 ;  /* 0x0000000700077220 */ /* 0x000fc80000410000 */
[----:B------:R-:W-:Y:S01]  /*21c0*/  FFMA.FTZ R56, R23, R7, R25 ;  /* 0x0000000717387223 */ /* 0x000fe20000010019 */
[----:B-1----:R-:W-:-:S03]  /*21d0*/  FADD.FTZ R51, R51, 1 ;  /* 0x3f80000033337421 */ /* 0x002fc60000010000 */
[----:B------:R-:W-:Y:S01]  /*21e0*/  FMUL.FTZ R14, R56, -1.4426950216293334961 ;  /* 0xbfb8aa3b380e7820 */ /* 0x000fe20000410000 */
[----:B------:R-:W1:Y:S01]  /*21f0*/  MUFU.RCP R58, R51 ;  /* 0x00000033003a7308 */ /* 0x000e620000001000 */
[----:B0-----:R-:W-:Y:S01]  /*2200*/  FADD.FTZ R11, R11, 1 ;  /* 0x3f8000000b0b7421 */ /* 0x001fe20000010000 */
[----:B---3--:R-:W-:-:S06]  /*2210*/  FADD.FTZ R60, R60, 1 ;  /* 0x3f8000003c3c7421 */ /* 0x008fcc0000010000 */
[----:B------:R-:W0:Y:S08]  /*2220*/  MUFU.EX2 R14, R14 ;  /* 0x0000000e000e7308 */ /* 0x000e300000000800 */
[----:B------:R3:W4:Y:S08]  /*2230*/  MUFU.RCP R51, R11 ;  /* 0x0000000b00337308 */ /* 0x0007300000001000 */
[----:B------:R-:W4:Y:S01]  /*2240*/  MUFU.RCP R60, R60 ;  /* 0x0000003c003c7308 */ /* 0x000f220000001000 */
[----:B---3--:R-:W-:Y:S01]  /*2250*/  FADD.FTZ R11, R12, R48 ;  /* 0x000000300c0b7221 */ /* 0x008fe20000010000 */
[----:B------:R-:W-:Y:S01]  /*2260*/  FADD.FTZ R12, R17, R50 ;  /* 0x00000032110c7221 */ /* 0x000fe20000010000 */
[----:B-1----:R-:W-:Y:S01]  /*2270*/  FADD.FTZ R17, -R58, 1 ;  /* 0x3f8000003a117421 */ /* 0x002fe20000010100 */
[----:B0-----:R-:W-:Y:S01]  /*2280*/  FADD.FTZ R14, R14, 1 ;  /* 0x3f8000000e0e7421 */ /* 0x001fe20000010000 */
[----:B------:R-:W-:-:S02]  /*2290*/  FFMA.FTZ R61, R24, R48, R61 ;  /* 0x00000030183d7223 */ /* 0x000fc4000001003d */
[----:B------:R-:W-:Y:S01]  /*22a0*/  FFMA.FTZ R53, R53, R17, 1 ;  /* 0x3f80000035357423 */ /* 0x000fe20000010011 */
[----:B----4-:R-:W-:Y:S01]  /*22b0*/  FADD.FTZ R48, -R51, 1 ;  /* 0x3f80000033307421 */ /* 0x010fe20000010100 */
[----:B------:R0:W1:Y:S03]  /*22c0*/  MUFU.RCP R17, R14 ;  /* 0x0000000e00117308 */ /* 0x0000660000001000 */
[----:B------:R-:W-:Y:S01]  /*22d0*/  FFMA.FTZ R54, R54, R48, 1 ;  /* 0x3f80000036367423 */ /* 0x000fe20000010030 */
[----:B------:R-:W-:Y:S01]  /*22e0*/  FFMA.FTZ R61, R22, R50, R61 ;  /* 0x00000032163d7223 */ /* 0x000fe2000001003d */
[----:B------:R-:W-:Y:S01]  /*22f0*/  FADD.FTZ R48, -R60, 1 ;  /* 0x3f8000003c307421 */ /* 0x000fe20000010100 */
[----:B------:R-:W-:Y:S02]  /*2300*/  FADD.FTZ R59, R59, R49 ;  /* 0x000000313b3b7221 */ /* 0x000fe40000010000 */
[----:B0-----:R-:W-:Y:S01]  /*2310*/  FFMA.FTZ R14, R23, R49, R61 ;  /* 0x00000031170e7223 */ /* 0x001fe2000001003d */
[----:B------:R-:W-:Y:S01]  /*2320*/  FFMA.FTZ R48, R52, R48, 1 ;  /* 0x3f80000034307423 */ /* 0x000fe20000010030 */
[----:B------:R-:W-:-:S02]  /*2330*/  HADD2.F32 R49, -RZ, R40.H0_H0 ;  /* 0x20000028ff317230 */ /* 0x000fc40000004100 */
[----:B------:R-:W-:Y:S01]  /*2340*/  FMUL.FTZ R50, R58, R53 ;  /* 0x000000353a327220 */ /* 0x000fe20000410000 */
[----:B------:R-:W-:Y:S01]  /*2350*/  FMUL.FTZ R60, R60, R48 ;  /* 0x000000303c3c7220 */ /* 0x000fe20000410000 */
[----:B------:R-:W-:Y:S02]  /*2360*/  IADD3 R48, P0, R20, UR20, RZ ;  /* 0x0000001414307c10 */ /* 0x000fe4000ff1e0ff */
[----:B------:R-:W-:Y:S01]  /*2370*/  FMUL.FTZ R50, R49, R50 ;  /* 0x0000003231327220 */ /* 0x000fe20000410000 */
[----:B-1----:R-:W-:Y:S01]  /*2380*/  FADD.FTZ R52, -R17, 1 ;  /* 0x3f80000011347421 */ /* 0x002fe20000010100 */
[----:B------:R-:W-:-:S03]  /*2390*/  IADD3.X R49, R57, UR21, RZ, P0, !PT ;  /* 0x0000001539317c10 */ /* 0x000fc600087fe4ff */
[----:B------:R-:W-:Y:S01]  /*23a0*/  FFMA.FTZ R56, R56, R52, 1 ;  /* 0x3f80000038387423 */ /* 0x000fe20000010034 */
[----:B------:R-:W-:Y:S01]  /*23b0*/  FMUL.FTZ R52, R51, R54 ;  /* 0x0000003633347220 */ /* 0x000fe20000410000 */
[----:B------:R-:W-:Y:S01]  /*23c0*/  FMUL.FTZ R51, R3, R50 ;  /* 0x0000003203337220 */ /* 0x000fe20000410000 */
[----:B------:R-:W3:Y:S03]  /*23d0*/  LDG.E.64.CONSTANT R48, desc[UR12][R48.64] ;  /* 0x0000000c30307981 */ /* 0x000ee6000c1e9b00 */
[----:B------:R-:W-:Y:S01]  /*23e0*/  FFMA.FTZ R51, R15, R51, R10 ;  /* 0x000000330f337223 */ /* 0x000fe2000001000a */
[----:B------:R-:W-:-:S05]  /*23f0*/  HADD2.F32 R10, -RZ, R42.H0_H0 ;  /* 0x2000002aff0a7230 */ /* 0x000fca0000004100 */
[----:B------:R-:W-:Y:S01]  /*2400*/  FADD.FTZ R10, -R16, R10 ;  /* 0x0000000a100a7221 */ /* 0x000fe20000010100 */
[----:B------:R-:W-:Y:S01]  /*2410*/  FFMA.FTZ R55, R15, R50, R55 ;  /* 0x000000320f377223 */ /* 0x000fe20000010037 */
[----:B------:R-:W-:Y:S02]  /*2420*/  HADD2.F32 R15, -RZ, R40.H1_H1 ;  /* 0x30000028ff0f7230 */ /* 0x000fe40000004100 */
[----:B------:R-:W-:-:S04]  /*2430*/  FMUL.FTZ R10, R0, R10 ;  /* 0x0000000a000a7220 */ /* 0x000fc80000410000 */
[----:B------:R-:W-:Y:S01]  /*2440*/  FFMA.FTZ R54, R3, R10, R27 ;  /* 0x0000000a03367223 */ /* 0x000fe2000001001b */
[----:B------:R-:W-:Y:S01]  /*2450*/  FMUL.FTZ R15, R15, R52 ;  /* 0x000000340f0f7220 */ /* 0x000fe20000410000 */
[----:B------:R-:W-:Y:S02]  /*2460*/  HADD2.F32 R53, -RZ, R41.H0_H0 ;  /* 0x20000029ff357230 */ /* 0x000fe40000004100 */
[----:B------:R-:W-:-:S03]  /*2470*/  FMUL.FTZ R52, R54, -1.4426950216293334961 ;  /* 0xbfb8aa3b36347820 */ /* 0x000fc60000410000 */
[----:B------:R-:W-:Y:S01]  /*2480*/  FMUL.FTZ R60, R53, R60 ;  /* 0x0000003c353c7220 */ /* 0x000fe20000410000 */
[----:B------:R-:W-:Y:S02]  /*2490*/  FMUL.FTZ R53, R24, R15 ;  /* 0x0000000f18357220 */ /* 0x000fe40000410000 */
[----:B------:R-:W0:Y:S02]  /*24a0*/  MUFU.EX2 R52, R52 ;  /* 0x0000003400347308 */ /* 0x000e240000000800 */
[C---:B------:R-:W-:Y:S01]  /*24b0*/  FFMA.FTZ R51, R6.reuse, R53, R51 ;  /* 0x0000003506337223 */ /* 0x040fe20000010033 */
[----:B------:R-:W-:Y:S01]  /*24c0*/  FFMA.FTZ R6, R6, R15, R4 ;  /* 0x0000000f06067223 */ /* 0x000fe20000010004 */
[-C--:B------:R-:W-:Y:S01]  /*24d0*/  FMUL.FTZ R4, R22, R60.reuse ;  /* 0x0000003c16047220 */ /* 0x080fe20000410000 */
[----:B------:R-:W-:Y:S01]  /*24e0*/  FFMA.FTZ R13, R9, R60, R13 ;  /* 0x0000003c090d7223 */ /* 0x000fe2000001000d */
[----:B------:R-:W-:Y:S02]  /*24f0*/  FMUL.FTZ R17, R17, R56 ;  /* 0x0000003811117220 */ /* 0x000fe40000410000 */
[----:B------:R-:W-:Y:S01]  /*2500*/  FFMA.FTZ R4, R9, R4, R51 ;  /* 0x0000000409047223 */ /* 0x000fe20000010033 */
[----:B------:R-:W-:-:S05]  /*2510*/  HADD2.F32 R9, -RZ, R41.H1_H1 ;  /* 0x30000029ff097230 */ /* 0x000fca0000004100 */
[----:B------:R-:W-:Y:S01]  /*2520*/  FMUL.FTZ R9, R9, R17 ;  /* 0x0000001109097220 */ /* 0x000fe20000410000 */
[----:B------:R-:W-:Y:S01]  /*2530*/  FADD.FTZ R17, R8, R50 ;  /* 0x0000003208117221 */ /* 0x000fe20000010000 */
[----:B0-----:R-:W-:Y:S01]  /*2540*/  FADD.FTZ R52, R52, 1 ;  /* 0x3f80000034347421 */ /* 0x001fe20000010000 */
[----:B------:R-:W-:Y:S01]  /*2550*/  FFMA.FTZ R50, R3, R50, R14 ;  /* 0x0000003203327223 */ /* 0x000fe2000001000e */
[-C--:B------:R-:W-:Y:S02]  /*2560*/  FMUL.FTZ R8, R23, R9.reuse ;  /* 0x0000000917087220 */ /* 0x080fe40000410000 */
[----:B------:R-:W0:Y:S02]  /*2570*/  MUFU.RCP R14, R52 ;  /* 0x00000034000e7308 */ /* 0x000e240000001000 */
[----:B------:R-:W-:Y:S01]  /*2580*/  FFMA.FTZ R8, R7, R8, R4 ;  /* 0x0000000807087223 */ /* 0x000fe20000010004 */
[----:B------:R-:W-:Y:S02]  /*2590*/  HADD2.F32 R4, -RZ, R42.H1_H1 ;  /* 0x3000002aff047230 */ /* 0x000fe40000004100 */
[----:B------:R-:W-:Y:S01]  /*25a0*/  FADD.FTZ R11, R11, R15 ;  /* 0x0000000f0b0b7221 */ /* 0x000fe20000010000 */
[----:B------:R-:W-:Y:S01]  /*25b0*/  FFMA.FTZ R5, R7, R9, R5 ;  /* 0x0000000907057223 */ /* 0x000fe20000010005 */
[----:B------:R-:W-:Y:S01]  /*25c0*/  FFMA.FTZ R15, R24, R15, R50 ;  /* 0x0000000f180f7223 */ /* 0x000fe20000010032 */
[----:B------:R-:W-:-:S02]  /*25d0*/  HADD2.F32 R50, -RZ, R43.H0_H0 ;  /* 0x2000002bff327230 */ /* 0x000fc40000004100 */
[----:B------:R-:W-:Y:S01]  /*25e0*/  FADD.FTZ R7, -R16, R4 ;  /* 0x0000000410077221 */ /* 0x000fe20000010100 */
[----:B------:R-:W-:-:S03]  /*25f0*/  FADD.FTZ R4, R12, R60 ;  /* 0x0000003c0c047221 */ /* 0x000fc60000010000 */
[----:B------:R-:W-:Y:S01]  /*2600*/  FMUL.FTZ R7, R0, R7 ;  /* 0x0000000700077220 */ /* 0x000fe20000410000 */
[----:B------:R-:W-:-:S03]  /*2610*/  FADD.FTZ R50, -R16, R50 ;  /* 0x0000003210327221 */ /* 0x000fc60000010100 */
[----:B------:R-:W-:Y:S01]  /*2620*/  FFMA.FTZ R53, R24, R7, R18 ;  /* 0x0000000718357223 */ /* 0x000fe20000010012 */
[----:B0-----:R-:W-:Y:S01]  /*2630*/  FADD.FTZ R12, -R14, 1 ;  /* 0x3f8000000e0c7421 */ /* 0x001fe20000010100 */
[----:B------:R-:W-:Y:S01]  /*2640*/  FMUL.FTZ R50, R0, R50 ;  /* 0x0000003200327220 */ /* 0x000fe20000410000 */
[----:B------:R-:W-:Y:S02]  /*2650*/  FFMA.FTZ R60, R22, R60, R15 ;  /* 0x0000003c163c7223 */ /* 0x000fe4000001000f */
[----:B------:R-:W-:Y:S01]  /*2660*/  FFMA.FTZ R54, R54, R12, 1 ;  /* 0x3f80000036367423 */ /* 0x000fe2000001000c */
[----:B------:R-:W-:Y:S01]  /*2670*/  FMUL.FTZ R12, R53, -1.4426950216293334961 ;  /* 0xbfb8aa3b350c7820 */ /* 0x000fe20000410000 */
[----:B------:R-:W-:Y:S02]  /*2680*/  HADD2.F32 R15, -RZ, R43.H1_H1 ;  /* 0x3000002bff0f7230 */ /* 0x000fe40000004100 */
[----:B------:R-:W-:-:S04]  /*2690*/  FFMA.FTZ R56, R22, R50, R26 ;  /* 0x0000003216387223 */ /* 0x000fc8000001001a */
[----:B------:R-:W-:Y:S01]  /*26a0*/  FMUL.FTZ R51, R56, -1.4426950216293334961 ;  /* 0xbfb8aa3b38337820 */ /* 0x000fe20000410000 */
[----:B------:R-:W-:Y:S01]  /*26b0*/  FADD.FTZ R15, -R16, R15 ;  /* 0x0000000f100f7221 */ /* 0x000fe20000010100 */
[----:B------:R-:W0:Y:S03]  /*26c0*/  MUFU.EX2 R12, R12 ;  /* 0x0000000c000c7308 */ /* 0x000e260000000800 */
[----:B------:R-:W-:-:S05]  /*26d0*/  FMUL.FTZ R15, R0, R15 ;  /* 0x0000000f000f7220 */ /* 0x000fca0000410000 */
[----:B------:R-:W1:Y:S01]  /*26e0*/  MUFU.EX2 R51, R51 ;  /* 0x0000003300337308 */ /* 0x000e620000000800 */
[----:B------:R-:W-:-:S04]  /*26f0*/  FFMA.FTZ R58, R23, R15, R25 ;  /* 0x0000000f173a7223 */ /* 0x000fc80000010019 */
[----:B------:R-:W-:Y:S01]  /*2700*/  FMUL.FTZ R52, R58, -1.4426950216293334961 ;  /* 0xbfb8aa3b3a347820 */ /* 0x000fe20000410000 */
[----:B0-----:R-:W-:-:S05]  /*2710*/  FADD.FTZ R12, R12, 1 ;  /* 0x3f8000000c0c7421 */ /* 0x001fca0000010000 */
[----:B------:R-:W0:Y:S01]  /*2720*/  MUFU.EX2 R52, R52 ;  /* 0x0000003400347308 */ /* 0x000e220000000800 */
[----:B-1----:R-:W-:-:S07]  /*2730*/  FADD.FTZ R51, R51, 1 ;  /* 0x3f80000033337421 */ /* 0x002fce0000010000 */
[----:B------:R-:W1:Y:S08]  /*2740*/  MUFU.RCP R12, R12 ;  /* 0x0000000c000c7308 */ /* 0x000e700000001000 */
[----:B------:R-:W4:Y:S01]  /*2750*/  MUFU.RCP R51, R51 ;  /* 0x0000003300337308 */ /* 0x000f220000001000 */
[----:B0-----:R-:W-:Y:S01]  /*2760*/  FADD.FTZ R52, R52, 1 ;  /* 0x3f80000034347421 */ /* 0x001fe20000010000 */
[----:B------:R-:W-:-:S06]  /*2770*/  FMUL.FTZ R14, R14, R54 ;  /* 0x000000360e0e7220 */ /* 0x000fcc0000410000 */
[----:B------:R-:W0:Y:S01]  /*2780*/  MUFU.RCP R52, R52 ;  /* 0x0000003400347308 */ /* 0x000e220000001000 */
[----:B-1----:R-:W-:-:S04]  /*2790*/  FADD.FTZ R54, -R12, 1 ;  /* 0x3f8000000c367421 */ /* 0x002fc80000010100 */
[----:B------:R-:W-:Y:S01]  /*27a0*/  FFMA.FTZ R53, R53, R54, 1 ;  /* 0x3f80000035357423 */ /* 0x000fe20000010036 */
[----:B----4-:R-:W-:-:S04]  /*27b0*/  FADD.FTZ R54, -R51, 1 ;  /* 0x3f80000033367421 */ /* 0x010fc80000010100 */
[----:B------:R-:W-:Y:S01]  /*27c0*/  FFMA.FTZ R56, R56, R54, 1 ;  /* 0x3f80000038387423 */ /* 0x000fe20000010036 */
[----:B--2---:R-:W-:Y:S02]  /*27d0*/  HADD2.F32 R54, -RZ, R44.H0_H0 ;  /* 0x2000002cff367230 */ /* 0x004fe40000004100 */
[----:B------:R-:W-:Y:S01]  /*27e0*/  FADD.FTZ R59, R59, R9 ;  /* 0x000000093b3b7221 */ /* 0x000fe20000010000 */
[----:B------:R-:W-:Y:S02]  /*27f0*/  FFMA.FTZ R9, R23, R9, R60 ;  /* 0x0000000917097223 */ /* 0x000fe4000001003c */
[----:B------:R-:W-:Y:S01]  /*2800*/  FMUL.FTZ R14, R54, R14 ;  /* 0x0000000e360e7220 */ /* 0x000fe20000410000 */
[----:B0-----:R-:W-:Y:S01]  /*2810*/  FADD.FTZ R60, -R52, 1 ;  /* 0x3f800000343c7421 */ /* 0x001fe20000010100 */
[----:B------:R-:W-:Y:S02]  /*2820*/  FMUL.FTZ R56, R51, R56 ;  /* 0x0000003833387220 */ /* 0x000fe40000410000 */
[----:B------:R-:W-:Y:S01]  /*2830*/  FMUL.FTZ R51, R3, R14 ;  /* 0x0000000e03337220 */ /* 0x000fe20000410000 */
[----:B------:R-:W-:Y:S01]  /*2840*/  FFMA.FTZ R60, R58, R60, 1 ;  /* 0x3f8000003a3c7423 */ /* 0x000fe2000001003c */
[----:B------:R-:W-:-:S02]  /*2850*/  FMUL.FTZ R53, R12, R53 ;  /* 0x000000350c357220 */ /* 0x000fc40000410000 */
[----:B------:R-:W-:Y:S01]  /*2860*/  FFMA.FTZ R51, R10, R51, R8 ;  /* 0x000000330a337223 */ /* 0x000fe20000010008 */
[----:B------:R-:W-:Y:S02]  /*2870*/  HADD2.F32 R8, -RZ, R44.H1_H1 ;  /* 0x3000002cff087230 */ /* 0x000fe40000004100 */
[----:B------:R-:W-:Y:S01]  /*2880*/  FMUL.FTZ R12, R52, R60 ;  /* 0x0000003c340c7220 */ /* 0x000fe20000410000 */
[--C-:B------:R-:W-:Y:S02]  /*2890*/  HADD2.F32 R52, -RZ, R45.reuse.H1_H1 ;  /* 0x3000002dff347230 */ /* 0x100fe40000004100 */
[----:B------:R-:W-:Y:S01]  /*28a0*/  FFMA.FTZ R55, R10, R14, R55 ;  /* 0x0000000e0a377223 */ /* 0x000fe20000010037 */
[----:B------:R-:W-:Y:S02]  /*28b0*/  HADD2.F32 R10, -RZ, R45.H0_H0 ;  /* 0x2000002dff0a7230 */ /* 0x000fe40000004100 */
[----:B------:R-:W-:Y:S01]  /*28c0*/  FMUL.FTZ R8, R8, R53 ;  /* 0x0000003508087220 */ /* 0x000fe20000410000 */
[----:B------:R-:W-:-:S03]  /*28d0*/  FMUL.FTZ R12, R52, R12 ;  /* 0x0000000c340c7220 */ /* 0x000fc60000410000 */
[----:B------:R-:W-:Y:S01]  /*28e0*/  FMUL.FTZ R52, R24, R8 ;  /* 0x0000000818347220 */ /* 0x000fe20000410000 */
[----:B------:R-:W-:Y:S01]  /*28f0*/  FMUL.FTZ R10, R10, R56 ;  /* 0x000000380a0a7220 */ /* 0x000fe20000410000 */
[----:B------:R-:W-:Y:S01]  /*2900*/  IADD3.X R2, RZ, R2, RZ, P1, !PT ;  /* 0x00000002ff027210 */ /* 0x000fe20000ffe4ff */
[C---:B------:R-:W-:Y:S01]  /*2910*/  FFMA.FTZ R6, R7.reuse, R8, R6 ;  /* 0x0000000807067223 */ /* 0x040fe20000010006 */
[----:B------:R-:W-:Y:S01]  /*2920*/  FFMA.FTZ R51, R7, R52, R51 ;  /* 0x0000003407337223 */ /* 0x000fe20000010033 */
[----:B------:R-:W-:Y:S01]  /*2930*/  FMUL.FTZ R52, R22, R10 ;  /* 0x0000000a16347220 */ /* 0x000fe20000410000 */
[C---:B------:R-:W-:Y:S02]  /*2940*/  SHF.L.U64.HI R7, R19.reuse, 0x1, R2 ;  /* 0x0000000113077819 */ /* 0x040fe40000010202 */
[----:B------:R-:W-:Y:S01]  /*2950*/  SHF.L.U32 R2, R19, 0x1, RZ ;  /* 0x0000000113027819 */ /* 0x000fe200000006ff */
[C---:B------:R-:W-:Y:S01]  /*2960*/  FFMA.FTZ R51, R50.reuse, R52, R51 ;  /* 0x0000003432337223 */ /* 0x040fe20000010033 */
[----:B------:R-:W-:Y:S01]  /*2970*/  FFMA.FTZ R13, R50, R10, R13 ;  /* 0x0000000a320d7223 */ /* 0x000fe2000001000d */
[-C--:B------:R-:W-:Y:S01]  /*2980*/  FMUL.FTZ R52, R23, R12.reuse ;  /* 0x0000000c17347220 */ /* 0x080fe20000410000 */
[----:B------:R-:W-:Y:S01]  /*2990*/  IADD3 R50, P0, R2, UR18, RZ ;  /* 0x0000001202327c10 */ /* 0x000fe2000ff1e0ff */
[----:B------:R-:W-:-:S02]  /*29a0*/  FFMA.FTZ R19, R15, R12, R5 ;  /* 0x0000000c0f137223 */ /* 0x000fc40000010005 */
[----:B------:R-:W-:Y:S01]  /*29b0*/  FFMA.FTZ R5, R15, R52, R51 ;  /* 0x000000340f057223 */ /* 0x000fe20000010033 */
[----:B------:R-:W-:-:S06]  /*29c0*/  IADD3.X R51, R7, UR19, RZ, P0, !PT ;  /* 0x0000001307337c10 */ /* 0x000fcc00087fe4ff */
[----:B------:R-:W2:Y:S01]  /*29d0*/  LDG.E.64.CONSTANT R50, desc[UR12][R50.64] ;  /* 0x0000000c32327981 */ /* 0x000ea2000c1e9b00 */
[--C-:B------:R-:W-:Y:S02]  /*29e0*/  HADD2.F32 R15, -RZ, R46.reuse.H0_H0 ;  /* 0x2000002eff0f7230 */ /* 0x100fe40000004100 */
[----:B------:R-:W-:Y:S01]  /*29f0*/  FADD.FTZ R17, R17, R14 ;  /* 0x0000000e11117221 */ /* 0x000fe20000010000 */
[----:B------:R-:W-:Y:S01]  /*2a00*/  FFMA.FTZ R58, R3, R14, R9 ;  /* 0x0000000e033a7223 */ /* 0x000fe20000010009 */
[----:B------:R-:W-:Y:S02]  /*2a10*/  HADD2.F32 R14, -RZ, R46.H1_H1 ;  /* 0x3000002eff0e7230 */ /* 0x000fe40000004100 */
[----:B------:R-:W-:Y:S01]  /*2a20*/  FADD.FTZ R9, -R16, R15 ;  /* 0x0000000f10097221 */ /* 0x000fe20000010100 */
[----:B------:R-:W-:Y:S01]  /*2a30*/  FADD.FTZ R11, R11, R8 ;  /* 0x000000080b0b7221 */ /* 0x000fe20000010000 */
[----:B------:R-:W-:Y:S01]  /*2a40*/  FFMA.FTZ R58, R24, R8, R58 ;  /* 0x00000008183a7223 */ /* 0x000fe2000001003a */
[----:B------:R-:W-:Y:S01]  /*2a50*/  FADD.FTZ R8, -R16, R14 ;  /* 0x0000000e10087221 */ /* 0x000fe20000010100 */
[----:B------:R-:W-:Y:S01]  /*2a60*/  FMUL.FTZ R9, R0, R9 ;  /* 0x0000000900097220 */ /* 0x000fe20000410000 */
[----:B------:R-:W-:-:S02]  /*2a70*/  HADD2.F32 R15, -RZ, R47.H0_H0 ;  /* 0x2000002fff0f7230 */ /* 0x000fc40000004100 */
[----:B------:R-:W-:Y:S01]  /*2a80*/  FMUL.FTZ R8, R0, R8 ;  /* 0x0000000800087220 */ /* 0x000fe20000410000 */
[----:B------:R-:W-:Y:S02]  /*2a90*/  FFMA.FTZ R56, R3, R9, R27 ;  /* 0x0000000903387223 */ /* 0x000fe4000001001b */
[----:B------:R-:W-:Y:S01]  /*2aa0*/  FADD.FTZ R15, -R16, R15 ;  /* 0x0000000f100f7221 */ /* 0x000fe20000010100 */
[----:B------:R-:W-:Y:S01]  /*2ab0*/  FFMA.FTZ R53, R24, R8, R18 ;  /* 0x0000000818357223 */ /* 0x000fe20000010012 */
[----:B------:R-:W-:Y:S02]  /*2ac0*/  FMUL.FTZ R52, R56, -1.4426950216293334961 ;  /* 0xbfb8aa3b38347820 */ /* 0x000fe40000410000 */
[----:B------:R-:W-:Y:S01]  /*2ad0*/  FMUL.FTZ R15, R0, R15 ;  /* 0x0000000f000f7220 */ /* 0x000fe20000410000 */
[----:B------:R-:W-:-:S03]  /*2ae0*/  FMUL.FTZ R60, R53, -1.4426950216293334961 ;  /* 0xbfb8aa3b353c7820 */ /* 0x000fc60000410000 */
[----:B------:R-:W0:Y:S01]  /*2af0*/  MUFU.EX2 R52, R52 ;  /* 0x0000003400347308 */ /* 0x000e220000000800 */
[----:B------:R-:W-:-:S04]  /*2b00*/  FFMA.FTZ R14, R22, R15, R26 ;  /* 0x0000000f160e7223 */ /* 0x000fc8000001001a */
[----:B------:R-:W-:-:S03]  /*2b10*/  FMUL.FTZ R54, R14, -1.4426950216293334961 ;  /* 0xbfb8aa3b0e367820 */ /* 0x000fc60000410000 */
[----:B------:R-:W1:Y:S08]  /*2b20*/  MUFU.EX2 R60, R60 ;  /* 0x0000003c003c7308 */ /* 0x000e700000000800 */
[----:B------:R-:W4:Y:S01]  /*2b30*/  MUFU.EX2 R54, R54 ;  /* 0x0000003600367308 */ /* 0x000f220000000800 */
[----:B0-----:R-:W-:Y:S01]  /*2b40*/  FADD.FTZ R52, R52, 1 ;  /* 0x3f80000034347421 */ /* 0x001fe20000010000 */
[----:B------:R0:W-:Y:S06]  /*2b50*/  STL [R1+0x10], R21 ;  /* 0x0000101501007387 */ /* 0x0001ec0000100800 */
[----:B------:R-:W4:Y:S01]  /*2b60*/  MUFU.RCP R52, R52 ;  /* 0x0000003400347308 */ /* 0x000f220000001000 */
[----:B-1----:R-:W-:Y:S01]  /*2b70*/  FADD.FTZ R60, R60, 1 ;  /* 0x3f8000003c3c7421 */ /* 0x002fe20000010000 */
[----:B0-----:R-:W-:Y:S01]  /*2b80*/  FADD.FTZ R21, R4, R10 ;  /* 0x0000000a04157221 */ /* 0x001fe20000010000 */
[----:B------:R-:W-:-:S05]  /*2b90*/  FFMA.FTZ R4, R22, R10, R58 ;  /* 0x0000000a16047223 */ /* 0x000fca000001003a */
[----:B------:R-:W0:Y:S01]  /*2ba0*/  MUFU.RCP R60, R60 ;  /* 0x0000003c003c7308 */ /* 0x000e220000001000 */
[----:B----4-:R-:W-:-:S07]  /*2bb0*/  FADD.FTZ R10, R54, 1 ;  /* 0x3f800000360a7421 */ /* 0x010fce0000010000 */
[----:B------:R-:W1:Y:S01]  /*2bc0*/  MUFU.RCP R10, R10 ;  /* 0x0000000a000a7308 */ /* 0x000e620000001000 */
[----:B------:R-:W-:Y:S01]  /*2bd0*/  FADD.FTZ R54, -R52, 1 ;  /* 0x3f80000034367421 */ /* 0x000fe20000010100 */
[----:B------:R-:W-:Y:S01]  /*2be0*/  FADD.FTZ R59, R59, R12 ;  /* 0x0000000c3b3b7221 */ /* 0x000fe20000010000 */
[----:B------:R-:W-:Y:S01]  /*2bf0*/  FFMA.FTZ R12, R23, R12, R4 ;  /* 0x0000000c170c7223 */ /* 0x000fe20000010004 */
[----:B------:R-:W-:Y:S02]  /*2c00*/  HADD2.F32 R4, -RZ, R47.H1_H1 ;  /* 0x3000002fff047230 */ /* 0x000fe40000004100 */
[----:B------:R-:W-:Y:S01]  /*2c10*/  FFMA.FTZ R56, R56, R54, 1 ;  /* 0x3f80000038387423 */ /* 0x000fe20000010036 */
[----:B0-----:R-:W-:Y:S02]  /*2c20*/  FADD.FTZ R54, -R60, 1 ;  /* 0x3f8000003c367421 */ /* 0x001fe40000010100 */
[----:B------:R-:W-:Y:S02]  /*2c30*/  FADD.FTZ R4, -R16, R4 ;  /* 0x0000000410047221 */ /* 0x000fe40000010100 */
[----:B------:R-:W-:-:S02]  /*2c40*/  FFMA.FTZ R53, R53, R54, 1 ;  /* 0x3f80000035357423 */ /* 0x000fc40000010036 */
[----:B------:R-:W-:Y:S01]  /*2c50*/  FMUL.FTZ R4, R0, R4 ;  /* 0x0000000400047220 */ /* 0x000fe20000410000 */
[----:B-1----:R-:W-:-:S04]  /*2c60*/  FADD.FTZ R54, -R10, 1 ;  /* 0x3f8000000a367421 */ /* 0x002fc80000010100 */
[----:B------:R-:W-:Y:S01]  /*2c70*/  FFMA.FTZ R14, R14, R54, 1 ;  /* 0x3f8000000e0e7423 */ /* 0x000fe20000010036 */
[----:B------:R-:W-:Y:S01]  /*2c80*/  FFMA.FTZ R54, R23, R4, R25 ;  /* 0x0000000417367223 */ /* 0x000fe20000010019 */
[----:B------:R-:W-:-:S03]  /*2c90*/  FMUL.FTZ R52, R52, R56 ;  /* 0x0000003834347220 */ /* 0x000fc60000410000 */
        /* <DEDUP_REMOVED lines=8> */
[----:B------:R-:W-:Y:S01]  /*2d20*/  IADD3 R52, P0, R2, UR20, RZ ;  /* 0x0000001402347c10 */ /* 0x000fe2000ff1e0ff */
[----:B0-----:R-:W-:-:S04]  /*2d30*/  FADD.FTZ R53, -R58, 1 ;  /* 0x3f8000003a357421 */ /* 0x001fc80000010100 */
        /* <DEDUP_REMOVED lines=8> */
[----:B------:R-:W-:-:S03]  /*2dc0*/  HADD2.F32 R5, -RZ, R49.H0_H0 ;  /* 0x20000031ff057230 */ /* 0x000fc60000004100 */
[----:B------:R-:W-:Y:S02]  /*2dd0*/  FMUL.FTZ R60, R9, R60 ;  /* 0x0000003c093c7220 */ /* 0x000fe40000410000 */
[----:B------:R-:W-:Y:S02]  /*2de0*/  FMUL.FTZ R5, R5, R10 ;  /* 0x0000000a05057220 */ /* 0x000fe40000410000 */
[-C--:B------:R-:W-:Y:S01]  /*2df0*/  FMUL.FTZ R9, R24, R60.reuse ;  /* 0x0000003c18097220 */ /* 0x080fe20000410000 */
[----:B------:R0:W-:Y:S03]  /*2e00*/  STL [R1], R20 ;  /* 0x0000001401007387 */ /* 0x0001e60000100800 */
[C---:B------:R-:W-:Y:S01]  /*2e10*/  FFMA.FTZ R54, R8.reuse, R9, R54 ;  /* 0x0000000908367223 */ /* 0x040fe20000010036 */
[----:B0-----:R-:W-:Y:S01]  /*2e20*/  FFMA.FTZ R20, R8, R60, R6 ;  /* 0x0000003c08147223 */ /* 0x001fe20000010006 */
[----:B------:R-:W-:-:S04]  /*2e30*/  FMUL.FTZ R8, R22, R5 ;  /* 0x0000000516087220 */ /* 0x000fc80000410000 */
[----:B------:R-:W-:Y:S01]  /*2e40*/  FFMA.FTZ R8, R15, R8, R54 ;  /* 0x000000080f087223 */ /* 0x000fe20000010036 */
[----:B------:R-:W-:Y:S01]  /*2e50*/  FADD.FTZ R17, R17, R14 ;  /* 0x0000000e11117221 */ /* 0x000fe20000010000 */
[----:B------:R-:W-:Y:S01]  /*2e60*/  FFMA.FTZ R12, R3, R14, R12 ;  /* 0x0000000e030c7223 */ /* 0x000fe2000001000c */
[----:B------:R-:W-:-:S03]  /*2e70*/  FADD.FTZ R11, R11, R60 ;  /* 0x0000003c0b0b7221 */ /* 0x000fc60000010000 */
[----:B------:R-:W-:Y:S01]  /*2e80*/  FFMA.FTZ R60, R24, R60, R12 ;  /* 0x0000003c183c7223 */ /* 0x000fe2000001000c */
[----:B--2---:R-:W-:-:S05]  /*2e90*/  HADD2.F32 R56, -RZ, R50.H0_H0 ;  /* 0x20000032ff387230 */ /* 0x004fca0000004100 */
[----:B------:R-:W-:-:S04]  /*2ea0*/  FADD.FTZ R56, -R16, R56 ;  /* 0x0000003810387221 */ /* 0x000fc80000010100 */
[----:B------:R-:W-:-:S04]  /*2eb0*/  FMUL.FTZ R56, R0, R56 ;  /* 0x0000003800387220 */ /* 0x000fc80000410000 */
[----:B------:R-:W-:Y:S01]  /*2ec0*/  FFMA.FTZ R9, R3, R56, R27 ;  /* 0x0000003803097223 */ /* 0x000fe2000001001b */
[----:B------:R-:W-:Y:S02]  /*2ed0*/  HADD2.F32 R10, -RZ, R50.H1_H1 ;  /* 0x30000032ff0a7230 */ /* 0x000fe40000004100 */
[----:B------:R-:W-:Y:S02]  /*2ee0*/  HADD2.F32 R14, -RZ, R51.H0_H0 ;  /* 0x20000033ff0e7230 */ /* 0x000fe40000004100 */
[----:B------:R-:W-:Y:S01]  /*2ef0*/  FMUL.FTZ R54, R9, -1.4426950216293334961 ;  /* 0xbfb8aa3b09367820 */ /* 0x000fe20000410000 */
[----:B------:R-:W-:Y:S01]  /*2f00*/  FFMA.FTZ R60, R22, R5, R60 ;  /* 0x00000005163c7223 */ /* 0x000fe2000001003c */
[----:B------:R0:W5:Y:S04]  /*2f10*/  LDL.LU R27, [R1+0x88] ;  /* 0x00008800011b7983 */ /* 0x0001680000300800 */
[----:B------:R-:W1:Y:S01]  /*2f20*/  MUFU.EX2 R54, R54 ;  /* 0x0000003600367308 */ /* 0x000e620000000800 */
[----:B------:R-:W-:-:S04]  /*2f30*/  FADD.FTZ R10, -R16, R10 ;  /* 0x0000000a100a7221 */ /* 0x000fc80000010100 */
[----:B------:R-:W-:-:S04]  /*2f40*/  FMUL.FTZ R10, R0, R10 ;  /* 0x0000000a000a7220 */ /* 0x000fc80000410000 */
[----:B------:R-:W-:Y:S01]  /*2f50*/  FFMA.FTZ R6, R24, R10, R18 ;  /* 0x0000000a18067223 */ /* 0x000fe20000010012 */
[----:B------:R-:W-:-:S03]  /*2f60*/  FFMA.FTZ R18, R15, R5, R13 ;  /* 0x000000050f127223 */ /* 0x000fc6000001000d */
[----:B------:R-:W-:Y:S01]  /*2f70*/  FMUL.FTZ R13, R6, -1.4426950216293334961 ;  /* 0xbfb8aa3b060d7820 */ /* 0x000fe20000410000 */
[----:B-1----:R-:W-:-:S05]  /*2f80*/  FADD.FTZ R54, R54, 1 ;  /* 0x3f80000036367421 */ /* 0x002fca0000010000 */
[----:B------:R-:W1:Y:S08]  /*2f90*/  MUFU.EX2 R13, R13 ;  /* 0x0000000d000d7308 */ /* 0x000e700000000800 */
[----:B------:R-:W2:Y:S01]  /*2fa0*/  MUFU.RCP R54, R54 ;  /* 0x0000003600367308 */ /* 0x000ea20000001000 */
[----:B------:R-:W-:-:S04]  /*2fb0*/  FADD.FTZ R14, -R16, R14 ;  /* 0x0000000e100e7221 */ /* 0x000fc80000010100 */
[----:B------:R-:W-:Y:S01]  /*2fc0*/  FMUL.FTZ R12, R0, R14 ;  /* 0x0000000e000c7220 */ /* 0x000fe20000410000 */
[----:B-1----:R-:W-:-:S03]  /*2fd0*/  FADD.FTZ R13, R13, 1 ;  /* 0x3f8000000d0d7421 */ /* 0x002fc60000010000 */
[----:B------:R-:W-:Y:S02]  /*2fe0*/  FFMA.FTZ R15, R22, R12, R26 ;  /* 0x0000000c160f7223 */ /* 0x000fe4000001001a */
[----:B------:R0:W5:Y:S01]  /*2ff0*/  LDL.LU R26, [R1+0x84] ;  /* 0x00008400011a7983 */ /* 0x0001620000300800 */
[----:B--2---:R-:W-:Y:S01]  /*3000*/  FADD.FTZ R14, -R54, 1 ;  /* 0x3f800000360e7421 */ /* 0x004fe20000010100 */
[----:B------:R-:W1:Y:S03]  /*3010*/  MUFU.RCP R13, R13 ;  /* 0x0000000d000d7308 */ /* 0x000e660000001000 */
[----:B------:R-:W-:Y:S01]  /*3020*/  FFMA.FTZ R14, R9, R14, 1 ;  /* 0x3f800000090e7423 */ /* 0x000fe2000001000e */
[----:B------:R-:W-:-:S06]  /*3030*/  FMUL.FTZ R9, R15, -1.4426950216293334961 ;  /* 0xbfb8aa3b0f097820 */ /* 0x000fcc0000410000 */
[----:B------:R-:W2:Y:S01]  /*3040*/  MUFU.EX2 R9, R9 ;  /* 0x0000000900097308 */ /* 0x000ea20000000800 */
[----:B------:R-:W-:Y:S01]  /*3050*/  FMUL.FTZ R54, R54, R14 ;  /* 0x0000000e36367220 */ /* 0x000fe20000410000 */
[----:B-1----:R-:W-:-:S04]  /*3060*/  FADD.FTZ R14, -R13, 1 ;  /* 0x3f8000000d0e7421 */ /* 0x002fc80000010100 */
[----:B------:R-:W-:Y:S01]  /*3070*/  FFMA.FTZ R6, R6, R14, 1 ;  /* 0x3f80000006067423 */ /* 0x000fe2000001000e */
[----:B--2---:R-:W-:-:S03]  /*3080*/  FADD.FTZ R9, R9, 1 ;  /* 0x3f80000009097421 */ /* 0x004fc60000010000 */
[----:B------:R-:W-:Y:S02]  /*3090*/  FMUL.FTZ R6, R13, R6 ;  /* 0x000000060d067220 */ /* 0x000fe40000410000 */
[----:B------:R1:W2:Y:S01]  /*30a0*/  MUFU.RCP R13, R9 ;  /* 0x00000009000d7308 */ /* 0x0002a20000001000 */
[----:B------:R-:W-:-:S05]  /*30b0*/  HADD2.F32 R14, -RZ, R51.H1_H1 ;  /* 0x30000033ff0e7230 */ /* 0x000fca0000004100 */
[----:B------:R-:W-:Y:S01]  /*30c0*/  FADD.FTZ R14, -R16, R14 ;  /* 0x0000000e100e7221 */ /* 0x000fe20000010100 */
[----:B-1----:R-:W-:-:S03]  /*30d0*/  HADD2.F32 R9, -RZ, R49.H1_H1 ;  /* 0x30000031ff097230 */ /* 0x002fc60000004100 */
[----:B------:R-:W-:Y:S02]  /*30e0*/  FMUL.FTZ R14, R0, R14 ;  /* 0x0000000e000e7220 */ /* 0x000fe40000410000 */
[----:B------:R-:W-:Y:S02]  /*30f0*/  FMUL.FTZ R58, R9, R58 ;  /* 0x0000003a093a7220 */ /* 0x000fe40000410000 */
[----:B------:R-:W-:Y:S01]  /*3100*/  FFMA.FTZ R9, R23, R14, R25 ;  /* 0x0000000e17097223 */ /* 0x000fe20000010019 */
[----:B--2---:R-:W-:Y:S01]  /*3110*/  FADD.FTZ R61, -R13, 1 ;  /* 0x3f8000000d3d7421 */ /* 0x004fe20000010100 */
[----:B------:R-:W-:Y:S01]  /*3120*/  FFMA.FTZ R60, R23, R58, R60 ;  /* 0x0000003a173c7223 */ /* 0x000fe2000001003c */
[----:B------:R0:W5:Y:S02]  /*3130*/  LDL.LU R25, [R1+0x80] ;  /* 0x0000800001197983 */ /* 0x0001640000300800 */
[----:B------:R-:W-:Y:S01]  /*3140*/  FFMA.FTZ R61, R15, R61, 1 ;  /* 0x3f8000000f3d7423 */ /* 0x000fe2000001003d */
[----:B------:R-:W-:-:S06]  /*3150*/  FMUL.FTZ R15, R9, -1.4426950216293334961 ;  /* 0xbfb8aa3b090f7820 */ /* 0x000fcc0000410000 */
[----:B------:R-:W1:Y:S01]  /*3160*/  MUFU.EX2 R15, R15 ;  /* 0x0000000f000f7308 */ /* 0x000e620000000800 */
[----:B------:R-:W-:Y:S01]  /*3170*/  FMUL.FTZ R13, R13, R61 ;  /* 0x0000003d0d0d7220 */ /* 0x000fe20000410000 */
[----:B------:R-:W-:-:S04]  /*3180*/  FMUL.FTZ R61, R23, R58 ;  /* 0x0000003a173d7220 */ /* 0x000fc80000410000 */
[----:B------:R-:W-:Y:S01]  /*3190*/  FFMA.FTZ R8, R4, R61, R8 ;  /* 0x0000003d04087223 */ /* 0x000fe20000010008 */
[----:B-1----:R-:W-:Y:S01]  /*31a0*/  FADD.FTZ R15, R15, 1 ;  /* 0x3f8000000f0f7421 */ /* 0x002fe20000010000 */
[----:B---3--:R-:W-:-:S05]  /*31b0*/  HADD2.F32 R61, -RZ, R52.H0_H0 ;  /* 0x20000034ff3d7230 */ /* 0x008fca0000004100 */
[----:B------:R-:W1:Y:S01]  /*31c0*/  MUFU.RCP R15, R15 ;  /* 0x0000000f000f7308 */ /* 0x000e620000001000 */
[----:B------:R-:W-:Y:S01]  /*31d0*/  FMUL.FTZ R54, R61, R54 ;  /* 0x000000363d367220 */ /* 0x000fe20000410000 */
[----:B------:R-:W-:-:S03]  /*31e0*/  HADD2.F32 R61, -RZ, R52.H1_H1 ;  /* 0x30000034ff3d7230 */ /* 0x000fc60000004100 */
[CC--:B------:R-:W-:Y:S01]  /*31f0*/  FFMA.FTZ R60, R3.reuse, R54.reuse, R60 ;  /* 0x00000036033c7223 */ /* 0x0c0fe2000001003c */
[----:B------:R-:W-:Y:S01]  /*3200*/  FMUL.FTZ R3, R3, R54 ;  /* 0x0000003603037220 */ /* 0x000fe20000410000 */
[----:B------:R-:W-:-:S03]  /*3210*/  FMUL.FTZ R6, R61, R6 ;  /* 0x000000063d067220 */ /* 0x000fc60000410000 */
[----:B------:R-:W-:Y:S01]  /*3220*/  FFMA.FTZ R3, R56, R3, R8 ;  /* 0x0000000338037223 */ /* 0x000fe20000010008 */
[----:B------:R-:W-:-:S04]  /*3230*/  FMUL.FTZ R8, R24, R6 ;  /* 0x0000000618087220 */ /* 0x000fc80000410000 */
[----:B------:R-:W-:Y:S01]  /*3240*/  FFMA.FTZ R3, R10, R8, R3 ;  /* 0x000000080a037223 */ /* 0x000fe20000010003 */
[----:B------:R-:W-:Y:S02]  /*3250*/  HADD2.F32 R8, -RZ, R53.H0_H0 ;  /* 0x20000035ff087230 */ /* 0x000fe40000004100 */
[----:B-1----:R-:W-:-:S04]  /*3260*/  FADD.FTZ R61, -R15, 1 ;  /* 0x3f8000000f3d7421 */ /* 0x002fc80000010100 */
[----:B------:R-:W-:Y:S01]  /*3270*/  FFMA.FTZ R61, R9, R61, 1 ;  /* 0x3f800000093d7423 */ /* 0x000fe2000001003d */
[----:B------:R-:W-:Y:S01]  /*3280*/  FMUL.FTZ R13, R8, R13 ;  /* 0x0000000d080d7220 */ /* 0x000fe20000410000 */
[----:B------:R-:W-:Y:S02]  /*3290*/  HADD2.F32 R8, -RZ, R53.H1_H1 ;  /* 0x30000035ff087230 */ /* 0x000fe40000004100 */
[----:B------:R-:W-:Y:S01]  /*32a0*/  FFMA.FTZ R60, R24, R6, R60 ;  /* 0x00000006183c7223 */ /* 0x000fe2000001003c */
[----:B------:R-:W-:Y:S01]  /*32b0*/  FMUL.FTZ R15, R15, R61 ;  /* 0x0000003d0f0f7220 */ /* 0x000fe20000410000 */
[----:B------:R0:W5:Y:S02]  /*32c0*/  LDL.LU R24, [R1+0x7c] ;  /* 0x00007c0001187983 */ /* 0x0001640000300800 */
[----:B------:R-:W-:Y:S01]  /*32d0*/  FFMA.FTZ R60, R22, R13, R60 ;  /* 0x0000000d163c7223 */ /* 0x000fe2000001003c */
[----:B------:R-:W-:Y:S01]  /*32e0*/  FMUL.FTZ R15, R8, R15 ;  /* 0x0000000f080f7220 */ /* 0x000fe20000410000 */
[----:B------:R-:W-:-:S02]  /*32f0*/  FMUL.FTZ R8, R22, R13 ;  /* 0x0000000d16087220 */ /* 0x000fc40000410000 */
[----:B------:R-:W2:Y:S01]  /*3300*/  LDL.LU R22, [R1+0x78] ;  /* 0x0000780001167983 */ /* 0x000ea20000300800 */
[CC--:B------:R-:W-:Y:S01]  /*3310*/  FMUL.FTZ R9, R23.reuse, R15.reuse ;  /* 0x0000000f17097220 */ /* 0x0c0fe20000410000 */
[----:B------:R-:W-:Y:S01]  /*3320*/  FFMA.FTZ R3, R12, R8, R3 ;  /* 0x000000080c037223 */ /* 0x000fe20000010003 */
[----:B------:R-:W-:Y:S01]  /*3330*/  FFMA.FTZ R8, R23, R15, R60 ;  /* 0x0000000f17087223 */ /* 0x000fe2000001003c */
[----:B------:R-:W-:Y:S01]  /*3340*/  FADD.FTZ R5, R21, R5 ;  /* 0x0000000515057221 */ /* 0x000fe20000010000 */
[----:B------:R0:W5:Y:S01]  /*3350*/  LDL.LU R23, [R1+0x74] ;  /* 0x0000740001177983 */ /* 0x0001620000300800 */
[----:B------:R-:W-:Y:S01]  /*3360*/  FFMA.FTZ R9, R14, R9, R3 ;  /* 0x000000090e097223 */ /* 0x000fe20000010003 */
[----:B------:R-:W-:Y:S02]  /*3370*/  FFMA.FTZ R4, R4, R58, R19 ;  /* 0x0000003a04047223 */ /* 0x000fe40000010013 */
[----:B------:R0:W5:Y:S01]  /*3380*/  LDL.LU R21, [R1+0x70] ;  /* 0x0000700001157983 */ /* 0x0001620000300800 */
[----:B------:R-:W-:Y:S01]  /*3390*/  FFMA.FTZ R10, R10, R6, R20 ;  /* 0x000000060a0a7223 */ /* 0x000fe20000010014 */
[----:B------:R-:W-:-:S02]  /*33a0*/  FFMA.FTZ R12, R12, R13, R18 ;  /* 0x0000000d0c0c7223 */ /* 0x000fc40000010012 */
[----:B------:R0:W5:Y:S01]  /*33b0*/  LDL.LU R19, [R1+0x6c] ;  /* 0x00006c0001137983 */ /* 0x0001620000300800 */
[----:B------:R-:W-:Y:S01]  /*33c0*/  UIADD3 UR9, UP0, UR11, 0xa8, URZ ;  /* 0x000000a80b097890 */ /* 0x000fe2000ff1e03f */
[----:B------:R-:W1:Y:S03]  /*33d0*/  S2R R61, SR_TID.X ;  /* 0x00000000003d7919 */ /* 0x000e660000002100 */
[----:B------:R-:W-:Y:S02]  /*33e0*/  UIADD3.X UR14, URZ, UR5, URZ, UP0, !UPT ;  /* 0x000000053f0e7290 */ /* 0x000fe400087fe43f */
[----:B------:R-:W-:Y:S01]  /*33f0*/  UISETP.GE.U32.AND UP0, UPT, UR9, UR15, UPT ;  /* 0x0000000f0900728c */ /* 0x000fe2000bf06070 */
[----:B--2---:R2:W-:Y:S04]  /*3400*/  STS.64 [R22], R8 ;  /* 0x0000000816007388 */ /* 0x0045e80000000a00 */
[----:B--2---:R0:W5:Y:S04]  /*3410*/  LDL.LU R22, [R1+0x68] ;  /* 0x0000680001167983 */ /* 0x0041680000300800 */
[----:B------:R0:W5:Y:S04]  /*3420*/  LDL.LU R20, [R1+0x64] ;  /* 0x0000640001147983 */ /* 0x0001680000300800 */
[----:B------:R0:W5:Y:S01]  /*3430*/  LDL.LU R18, [R1+0x60] ;  /* 0x0000600001127983 */ /* 0x0001620000300800 */
[----:B------:R-:W-:-:S06]  /*3440*/  UISETP.GE.AND.EX UP0, UPT, UR14, UR7, UPT, UP0 ;  /* 0x000000070e00728c */ /* 0x000fcc000bf06300 */
[----:B------:R-:W-:Y:S01]  /*3450*/  PLOP3.LUT P1, PT, PT, PT, UP0, 0x80, 0x0 ;  /* 0x000000000000781c */ /* 0x000fe20003f2f008 */
[----:B------:R-:W-:Y:S01]  /*3460*/  FADD.FTZ R3, R59, R58 ;  /* 0x0000003a3b037221 */ /* 0x000fe20000010000 */
[----:B------:R-:W-:Y:S01]  /*3470*/  FFMA.FTZ R8, R56, R54, R55 ;  /* 0x0000003638087223 */ /* 0x000fe20000010037 */
[----:B------:R-:W-:Y:S01]  /*3480*/  HFMA2.MMA R56, -RZ, RZ, 0, 0 ;  /* 0x00000000ff387435 */ /* 0x000fe200000001ff */
[----:B------:R-:W-:Y:S01]  /*3490*/  FADD.FTZ R9, R17, R54 ;  /* 0x0000003611097221 */ /* 0x000fe20000010000 */
[----:B------:R-:W-:Y:S01]  /*34a0*/  FFMA.FTZ R14, R14, R15, R4 ;  /* 0x0000000f0e0e7223 */ /* 0x000fe20000010004 */
[----:B------:R-:W-:Y:S01]  /*34b0*/  FADD.FTZ R11, R11, R6 ;  /* 0x000000060b0b7221 */ /* 0x000fe20000010000 */
[----:B------:R-:W-:Y:S01]  /*34c0*/  BAR.SYNC.DEFER_BLOCKING 0x0 ;  /* 0x0000000000007b1d */ /* 0x000fe20000010000 */
[----:B-1----:R-:W-:Y:S01]  /*34d0*/  ISETP.GT.U32.AND P0, PT, R61, 0x7, PT ;  /* 0x000000073d00780c */ /* 0x002fe20003f04070 */
[----:B------:R-:W-:Y:S01]  /*34e0*/  FADD.FTZ R13, R5, R13 ;  /* 0x0000000d050d7221 */ /* 0x000fe20000010000 */
[----:B------:R-:W-:Y:S01]  /*34f0*/  FADD.FTZ R15, R3, R15 ;  /* 0x0000000f030f7221 */ /* 0x000fe20000010000 */
[----:B------:R-:W-:-:S02]  /*3500*/  MOV R17, RZ ;  /* 0x000000ff00117202 */ /* 0x000fc40000000f00 */
[----:B0-----:R-:W-:Y:S08]  /*3510*/  @!P1 BRA `(.L_x_2195) ;  /* 0x0000000000d49947 */ /* 0x001ff00003800000 */
        /* <DEDUP_REMOVED lines=24> */
[----:B------:R-:W-:Y:S01]  /*36a0*/  STS.64 [R5], R12 ;  /* 0x0000000c05007388 */ /* 0x000fe20000000a00 */
[----:B------:R-:W-:-:S03]  /*36b0*/  USHF.R.U32.HI UR9, URZ, 0x3, UR6 ;  /* 0x000000033f097899 */ /* 0x000fc60008011606 */
[----:B------:R2:W-:Y:S01]  /*36c0*/  STS.64 [R4], R14 ;  /* 0x0000000e04007388 */ /* 0x0005e20000000a00 */
        /* <DEDUP_REMOVED lines=8> */
[----:B------:R-:W-:-:S03]  /*3750*/  FADD.FTZ R5, RZ, R5 ;  /* 0x00000005ff057221 */ /* 0x000fc60000010000 */
[----:B-1----:R-:W-:Y:S01]  /*3760*/  FADD.FTZ R6, R4, R54 ;  /* 0x0000003604067221 */ /* 0x002fe20000010000 */
[----:B----4-:R-:W-:Y:S01]  /*3770*/  LEA R4, R59, R3, 0x3 ;  /* 0x000000033b047211 */ /* 0x010fe200078e18ff */
[----:B------:R-:W-:-:S05]  /*3780*/  FADD.FTZ R55, R5, R55 ;  /* 0x0000003705377221 */ /* 0x000fca0000010000 */
        /* <DEDUP_REMOVED lines=14> */
.L_x_2195:
        /* <DEDUP_REMOVED lines=11> */
.L_x_2198:
        /* <DEDUP_REMOVED lines=83> */
.L_x_2197:
[----:B------:R-:W-:Y:S05]  /*3e50*/  BSYNC B0 ;  /* 0x0000000000007941 */ /* 0x000fea0003800000 */
.L_x_2196:
[----:B0-----:R-:W0:Y:S01]  /*3e60*/  SHFL.BFLY PT, R4, R17, 0x2, 0x1f ;  /* 0x0c401f0011047f89 */ /* 0x001e2200000e0000 */
[----:B------:R-:W-:Y:S03]  /*3e70*/  BSSY B0, `(.L_x_2199) ;  /* 0x0000017000007945 */ /* 0x000fe60003800000 */
        /* <DEDUP_REMOVED lines=8> */
[----:B-1----:R-:W-:-:S11]  /*3f00*/  FADD.FTZ R5, R3, R5 ;  /* 0x0000000503057221 */ /* 0x002fd60000010000 */
        /* <DEDUP_REMOVED lines=13> */
.L_x_2200:
[----:B------:R-:W-:Y:S05]  /*3fe0*/  BSYNC B0 ;  /* 0x0000000000007941 */ /* 0x000fea0003800000 */
.L_x_2199:
        /* <DEDUP_REMOVED lines=19> */
.L_x_2203:
[----:B------:R-:W2:Y:S04]  /*4120*/  LD.E.STRONG.GPU R6, desc[UR12][R4.64] ;  /* 0x0000000c04067980 */ /* 0x000ea8000c10f900 */
[----:B--2---:R-:W-:Y:S01]  /*4130*/  CCTL.IVALL ;  /* 0x00000000ff00798f */ /* 0x004fe20002000000 */
[----:B------:R-:W-:Y:S05]  /*4140*/  YIELD ;  /* 0x0000000000007946 */ /* 0x000fea0003800000 */
[----:B-----5:R-:W-:-:S04]  /*4150*/  LOP3.LUT R6, R6, R3, RZ, 0x3c, !PT ;  /* 0x0000000306067212 */ /* 0x020fc800078e3cff */
[----:B------:R-:W-:-:S13]  /*4160*/  ISETP.GT.AND P0, PT, R6, -0x1, PT ;  /* 0xffffffff0600780c */ /* 0x000fda0003f04270 */
[----:B------:R-:W-:Y:S05]  /*4170*/  @P0 BRA `(.L_x_2203) ;  /* 0xfffffffc00e80947 */ /* 0x000fea000383ffff */
.L_x_2202:
[----:B------:R-:W-:Y:S05]  /*4180*/  WARPSYNC.ALL ;  /* 0x0000000000007948 */ /* 0x000fea0003800000 */
[----:B------:R-:W-:Y:S06]  /*4190*/  BAR.SYNC.DEFER_BLOCKING 0x0 ;  /* 0x0000000000007b1d */ /* 0x000fec0000010000 */
[----:B------:R-:W-:Y:S05]  /*41a0*/  BRA `(.L_x_2204) ;  /* 0x0000000000687947 */ /* 0x000fea0003800000 */
.L_x_2201:
[----:B------:R-:W1:Y:S01]  /*41b0*/  S2R R3, SR_TID.X ;  /* 0x0000000000037919 */ /* 0x000e620000002100 */
[----:B------:R-:W-:Y:S01]  /*41c0*/  BAR.SYNC.DEFER_BLOCKING 0x0 ;  /* 0x0000000000007b1d */ /* 0x000fe20000010000 */
[----:B-1----:R-:W-:-:S13]  /*41d0*/  ISETP.NE.AND P0, PT, R3, RZ, PT ;  /* 0x000000ff0300720c */ /* 0x002fda0003f05270 */
[----:B------:R-:W-:Y:S05]  /*41e0*/  @P0 BRA `(.L_x_2205) ;  /* 0x0000000000500947 */ /* 0x000fea0003800000 */
[----:B0-----:R-:W0:Y:S01]  /*41f0*/  LDC.64 R54, c[0x0][0x268] ;  /* 0x00009a00ff367b82 */ /* 0x001e220000000a00 */
[----:B------:R-:W-:-:S06]  /*4200*/  USHF.R.U32.HI UR5, URZ, 0x3, UR6 ;  /* 0x000000033f057899 */ /* 0x000fcc0008011606 */
[----:B------:R-:W-:Y:S01]  /*4210*/  IADD3 R3, RZ, -UR5, RZ ;  /* 0x80000005ff037c10 */ /* 0x000fe2000fffe0ff */
[----:B------:R-:W-:-:S03]  /*4220*/  ULOP3.LUT UR5, UR6, 0x7, URZ, 0xc0, !UPT ;  /* 0x0000000706057892 */ /* 0x000fc6000f8ec03f */
[----:B------:R-:W-:Y:S01]  /*4230*/  ISETP.NE.AND P0, PT, R3, UR16, PT ;  /* 0x0000001003007c0c */ /* 0x000fe2000bf05270 */
[----:B------:R-:W-:Y:S01]  /*4240*/  ULOP3.LUT UR5, UR5, 0xa8, URZ, 0xfc, !UPT ;  /* 0x000000a805057892 */ /* 0x000fe2000f8efc3f */
[----:B------:R-:W-:-:S04]  /*4250*/  MOV R3, 0x7fffffd7 ;  /* 0x7fffffd700037802 */ /* 0x000fc80000000f00 */
[----:B------:R-:W-:Y:S02]  /*4260*/  SEL R3, R3, 0x1, !P0 ;  /* 0x0000000103037807 */ /* 0x000fe40004000000 */
[----:B------:R-:W-:-:S05]  /*4270*/  MOV R4, UR5 ;  /* 0x0000000500047c02 */ /* 0x000fca0008000f00 */
[----:B0-----:R-:W-:Y:S01]  /*4280*/  IMAD.WIDE.U32 R4, R4, 0x4, R54 ;  /* 0x0000000404047825 */ /* 0x001fe200078e0036 */
[----:B------:R-:W-:Y:S06]  /*4290*/  MEMBAR.ALL.GPU ;  /* 0x0000000000007992 */ /* 0x000fec000000a000 */
[----:B------:R-:W-:-:S00]  /*42a0*/  ERRBAR ;  /* 0x00000000000079ab */ /* 0x000fc00000000000 */
[----:B------:R-:W-:Y:S06]  /*42b0*/  CGAERRBAR ;  /* 0x00000000000075ab */ /* 0x000fec0000000000 */
[----:B------:R0:W5:Y:S02]  /*42c0*/  ATOM.E.ADD.STRONG.GPU PT, R3, desc[UR12][R4.64], R3 ;  /* 0x000000030403798a */ /* 0x00016400081ee1cc */
.L_x_2206:
[----:B------:R-:W2:Y:S04]  /*42d0*/  LD.E.STRONG.GPU R6, desc[UR12][R4.64] ;  /* 0x0000000c04067980 */ /* 0x000ea8000c10f900 */
[----:B--2---:R-:W-:Y:S01]  /*42e0*/  CCTL.IVALL ;  /* 0x00000000ff00798f */ /* 0x004fe20002000000 */
[----:B------:R-:W-:Y:S05]  /*42f0*/  YIELD ;  /* 0x0000000000007946 */ /* 0x000fea0003800000 */
[----:B-----5:R-:W-:-:S04]  /*4300*/  LOP3.LUT R6, R6, R3, RZ, 0x3c, !PT ;  /* 0x0000000306067212 */ /* 0x020fc800078e3cff */
[----:B------:R-:W-:-:S13]  /*4310*/  ISETP.GT.AND P0, PT, R6, -0x1, PT ;  /* 0xffffffff0600780c */ /* 0x000fda0003f04270 */
[----:B------:R-:W-:Y:S05]  /*4320*/  @P0 BRA `(.L_x_2206) ;  /* 0xfffffffc00e80947 */ /* 0x000fea000383ffff */
.L_x_2205:
[----:B------:R-:W-:Y:S05]  /*4330*/  WARPSYNC.ALL ;  /* 0x0000000000007948 */ /* 0x000fea0003800000 */
[----:B------:R-:W-:Y:S06]  /*4340*/  BAR.SYNC.DEFER_BLOCKING 0x0 ;  /* 0x0000000000007b1d */ /* 0x000fec0000010000 */
.L_x_2204:
[----:B------:R-:W1:Y:S01]  /*4350*/  S2R R17, SR_TID.X ;  /* 0x0000000000117919 */ /* 0x000e620000002100 */
[----:B0-----:R-:W-:Y:S01]  /*4360*/  MOV R4, UR4 ;  /* 0x0000000400047c02 */ /* 0x001fe20008000f00 */
[----:B------:R-:W2:Y:S01]  /*4370*/  LDL.LU R56, [R1+0x2c] ;  /* 0x00002c0001387983 */ /* 0x000ea20000300800 */
[----:B------:R-:W0:Y:S01]  /*4380*/  S2UR UR14, SR_CgaCtaId ;  /* 0x00000000000e79c3 */ /* 0x000e220000008800 */
[----:B------:R-:W-:Y:S01]  /*4390*/  UMOV UR5, 0x400 ;  /* 0x0000040000057882 */ /* 0x000fe20000000000 */
[----:B------:R-:W-:Y:S01]  /*43a0*/  USHF.L.U32 UR11, UR11, 0x1, URZ ;  /* 0x000000010b0b7899 */ /* 0x000fe2000800063f */
[----:B------:R-:W3:Y:S01]  /*43b0*/  LDL.LU R60, [R1+0x18] ;  /* 0x00001800013c7983 */ /* 0x000ee20000300800 */
[----:B------:R-:W-:Y:S01]  /*43c0*/  ULDC.64 UR18, c[0x0][0x210] ;  /* 0x0000840000127ab9 */ /* 0x000fe20000000a00 */
[----:B-1----:R-:W-:Y:S01]  /*43d0*/  ISETP.GT.U32.AND P0, PT, R17, 0x3, PT ;  /* 0x000000031100780c */ /* 0x002fe20003f04070 */
[----:B------:R-:W-:Y:S01]  /*43e0*/  UIADD3 UR5, UR5, 0x3480, URZ ;  /* 0x0000348005057890 */ /* 0x000fe2000fffe03f */
[----:B------:R-:W4:Y:S11]  /*43f0*/  LDL.LU R59, [R1+0x1c] ;  /* 0x00001c00013b7983 */ /* 0x000f360000300800 */
[----:B------:R-:W1:Y:S08]  /*4400*/  @!P0 LDC R3, c[0x0][0x10] ;  /* 0x00000400ff038b82 */ /* 0x000e700000000800 */
[----:B------:R-:W0:Y:S01]  /*4410*/  @!P0 LDC.64 R54, c[0x0][0x260] ;  /* 0x00009800ff368b82 */ /* 0x000e220000000a00 */
[----:B-1----:R-:W-:Y:S01]  /*4420*/  @!P0 IMAD R3, R3, R4, UR6 ;  /* 0x0000000603038e24 */ /* 0x002fe2000f8e0204 */
[----:B------:R-:W-:-:S04]  /*4430*/  @!P0 LOP3.LUT R4, R17, 0x7ffffffe, RZ, 0xc0, !PT ;  /* 0x7ffffffe11048812 */ /* 0x000fc800078ec0ff */
[----:B------:R-:W-:Y:S02]  /*4440*/  @!P0 LEA R3, R3, R4, 0x2 ;  /* 0x0000000403038211 */ /* 0x000fe400078e10ff */
[----:B------:R-:W-:-:S04]  /*4450*/  @!P0 LOP3.LUT R4, R17, 0x1, RZ, 0xc0, !PT ;  /* 0x0000000111048812 */ /* 0x000fc800078ec0ff */
[----:B------:R-:W-:-:S04]  /*4460*/  @!P0 IADD3 R3, R3, R4, RZ ;  /* 0x0000000403038210 */ /* 0x000fc80007ffe0ff */
[----:B------:R-:W-:-:S05]  /*4470*/  @!P0 SHF.L.U32 R3, R3, 0x1, RZ ;  /* 0x0000000103038819 */ /* 0x000fca00000006ff */
[----:B0-----:R-:W-:-:S06]  /*4480*/  @!P0 IMAD.WIDE.U32 R4, R3, 0x4, R54 ;  /* 0x0000000403048825 */ /* 0x001fcc00078e0036 */
[----:B------:R-:W2:Y:S01]  /*4490*/  @!P0 LDG.E.64 R4, desc[UR12][R4.64] ;  /* 0x0000000c04048981 */ /* 0x000ea2000c1e1b00 */
[----:B------:R-:W-:Y:S01]  /*44a0*/  HFMA2.MMA R3, -RZ, RZ, 0, 0 ;  /* 0x00000000ff037435 */ /* 0x000fe200000001ff */
[----:B------:R-:W-:Y:S02]  /*44b0*/  ULEA UR5, UR14, UR5, 0x18 ;  /* 0x000000050e057291 */ /* 0x000fe4000f8ec03f */
[----:B------:R-:W-:-:S03]  /*44c0*/  ULOP3.LUT UR11, UR11, 0xe, URZ, 0xc0, !UPT ;  /* 0x0000000e0b0b7892 */ /* 0x000fc6000f8ec03f */
[----:B--2---:R-:W-:Y:S01]  /*44d0*/  @!P0 FADD.FTZ R3, RZ, R4 ;  /* 0x00000004ff038221 */ /* 0x004fe20000010000 */
[----:B------:R-:W-:Y:S01]  /*44e0*/  MOV R4, RZ ;  /* 0x000000ff00047202 */ /* 0x000fe20000000f00 */
[----:B------:R-:W-:Y:S01]  /*44f0*/  @!P0 FADD.FTZ R4, RZ, R5 ;  /* 0x00000005ff048221 */ /* 0x000fe20000010000 */
[----:B------:R-:W-:Y:S02]  /*4500*/  LOP3.LUT P0, RZ, R17, 0xfffffffd, RZ, 0xc0, !PT ;  /* 0xfffffffd11ff7812 */ /* 0x000fe4000780c0ff */
[----:B------:R-:W0:Y:S04]  /*4510*/  SHFL.BFLY PT, R6, R3, 0x1, 0x1f ;  /* 0x0c201f0003067f89 */ /* 0x000e2800000e0000 */
[----:B------:R-:W1:Y:S01]  /*4520*/  SHFL.BFLY PT, R5, R4, 0x1, 0x1f ;  /* 0x0c201f0004057f89 */ /* 0x000e6200000e0000 */
[----:B0-----:R-:W-:-:S06]  /*4530*/  FADD.FTZ R3, R6, R3 ;  /* 0x0000000306037221 */ /* 0x001fcc0000010000 */
[----:B------:R-:W-:Y:S01]  /*4540*/  @!P0 SHF.L.U32 R6, R17, 0x2, RZ ;  /* 0x0000000211068819 */ /* 0x000fe200000006ff */
[----:B-1----:R-:W-:Y:S01]  /*4550*/  FADD.FTZ R5, R5, R4 ;  /* 0x0000000405057221 */ /* 0x002fe20000010000 */
[----:B------:R-:W-:Y:S01]  /*4560*/  @!P0 FMUL.FTZ R4, R3, 9.7656251455191522837e-05 ;  /* 0x38cccccd03048820 */ /* 0x000fe20000410000 */
[----:B-----5:R-:W-:Y:S01]  /*4570*/  HADD2.F32 R3, -RZ, R18.H0_H0 ;  /* 0x20000012ff037230 */ /* 0x020fe20000004100 */
[----:B------:R-:W-:Y:S01]  /*4580*/  @!P0 LOP3.LUT R6, R6, 0xfffffff8, RZ, 0xc0, !PT ;  /* 0xfffffff806068812 */ /* 0x000fe200078ec0ff */
[----:B------:R-:W-:-:S03]  /*4590*/  @!P0 FMUL.FTZ R5, R5, 9.7656251455191522837e-05 ;  /* 0x38cccccd05058820 */ /* 0x000fc60000410000 */
[----:B------:R-:W-:Y:S02]  /*45a0*/  FADD.FTZ R3, -R16, R3 ;  /* 0x0000000310037221 */ /* 0x000fe40000010100 */
[----:B------:R0:W-:Y:S02]  /*45b0*/  @!P0 STS.64 [R6+UR5], R4 ;  /* 0x0000000406008988 */ /* 0x0001e40008000a05 */
[----:B------:R-:W-:Y:S01]  /*45c0*/  FMUL.FTZ R17, R0, R3 ;  /* 0x0000000300117220 */ /* 0x000fe20000410000 */
[----:B------:R-:W-:Y:S02]  /*45d0*/  HADD2.F32 R3, -RZ, R20.H0_H0 ;  /* 0x20000014ff037230 */ /* 0x000fe40000004100 */
[----:B0-----:R-:W-:-:S05]  /*45e0*/  HADD2.F32 R6, -RZ, R22.H0_H0 ;  /* 0x20000016ff067230 */ /* 0x001fca0000004100 */
[----:B------:R-:W-:-:S04]  /*45f0*/  FFMA.FTZ R4, R17, R3, R6 ;  /* 0x0000000311047223 */ /* 0x000fc80000010006 */
[----:B------:R-:W-:-:S06]  /*4600*/  FMUL.FTZ R5, R4, -1.4426950216293334961 ;  /* 0xbfb8aa3b04057820 */ /* 0x000fcc0000410000 */
[----:B------:R-:W0:Y:S02]  /*4610*/  MUFU.EX2 R5, R5 ;  /* 0x0000000500057308 */ /* 0x000e240000000800 */
[----:B0-----:R-:W-:-:S06]  /*4620*/  FADD.FTZ R5, R5, 1 ;  /* 0x3f80000005057421 */ /* 0x001fcc0000010000 */
[----:B------:R-:W0:Y:S01]  /*4630*/  MUFU.RCP R5, R5 ;  /* 0x0000000500057308 */ /* 0x000e220000001000 */
[----:B------:R-:W-:Y:S02]  /*4640*/  HADD2.F32 R20, -RZ, R20.H1_H1 ;  /* 0x30000014ff147230 */ /* 0x000fe40000004100 */
[----:B------:R-:W-:Y:S02]  /*4650*/  HADD2.F32 R22, -RZ, R22.H1_H1 ;  /* 0x30000016ff167230 */ /* 0x000fe40000004100 */
[----:B0-----:R-:W-:-:S04]  /*4660*/  FADD.FTZ R54, -R5, 1 ;  /* 0x3f80000005367421 */ /* 0x001fc80000010100 */
[----:B------:R-:W-:Y:S01]  /*4670*/  FFMA.FTZ R54, R4, R54, 1 ;  /* 0x3f80000004367423 */ /* 0x000fe20000010036 */
[----:B------:R-:W-:-:S05]  /*4680*/  HADD2.F32 R4, -RZ, R18.H1_H1 ;  /* 0x30000012ff047230 */ /* 0x000fca0000004100 */
[----:B------:R-:W-:Y:S01]  /*4690*/  FADD.FTZ R4, -R16, R4 ;  /* 0x0000000410047221 */ /* 0x000fe20000010100 */
[----:B------:R-:W-:-:S03]  /*46a0*/  FMUL.FTZ R18, R5, R54 ;  /* 0x0000003605127220 */ /* 0x000fc60000410000 */
[----:B------:R-:W-:-:S04]  /*46b0*/  FMUL.FTZ R54, R0, R4 ;  /* 0x0000000400367220 */ /* 0x000fc80000410000 */
[----:B------:R-:W-:-:S04]  /*46c0*/  FFMA.FTZ R55, R54, R20, R22 ;  /* 0x0000001436377223 */ /* 0x000fc80000010016 */
[----:B------:R-:W-:-:S06]  /*46d0*/  FMUL.FTZ R4, R55, -1.4426950216293334961 ;  /* 0xbfb8aa3b37047820 */ /* 0x000fcc0000410000 */
[----:B------:R-:W0:Y:S01]  /*46e0*/  MUFU.EX2 R4, R4 ;  /* 0x0000000400047308 */ /* 0x000e220000000800 */
[----:B------:R-:W-:Y:S02]  /*46f0*/  HADD2.F32 R5, -RZ, R26.H0_H0 ;  /* 0x2000001aff057230 */ /* 0x000fe40000004100 */
[----:B0-----:R-:W-:-:S06]  /*4700*/  FADD.FTZ R4, R4, 1 ;  /* 0x3f80000004047421 */ /* 0x001fcc0000010000 */
[----:B------:R-:W0:Y:S01]  /*4710*/  MUFU.RCP R4, R4 ;  /* 0x0000000400047308 */ /* 0x000e220000001000 */
[----:B------:R-:W-:Y:S01]  /*4720*/  FMUL.FTZ R18, R5, R18 ;  /* 0x0000001205127220 */ /* 0x000fe20000410000 */
[----:B------:R-:W-:-:S04]  /*4730*/  IADD3 R5, R56, -UR11, RZ ;  /* 0x8000000b38057c10 */ /* 0x000fc8000fffe0ff */
[----:B------:R-:W-:Y:S01]  /*4740*/  LEA R5, R5, UR5, 0x3 ;  /* 0x0000000505057c11 */ /* 0x000fe2000f8e18ff */
[----:B0-----:R-:W-:-:S04]  /*4750*/  FADD.FTZ R56, -R4, 1 ;  /* 0x3f80000004387421 */ /* 0x001fc80000010100 */
[----:B------:R-:W-:-:S04]  /*4760*/  FFMA.FTZ R56, R55, R56, 1 ;  /* 0x3f80000037387423 */ /* 0x000fc80000010038 */
[----:B------:R-:W-:Y:S01]  /*4770*/  FMUL.FTZ R56, R4, R56 ;  /* 0x0000003804387220 */ /* 0x000fe20000410000 */
[----:B------:R-:W-:Y:S06]  /*4780*/  BAR.SYNC.DEFER_BLOCKING 0x0 ;  /* 0x0000000000007b1d */ /* 0x000fec0000010000 */
[----:B------:R-:W0:Y:S01]  /*4790*/  LDS.64 R4, [R5] ;  /* 0x0000000005047984 */ /* 0x000e220000000a00 */
[----:B------:R-:W-:-:S05]  /*47a0*/  HADD2.F32 R26, -RZ, R26.H1_H1 ;  /* 0x3000001aff1a7230 */ /* 0x000fca0000004100 */
[----:B------:R-:W-:Y:S01]  /*47b0*/  FMUL.FTZ R26, R26, R56 ;  /* 0x000000381a1a7220 */ /* 0x000fe20000410000 */
[----:B0-----:R-:W-:-:S03]  /*47c0*/  FFMA.FTZ R18, R3, R18, -R4 ;  /* 0x0000001203127223 */ /* 0x001fc60000010804 */
[----:B------:R-:W-:Y:S01]  /*47d0*/  FFMA.FTZ R26, R20, R26, -R4 ;  /* 0x0000001a141a7223 */ /* 0x000fe20000010804 */
[----:B------:R-:W-:-:S03]  /*47e0*/  FFMA.FTZ R18, R17, -R5, R18 ;  /* 0x8000000511127223 */ /* 0x000fc60000010012 */
[----:B------:R-:W-:Y:S01]  /*47f0*/  FFMA.FTZ R26, R54, -R5, R26 ;  /* 0x80000005361a7223 */ /* 0x000fe2000001001a */
[----:B------:R-:W-:Y:S02]  /*4800*/  HADD2.F32 R17, -RZ, R19.H0_H0 ;  /* 0x20000013ff117230 */ /* 0x000fe40000004100 */
[C---:B------:R-:W-:Y:S01]  /*4810*/  FMUL.FTZ R54, R0.reuse, R18 ;  /* 0x0000001200367220 */ /* 0x040fe20000410000 */
[----:B------:R-:W-:Y:S02]  /*4820*/  FMUL.FTZ R26, R0, R26 ;  /* 0x0000001a001a7220 */ /* 0x000fe40000410000 */
[----:B------:R-:W-:-:S03]  /*4830*/  FADD.FTZ R17, -R16, R17 ;  /* 0x0000001110117221 */ /* 0x000fc60000010100 */
[----:B------:R-:W-:Y:S01]  /*4840*/  F2FP.F16.F32.PACK_AB R54, R26, R54 ;  /* 0x000000361a36723e */ /* 0x000fe200000000ff */
[----:B------:R-:W-:Y:S01]  /*4850*/  FMUL.FTZ R18, R0, R17 ;  /* 0x0000001100127220 */ /* 0x000fe20000410000 */
[----:B------:R-:W-:Y:S02]  /*4860*/  HADD2.F32 R26, -RZ, R21.H0_H0 ;  /* 0x20000015ff1a7230 */ /* 0x000fe40000004100 */
[----:B------:R-:W-:-:S05]  /*4870*/  HADD2.F32 R17, -RZ, R23.H0_H0 ;  /* 0x20000017ff117230 */ /* 0x000fca0000004100 */
[----:B------:R-:W-:-:S04]  /*4880*/  FFMA.FTZ R55, R18, R26, R17 ;  /* 0x0000001a12377223 */ /* 0x000fc80000010011 */
[----:B------:R-:W-:-:S06]  /*4890*/  FMUL.FTZ R56, R55, -1.4426950216293334961 ;  /* 0xbfb8aa3b37387820 */ /* 0x000fcc0000410000 */
[----:B------:R-:W0:Y:S02]  /*48a0*/  MUFU.EX2 R56, R56 ;  /* 0x0000003800387308 */ /* 0x000e240000000800 */
[----:B0-----:R-:W-:-:S06]  /*48b0*/  FADD.FTZ R56, R56, 1 ;  /* 0x3f80000038387421 */ /* 0x001fcc0000010000 */
[----:B------:R-:W0:Y:S01]  /*48c0*/  MUFU.RCP R56, R56 ;  /* 0x0000003800387308 */ /* 0x000e220000001000 */
[----:B------:R-:W-:Y:S02]  /*48d0*/  HADD2.F32 R21, -RZ, R21.H1_H1 ;  /* 0x30000015ff157230 */ /* 0x000fe40000004100 */
[----:B0-----:R-:W-:-:S04]  /*48e0*/  FADD.FTZ R58, -R56, 1 ;  /* 0x3f800000383a7421 */ /* 0x001fc80000010100 */
[----:B------:R-:W-:Y:S01]  /*48f0*/  FFMA.FTZ R58, R55, R58, 1 ;  /* 0x3f800000373a7423 */ /* 0x000fe2000001003a */
[----:B------:R-:W-:Y:S02]  /*4900*/  HADD2.F32 R55, -RZ, R19.H1_H1 ;  /* 0x30000013ff377230 */ /* 0x000fe40000004100 */
[----:B------:R-:W-:Y:S02]  /*4910*/  HADD2.F32 R19, -RZ, R27.H0_H0 ;  /* 0x2000001bff137230 */ /* 0x000fe40000004100 */
[----:B------:R-:W-:Y:S01]  /*4920*/  FMUL.FTZ R56, R56, R58 ;  /* 0x0000003a38387220 */ /* 0x000fe20000410000 */
[----:B------:R-:W-:-:S03]  /*4930*/  FADD.FTZ R55, -R16, R55 ;  /* 0x0000003710377221 */ /* 0x000fc60000010100 */
[----:B------:R-:W-:Y:S01]  /*4940*/  FMUL.FTZ R19, R19, R56 ;  /* 0x0000003813137220 */ /* 0x000fe20000410000 */
[----:B------:R-:W-:Y:S02]  /*4950*/  HADD2.F32 R23, -RZ, R23.H1_H1 ;  /* 0x30000017ff177230 */ /* 0x000fe40000004100 */
[----:B------:R-:W-:Y:S01]  /*4960*/  FMUL.FTZ R55, R0, R55 ;  /* 0x0000003700377220 */ /* 0x000fe20000410000 */
[----:B------:R-:W-:-:S04]  /*4970*/  FFMA.FTZ R19, R26, R19, -R4 ;  /* 0x000000131a137223 */ /* 0x000fc80000010804 */
[----:B------:R-:W-:Y:S01]  /*4980*/  FFMA.FTZ R18, R18, -R5, R19 ;  /* 0x8000000512127223 */ /* 0x000fe20000010013 */
[----:B------:R-:W-:-:S04]  /*4990*/  FFMA.FTZ R19, R55, R21, R23 ;  /* 0x0000001537137223 */ /* 0x000fc80000010017 */
[----:B------:R-:W-:-:S06]  /*49a0*/  FMUL.FTZ R56, R19, -1.4426950216293334961 ;  /* 0xbfb8aa3b13387820 */ /* 0x000fcc0000410000 */
[----:B------:R-:W0:Y:S02]  /*49b0*/  MUFU.EX2 R56, R56 ;  /* 0x0000003800387308 */ /* 0x000e240000000800 */
[----:B0-----:R-:W-:-:S06]  /*49c0*/  FADD.FTZ R56, R56, 1 ;  /* 0x3f80000038387421 */ /* 0x001fcc0000010000 */
[----:B------:R-:W0:Y:S01]  /*49d0*/  MUFU.RCP R56, R56 ;  /* 0x0000003800387308 */ /* 0x000e220000001000 */
[----:B------:R-:W-:Y:S02]  /*49e0*/  HADD2.F32 R27, -RZ, R27.H1_H1 ;  /* 0x3000001bff1b7230 */ /* 0x000fe40000004100 */
[----:B0-----:R-:W-:-:S04]  /*49f0*/  FADD.FTZ R58, -R56, 1 ;  /* 0x3f800000383a7421 */ /* 0x001fc80000010100 */
[----:B------:R-:W-:-:S04]  /*4a00*/  FFMA.FTZ R58, R19, R58, 1 ;  /* 0x3f800000133a7423 */ /* 0x000fc8000001003a */
[----:B------:R-:W-:-:S04]  /*4a10*/  FMUL.FTZ R58, R56, R58 ;  /* 0x0000003a383a7220 */ /* 0x000fc80000410000 */
[----:B------:R-:W-:-:S04]  /*4a20*/  FMUL.FTZ R27, R27, R58 ;  /* 0x0000003a1b1b7220 */ /* 0x000fc80000410000 */
[----:B------:R-:W-:-:S04]  /*4a30*/  FFMA.FTZ R27, R21, R27, -R4 ;  /* 0x0000001b151b7223 */ /* 0x000fc80000010804 */
[----:B------:R-:W-:Y:S01]  /*4a40*/  FFMA.FTZ R27, R55, -R5, R27 ;  /* 0x80000005371b7223 */ /* 0x000fe2000001001b */
[----:B------:R-:W-:Y:S01]  /*4a50*/  FMUL.FTZ R19, R0, R18 ;  /* 0x0000001200137220 */ /* 0x000fe20000410000 */
[----:B---3--:R-:W-:Y:S02]  /*4a60*/  IADD3 R18, P0, R60, UR18, RZ ;  /* 0x000000123c127c10 */ /* 0x008fe4000ff1e0ff */
[----:B------:R-:W-:Y:S01]  /*4a70*/  FMUL.FTZ R27, R0, R27 ;  /* 0x0000001b001b7220 */ /* 0x000fe20000410000 */
[----:B------:R-:W-:Y:S01]  /*4a80*/  PRMT R55, R54, 0x7632, R55 ;  /* 0x0000763236377816 */ /* 0x000fe20000000037 */
[----:B------:R-:W2:Y:S03]  /*4a90*/  LDL.LU R60, [R1+0x38] ;  /* 0x00003800013c7983 */ /* 0x000ea60000300800 */
[----:B------:R-:W-:Y:S02]  /*4aa0*/  F2FP.F16.F32.PACK_AB R27, R27, R19 ;  /* 0x000000131b1b723e */ /* 0x000fe400000000ff */
[----:B----4-:R-:W-:-:S02]  /*4ab0*/  IADD3.X R19, R59, UR19, RZ, P0, !PT ;  /* 0x000000133b137c10 */ /* 0x010fc400087fe4ff */
[----:B------:R-:W3:Y:S04]  /*4ac0*/  LDL.LU R59, [R1+0x4c] ;  /* 0x00004c00013b7983 */ /* 0x000ee80000300800 */
[----:B------:R0:W-:Y:S04]  /*4ad0*/  STG.E.U16 desc[UR12][R18.64], R54 ;  /* 0x0000003612007986 */ /* 0x0001e8000c10150c */
[----:B------:R1:W-:Y:S01]  /*4ae0*/  STG.E.U16 desc[UR12][R18.64+0x2], R55 ;  /* 0x0000023712007986 */ /* 0x0003e2000c10150c */
[----:B0-----:R-:W-:Y:S01]  /*4af0*/  PRMT R54, R27, 0x7632, R54 ;  /* 0x000076321b367816 */ /* 0x001fe20000000036 */
[----:B-1----:R-:W-:-:S02]  /*4b00*/  HADD2.F32 R55, -RZ, R24.H0_H0 ;  /* 0x20000018ff377230 */ /* 0x002fc40000004100 */
[----:B------:R-:W-:Y:S01]  /*4b10*/  STG.E.U16 desc[UR12][R18.64+0x4], R27 ;  /* 0x0000041b12007986 */ /* 0x000fe2000c10150c */
[----:B------:R-:W-:-:S03]  /*4b20*/  HADD2.F32 R24, -RZ, R24.H1_H1 ;  /* 0x30000018ff187230 */ /* 0x000fc60000004100 */
[----:B------:R0:W-:Y:S02]  /*4b30*/  STG.E.U16 desc[UR12][R18.64+0x6], R54 ;  /* 0x0000063612007986 */ /* 0x0001e4000c10150c */
[C---:B------:R-:W-:Y:S01]  /*4b40*/  FADD.FTZ R24, -R16.reuse, R24 ;  /* 0x0000001810187221 */ /* 0x040fe20000010100 */
[----:B0-----:R-:W-:-:S04]  /*4b50*/  FADD.FTZ R18, -R16, R55 ;  /* 0x0000003710127221 */ /* 0x001fc80000010100 */
[C---:B------:R-:W-:Y:S01]  /*4b60*/  FMUL.FTZ R18, R0.reuse, R18 ;  /* 0x0000001200127220 */ /* 0x040fe20000410000 */
[----:B------:R-:W-:-:S03]  /*4b70*/  FMUL.FTZ R24, R0, R24 ;  /* 0x0000001800187220 */ /* 0x000fc60000410000 */
[----:B------:R-:W-:Y:S01]  /*4b80*/  FFMA.FTZ R54, R3, R18, R6 ;  /* 0x0000001203367223 */ /* 0x000fe20000010006 */
[----:B------:R-:W-:-:S03]  /*4b90*/  FFMA.FTZ R56, R20, R24, R22 ;  /* 0x0000001814387223 */ /* 0x000fc60000010016 */
[----:B------:R-:W-:Y:S01]  /*4ba0*/  FMUL.FTZ R27, R54, -1.4426950216293334961 ;  /* 0xbfb8aa3b361b7820 */ /* 0x000fe20000410000 */
[----:B------:R-:W-:-:S05]  /*4bb0*/  FMUL.FTZ R19, R56, -1.4426950216293334961 ;  /* 0xbfb8aa3b38137820 */ /* 0x000fca0000410000 */
[----:B------:R-:W0:Y:S08]  /*4bc0*/  MUFU.EX2 R27, R27 ;  /* 0x0000001b001b7308 */ /* 0x000e300000000800 */
[----:B------:R-:W1:Y:S01]  /*4bd0*/  MUFU.EX2 R19, R19 ;  /* 0x0000001300137308 */ /* 0x000e620000000800 */
[----:B0-----:R-:W-:-:S07]  /*4be0*/  FADD.FTZ R27, R27, 1 ;  /* 0x3f8000001b1b7421 */ /* 0x001fce0000010000 */
[----:B------:R-:W0:Y:S01]  /*4bf0*/  MUFU.RCP R55, R27 ;  /* 0x0000001b00377308 */ /* 0x000e220000001000 */
[----:B-1----:R-:W-:-:S07]  /*4c00*/  FADD.FTZ R19, R19, 1 ;  /* 0x3f80000013137421 */ /* 0x002fce0000010000 */
[----:B------:R1:W4:Y:S02]  /*4c10*/  MUFU.RCP R27, R19 ;  /* 0x00000013001b7308 */ /* 0x0003240000001000 */
[----:B-1----:R-:W-:Y:S02]  /*4c20*/  HADD2.F32 R19, -RZ, R25.H0_H0 ;  /* 0x20000019ff137230 */ /* 0x002fe40000004100 */
[----:B0-----:R-:W-:-:S03]  /*4c30*/  FADD.FTZ R58, -R55, 1 ;  /* 0x3f800000373a7421 */ /* 0x001fc60000010100 */
[----:B------:R-:W-:Y:S01]  /*4c40*/  FADD.FTZ R19, -R16, R19 ;  /* 0x0000001310137221 */ /* 0x000fe20000010100 */
[----:B------:R-:W-:Y:S01]  /*4c50*/  FFMA.FTZ R58, R54, R58, 1 ;  /* 0x3f800000363a7423 */ /* 0x000fe2000001003a */
[----:B----4-:R-:W-:Y:S02]  /*4c60*/  FADD.FTZ R54, -R27, 1 ;  /* 0x3f8000001b367421 */ /* 0x010fe40000010100 */
[----:B------:R-:W-:Y:S02]  /*4c70*/  FMUL.FTZ R19, R0, R19 ;  /* 0x0000001300137220 */ /* 0x000fe40000410000 */
[----:B------:R-:W-:Y:S02]  /*4c80*/  FFMA.FTZ R56, R56, R54, 1 ;  /* 0x3f80000038387423 */ /* 0x000fe40000010036 */
[----:B------:R-:W-:Y:S01]  /*4c90*/  FFMA.FTZ R54, R26, R19, R17 ;  /* 0x000000131a367223 */ /* 0x000fe20000010011 */
[----:B------:R-:W-:-:S03]  /*4ca0*/  FMUL.FTZ R55, R55, R58 ;  /* 0x0000003a37377220 */ /* 0x000fc60000410000 */
[----:B------:R-:W-:-:S06]  /*4cb0*/  FMUL.FTZ R58, R54, -1.4426950216293334961 ;  /* 0xbfb8aa3b363a7820 */ /* 0x000fcc0000410000 */
[----:B------:R-:W0:Y:S01]  /*4cc0*/  MUFU.EX2 R58, R58 ;  /* 0x0000003a003a7308 */ /* 0x000e220000000800 */
[----:B------:R-:W-:Y:S01]  /*4cd0*/  FMUL.FTZ R27, R27, R56 ;  /* 0x000000381b1b7220 */ /* 0x000fe20000410000 */
[----:B0-----:R-:W-:-:S06]  /*4ce0*/  FADD.FTZ R58, R58, 1 ;  /* 0x3f8000003a3a7421 */ /* 0x001fcc0000010000 */
[----:B------:R-:W0:Y:S01]  /*4cf0*/  MUFU.RCP R58, R58 ;  /* 0x0000003a003a7308 */ /* 0x000e220000001000 */
[----:B------:R-:W-:Y:S02]  /*4d00*/  HADD2.F32 R56, -RZ, R25.H1_H1 ;  /* 0x30000019ff387230 */ /* 0x000fe40000004100 */
[----:B------:R-:W-:-:S03]  /*4d10*/  HADD2.F32 R25, -RZ, R28.H0_H0 ;  /* 0x2000001cff197230 */ /* 0x000fc60000004100 */
[----:B------:R-:W-:Y:S02]  /*4d20*/  FADD.FTZ R56, -R16, R56 ;  /* 0x0000003810387221 */ /* 0x000fe40000010100 */
[----:B------:R-:W-:Y:S01]  /*4d30*/  FMUL.FTZ R25, R25, R55 ;  /* 0x0000003719197220 */ /* 0x000fe20000410000 */
[----:B0-----:R-:W-:-:S04]  /*4d40*/  FADD.FTZ R55, -R58, 1 ;  /* 0x3f8000003a377421 */ /* 0x001fc80000010100 */
[----:B------:R-:W-:Y:S01]  /*4d50*/  FFMA.FTZ R55, R54, R55, 1 ;  /* 0x3f80000036377423 */ /* 0x000fe20000010037 */
[----:B------:R-:W-:-:S03]  /*4d60*/  FMUL.FTZ R54, R0, R56 ;  /* 0x0000003800367220 */ /* 0x000fc60000410000 */
[----:B------:R-:W-:Y:S01]  /*4d70*/  FMUL.FTZ R58, R58, R55 ;  /* 0x000000373a3a7220 */ /* 0x000fe20000410000 */
[----:B------:R-:W-:-:S04]  /*4d80*/  FFMA.FTZ R55, R21, R54, R23 ;  /* 0x0000003615377223 */ /* 0x000fc80000010017 */
[----:B------:R-:W-:-:S06]  /*4d90*/  FMUL.FTZ R56, R55, -1.4426950216293334961 ;  /* 0xbfb8aa3b37387820 */ /* 0x000fcc0000410000 */
[----:B------:R-:W0:Y:S01]  /*4da0*/  MUFU.EX2 R56, R56 ;  /* 0x0000003800387308 */ /* 0x000e220000000800 */
[----:B------:R-:W-:Y:S02]  /*4db0*/  HADD2.F32 R28, -RZ, R28.H1_H1 ;  /* 0x3000001cff1c7230 */ /* 0x000fe40000004100 */
[----:B0-----:R-:W-:-:S06]  /*4dc0*/  FADD.FTZ R56, R56, 1 ;  /* 0x3f80000038387421 */ /* 0x001fcc0000010000 */
[----:B------:R-:W0:Y:S01]  /*4dd0*/  MUFU.RCP R56, R56 ;  /* 0x0000003800387308 */ /* 0x000e220000001000 */
[----:B------:R-:W-:Y:S01]  /*4de0*/  FMUL.FTZ R27, R28, R27 ;  /* 0x0000001b1c1b7220 */ /* 0x000fe20000410000 */
[----:B------:R-:W-:-:S05]  /*4df0*/  HADD2.F32 R28, -RZ, R29.H0_H0 ;  /* 0x2000001dff1c7230 */ /* 0x000fca0000004100 */
[----:B------:R-:W-:Y:S01]  /*4e00*/  FMUL.FTZ R58, R28, R58 ;  /* 0x0000003a1c3a7220 */ /* 0x000fe20000410000 */
[----:B0-----:R-:W-:-:S04]  /*4e10*/  FADD.FTZ R28, -R56, 1 ;  /* 0x3f800000381c7421 */ /* 0x001fc80000010100 */
[----:B------:R-:W-:Y:S01]  /*4e20*/  FFMA.FTZ R28, R55, R28, 1 ;  /* 0x3f800000371c7423 */ /* 0x000fe2000001001c */
[----:B------:R-:W-:Y:S02]  /*4e30*/  HADD2.F32 R55, -RZ, R30.H0_H0 ;  /* 0x2000001eff377230 */ /* 0x000fe40000004100 */
[----:B------:R-:W-:-:S03]  /*4e40*/  HADD2.F32 R29, -RZ, R29.H1_H1 ;  /* 0x3000001dff1d7230 */ /* 0x000fc60000004100 */
[----:B------:R-:W-:Y:S01]  /*4e50*/  FADD.FTZ R55, -R16, R55 ;  /* 0x0000003710377221 */ /* 0x000fe20000010100 */
[----:B------:R-:W-:-:S03]  /*4e60*/  FMUL.FTZ R28, R56, R28 ;  /* 0x0000001c381c7220 */ /* 0x000fc60000410000 */
[----:B------:R-:W-:Y:S01]  /*4e70*/  FMUL.FTZ R55, R0, R55 ;  /* 0x0000003700377220 */ /* 0x000fe20000410000 */
[----:B------:R-:W-:-:S03]  /*4e80*/  FMUL.FTZ R28, R29, R28 ;  /* 0x0000001c1d1c7220 */ /* 0x000fc60000410000 */
[----:B------:R-:W-:-:S04]  /*4e90*/  FFMA.FTZ R29, R3, R55, R6 ;  /* 0x00000037031d7223 */ /* 0x000fc80000010006 */
[----:B------:R-:W-:-:S06]  /*4ea0*/  FMUL.FTZ R56, R29, -1.4426950216293334961 ;  /* 0xbfb8aa3b1d387820 */ /* 0x000fcc0000410000 */
[----:B------:R-:W0:Y:S01]  /*4eb0*/  MUFU.EX2 R56, R56 ;  /* 0x0000003800387308 */ /* 0x000e220000000800 */
[----:B------:R-:W-:Y:S02]  /*4ec0*/  HADD2.F32 R30, -RZ, R30.H1_H1 ;  /* 0x3000001eff1e7230 */ /* 0x000fe40000004100 */
[----:B------:R-:W-:Y:S01]  /*4ed0*/  FFMA.FTZ R25, R3, R25, -R4 ;  /* 0x0000001903197223 */ /* 0x000fe20000010804 */
[----:B0-----:R-:W-:-:S06]  /*4ee0*/  FADD.FTZ R56, R56, 1 ;  /* 0x3f80000038387421 */ /* 0x001fcc0000010000 */
[----:B------:R-:W0:Y:S01]  /*4ef0*/  MUFU.RCP R56, R56 ;  /* 0x0000003800387308 */ /* 0x000e220000001000 */
[----:B------:R-:W-:Y:S01]  /*4f00*/  FFMA.FTZ R18, R18, -R5, R25 ;  /* 0x8000000512127223 */ /* 0x000fe20000010019 */
        /* <DEDUP_REMOVED lines=8> */
[----:B------:R-:W-:Y:S01]  /*4f90*/  FFMA.FTZ R27, R20, R27, -R4 ;  /* 0x0000001b141b7223 */ /* 0x000fe20000010804 */
[----:B0-----:R-:W-:-:S06]  /*4fa0*/  FADD.FTZ R30, R30, 1 ;  /* 0x3f8000001e1e7421 */ /* 0x001fcc0000010000 */
[----:B------:R-:W0:Y:S01]  /*4fb0*/  MUFU.RCP R30, R30 ;  /* 0x0000001e001e7308 */ /* 0x000e220000001000 */
[----:B------:R-:W-:Y:S01]  /*4fc0*/  FFMA.FTZ R24, R24, -R5, R27 ;  /* 0x8000000518187223 */ /* 0x000fe2000001001b */
[----:B------:R-:W-:-:S05]  /*4fd0*/  HADD2.F32 R27, -RZ, R32.H0_H0 ;  /* 0x20000020ff1b7230 */ /* 0x000fca0000004100 */
[----:B------:R-:W-:Y:S01]  /*4fe0*/  FMUL.FTZ R56, R27, R56 ;  /* 0x000000381b387220 */ /* 0x000fe20000410000 */
[----:B0-----:R-:W-:-:S04]  /*4ff0*/  FADD.FTZ R27, -R30, 1 ;  /* 0x3f8000001e1b7421 */ /* 0x001fc80000010100 */
[----:B------:R-:W-:Y:S01]  /*5000*/  FFMA.FTZ R27, R29, R27, 1 ;  /* 0x3f8000001d1b7423 */ /* 0x000fe2000001001b */
[----:B------:R-:W-:-:S05]  /*5010*/  HADD2.F32 R29, -RZ, R31.H0_H0 ;  /* 0x2000001fff1d7230 */ /* 0x000fca0000004100 */
[----:B------:R-:W-:Y:S01]  /*5020*/  FADD.FTZ R29, -R16, R29 ;  /* 0x0000001d101d7221 */ /* 0x000fe20000010100 */
[----:B------:R-:W-:-:S03]  /*5030*/  HADD2.F32 R32, -RZ, R32.H1_H1 ;  /* 0x30000020ff207230 */ /* 0x000fc60000004100 */
[----:B------:R-:W-:Y:S01]  /*5040*/  FMUL.FTZ R29, R0, R29 ;  /* 0x0000001d001d7220 */ /* 0x000fe20000410000 */
[----:B------:R-:W-:-:S03]  /*5050*/  FMUL.FTZ R30, R30, R27 ;  /* 0x0000001b1e1e7220 */ /* 0x000fc60000410000 */
[----:B------:R-:W-:Y:S01]  /*5060*/  FFMA.FTZ R27, R26, R29, R17 ;  /* 0x0000001d1a1b7223 */ /* 0x000fe20000010011 */
[----:B------:R-:W-:-:S03]  /*5070*/  FMUL.FTZ R30, R32, R30 ;  /* 0x0000001e201e7220 */ /* 0x000fc60000410000 */
[----:B------:R-:W-:-:S06]  /*5080*/  FMUL.FTZ R32, R27, -1.4426950216293334961 ;  /* 0xbfb8aa3b1b207820 */ /* 0x000fcc0000410000 */
[----:B------:R-:W0:Y:S02]  /*5090*/  MUFU.EX2 R32, R32 ;  /* 0x0000002000207308 */ /* 0x000e240000000800 */
[----:B0-----:R-:W-:-:S06]  /*50a0*/  FADD.FTZ R32, R32, 1 ;  /* 0x3f80000020207421 */ /* 0x001fcc0000010000 */
[----:B------:R-:W0:Y:S01]  /*50b0*/  MUFU.RCP R32, R32 ;  /* 0x0000002000207308 */ /* 0x000e220000001000 */
[----:B------:R-:W-:Y:S01]  /*50c0*/  FFMA.FTZ R58, R26, R58, -R4 ;  /* 0x0000003a1a3a7223 */ /* 0x000fe20000010804 */
[----:B------:R-:W-:-:S03]  /*50d0*/  HADD2.F32 R31, -RZ, R31.H1_H1 ;  /* 0x3000001fff1f7230 */ /* 0x000fc60000004100 */
[----:B------:R-:W-:Y:S02]  /*50e0*/  FFMA.FTZ R19, R19, -R5, R58 ;  /* 0x8000000513137223 */ /* 0x000fe4000001003a */
[----:B------:R-:W-:Y:S01]  /*50f0*/  FADD.FTZ R31, -R16, R31 ;  /* 0x0000001f101f7221 */ /* 0x000fe20000010100 */
[----:B0-----:R-:W-:-:S04]  /*5100*/  FADD.FTZ R58, -R32, 1 ;  /* 0x3f800000203a7421 */ /* 0x001fc80000010100 */
[----:B------:R-:W-:Y:S01]  /*5110*/  FFMA.FTZ R58, R27, R58, 1 ;  /* 0x3f8000001b3a7423 */ /* 0x000fe2000001003a */
[----:B------:R-:W-:-:S04]  /*5120*/  FMUL.FTZ R27, R0, R31 ;  /* 0x0000001f001b7220 */ /* 0x000fc80000410000 */
[----:B------:R-:W-:Y:S01]  /*5130*/  FFMA.FTZ R31, R21, R27, R23 ;  /* 0x0000001b151f7223 */ /* 0x000fe20000010017 */
[----:B------:R-:W-:-:S03]  /*5140*/  FMUL.FTZ R58, R32, R58 ;  /* 0x0000003a203a7220 */ /* 0x000fc60000410000 */
        /* <DEDUP_REMOVED lines=9> */
[----:B------:R-:W-:-:S04]  /*51e0*/  FFMA.FTZ R28, R31, R28, 1 ;  /* 0x3f8000001f1c7423 */ /* 0x000fc8000001001c */
[----:B------:R-:W-:Y:S01]  /*51f0*/  FMUL.FTZ R32, R32, R28 ;  /* 0x0000001c20207220 */ /* 0x000fe20000410000 */
[----:B------:R-:W-:-:S05]  /*5200*/  HADD2.F32 R28, -RZ, R34.H0_H0 ;  /* 0x20000022ff1c7230 */ /* 0x000fca0000004100 */
[----:B------:R-:W-:Y:S01]  /*5210*/  FADD.FTZ R28, -R16, R28 ;  /* 0x0000001c101c7221 */ /* 0x000fe20000010100 */
[----:B------:R-:W-:-:S03]  /*5220*/  HADD2.F32 R33, -RZ, R33.H1_H1 ;  /* 0x30000021ff217230 */ /* 0x000fc60000004100 */
[----:B------:R-:W-:-:S04]  /*5230*/  FMUL.FTZ R28, R0, R28 ;  /* 0x0000001c001c7220 */ /* 0x000fc80000410000 */
        /* <DEDUP_REMOVED lines=236> */
[----:B------:R-:W-:-:S04]  /*6100*/  FADD.FTZ R32, -R16, R32 ;  /* 0x0000002010207221 */ /* 0x000fc80000010100 */
[----:B------:R-:W-:Y:S01]  /*6110*/  FMUL.FTZ R32, R0, R32 ;  /* 0x0000002000207220 */ /* 0x000fe20000410000 */
[----:B------:R-:W-:-:S03]  /*6120*/  FMUL.FTZ R47, R48, R47 ;  /* 0x0000002f302f7220 */ /* 0x000fc60000410000 */
[----:B------:R-:W-:-:S04]  /*6130*/  FFMA.FTZ R6, R3, R32, R6 ;  /* 0x0000002003067223 */ /* 0x000fc80000010006 */
[----:B------:R-:W-:-:S06]  /*6140*/  FMUL.FTZ R48, R6, -1.4426950216293334961 ;  /* 0xbfb8aa3b06307820 */ /* 0x000fcc0000410000 */
[----:B------:R-:W0:Y:S01]  /*6150*/  MUFU.EX2 R48, R48 ;  /* 0x0000003000307308 */ /* 0x000e220000000800 */
[----:B------:R-:W-:Y:S02]  /*6160*/  HADD2.F32 R50, -RZ, R50.H1_H1 ;  /* 0x30000032ff327230 */ /* 0x000fe40000004100 */
[----:B0-----:R-:W-:-:S06]  /*6170*/  FADD.FTZ R48, R48, 1 ;  /* 0x3f80000030307421 */ /* 0x001fcc0000010000 */
[----:B------:R-:W0:Y:S01]  /*6180*/  MUFU.RCP R48, R48 ;  /* 0x0000003000307308 */ /* 0x000e220000001000 */
[----:B------:R-:W-:Y:S01]  /*6190*/  FADD.FTZ R50, -R16, R50 ;  /* 0x0000003210327221 */ /* 0x000fe20000010100 */
[----:B------:R-:W-:-:S03]  /*61a0*/  HADD2.F32 R49, -RZ, R49.H1_H1 ;  /* 0x30000031ff317230 */ /* 0x000fc60000004100 */
[----:B------:R-:W-:Y:S02]  /*61b0*/  FMUL.FTZ R50, R0, R50 ;  /* 0x0000003200327220 */ /* 0x000fe40000410000 */
[----:B------:R-:W-:Y:S02]  /*61c0*/  FMUL.FTZ R47, R49, R47 ;  /* 0x0000002f312f7220 */ /* 0x000fe40000410000 */
        /* <DEDUP_REMOVED lines=8> */
[----:B------:R-:W-:-:S05]  /*6250*/  HADD2.F32 R49, -RZ, R52.H0_H0 ;  /* 0x20000034ff317230 */ /* 0x000fca0000004100 */
[----:B------:R-:W-:Y:S01]  /*6260*/  FMUL.FTZ R48, R49, R48 ;  /* 0x0000003031307220 */ /* 0x000fe20000410000 */
[----:B0-----:R-:W-:-:S04]  /*6270*/  FADD.FTZ R49, -R6, 1 ;  /* 0x3f80000006317421 */ /* 0x001fc80000010100 */
[----:B------:R-:W-:Y:S01]  /*6280*/  FFMA.FTZ R22, R22, R49, 1 ;  /* 0x3f80000016167423 */ /* 0x000fe20000010031 */
[--C-:B------:R-:W-:Y:S02]  /*6290*/  HADD2.F32 R49, -RZ, R51.reuse.H0_H0 ;  /* 0x20000033ff317230 */ /* 0x100fe40000004100 */
[----:B------:R-:W-:-:S03]  /*62a0*/  HADD2.F32 R51, -RZ, R51.H1_H1 ;  /* 0x30000033ff337230 */ /* 0x000fc60000004100 */
[C---:B------:R-:W-:Y:S02]  /*62b0*/  FADD.FTZ R49, -R16.reuse, R49 ;  /* 0x0000003110317221 */ /* 0x040fe40000010100 */
[----:B------:R-:W-:Y:S02]  /*62c0*/  FADD.FTZ R51, -R16, R51 ;  /* 0x0000003310337221 */ /* 0x000fe40000010100 */
[C---:B------:R-:W-:Y:S02]  /*62d0*/  FMUL.FTZ R49, R0.reuse, R49 ;  /* 0x0000003100317220 */ /* 0x040fe40000410000 */
[----:B------:R-:W-:Y:S02]  /*62e0*/  FMUL.FTZ R51, R0, R51 ;  /* 0x0000003300337220 */ /* 0x000fe40000410000 */
[----:B------:R-:W-:Y:S02]  /*62f0*/  FFMA.FTZ R17, R26, R49, R17 ;  /* 0x000000311a117223 */ /* 0x000fe40000010011 */
[----:B------:R-:W-:-:S02]  /*6300*/  FFMA.FTZ R23, R21, R51, R23 ;  /* 0x0000003315177223 */ /* 0x000fc40000010017 */
[----:B------:R-:W-:Y:S01]  /*6310*/  FMUL.FTZ R16, R17, -1.4426950216293334961 ;  /* 0xbfb8aa3b11107820 */ /* 0x000fe20000410000 */
[----:B------:R-:W-:Y:S01]  /*6320*/  FMUL.FTZ R22, R6, R22 ;  /* 0x0000001606167220 */ /* 0x000fe20000410000 */
[----:B------:R-:W-:-:S04]  /*6330*/  FMUL.FTZ R6, R23, -1.4426950216293334961 ;  /* 0xbfb8aa3b17067820 */ /* 0x000fc80000410000 */
[----:B------:R-:W0:Y:S08]  /*6340*/  MUFU.EX2 R16, R16 ;  /* 0x0000001000107308 */ /* 0x000e300000000800 */
[----:B------:R-:W1:Y:S01]  /*6350*/  MUFU.EX2 R6, R6 ;  /* 0x0000000600067308 */ /* 0x000e620000000800 */
[----:B0-----:R-:W-:-:S07]  /*6360*/  FADD.FTZ R16, R16, 1 ;  /* 0x3f80000010107421 */ /* 0x001fce0000010000 */
[----:B------:R-:W0:Y:S01]  /*6370*/  MUFU.RCP R16, R16 ;  /* 0x0000001000107308 */ /* 0x000e220000001000 */
[----:B-1----:R-:W-:-:S07]  /*6380*/  FADD.FTZ R6, R6, 1 ;  /* 0x3f80000006067421 */ /* 0x002fce0000010000 */
[----:B------:R-:W1:Y:S01]  /*6390*/  MUFU.RCP R6, R6 ;  /* 0x0000000600067308 */ /* 0x000e620000001000 */
[----:B------:R-:W-:-:S05]  /*63a0*/  HADD2.F32 R52, -RZ, R52.H1_H1 ;  /* 0x30000034ff347230 */ /* 0x000fca0000004100 */
[----:B------:R-:W-:Y:S01]  /*63b0*/  FMUL.FTZ R22, R52, R22 ;  /* 0x0000001634167220 */ /* 0x000fe20000410000 */
[----:B0-----:R-:W-:-:S04]  /*63c0*/  FADD.FTZ R52, -R16, 1 ;  /* 0x3f80000010347421 */ /* 0x001fc80000010100 */
[----:B------:R-:W-:Y:S01]  /*63d0*/  FFMA.FTZ R52, R17, R52, 1 ;  /* 0x3f80000011347423 */ /* 0x000fe20000010034 */
[----:B-1----:R-:W-:-:S04]  /*63e0*/  FADD.FTZ R17, -R6, 1 ;  /* 0x3f80000006117421 */ /* 0x002fc80000010100 */
[----:B------:R-:W-:Y:S01]  /*63f0*/  FFMA.FTZ R17, R23, R17, 1 ;  /* 0x3f80000017117423 */ /* 0x000fe20000010011 */
[----:B------:R-:W-:Y:S02]  /*6400*/  FMUL.FTZ R52, R16, R52 ;  /* 0x0000003410347220 */ /* 0x000fe40000410000 */
[----:B------:R-:W4:Y:S01]  /*6410*/  LDL.LU R16, [R1+0x44] ;  /* 0x0000440001107983 */ /* 0x000f220000300800 */
[----:B------:R-:W-:Y:S01]  /*6420*/  FMUL.FTZ R17, R6, R17 ;  /* 0x0000001106117220 */ /* 0x000fe20000410000 */
[----:B------:R-:W-:Y:S02]  /*6430*/  HADD2.F32 R6, -RZ, R53.H0_H0 ;  /* 0x20000035ff067230 */ /* 0x000fe40000004100 */
[----:B------:R-:W-:-:S03]  /*6440*/  FFMA.FTZ R58, R26, R58, -R4 ;  /* 0x0000003a1a3a7223 */ /* 0x000fc60000010804 */
[----:B------:R-:W-:-:S04]  /*6450*/  FMUL.FTZ R6, R6, R52 ;  /* 0x0000003406067220 */ /* 0x000fc80000410000 */
[--C-:B------:R-:W-:Y:S02]  /*6460*/  FFMA.FTZ R6, R26, R6, -R4.reuse ;  /* 0x000000061a067223 */ /* 0x100fe40000010804 */
[----:B------:R-:W4:Y:S01]  /*6470*/  LDL.LU R26, [R1+0x48] ;  /* 0x00004800011a7983 */ /* 0x000f220000300800 */
[----:B------:R-:W-:Y:S02]  /*6480*/  HADD2.F32 R53, -RZ, R53.H1_H1 ;  /* 0x30000035ff357230 */ /* 0x000fe40000004100 */
[--C-:B------:R-:W-:Y:S01]  /*6490*/  FFMA.FTZ R47, R21, R47, -R4.reuse ;  /* 0x0000002f152f7223 */ /* 0x100fe20000010804 */
[--C-:B------:R-:W-:Y:S02]  /*64a0*/  FFMA.FTZ R56, R3, R56, -R4.reuse ;  /* 0x0000003803387223 */ /* 0x100fe40000010804 */
[----:B------:R-:W-:Y:S01]  /*64b0*/  FMUL.FTZ R17, R53, R17 ;  /* 0x0000001135117220 */ /* 0x000fe20000410000 */
[----:B------:R-:W-:Y:S01]  /*64c0*/  FFMA.FTZ R47, R45, -R5, R47 ;  /* 0x800000052d2f7223 */ /* 0x000fe2000001002f */
[--C-:B------:R-:W-:Y:S01]  /*64d0*/  FFMA.FTZ R48, R3, R48, -R4.reuse ;  /* 0x0000003003307223 */ /* 0x100fe20000010804 */
[C-C-:B------:R-:W-:Y:S01]  /*64e0*/  FFMA.FTZ R41, R20.reuse, R41, -R4.reuse ;  /* 0x0000002914297223 */ /* 0x140fe20000010804 */
[--C-:B------:R-:W-:Y:S01]  /*64f0*/  FFMA.FTZ R22, R20, R22, -R4.reuse ;  /* 0x0000001614167223 */ /* 0x100fe20000010804 */
[----:B------:R-:W-:Y:S01]  /*6500*/  FFMA.FTZ R17, R21, R17, -R4 ;  /* 0x0000001115117223 */ /* 0x000fe20000010804 */
[C---:B------:R-:W-:Y:S01]  /*6510*/  FMUL.FTZ R18, R0.reuse, R18 ;  /* 0x0000001200127220 */ /* 0x040fe20000410000 */
[C---:B------:R-:W-:Y:S01]  /*6520*/  FMUL.FTZ R24, R0.reuse, R24 ;  /* 0x0000001800187220 */ /* 0x040fe20000410000 */
[C---:B------:R-:W-:Y:S01]  /*6530*/  FMUL.FTZ R19, R0.reuse, R19 ;  /* 0x0000001300137220 */ /* 0x040fe20000410000 */
[----:B------:R-:W-:Y:S01]  /*6540*/  FMUL.FTZ R54, R0, R54 ;  /* 0x0000003600367220 */ /* 0x000fe20000410000 */
[----:B------:R-:W4:Y:S01]  /*6550*/  LDL.LU R45, [R1+0x3c] ;  /* 0x00003c00012d7983 */ /* 0x000f220000300800 */
[----:B--2---:R-:W-:Y:S01]  /*6560*/  IADD3 R4, P0, R60, UR18, RZ ;  /* 0x000000123c047c10 */ /* 0x004fe2000ff1e0ff */
[-C--:B------:R-:W-:Y:S01]  /*6570*/  FFMA.FTZ R56, R44, -R5.reuse, R56 ;  /* 0x800000052c387223 */ /* 0x080fe20000010038 */
[-C--:B------:R-:W-:Y:S01]  /*6580*/  FFMA.FTZ R41, R43, -R5.reuse, R41 ;  /* 0x800000052b297223 */ /* 0x080fe20000010029 */
[-C--:B------:R-:W-:Y:S01]  /*6590*/  FFMA.FTZ R58, R46, -R5.reuse, R58 ;  /* 0x800000052e3a7223 */ /* 0x080fe2000001003a */
[-C--:B------:R-:W-:Y:S01]  /*65a0*/  FFMA.FTZ R48, R32, -R5.reuse, R48 ;  /* 0x8000000520307223 */ /* 0x080fe20000010030 */
[-C--:B------:R-:W-:Y:S01]  /*65b0*/  FFMA.FTZ R22, R50, -R5.reuse, R22 ;  /* 0x8000000532167223 */ /* 0x080fe20000010016 */
[-C--:B------:R-:W-:Y:S01]  /*65c0*/  FFMA.FTZ R49, R49, -R5.reuse, R6 ;  /* 0x8000000531317223 */ /* 0x080fe20000010006 */
[----:B------:R-:W-:Y:S01]  /*65d0*/  FFMA.FTZ R17, R51, -R5, R17 ;  /* 0x8000000533117223 */ /* 0x000fe20000010011 */
[----:B------:R-:W2:Y:S01]  /*65e0*/  LDL.LU R44, [R1+0x40] ;  /* 0x00004000012c7983 */ /* 0x000ea20000300800 */
[----:B------:R-:W-:Y:S01]  /*65f0*/  F2FP.F16.F32.PACK_AB R18, R24, R18 ;  /* 0x000000121812723e */ /* 0x000fe200000000ff */
[----:B------:R-:W-:Y:S01]  /*6600*/  FMUL.FTZ R29, R0, R29 ;  /* 0x0000001d001d7220 */ /* 0x000fe20000410000 */
[----:B------:R-:W-:Y:S01]  /*6610*/  F2FP.F16.F32.PACK_AB R19, R54, R19 ;  /* 0x000000133613723e */ /* 0x000fe200000000ff */
[----:B------:R-:W2:Y:S01]  /*6620*/  LDL.LU R43, [R1+0x30] ;  /* 0x00003000012b7983 */ /* 0x000ea20000300800 */
[----:B---3--:R-:W-:Y:S01]  /*6630*/  IADD3.X R5, R59, UR19, RZ, P0, !PT ;  /* 0x000000133b057c10 */ /* 0x008fe200087fe4ff */
        /* <DEDUP_REMOVED lines=22> */
[----:B------:R-:W3:Y:S01]  /*67a0*/  LDL.LU R32, [R1+0x34] ;  /* 0x0000340001207983 */ /* 0x000ee20000300800 */
[----:B------:R-:W-:Y:S01]  /*67b0*/  PRMT R22, R18, 0x7632, R22 ;  /* 0x0000763212167816 */ /* 0x000fe20000000016 */
[----:B------:R-:W-:Y:S01]  /*67c0*/  FMUL.FTZ R0, R0, R17 ;  /* 0x0000001100007220 */ /* 0x000fe20000410000 */
[----:B------:R-:W-:-:S02]  /*67d0*/  PRMT R23, R19, 0x7632, R23 ;  /* 0x0000763213177816 */ /* 0x000fc40000000017 */
[----:B------:R-:W-:Y:S01]  /*67e0*/  F2FP.F16.F32.PACK_AB R20, R20, R29 ;  /* 0x0000001d1414723e */ /* 0x000fe200000000ff */
[----:B------:R-:W-:Y:S04]  /*67f0*/  STG.E.U16 desc[UR12][R4.64], R18 ;  /* 0x0000001204007986 */ /* 0x000fe8000c10150c */
[----:B------:R-:W-:Y:S04]  /*6800*/  STG.E.U16 desc[UR12][R4.64+0x2], R22 ;  /* 0x0000021604007986 */ /* 0x000fe8000c10150c */
[----:B------:R-:W-:Y:S04]  /*6810*/  STG.E.U16 desc[UR12][R4.64+0x4], R19 ;  /* 0x0000041304007986 */ /* 0x000fe8000c10150c */
[----:B------:R0:W-:Y:S02]  /*6820*/  STG.E.U16 desc[UR12][R4.64+0x6], R23 ;  /* 0x0000061704007986 */ /* 0x0001e4000c10150c */
[----:B0-----:R-:W-:-:S02]  /*6830*/  PRMT R5, R20, 0x7632, R5 ;  /* 0x0000763214057816 */ /* 0x001fc40000000005 */
[----:B----4-:R-:W-:-:S04]  /*6840*/  IADD3 R16, P0, R16, UR18, RZ ;  /* 0x0000001210107c10 */ /* 0x010fc8000ff1e0ff */
[----:B------:R-:W-:Y:S02]  /*6850*/  IADD3.X R17, R26, UR19, RZ, P0, !PT ;  /* 0x000000131a117c10 */ /* 0x000fe400087fe4ff */
[----:B------:R-:W4:Y:S04]  /*6860*/  LDL.LU R26, [R1+0x10] ;  /* 0x00001000011a7983 */ /* 0x000f280000300800 */
[----:B------:R-:W4:Y:S04]  /*6870*/  LDL.LU R25, [R1+0x14] ;  /* 0x0000140001197983 */ /* 0x000f280000300800 */
[----:B------:R0:W-:Y:S04]  /*6880*/  STG.E.U16 desc[UR12][R16.64+0x4], R20 ;  /* 0x0000041410007986 */ /* 0x0001e8000c10150c */
[----:B0-----:R-:W4:Y:S01]  /*6890*/  LDL.LU R20, [R1] ;  /* 0x0000000001147983 */ /* 0x001f220000300800 */
[----:B------:R-:W-:-:S02]  /*68a0*/  F2FP.F16.F32.PACK_AB R6, R6, R55 ;  /* 0x000000370606723e */ /* 0x000fc400000000ff */
[----:B------:R-:W-:Y:S02]  /*68b0*/  IADD3 R18, P0, R45, UR18, RZ ;  /* 0x000000122d127c10 */ /* 0x000fe4000ff1e0ff */
[----:B------:R-:W-:Y:S02]  /*68c0*/  PRMT R24, R6, 0x7632, R24 ;  /* 0x0000763206187816 */ /* 0x000fe40000000018 */
[----:B------:R-:W-:Y:S02]  /*68d0*/  F2FP.F16.F32.PACK_AB R28, R31, R28 ;  /* 0x0000001c1f1c723e */ /* 0x000fe400000000ff */
[----:B------:R-:W-:Y:S02]  /*68e0*/  F2FP.F16.F32.PACK_AB R30, R33, R30 ;  /* 0x0000001e211e723e */ /* 0x000fe400000000ff */
[----:B--2---:R-:W-:Y:S02]  /*68f0*/  IADD3.X R19, R44, UR19, RZ, P0, !PT ;  /* 0x000000132c137c10 */ /* 0x004fe400087fe4ff */
[----:B------:R-:W-:-:S02]  /*6900*/  IADD3 R4, P0, R43, UR18, RZ ;  /* 0x000000122b047c10 */ /* 0x000fc4000ff1e0ff */
[----:B------:R-:W-:Y:S01]  /*6910*/  F2FP.F16.F32.PACK_AB R35, R35, R36 ;  /* 0x000000242323723e */ /* 0x000fe200000000ff */
[----:B------:R0:W-:Y:S01]  /*6920*/  STG.E.U16 desc[UR12][R16.64], R6 ;  /* 0x0000000610007986 */ /* 0x0001e2000c10150c */
[----:B------:R-:W-:-:S03]  /*6930*/  PRMT R22, R28, 0x7632, R22 ;  /* 0x000076321c167816 */ /* 0x000fc60000000016 */
[----:B------:R-:W-:Y:S01]  /*6940*/  STG.E.U16 desc[UR12][R16.64+0x2], R24 ;  /* 0x0000021810007986 */ /* 0x000fe2000c10150c */
[----:B------:R-:W-:-:S03]  /*6950*/  F2FP.F16.F32.PACK_AB R34, R34, R37 ;  /* 0x000000252222723e */ /* 0x000fc600000000ff */
[----:B------:R3:W-:Y:S01]  /*6960*/  STG.E.U16 desc[UR12][R16.64+0x6], R5 ;  /* 0x0000060510007986 */ /* 0x0007e2000c10150c */
[----:B0-----:R-:W-:-:S03]  /*6970*/  PRMT R6, R30, 0x7632, R6 ;  /* 0x000076321e067816 */ /* 0x001fc60000000006 */
[----:B------:R-:W-:Y:S01]  /*6980*/  STG.E.U16 desc[UR12][R18.64], R28 ;  /* 0x0000001c12007986 */ /* 0x000fe2000c10150c */
[----:B------:R-:W-:Y:S02]  /*6990*/  F2FP.F16.F32.PACK_AB R39, R40, R39 ;  /* 0x000000272827723e */ /* 0x000fe400000000ff */
[----:B---3--:R-:W-:Y:S02]  /*69a0*/  IADD3.X R5, R32, UR19, RZ, P0, !PT ;  /* 0x0000001320057c10 */ /* 0x008fe400087fe4ff */
[----:B------:R-:W-:Y:S01]  /*69b0*/  PRMT R17, R35, 0x7632, R17 ;  /* 0x0000763223117816 */ /* 0x000fe20000000011 */
[----:B------:R-:W-:Y:S01]  /*69c0*/  STG.E.U16 desc[UR12][R18.64+0x2], R22 ;  /* 0x0000021612007986 */ /* 0x000fe2000c10150c */
[----:B------:R-:W-:-:S03]  /*69d0*/  F2FP.F16.F32.PACK_AB R3, R3, R42 ;  /* 0x0000002a0303723e */ /* 0x000fc600000000ff */
[----:B------:R-:W-:Y:S04]  /*69e0*/  STG.E.U16 desc[UR12][R18.64+0x4], R30 ;  /* 0x0000041e12007986 */ /* 0x000fe8000c10150c */
[----:B------:R0:W-:Y:S04]  /*69f0*/  STG.E.U16 desc[UR12][R18.64+0x6], R6 ;  /* 0x0000060612007986 */ /* 0x0001e8000c10150c */
[----:B------:R-:W-:Y:S01]  /*6a00*/  STG.E.U16 desc[UR12][R4.64+0x2], R17 ;  /* 0x0000021104007986 */ /* 0x000fe2000c10150c */
[----:B------:R-:W-:Y:S02]  /*6a10*/  F2FP.F16.F32.PACK_AB R41, R41, R56 ;  /* 0x000000382929723e */ /* 0x000fe400000000ff */
[----:B0-----:R-:W-:Y:S01]  /*6a20*/  PRMT R19, R34, 0x7632, R19 ;  /* 0x0000763222137816 */ /* 0x001fe20000000013 */
[----:B------:R-:W-:Y:S01]  /*6a30*/  STG.E.U16 desc[UR12][R4.64], R35 ;  /* 0x0000002304007986 */ /* 0x000fe2000c10150c */
[----:B------:R-:W-:-:S03]  /*6a40*/  PRMT R6, R39, 0x7632, R6 ;  /* 0x0000763227067816 */ /* 0x000fc60000000006 */
[----:B------:R-:W-:Y:S01]  /*6a50*/  STG.E.U16 desc[UR12][R4.64+0x4], R34 ;  /* 0x0000042204007986 */ /* 0x000fe2000c10150c */
[----:B------:R-:W-:-:S03]  /*6a60*/  F2FP.F16.F32.PACK_AB R47, R47, R58 ;  /* 0x0000003a2f2f723e */ /* 0x000fc600000000ff */
[----:B------:R0:W-:Y:S01]  /*6a70*/  STG.E.U16 desc[UR12][R4.64+0x6], R19 ;  /* 0x0000061304007986 */ /* 0x0001e2000c10150c */
[----:B------:R-:W-:Y:S02]  /*6a80*/  F2FP.F16.F32.PACK_AB R21, R21, R48 ;  /* 0x000000301515723e */ /* 0x000fe400000000ff */
[----:B------:R-:W-:Y:S01]  /*6a90*/  F2FP.F16.F32.PACK_AB R0, R0, R49 ;  /* 0x000000310000723e */ /* 0x000fe200000000ff */
[----:B------:R-:W-:Y:S01]  /*6aa0*/  UISETP.GE.U32.AND UP0, UPT, UR9, UR15, UPT ;  /* 0x0000000f0900728c */ /* 0x000fe2000bf06070 */
[----:B0-----:R-:W-:Y:S02]  /*6ab0*/  PRMT R5, R3, 0x7632, R5 ;  /* 0x0000763203057816 */ /* 0x001fe40000000005 */
[----:B------:R-:W-:Y:S01]  /*6ac0*/  PRMT R4, R41, 0x7632, R4 ;  /* 0x0000763229047816 */ /* 0x000fe20000000004 */
[----:B------:R-:W-:Y:S02]  /*6ad0*/  UISETP.GE.AND.EX UP0, UPT, UR10, UR7, UPT, UP0 ;  /* 0x000000070a00728c */ /* 0x000fe4000bf06300 */
[----:B------:R-:W-:Y:S01]  /*6ae0*/  ULOP3.LUT UR4, UR4, 0x1, URZ, 0x3c, !UPT ;  /* 0x0000000104047892 */ /* 0x000fe2000f8e3c3f */
[----:B------:R-:W-:Y:S01]  /*6af0*/  UMOV UR5, UR10 ;  /* 0x0000000a00057c82 */ /* 0x000fe20008000000 */
[----:B------:R-:W-:Y:S01]  /*6b00*/  UMOV UR11, UR9 ;  /* 0x00000009000b7c82 */ /* 0x000fe20008000000 */
[----:B----4-:R-:W-:-:S04]  /*6b10*/  IADD3 R16, P0, R26, UR18, RZ ;  /* 0x000000121a107c10 */ /* 0x010fc8000ff1e0ff */
[----:B------:R-:W-:-:S05]  /*6b20*/  IADD3.X R17, R25, UR19, RZ, P0, !PT ;  /* 0x0000001319117c10 */ /* 0x000fca00087fe4ff */
[----:B------:R0:W-:Y:S01]  /*6b30*/  STG.E.U16 desc[UR12][R16.64+0x2], R6 ;  /* 0x0000020610007986 */ /* 0x0001e2000c10150c */
[----:B------:R-:W-:-:S04]  /*6b40*/  IADD3 R18, P0, R20, UR18, RZ ;  /* 0x0000001214127c10 */ /* 0x000fc8000ff1e0ff */
[----:B------:R-:W-:Y:S02]  /*6b50*/  IADD3.X R19, R57, UR19, RZ, P0, !PT ;  /* 0x0000001339137c10 */ /* 0x000fe400087fe4ff */
[----:B------:R-:W-:Y:S01]  /*6b60*/  IADD3 R2, P0, R2, UR18, RZ ;  /* 0x0000001202027c10 */ /* 0x000fe2000ff1e0ff */
[----:B------:R1:W-:Y:S01]  /*6b70*/  STG.E.U16 desc[UR12][R16.64+0x4], R3 ;  /* 0x0000040310007986 */ /* 0x0003e2000c10150c */
[----:B0-----:R-:W-:-:S03]  /*6b80*/  PRMT R6, R47, 0x7632, R6 ;  /* 0x000076322f067816 */ /* 0x001fc60000000006 */
[----:B------:R0:W-:Y:S04]  /*6b90*/  STG.E.U16 desc[UR12][R16.64+0x6], R5 ;  /* 0x0000060510007986 */ /* 0x0001e8000c10150c */
[----:B------:R2:W-:Y:S01]  /*6ba0*/  STG.E.U16 desc[UR12][R16.64], R39 ;  /* 0x0000002710007986 */ /* 0x0005e2000c10150c */
[----:B-1----:R-:W-:Y:S02]  /*6bb0*/  IADD3.X R3, R7, UR19, RZ, P0, !PT ;  /* 0x0000001307037c10 */ /* 0x002fe400087fe4ff */
[----:B------:R-:W-:Y:S02]  /*6bc0*/  PRMT R7, R0, 0x7632, R7 ;  /* 0x0000763200077816 */ /* 0x000fe40000000007 */
[----:B0-----:R-:W-:Y:S01]  /*6bd0*/  PRMT R5, R21, 0x7632, R5 ;  /* 0x0000763215057816 */ /* 0x001fe20000000005 */
        /* <DEDUP_REMOVED lines=8> */
[----:B------:R-:W-:-:S13]  /*6c60*/  PLOP3.LUT P0, PT, PT, PT, UP0, 0x80, 0x0 ;  /* 0x000000000000781c */ /* 0x000fda0003f0f008 */
[----:B--2---:R-:W-:Y:S05]  /*6c70*/  @!P0 BRA `(.L_x_2207) ;  /* 0xffffff9800188947 */ /* 0x004fea000383ffff */
.L_x_2194:
        /* <DEDUP_REMOVED lines=56> */
.L_x_2224:
        /* <DEDUP_REMOVED lines=45> */
.L_x_2211:
[----:B------:R-:W-:Y:S05]  /*72d0*/  BSYNC B1 ;  /* 0x0000000000017941 */ /* 0x000fea0003800000 */
.L_x_2210:
        /* <DEDUP_REMOVED lines=21> */
.L_x_2214:
        /* <DEDUP_REMOVED lines=55> */
.L_x_2213:
[----:B------:R-:W-:Y:S05]  /*77a0*/  BSYNC B1 ;  /* 0x0000000000017941 */ /* 0x000fea0003800000 */
.L_x_2212:
        /* <DEDUP_REMOVED lines=35> */
.L_x_2216:
[----:B------:R-:W-:Y:S05]  /*79e0*/  BSYNC B1 ;  /* 0x0000000000017941 */ /* 0x000fea0003800000 */
.L_x_2215:
        /* <DEDUP_REMOVED lines=15> */
.L_x_2209:
[----:B------:R-:W-:Y:S05]  /*7ae0*/  BSYNC B0 ;  /* 0x0000000000007941 */ /* 0x000fea0003800000 */
.L_x_2208:
        /* <DEDUP_REMOVED lines=50> */
.L_x_2233:
        /* <DEDUP_REMOVED lines=46> */
.L_x_2243:
        /* <DEDUP_REMOVED lines=41> */
.L_x_2253:
[----:B--2---:R-:W-:Y:S01]  /*8380*/  FADD.FTZ R15, R14, R30 ;  /* 0x0000001e0e0f7221 */ /* 0x004fe20000010000 */
[----:B------:R-:W-:-:S04]  /*8390*/  @!P1 F2FP.F16.F32.PACK_AB R14, RZ, R24 ;  /* 0x00000018ff0e923e */ /* 0x000fc800000000ff */
[----:B------:R-:W-:Y:S01]  /*83a0*/  @!P1 F2FP.F16.F32.PACK_AB R15, RZ, R15 ;  /* 0x0000000fff0f923e */ /* 0x000fe200000000ff */
[----:B------:R3:W-:Y:S03]  /*83b0*/  @!P1 STG.E.U16 desc[UR12][R16.64+0x50], R14 ;  /* 0x0000500e10009986 */ /* 0x0007e6000c10150c */
[----:B------:R-:W-:Y:S02]  /*83c0*/  PRMT R20, R15, 0x7610, R20 ;  /* 0x000076100f147816 */ /* 0x000fe40000000014 */
[----:B------:R-:W-:-:S03]  /*83d0*/  LEA.HI R15, R56, 0x3c, RZ, 0x1c ;  /* 0x0000003c380f7811 */ /* 0x000fc600078fe0ff */
[----:B------:R3:W-:Y:S04]  /*83e0*/  @!P1 STG.E.U16 desc[UR12][R18.64+0x50], R20 ;  /* 0x0000501412009986 */ /* 0x0007e8000c10150c */
.L_x_2219:
[----:B------:R-:W-:Y:S05]  /*83f0*/  BSYNC B0 ;  /* 0x0000000000007941 */ /* 0x000fea0003800000 */
.L_x_2218:
        /* <DEDUP_REMOVED lines=120> */
[----:B------:R-:W-:Y:S01]  /*8b80*/  @!P0 F2FP.F16.F32.PACK_AB R30, RZ, R16 ;  /* 0x00000010ff1e823e */ /* 0x000fe200000000ff */
        /* <DEDUP_REMOVED lines=13> */
[----:B------:R-:W-:Y:S01]  /*8c60*/  @!P0 F2FP.F16.F32.PACK_AB R44, RZ, R44 ;  /* 0x0000002cff2c823e */ /* 0x000fe200000000ff */
        /* <DEDUP_REMOVED lines=14> */
[----:B------:R-:W-:-:S04]  /*8d50*/  @!P0 F2FP.F16.F32.PACK_AB R26, RZ, R38 ;  /* 0x00000026ff1a823e */ /* 0x000fc800000000ff */
[----:B------:R4:W-:Y:S01]  /*8d60*/  @!P0 STG.E.U16 desc[UR12][R24.64], R30 ;  /* 0x0000001e18008986 */ /* 0x0009e2000c10150c */
[----:B-1----:R-:W-:-:S03]  /*8d70*/  @!P0 IMAD.WIDE R20, R41, 0x2, R20 ;  /* 0x0000000229148825 */ /* 0x002fc600078e0214 */
[----:B------:R1:W-:Y:S01]  /*8d80*/  @!P0 STG.E.U16 desc[UR12][R22.64], R44 ;  /* 0x0000002c16008986 */ /* 0x0003e2000c10150c */
[----:B--2---:R-:W-:Y:S01]  /*8d90*/  @!P0 IMAD.WIDE R16, R41, 0x2, R16 ;  /* 0x0000000229108825 */ /* 0x004fe200078e0210 */
[----:B----4-:R-:W-:-:S03]  /*8da0*/  @!P0 F2FP.F16.F32.PACK_AB R25, RZ, R33 ;  /* 0x00000021ff19823e */ /* 0x010fc600000000ff */
[----:B---3--:R-:W-:Y:S01]  /*8db0*/  FADD.FTZ R35, R42, R35 ;  /* 0x000000232a237221 */ /* 0x008fe20000010000 */
[----:B------:R-:W-:Y:S02]  /*8dc0*/  MOV R30, 0xffff ;  /* 0x0000ffff001e7802 */ /* 0x000fe40000000f00 */
[----:B-1----:R-:W-:Y:S02]  /*8dd0*/  @!P0 F2FP.F16.F32.PACK_AB R23, RZ, R34 ;  /* 0x00000022ff17823e */ /* 0x002fe400000000ff */
[----:B------:R-:W-:Y:S01]  /*8de0*/  @!P0 F2FP.F16.F32.PACK_AB R33, RZ, R37 ;  /* 0x00000025ff21823e */ /* 0x000fe200000000ff */
[----:B0-----:R-:W-:Y:S01]  /*8df0*/  @!P0 IMAD.WIDE R14, R41, 0x2, R14 ;  /* 0x00000002290e8825 */ /* 0x001fe200078e020e */
[----:B------:R0:W1:Y:S04]  /*8e00*/  SHFL.BFLY PT, R30, R31, 0x1, 0x101f ;  /* 0x0c301f001f1e7f89 */ /* 0x00006800000e0000 */
[----:B------:R0:W-:Y:S04]  /*8e10*/  @!P0 STG.E.U16 desc[UR12][R20.64+0x28], R23 ;  /* 0x0000281714008986 */ /* 0x0001e8000c10150c */
[----:B------:R0:W-:Y:S04]  /*8e20*/  @!P0 STG.E.U16 desc[UR12][R18.64+0x28], R25 ;  /* 0x0000281912008986 */ /* 0x0001e8000c10150c */
[----:B------:R0:W-:Y:S04]  /*8e30*/  @!P0 STG.E.U16 desc[UR12][R16.64+0x50], R26 ;  /* 0x0000501a10008986 */ /* 0x0001e8000c10150c */
[----:B------:R0:W-:Y:S02]  /*8e40*/  @!P0 STG.E.U16 desc[UR12][R14.64+0x50], R33 ;  /* 0x000050210e008986 */ /* 0x0001e4000c10150c */
.L_x_2287:
[----:B0-----:R-:W0:Y:S01]  /*8e50*/  @!P0 LDC.64 R14, c[0x0][0x218] ;  /* 0x00008600ff0e8b82 */ /* 0x001e220000000a00 */
[----:B-1----:R-:W-:Y:S01]  /*8e60*/  FADD.FTZ R19, R31, R30 ;  /* 0x0000001e1f137221 */ /* 0x002fe20000010000 */
[----:B------:R-:W-:-:S04]  /*8e70*/  @!P0 F2FP.F16.F32.PACK_AB R18, RZ, R35 ;  /* 0x00000023ff12823e */ /* 0x000fc800000000ff */
[----:B------:R-:W-:Y:S02]  /*8e80*/  @!P0 F2FP.F16.F32.PACK_AB R19, RZ, R19 ;  /* 0x00000013ff13823e */ /* 0x000fe400000000ff */
[----:B------:R-:W1:Y:S01]  /*8e90*/  @!P0 LDC.64 R16, c[0x0][0x220] ;  /* 0x00008800ff108b82 */ /* 0x000e620000000a00 */
[----:B0-----:R-:W-:-:S05]  /*8ea0*/  @!P0 IMAD.WIDE R14, R41, 0x2, R14 ;  /* 0x00000002290e8825 */ /* 0x001fca00078e020e */
[----:B------:R4:W-:Y:S01]  /*8eb0*/  @!P0 STG.E.U16 desc[UR12][R14.64+0x78], R18 ;  /* 0x000078120e008986 */ /* 0x0009e2000c10150c */
[----:B-1----:R-:W-:-:S05]  /*8ec0*/  @!P0 IMAD.WIDE R16, R41, 0x2, R16 ;  /* 0x0000000229108825 */ /* 0x002fca00078e0210 */
[----:B------:R4:W-:Y:S02]  /*8ed0*/  @!P0 STG.E.U16 desc[UR12][R16.64+0x78], R19 ;  /* 0x0000781310008986 */ /* 0x0009e4000c10150c */
.L_x_2217:
        /* <DEDUP_REMOVED lines=8> */
.L_x_2220:
[----:B------:R-:W-:Y:S01]  /*8f60*/  HFMA2.MMA R28, -RZ, RZ, 0, 4.76837158203125e-07 ;  /* 0x00000008ff1c7435 */ /* 0x000fe200000001ff */
[----:B-1----:R-:W-:Y:S02]  /*8f70*/  MOV R29, R14 ;  /* 0x0000000e001d7202 */ /* 0x002fe40000000f00 */
[----:B------:R-:W-:Y:S02]  /*8f80*/  MOV R27, 0x101f ;  /* 0x0000101f001b7802 */ /* 0x000fe40000000f00 */
[----:B------:R-:W-:-:S07]  /*8f90*/  MOV R26, 0xffff ;  /* 0x0000ffff001a7802 */ /* 0x000fce0000000f00 */
[----:B0-2---:R-:W-:Y:S05]  /*8fa0*/  WARPSYNC.COLLECTIVE R26, `(.L_x_2225) ;  /* 0x000000001a087348 */ /* 0x005fea0003c00000 */
[----:B------:R1:W3:Y:S02]  /*8fb0*/  SHFL.BFLY P2, R30, R29, R28, R27 ;  /* 0x0c00001c1d1e7389 */ /* 0x0002e4000004001b */
[----:B0123--:R-:W-:Y:S01]  /*8fc0*/  ENDCOLLECTIVE ;  /* 0x000000000000791b */ /* 0x00ffe20003800000 */
.L_x_2225:
[----:B------:R-:W-:Y:S02]  /*8fd0*/  MOV R29, R15 ;  /* 0x0000000f001d7202 */ /* 0x000fe40000000f00 */
[----:B------:R-:W-:-:S07]  /*8fe0*/  MOV R17, R30 ;  /* 0x0000001e00117202 */ /* 0x000fce0000000f00 */
[----:B------:R-:W-:Y:S05]  /*8ff0*/  WARPSYNC.COLLECTIVE R26, `(.L_x_2226) ;  /* 0x000000001a087348 */ /* 0x000fea0003c00000 */
[----:B------:R0:W1:Y:S02]  /*9000*/  SHFL.BFLY P2, R30, R29, R28, R27 ;  /* 0x0c00001c1d1e7389 */ /* 0x000064000004001b */
[----:B01----:R-:W-:Y:S01]  /*9010*/  ENDCOLLECTIVE ;  /* 0x000000000000791b */ /* 0x003fe20003800000 */
.L_x_2226:
[----:B------:R-:W-:Y:S01]  /*9020*/  FADD.FTZ R17, R17, R14 ;  /* 0x0000000e11117221 */ /* 0x000fe20000010000 */
[----:B------:R-:W-:-:S04]  /*9030*/  HFMA2.MMA R28, -RZ, RZ, 0, 2.384185791015625e-07 ;  /* 0x00000004ff1c7435 */ /* 0x000fc800000001ff */
[----:B------:R-:W-:Y:S02]  /*9040*/  MOV R29, R17 ;  /* 0x00000011001d7202 */ /* 0x000fe40000000f00 */
[----:B------:R-:W-:-:S07]  /*9050*/  MOV R16, R30 ;  /* 0x0000001e00107202 */ /* 0x000fce0000000f00 */
[----:B------:R-:W-:Y:S05]  /*9060*/  WARPSYNC.COLLECTIVE R26, `(.L_x_2227) ;  /* 0x000000001a087348 */ /* 0x000fea0003c00000 */
[----:B------:R0:W1:Y:S02]  /*9070*/  SHFL.BFLY P2, R30, R29, R28, R27 ;  /* 0x0c00001c1d1e7389 */ /* 0x000064000004001b */
[----:B01----:R-:W-:Y:S01]  /*9080*/  ENDCOLLECTIVE ;  /* 0x000000000000791b */ /* 0x003fe20003800000 */
.L_x_2227:
[----:B------:R-:W-:-:S05]  /*9090*/  FADD.FTZ R16, R16, R15 ;  /* 0x0000000f10107221 */ /* 0x000fca0000010000 */
[----:B------:R-:W-:Y:S02]  /*90a0*/  MOV R29, R16 ;  /* 0x00000010001d7202 */ /* 0x000fe40000000f00 */
[----:B------:R-:W-:-:S07]  /*90b0*/  MOV R18, R30 ;  /* 0x0000001e00127202 */ /* 0x000fce0000000f00 */
[----:B------:R-:W-:Y:S05]  /*90c0*/  WARPSYNC.COLLECTIVE R26, `(.L_x_2228) ;  /* 0x000000001a087348 */ /* 0x000fea0003c00000 */
[----:B------:R0:W1:Y:S02]  /*90d0*/  SHFL.BFLY P2, R30, R29, R28, R27 ;  /* 0x0c00001c1d1e7389 */ /* 0x000064000004001b */
[----:B01----:R-:W-:Y:S01]  /*90e0*/  ENDCOLLECTIVE ;  /* 0x000000000000791b */ /* 0x003fe20003800000 */
.L_x_2228:
[----:B------:R-:W-:Y:S01]  /*90f0*/  FADD.FTZ R18, R17, R18 ;  /* 0x0000001211127221 */ /* 0x000fe20000010000 */
[----:B------:R-:W-:-:S04]  /*9100*/  HFMA2.MMA R28, -RZ, RZ, 0, 1.1920928955078125e-07 ;  /* 0x00000002ff1c7435 */ /* 0x000fc800000001ff */
[----:B------:R-:W-:Y:S02]  /*9110*/  MOV R29, R18 ;  /* 0x00000012001d7202 */ /* 0x000fe40000000f00 */
[----:B------:R-:W-:-:S07]  /*9120*/  MOV R19, R30 ;  /* 0x0000001e00137202 */ /* 0x000fce0000000f00 */
[----:B------:R-:W-:Y:S05]  /*9130*/  WARPSYNC.COLLECTIVE R26, `(.L_x_2229) ;  /* 0x000000001a087348 */ /* 0x000fea0003c00000 */
[----:B------:R0:W1:Y:S02]  /*9140*/  SHFL.BFLY P2, R30, R29, R28, R27 ;  /* 0x0c00001c1d1e7389 */ /* 0x000064000004001b */
[----:B01----:R-:W-:Y:S01]  /*9150*/  ENDCOLLECTIVE ;  /* 0x000000000000791b */ /* 0x003fe20003800000 */
.L_x_2229:
[----:B------:R-:W-:-:S05]  /*9160*/  FADD.FTZ R19, R16, R19 ;  /* 0x0000001310137221 */ /* 0x000fca0000010000 */
[----:B------:R-:W-:Y:S02]  /*9170*/  MOV R29, R19 ;  /* 0x00000013001d7202 */ /* 0x000fe40000000f00 */
[----:B------:R-:W-:-:S07]  /*9180*/  MOV R21, R30 ;  /* 0x0000001e00157202 */ /* 0x000fce0000000f00 */
[----:B------:R-:W-:Y:S05]  /*9190*/  WARPSYNC.COLLECTIVE R26, `(.L_x_2230) ;  /* 0x000000001a087348 */ /* 0x000fea0003c00000 */
[----:B------:R0:W1:Y:S02]  /*91a0*/  SHFL.BFLY P2, R30, R29, R28, R27 ;  /* 0x0c00001c1d1e7389 */ /* 0x000064000004001b */
[----:B01----:R-:W-:Y:S01]  /*91b0*/  ENDCOLLECTIVE ;  /* 0x000000000000791b */ /* 0x003fe20003800000 */
.L_x_2230:
[----:B------:R-:W-:Y:S01]  /*91c0*/  FADD.FTZ R21, R18, R21 ;  /* 0x0000001512157221 */ /* 0x000fe20000010000 */
[----:B------:R-:W-:-:S04]  /*91d0*/  HFMA2.MMA R28, -RZ, RZ, 0, 5.9604644775390625e-08 ;  /* 0x00000001ff1c7435 */ /* 0x000fc800000001ff */
[----:B------:R-:W-:Y:S02]  /*91e0*/  MOV R29, R21 ;  /* 0x00000015001d7202 */ /* 0x000fe40000000f00 */
[----:B------:R-:W-:-:S07]  /*91f0*/  MOV R14, R30 ;  /* 0x0000001e000e7202 */ /* 0x000fce0000000f00 */
[----:B------:R-:W-:Y:S05]  /*9200*/  WARPSYNC.COLLECTIVE R26, `(.L_x_2231) ;  /* 0x000000001a087348 */ /* 0x000fea0003c00000 */
[----:B------:R0:W1:Y:S02]  /*9210*/  SHFL.BFLY P2, R30, R29, R28, R27 ;  /* 0x0c00001c1d1e7389 */ /* 0x000064000004001b */
[----:B01----:R-:W-:Y:S01]  /*9220*/  ENDCOLLECTIVE ;  /* 0x000000000000791b */ /* 0x003fe20003800000 */
.L_x_2231:
[----:B------:R-:W-:-:S05]  /*9230*/  FADD.FTZ R14, R19, R14 ;  /* 0x0000000e130e7221 */ /* 0x000fca0000010000 */
[----:B------:R-:W-:Y:S02]  /*9240*/  MOV R29, R14 ;  /* 0x0000000e001d7202 */ /* 0x000fe40000000f00 */
[----:B------:R-:W-:-:S07]  /*9250*/  MOV R20, R30 ;  /* 0x0000001e00147202 */ /* 0x000fce0000000f00 */
[----:B------:R-:W-:Y:S05]  /*9260*/  WARPSYNC.COLLECTIVE R26, `(.L_x_2232) ;  /* 0x000000001a087348 */ /* 0x000fea0003c00000 */
[----:B------:R0:W1:Y:S02]  /*9270*/  SHFL.BFLY P2, R30, R29, R28, R27 ;  /* 0x0c00001c1d1e7389 */ /* 0x000064000004001b */
[----:B01----:R-:W-:Y:S01]  /*9280*/  ENDCOLLECTIVE ;  /* 0x000000000000791b */ /* 0x003fe20003800000 */
.L_x_2232:
[----:B------:R-:W-:Y:S01]  /*9290*/  FADD.FTZ R20, R21, R20 ;  /* 0x0000001415147221 */ /* 0x000fe20000010000 */
[----:B------:R-:W-:Y:S06]  /*92a0*/  BRA `(.L_x_2233) ;  /* 0xffffffe800d87947 */ /* 0x000fec000383ffff */
.L_x_2221:
        /* <DEDUP_REMOVED lines=8> */
.L_x_2235:
[----:B------:R-:W-:Y:S05]  /*9330*/  BSYNC B1 ;  /* 0x0000000000017941 */ /* 0x000fea0003800000 */
.L_x_2234:
        /* <DEDUP_REMOVED lines=8> */
.L_x_2236:
[----:B------:R-:W-:Y:S01]  /*93c0*/  FADD.FTZ R21, R21, R14 ;  /* 0x0000000e15157221 */ /* 0x000fe20000010000 */
[----:B------:R-:W-:-:S04]  /*93d0*/  HFMA2.MMA R28, -RZ, RZ, 0, 2.384185791015625e-07 ;  /* 0x00000004ff1c7435 */ /* 0x000fc800000001ff */
[----:B------:R-:W-:Y:S02]  /*93e0*/  MOV R29, R21 ;  /* 0x00000015001d7202 */ /* 0x000fe40000000f00 */
[----:B------:R-:W-:-:S07]  /*93f0*/  MOV R20, R30 ;  /* 0x0000001e00147202 */ /* 0x000fce0000000f00 */
[----:B------:R-:W-:Y:S05]  /*9400*/  WARPSYNC.COLLECTIVE R26, `(.L_x_2237) ;  /* 0x000000001a087348 */ /* 0x000fea0003c00000 */
[----:B------:R0:W1:Y:S02]  /*9410*/  SHFL.BFLY P2, R30, R29, R28, R27 ;  /* 0x0c00001c1d1e7389 */ /* 0x000064000004001b */
[----:B01----:R-:W-:Y:S01]  /*9420*/  ENDCOLLECTIVE ;  /* 0x000000000000791b */ /* 0x003fe20003800000 */
.L_x_2237:
[----:B------:R-:W-:-:S05]  /*9430*/  FADD.FTZ R20, R20, R15 ;  /* 0x0000000f14147221 */ /* 0x000fca0000010000 */
[----:B------:R-:W-:Y:S02]  /*9440*/  MOV R29, R20 ;  /* 0x00000014001d7202 */ /* 0x000fe40000000f00 */
[----:B------:R-:W-:-:S07]  /*9450*/  MOV R22, R30 ;  /* 0x0000001e00167202 */ /* 0x000fce0000000f00 */
[----:B------:R-:W-:Y:S05]  /*9460*/  WARPSYNC.COLLECTIVE R26, `(.L_x_2238) ;  /* 0x000000001a087348 */ /* 0x000fea0003c00000 */
[----:B------:R0:W1:Y:S02]  /*9470*/  SHFL.BFLY P2, R30, R29, R28, R27 ;  /* 0x0c00001c1d1e7389 */ /* 0x000064000004001b */
[----:B01----:R-:W-:Y:S01]  /*9480*/  ENDCOLLECTIVE ;  /* 0x000000000000791b */ /* 0x003fe20003800000 */
.L_x_2238:
[----:B------:R-:W-:Y:S01]  /*9490*/  FADD.FTZ R22, R21, R22 ;  /* 0x0000001615167221 */ /* 0x000fe20000010000 */
[----:B------:R-:W-:-:S04]  /*94a0*/  HFMA2.MMA R28, -RZ, RZ, 0, 1.1920928955078125e-07 ;  /* 0x00000002ff1c7435 */ /* 0x000fc800000001ff */
[----:B------:R-:W-:Y:S02]  /*94b0*/  MOV R29, R22 ;  /* 0x00000016001d7202 */ /* 0x000fe40000000f00 */
[----:B------:R-:W-:-:S07]  /*94c0*/  MOV R23, R30 ;  /* 0x0000001e00177202 */ /* 0x000fce0000000f00 */
[----:B------:R-:W-:Y:S05]  /*94d0*/  WARPSYNC.COLLECTIVE R26, `(.L_x_2239) ;  /* 0x000000001a087348 */ /* 0x000fea0003c00000 */
[----:B------:R0:W1:Y:S02]  /*94e0*/  SHFL.BFLY P2, R30, R29, R28, R27 ;  /* 0x0c00001c1d1e7389 */ /* 0x000064000004001b */
[----:B01----:R-:W-:Y:S01]  /*94f0*/  ENDCOLLECTIVE ;  /* 0x000000000000791b */ /* 0x003fe20003800000 */
.L_x_2239:
[----:B------:R-:W-:-:S05]  /*9500*/  FADD.FTZ R23, R20, R23 ;  /* 0x0000001714177221 */ /* 0x000fca0000010000 */
[----:B------:R-:W-:Y:S02]  /*9510*/  MOV R29, R23 ;  /* 0x00000017001d7202 */ /* 0x000fe40000000f00 */
[----:B------:R-:W-:-:S07]  /*9520*/  MOV R25, R30 ;  /* 0x0000001e00197202 */ /* 0x000fce0000000f00 */
[----:B------:R-:W-:Y:S05]  /*9530*/  WARPSYNC.COLLECTIVE R26, `(.L_x_2240) ;  /* 0x000000001a087348 */ /* 0x000fea0003c00000 */
[----:B------:R0:W1:Y:S02]  /*9540*/  SHFL.BFLY P2, R30, R29, R28, R27 ;  /* 0x0c00001c1d1e7389 */ /* 0x000064000004001b */
[----:B01----:R-:W-:Y:S01]  /*9550*/  ENDCOLLECTIVE ;  /* 0x000000000000791b */ /* 0x003fe20003800000 */
.L_x_2240:
[----:B------:R-:W-:Y:S01]  /*9560*/  FADD.FTZ R25, R22, R25 ;  /* 0x0000001916197221 */ /* 0x000fe20000010000 */
[----:B------:R-:W-:-:S04]  /*9570*/  HFMA2.MMA R28, -RZ, RZ, 0, 5.9604644775390625e-08 ;  /* 0x00000001ff1c7435 */ /* 0x000fc800000001ff */
[----:B------:R-:W-:Y:S02]  /*9580*/  MOV R29, R25 ;  /* 0x00000019001d7202 */ /* 0x000fe40000000f00 */
[----:B------:R-:W-:-:S07]  /*9590*/  MOV R14, R30 ;  /* 0x0000001e000e7202 */ /* 0x000fce0000000f00 */
[----:B------:R-:W-:Y:S05]  /*95a0*/  WARPSYNC.COLLECTIVE R26, `(.L_x_2241) ;  /* 0x000000001a087348 */ /* 0x000fea0003c00000 */
[----:B------:R0:W1:Y:S02]  /*95b0*/  SHFL.BFLY P2, R30, R29, R28, R27 ;  /* 0x0c00001c1d1e7389 */ /* 0x000064000004001b */
[----:B01----:R-:W-:Y:S01]  /*95c0*/  ENDCOLLECTIVE ;  /* 0x000000000000791b */ /* 0x003fe20003800000 */
.L_x_2241:
[----:B------:R-:W-:-:S05]  /*95d0*/  FADD.FTZ R14, R23, R14 ;  /* 0x0000000e170e7221 */ /* 0x000fca0000010000 */
[----:B------:R-:W-:Y:S02]  /*95e0*/  MOV R29, R14 ;  /* 0x0000000e001d7202 */ /* 0x000fe40000000f00 */
[----:B------:R-:W-:-:S07]  /*95f0*/  MOV R24, R30 ;  /* 0x0000001e00187202 */ /* 0x000fce0000000f00 */
[----:B------:R-:W-:Y:S05]  /*9600*/  WARPSYNC.COLLECTIVE R26, `(.L_x_2242) ;  /* 0x000000001a087348 */ /* 0x000fea0003c00000 */
[----:B------:R0:W1:Y:S02]  /*9610*/  SHFL.BFLY P2, R30, R29, R28, R27 ;  /* 0x0c00001c1d1e7389 */ /* 0x000064000004001b */
[----:B01----:R-:W-:Y:S01]  /*9620*/  ENDCOLLECTIVE ;  /* 0x000000000000791b */ /* 0x003fe20003800000 */
.L_x_2242:
[----:B------:R-:W-:Y:S01]  /*9630*/  FADD.FTZ R24, R25, R24 ;  /* 0x0000001819187221 */ /* 0x000fe20000010000 */
[----:B------:R-:W-:Y:S06]  /*9640*/  BRA `(.L_x_2243) ;  /* 0xffffffe800a87947 */ /* 0x000fec000383ffff */
.L_x_2222:
        /* <DEDUP_REMOVED lines=8> */
.L_x_2245:
[----:B------:R-:W-:Y:S05]  /*96d0*/  BSYNC B1 ;  /* 0x0000000000017941 */ /* 0x000fea0003800000 */
.L_x_2244:
        /* <DEDUP_REMOVED lines=8> */
.L_x_2246:
[----:B------:R-:W-:Y:S01]  /*9760*/  FADD.FTZ R21, R21, R14 ;  /* 0x0000000e15157221 */ /* 0x000fe20000010000 */
[----:B------:R-:W-:-:S04]  /*9770*/  HFMA2.MMA R28, -RZ, RZ, 0, 2.384185791015625e-07 ;  /* 0x00000004ff1c7435 */ /* 0x000fc800000001ff */
[----:B------:R-:W-:Y:S02]  /*9780*/  MOV R29, R21 ;  /* 0x00000015001d7202 */ /* 0x000fe40000000f00 */
[----:B------:R-:W-:-:S07]  /*9790*/  MOV R20, R30 ;  /* 0x0000001e00147202 */ /* 0x000fce0000000f00 */
[----:B------:R-:W-:Y:S05]  /*97a0*/  WARPSYNC.COLLECTIVE R26, `(.L_x_2247) ;  /* 0x000000001a087348 */ /* 0x000fea0003c00000 */
[----:B------:R0:W1:Y:S02]  /*97b0*/  SHFL.BFLY P2, R30, R29, R28, R27 ;  /* 0x0c00001c1d1e7389 */ /* 0x000064000004001b */
[----:B01----:R-:W-:Y:S01]  /*97c0*/  ENDCOLLECTIVE ;  /* 0x000000000000791b */ /* 0x003fe20003800000 */
.L_x_2247:
[----:B------:R-:W-:-:S05]  /*97d0*/  FADD.FTZ R20, R20, R15 ;  /* 0x0000000f14147221 */ /* 0x000fca0000010000 */
[----:B------:R-:W-:Y:S02]  /*97e0*/  MOV R29, R20 ;  /* 0x00000014001d7202 */ /* 0x000fe40000000f00 */
[----:B------:R-:W-:-:S07]  /*97f0*/  MOV R22, R30 ;  /* 0x0000001e00167202 */ /* 0x000fce0000000f00 */
[----:B------:R-:W-:Y:S05]  /*9800*/  WARPSYNC.COLLECTIVE R26, `(.L_x_2248) ;  /* 0x000000001a087348 */ /* 0x000fea0003c00000 */
[----:B------:R0:W1:Y:S02]  /*9810*/  SHFL.BFLY P2, R30, R29, R28, R27 ;  /* 0x0c00001c1d1e7389 */ /* 0x000064000004001b */
[----:B01----:R-:W-:Y:S01]  /*9820*/  ENDCOLLECTIVE ;  /* 0x000000000000791b */ /* 0x003fe20003800000 */
.L_x_2248:
[----:B------:R-:W-:Y:S01]  /*9830*/  FADD.FTZ R22, R21, R22 ;  /* 0x0000001615167221 */ /* 0x000fe20000010000 */
[----:B------:R-:W-:-:S04]  /*9840*/  HFMA2.MMA R28, -RZ, RZ, 0, 1.1920928955078125e-07 ;  /* 0x00000002ff1c7435 */ /* 0x000fc800000001ff */
[----:B------:R-:W-:Y:S02]  /*9850*/  MOV R29, R22 ;  /* 0x00000016001d7202 */ /* 0x000fe40000000f00 */
[----:B------:R-:W-:-:S07]  /*9860*/  MOV R23, R30 ;  /* 0x0000001e00177202 */ /* 0x000fce0000000f00 */
[----:B------:R-:W-:Y:S05]  /*9870*/  WARPSYNC.COLLECTIVE R26, `(.L_x_2249) ;  /* 0x000000001a087348 */ /* 0x000fea0003c00000 */
[----:B------:R0:W1:Y:S02]  /*9880*/  SHFL.BFLY P2, R30, R29, R28, R27 ;  /* 0x0c00001c1d1e7389 */ /* 0x000064000004001b */
[----:B01----:R-:W-:Y:S01]  /*9890*/  ENDCOLLECTIVE ;  /* 0x000000000000791b */ /* 0x003fe20003800000 */
.L_x_2249:
[----:B------:R-:W-:-:S05]  /*98a0*/  FADD.FTZ R23, R20, R23 ;  /* 0x0000001714177221 */ /* 0x000fca0000010000 */
[----:B------:R-:W-:Y:S02]  /*98b0*/  MOV R29, R23 ;  /* 0x00000017001d7202 */ /* 0x000fe40000000f00 */
[----:B------:R-:W-:-:S07]  /*98c0*/  MOV R25, R30 ;  /* 0x0000001e00197202 */ /* 0x000fce0000000f00 */
[----:B------:R-:W-:Y:S05]  /*98d0*/  WARPSYNC.COLLECTIVE R26, `(.L_x_2250) ;  /* 0x000000001a087348 */ /* 0x000fea0003c00000 */
[----:B------:R0:W1:Y:S02]  /*98e0*/  SHFL.BFLY P2, R30, R29, R28, R27 ;  /* 0x0c00001c1d1e7389 */ /* 0x000064000004001b */
[----:B01----:R-:W-:Y:S01]  /*98f0*/  ENDCOLLECTIVE ;  /* 0x000000000000791b */ /* 0x003fe20003800000 */
.L_x_2250:
[----:B------:R-:W-:Y:S01]  /*9900*/  FADD.FTZ R25, R22, R25 ;  /* 0x0000001916197221 */ /* 0x000fe20000010000 */
[----:B------:R-:W-:-:S04]  /*9910*/  HFMA2.MMA R28, -RZ, RZ, 0, 5.9604644775390625e-08 ;  /* 0x00000001ff1c7435 */ /* 0x000fc800000001ff */
[----:B------:R-:W-:Y:S02]  /*9920*/  MOV R29, R25 ;  /* 0x00000019001d7202 */ /* 0x000fe40000000f00 */
[----:B------:R-:W-:-:S07]  /*9930*/  MOV R14, R30 ;  /* 0x0000001e000e7202 */ /* 0x000fce0000000f00 */
[----:B------:R-:W-:Y:S05]  /*9940*/  WARPSYNC.COLLECTIVE R26, `(.L_x_2251) ;  /* 0x000000001a087348 */ /* 0x000fea0003c00000 */
[----:B------:R0:W1:Y:S02]  /*9950*/  SHFL.BFLY P2, R30, R29, R28, R27 ;  /* 0x0c00001c1d1e7389 */ /* 0x000064000004001b */
[----:B01----:R-:W-:Y:S01]  /*9960*/  ENDCOLLECTIVE ;  /* 0x000000000000791b */ /* 0x003fe20003800000 */
.L_x_2251:
[----:B------:R-:W-:-:S05]  /*9970*/  FADD.FTZ R14, R23, R14 ;  /* 0x0000000e170e7221 */ /* 0x000fca0000010000 */
[----:B------:R-:W-:Y:S02]  /*9980*/  MOV R29, R14 ;  /* 0x0000000e001d7202 */ /* 0x000fe40000000f00 */
[----:B------:R-:W-:-:S07]  /*9990*/  MOV R24, R30 ;  /* 0x0000001e00187202 */ /* 0x000fce0000000f00 */
[----:B------:R-:W-:Y:S05]  /*99a0*/  WARPSYNC.COLLECTIVE R26, `(.L_x_2252) ;  /* 0x000000001a087348 */ /* 0x000fea0003c00000 */
[----:B------:R0:W1:Y:S02]  /*99b0*/  SHFL.BFLY P2, R30, R29, R28, R27 ;  /* 0x0c00001c1d1e7389 */ /* 0x000064000004001b */
[----:B01----:R-:W-:Y:S01]  /*99c0*/  ENDCOLLECTIVE ;  /* 0x000000000000791b */ /* 0x003fe20003800000 */
.L_x_2252:
[----:B------:R-:W-:Y:S01]  /*99d0*/  FADD.FTZ R24, R25, R24 ;  /* 0x0000001819187221 */ /* 0x000fe20000010000 */
[----:B------:R-:W-:Y:S06]  /*99e0*/  BRA `(.L_x_2253) ;  /* 0xffffffe800647947 */ /* 0x000fec000383ffff */
.L_x_2223:
        /* <DEDUP_REMOVED lines=8> */
.L_x_2255:
[----:B------:R-:W-:Y:S05]  /*9a70*/  BSYNC B0 ;  /* 0x0000000000007941 */ /* 0x000fea0003800000 */
.L_x_2254:
        /* <DEDUP_REMOVED lines=10> */
.L_x_2256:
        /* <DEDUP_REMOVED lines=17> */
.L_x_2257:
[----:B------:R-:W-:Y:S02]  /*9c30*/  MOV R29, R17 ;  /* 0x00000011001d7202 */ /* 0x000fe40000000f00 */
[----:B------:R-:W-:-:S07]  /*9c40*/  MOV R16, R30 ;  /* 0x0000001e00107202 */ /* 0x000fce0000000f00 */
[----:B------:R-:W-:Y:S05]  /*9c50*/  WARPSYNC.COLLECTIVE R26, `(.L_x_2258) ;  /* 0x000000001a087348 */ /* 0x000fea0003c00000 */
[----:B------:R0:W1:Y:S02]  /*9c60*/  SHFL.BFLY P2, R30, R29, R28, R27 ;  /* 0x0c00001c1d1e7389 */ /* 0x000064000004001b */
[----:B01----:R-:W-:Y:S01]  /*9c70*/  ENDCOLLECTIVE ;  /* 0x000000000000791b */ /* 0x003fe20003800000 */
.L_x_2258:
        /* <DEDUP_REMOVED lines=13> */
.L_x_2259:
[----:B------:R0:W1:Y:S04]  /*9d50*/  @!P0 LDS R37, [R22] ;  /* 0x0000000016258984 */ /* 0x0000680000000800 */
[----:B------:R0:W2:Y:S01]  /*9d60*/  @!P0 LDS R38, [R22+0x500] ;  /* 0x0005000016268984 */ /* 0x0000a20000000800 */
[----:B------:R-:W-:Y:S02]  /*9d70*/  MOV R29, R14 ;  /* 0x0000000e001d7202 */ /* 0x000fe40000000f00 */
[----:B------:R-:W-:-:S07]  /*9d80*/  MOV R16, R30 ;  /* 0x0000001e00107202 */ /* 0x000fce0000000f00 */
[----:B012---:R-:W-:Y:S05]  /*9d90*/  WARPSYNC.COLLECTIVE R26, `(.L_x_2260) ;  /* 0x000000001a087348 */ /* 0x007fea0003c00000 */
[----:B------:R3:W4:Y:S02]  /*9da0*/  SHFL.BFLY P2, R30, R29, R28, R27 ;  /* 0x0c00001c1d1e7389 */ /* 0x000724000004001b */
[----:B01234-:R-:W-:Y:S01]  /*9db0*/  ENDCOLLECTIVE ;  /* 0x000000000000791b */ /* 0x01ffe20003800000 */
.L_x_2260:
        /* <DEDUP_REMOVED lines=9> */
.L_x_2261:
[----:B------:R-:W-:Y:S02]  /*9e50*/  MOV R29, R17 ;  /* 0x00000011001d7202 */ /* 0x000fe40000000f00 */
[----:B------:R-:W-:-:S07]  /*9e60*/  MOV R19, R30 ;  /* 0x0000001e00137202 */ /* 0x000fce0000000f00 */
[----:B------:R-:W-:Y:S05]  /*9e70*/  WARPSYNC.COLLECTIVE R26, `(.L_x_2262) ;  /* 0x000000001a087348 */ /* 0x000fea0003c00000 */
[----:B------:R0:W1:Y:S02]  /*9e80*/  SHFL.BFLY P2, R30, R29, R28, R27 ;  /* 0x0c00001c1d1e7389 */ /* 0x000064000004001b */
[----:B01----:R-:W-:Y:S01]  /*9e90*/  ENDCOLLECTIVE ;  /* 0x000000000000791b */ /* 0x003fe20003800000 */
.L_x_2262:
[----:B------:R-:W-:Y:S01]  /*9ea0*/  FADD.FTZ R16, R16, R19 ;  /* 0x0000001310107221 */ /* 0x000fe20000010000 */
[----:B------:R-:W-:Y:S01]  /*9eb0*/  HFMA2.MMA R28, -RZ, RZ, 0, 4.76837158203125e-07 ;  /* 0x00000008ff1c7435 */ /* 0x000fe200000001ff */
[----:B------:R-:W-:Y:S02]  /*9ec0*/  MOV R29, R32 ;  /* 0x00000020001d7202 */ /* 0x000fe40000000f00 */
[----:B------:R-:W-:-:S08]  /*9ed0*/  MOV R14, R30 ;  /* 0x0000001e000e7202 */ /* 0x000fd00000000f00 */
[----:B------:R-:W-:Y:S05]  /*9ee0*/  WARPSYNC.COLLECTIVE R26, `(.L_x_2263) ;  /* 0x000000001a087348 */ /* 0x000fea0003c00000 */
[----:B------:R0:W1:Y:S02]  /*9ef0*/  SHFL.BFLY P2, R30, R29, R28, R27 ;  /* 0x0c00001c1d1e7389 */ /* 0x000064000004001b */
[----:B01----:R-:W-:Y:S01]  /*9f00*/  ENDCOLLECTIVE ;  /* 0x000000000000791b */ /* 0x003fe20003800000 */
.L_x_2263:
[----:B------:R-:W-:Y:S01]  /*9f10*/  FADD.FTZ R44, R17, R14 ;  /* 0x0000000e112c7221 */ /* 0x000fe20000010000 */
[----:B------:R-:W-:Y:S02]  /*9f20*/  MOV R29, R34 ;  /* 0x00000022001d7202 */ /* 0x000fe40000000f00 */
[----:B------:R-:W-:-:S07]  /*9f30*/  MOV R31, R30 ;  /* 0x0000001e001f7202 */ /* 0x000fce0000000f00 */
[----:B------:R-:W-:Y:S05]  /*9f40*/  WARPSYNC.COLLECTIVE R26, `(.L_x_2264) ;  /* 0x000000001a087348 */ /* 0x000fea0003c00000 */
[----:B------:R0:W1:Y:S02]  /*9f50*/  SHFL.BFLY P2, R30, R29, R28, R27 ;  /* 0x0c00001c1d1e7389 */ /* 0x000064000004001b */
[----:B01----:R-:W-:Y:S01]  /*9f60*/  ENDCOLLECTIVE ;  /* 0x000000000000791b */ /* 0x003fe20003800000 */
.L_x_2264:
[----:B------:R-:W-:Y:S01]  /*9f70*/  FADD.FTZ R31, R31, R32 ;  /* 0x000000201f1f7221 */ /* 0x000fe20000010000 */
[----:B------:R-:W-:-:S04]  /*9f80*/  HFMA2.MMA R28, -RZ, RZ, 0, 2.384185791015625e-07 ;  /* 0x00000004ff1c7435 */ /* 0x000fc800000001ff */
[----:B------:R-:W-:Y:S02]  /*9f90*/  MOV R29, R31 ;  /* 0x0000001f001d7202 */ /* 0x000fe40000000f00 */
[----:B------:R-:W-:-:S07]  /*9fa0*/  MOV R33, R30 ;  /* 0x0000001e00217202 */ /* 0x000fce0000000f00 */
[----:B------:R-:W-:Y:S05]  /*9fb0*/  WARPSYNC.COLLECTIVE R26, `(.L_x_2265) ;  /* 0x000000001a087348 */ /* 0x000fea0003c00000 */
[----:B------:R0:W1:Y:S02]  /*9fc0*/  SHFL.BFLY P2, R30, R29, R28, R27 ;  /* 0x0c00001c1d1e7389 */ /* 0x000064000004001b */
[----:B01----:R-:W-:Y:S01]  /*9fd0*/  ENDCOLLECTIVE ;  /* 0x000000000000791b */ /* 0x003fe20003800000 */
.L_x_2265:
[----:B------:R-:W-:-:S05]  /*9fe0*/  FADD.FTZ R33, R33, R34 ;  /* 0x0000002221217221 */ /* 0x000fca0000010000 */
[----:B------:R-:W-:Y:S02]  /*9ff0*/  MOV R29, R33 ;  /* 0x00000021001d7202 */ /* 0x000fe40000000f00 */
[----:B------:R-:W-:-:S07]  /*a000*/  MOV R20, R30 ;  /* 0x0000001e00147202 */ /* 0x000fce0000000f00 */
[----:B------:R-:W-:Y:S05]  /*a010*/  WARPSYNC.COLLECTIVE R26, `(.L_x_2266) ;  /* 0x000000001a087348 */ /* 0x000fea0003c00000 */
[----:B------:R0:W1:Y:S02]  /*a020*/  SHFL.BFLY P2, R30, R29, R28, R27 ;  /* 0x0c00001c1d1e7389 */ /* 0x000064000004001b */
[----:B01----:R-:W-:Y:S01]  /*a030*/  ENDCOLLECTIVE ;  /* 0x000000000000791b */ /* 0x003fe20003800000 */
.L_x_2266:
[----:B------:R-:W-:Y:S01]  /*a040*/  FADD.FTZ R35, R31, R20 ;  /* 0x000000141f237221 */ /* 0x000fe20000010000 */
[----:B------:R-:W-:-:S04]  /*a050*/  HFMA2.MMA R28, -RZ, RZ, 0, 1.1920928955078125e-07 ;  /* 0x00000002ff1c7435 */ /* 0x000fc800000001ff */
[----:B------:R-:W-:Y:S02]  /*a060*/  MOV R29, R35 ;  /* 0x00000023001d7202 */ /* 0x000fe40000000f00 */
[----:B------:R-:W-:-:S07]  /*a070*/  MOV R36, R30 ;  /* 0x0000001e00247202 */ /* 0x000fce0000000f00 */
[----:B------:R-:W-:Y:S05]  /*a080*/  WARPSYNC.COLLECTIVE R26, `(.L_x_2267) ;  /* 0x000000001a087348 */ /* 0x000fea0003c00000 */
[----:B------:R0:W1:Y:S02]  /*a090*/  SHFL.BFLY P2, R30, R29, R28, R27 ;  /* 0x0c00001c1d1e7389 */ /* 0x000064000004001b */
[----:B01----:R-:W-:Y:S01]  /*a0a0*/  ENDCOLLECTIVE ;  /* 0x000000000000791b */ /* 0x003fe20003800000 */
.L_x_2267:
[----:B------:R-:W-:-:S05]  /*a0b0*/  FADD.FTZ R36, R33, R36 ;  /* 0x0000002421247221 */ /* 0x000fca0000010000 */
[----:B------:R-:W-:Y:S02]  /*a0c0*/  MOV R29, R36 ;  /* 0x00000024001d7202 */ /* 0x000fe40000000f00 */
[----:B------:R-:W-:-:S07]  /*a0d0*/  MOV R18, R30 ;  /* 0x0000001e00127202 */ /* 0x000fce0000000f00 */
[----:B------:R-:W-:Y:S05]  /*a0e0*/  WARPSYNC.COLLECTIVE R26, `(.L_x_2268) ;  /* 0x000000001a087348 */ /* 0x000fea0003c00000 */
[----:B------:R0:W1:Y:S02]  /*a0f0*/  SHFL.BFLY P2, R30, R29, R28, R27 ;  /* 0x0c00001c1d1e7389 */ /* 0x000064000004001b */
[----:B01----:R-:W-:Y:S01]  /*a100*/  ENDCOLLECTIVE ;  /* 0x000000000000791b */ /* 0x003fe20003800000 */
.L_x_2268:
        /* <DEDUP_REMOVED lines=8> */
.L_x_2269:
[----:B------:R-:W-:Y:S01]  /*a190*/  FADD.FTZ R36, R36, R21 ;  /* 0x0000001524247221 */ /* 0x000fe20000010000 */
[----:B------:R-:W-:-:S04]  /*a1a0*/  HFMA2.MMA R21, -RZ, RZ, 0, 0 ;  /* 0x00000000ff157435 */ /* 0x000fc800000001ff */
[----:B------:R-:W-:Y:S02]  /*a1b0*/  MOV R29, R36 ;  /* 0x00000024001d7202 */ /* 0x000fe40000000f00 */
[----:B------:R-:W-:-:S07]  /*a1c0*/  MOV R34, R30 ;  /* 0x0000001e00227202 */ /* 0x000fce0000000f00 */
[----:B------:R-:W-:Y:S05]  /*a1d0*/  WARPSYNC.COLLECTIVE R26, `(.L_x_2270) ;  /* 0x000000001a087348 */ /* 0x000fea0003c00000 */
[----:B------:R0:W1:Y:S02]  /*a1e0*/  SHFL.BFLY P2, R30, R29, R28, R27 ;  /* 0x0c00001c1d1e7389 */ /* 0x000064000004001b */
[----:B01----:R-:W-:Y:S01]  /*a1f0*/  ENDCOLLECTIVE ;  /* 0x000000000000791b */ /* 0x003fe20003800000 */
.L_x_2270:
[----:B------:R-:W-:Y:S01]  /*a200*/  FADD.FTZ R34, R35, R34 ;  /* 0x0000002223227221 */ /* 0x000fe20000010000 */
[----:B------:R-:W-:Y:S01]  /*a210*/  HFMA2.MMA R28, -RZ, RZ, 0, 4.76837158203125e-07 ;  /* 0x00000008ff1c7435 */ /* 0x000fe200000001ff */
[----:B------:R-:W-:Y:S02]  /*a220*/  MOV R29, R24 ;  /* 0x00000018001d7202 */ /* 0x000fe40000000f00 */
[----:B------:R-:W-:-:S08]  /*a230*/  MOV R33, R30 ;  /* 0x0000001e00217202 */ /* 0x000fd00000000f00 */
[----:B------:R-:W-:Y:S05]  /*a240*/  WARPSYNC.COLLECTIVE R26, `(.L_x_2271) ;  /* 0x000000001a087348 */ /* 0x000fea0003c00000 */
[----:B------:R0:W1:Y:S02]  /*a250*/  SHFL.BFLY P2, R30, R29, R28, R27 ;  /* 0x0c00001c1d1e7389 */ /* 0x000064000004001b */
[----:B01----:R-:W-:Y:S01]  /*a260*/  ENDCOLLECTIVE ;  /* 0x000000000000791b */ /* 0x003fe20003800000 */
.L_x_2271:
[----:B------:R-:W-:Y:S01]  /*a270*/  FADD.FTZ R33, R36, R33 ;  /* 0x0000002124217221 */ /* 0x000fe20000010000 */
[----:B------:R-:W-:Y:S02]  /*a280*/  MOV R29, R23 ;  /* 0x00000017001d7202 */ /* 0x000fe40000000f00 */
[----:B------:R-:W-:-:S07]  /*a290*/  MOV R37, R30 ;  /* 0x0000001e00257202 */ /* 0x000fce0000000f00 */
[----:B------:R-:W-:Y:S05]  /*a2a0*/  WARPSYNC.COLLECTIVE R26, `(.L_x_2272) ;  /* 0x000000001a087348 */ /* 0x000fea0003c00000 */
[----:B------:R0:W1:Y:S02]  /*a2b0*/  SHFL.BFLY P2, R30, R29, R28, R27 ;  /* 0x0c00001c1d1e7389 */ /* 0x000064000004001b */
[----:B01----:R-:W-:Y:S01]  /*a2c0*/  ENDCOLLECTIVE ;  /* 0x000000000000791b */ /* 0x003fe20003800000 */
.L_x_2272:
        /* <DEDUP_REMOVED lines=8> */
.L_x_2273:
        /* <DEDUP_REMOVED lines=8> */
.L_x_2274:
        /* <DEDUP_REMOVED lines=10> */
.L_x_2275:
[----:B------:R0:W1:Y:S04]  /*a470*/  @!P0 LDS R22, [R39] ;  /* 0x0000000027168984 */ /* 0x0000680000000800 */
[----:B------:R0:W2:Y:S01]  /*a480*/  @!P0 LDS R20, [R39+0x500] ;  /* 0x0005000027148984 */ /* 0x0000a20000000800 */
[----:B------:R-:W-:Y:S02]  /*a490*/  MOV R29, R37 ;  /* 0x00000025001d7202 */ /* 0x000fe40000000f00 */
[----:B------:R-:W-:-:S07]  /*a4a0*/  MOV R23, R30 ;  /* 0x0000001e00177202 */ /* 0x000fce0000000f00 */
[----:B012---:R-:W-:Y:S05]  /*a4b0*/  WARPSYNC.COLLECTIVE R26, `(.L_x_2276) ;  /* 0x000000001a087348 */ /* 0x007fea0003c00000 */
[----:B------:R3:W4:Y:S02]  /*a4c0*/  SHFL.BFLY P2, R30, R29, R28, R27 ;  /* 0x0c00001c1d1e7389 */ /* 0x000724000004001b */
[----:B01234-:R-:W-:Y:S01]  /*a4d0*/  ENDCOLLECTIVE ;  /* 0x000000000000791b */ /* 0x01ffe20003800000 */
.L_x_2276:
        /* <DEDUP_REMOVED lines=9> */
.L_x_2277:
[----:B------:R-:W-:Y:S01]  /*a570*/  ISETP.NE.AND P0, PT, R10, RZ, PT ;  /* 0x000000ff0a00720c */ /* 0x000fe20003f05270 */
[----:B------:R-:W-:-:S05]  /*a580*/  FADD.FTZ R37, R37, R24 ;  /* 0x0000001825257221 */ /* 0x000fca0000010000 */
[----:B------:R-:W-:-:S07]  /*a590*/  MOV R29, R37 ;  /* 0x00000025001d7202 */ /* 0x000fce0000000f00 */
[----:B------:R-:W0:Y:S01]  /*a5a0*/  @!P0 LDC.64 R24, c[0x0][0x218] ;  /* 0x00008600ff188b82 */ /* 0x000e220000000a00 */
[----:B------:R-:W-:Y:S02]  /*a5b0*/  @!P0 F2FP.F16.F32.PACK_AB R44, RZ, R44 ;  /* 0x0000002cff2c823e */ /* 0x000fe400000000ff */
[----:B------:R-:W-:-:S07]  /*a5c0*/  MOV R39, R30 ;  /* 0x0000001e00277202 */ /* 0x000fce0000000f00 */
[----:B0-----:R-:W-:Y:S05]  /*a5d0*/  WARPSYNC.COLLECTIVE R26, `(.L_x_2278) ;  /* 0x000000001a087348 */ /* 0x001fea0003c00000 */
[----:B------:R1:W2:Y:S02]  /*a5e0*/  SHFL.BFLY P2, R30, R29, R28, R27 ;  /* 0x0c00001c1d1e7389 */ /* 0x0002a4000004001b */
[----:B012---:R-:W-:Y:S01]  /*a5f0*/  ENDCOLLECTIVE ;  /* 0x000000000000791b */ /* 0x007fe20003800000 */
.L_x_2278:
[----:B------:R-:W-:Y:S01]  /*a600*/  FADD.FTZ R38, R38, R39 ;  /* 0x0000002726267221 */ /* 0x000fe20000010000 */
[----:B------:R-:W-:Y:S01]  /*a610*/  HFMA2.MMA R28, -RZ, RZ, 0, 4.76837158203125e-07 ;  /* 0x00000008ff1c7435 */ /* 0x000fe200000001ff */
[----:B------:R-:W-:Y:S02]  /*a620*/  MOV R29, R21 ;  /* 0x00000015001d7202 */ /* 0x000fe40000000f00 */
[----:B------:R-:W-:-:S08]  /*a630*/  MOV R40, R30 ;  /* 0x0000001e00287202 */ /* 0x000fd00000000f00 */
[----:B------:R-:W-:Y:S05]  /*a640*/  WARPSYNC.COLLECTIVE R26, `(.L_x_2279) ;  /* 0x000000001a087348 */ /* 0x000fea0003c00000 */
[----:B------:R0:W1:Y:S02]  /*a650*/  SHFL.BFLY P2, R30, R29, R28, R27 ;  /* 0x0c00001c1d1e7389 */ /* 0x000064000004001b */
[----:B01----:R-:W-:Y:S01]  /*a660*/  ENDCOLLECTIVE ;  /* 0x000000000000791b */ /* 0x003fe20003800000 */
.L_x_2279:
[----:B------:R-:W-:Y:S01]  /*a670*/  FADD.FTZ R37, R37, R40 ;  /* 0x0000002825257221 */ /* 0x000fe20000010000 */
[----:B------:R-:W-:Y:S02]  /*a680*/  MOV R29, R18 ;  /* 0x00000012001d7202 */ /* 0x000fe40000000f00 */
[----:B------:R-:W-:-:S07]  /*a690*/  MOV R42, R30 ;  /* 0x0000001e002a7202 */ /* 0x000fce0000000f00 */
[----:B------:R-:W-:Y:S05]  /*a6a0*/  WARPSYNC.COLLECTIVE R26, `(.L_x_2280) ;  /* 0x000000001a087348 */ /* 0x000fea0003c00000 */
[----:B------:R0:W1:Y:S02]  /*a6b0*/  SHFL.BFLY P2, R30, R29, R28, R27 ;  /* 0x0c00001c1d1e7389 */ /* 0x000064000004001b */
[----:B01----:R-:W-:Y:S01]  /*a6c0*/  ENDCOLLECTIVE ;  /* 0x000000000000791b */ /* 0x003fe20003800000 */
.L_x_2280:
[----:B------:R-:W-:Y:S01]  /*a6d0*/  FADD.FTZ R42, R42, R21 ;  /* 0x000000152a2a7221 */ /* 0x000fe20000010000 */
[----:B------:R-:W-:-:S04]  /*a6e0*/  HFMA2.MMA R28, -RZ, RZ, 0, 2.384185791015625e-07 ;  /* 0x00000004ff1c7435 */ /* 0x000fc800000001ff */
[----:B------:R-:W-:Y:S02]  /*a6f0*/  MOV R29, R42 ;  /* 0x0000002a001d7202 */ /* 0x000fe40000000f00 */
[----:B------:R-:W-:-:S07]  /*a700*/  MOV R23, R30 ;  /* 0x0000001e00177202 */ /* 0x000fce0000000f00 */
[----:B------:R-:W-:Y:S05]  /*a710*/  WARPSYNC.COLLECTIVE R26, `(.L_x_2281) ;  /* 0x000000001a087348 */ /* 0x000fea0003c00000 */
[----:B------:R0:W1:Y:S02]  /*a720*/  SHFL.BFLY P2, R30, R29, R28, R27 ;  /* 0x0c00001c1d1e7389 */ /* 0x000064000004001b */
[----:B01----:R-:W-:Y:S01]  /*a730*/  ENDCOLLECTIVE ;  /* 0x000000000000791b */ /* 0x003fe20003800000 */
.L_x_2281:
        /* <DEDUP_REMOVED lines=8> */
.L_x_2282:
        /* <DEDUP_REMOVED lines=12> */
.L_x_2283:
[----:B------:R-:W-:Y:S01]  /*a880*/  FADD.FTZ R31, R31, R20 ;  /* 0x000000141f1f7221 */ /* 0x000fe20000010000 */
[C---:B------:R-:W-:Y:S01]  /*a890*/  @!P0 IMAD.WIDE R14, R41.reuse, 0x2, R14 ;  /* 0x00000002290e8825 */ /* 0x040fe200078e020e */
        /* <DEDUP_REMOVED lines=11> */
.L_x_2284:
        /* <DEDUP_REMOVED lines=14> */
.L_x_2285:
        /* <DEDUP_REMOVED lines=11> */
.L_x_2286:
[----:B------:R-:W-:Y:S01]  /*aae0*/  FADD.FTZ R35, R42, R35 ;  /* 0x000000232a237221 */ /* 0x000fe20000010000 */
[----:B------:R-:W-:Y:S06]  /*aaf0*/  BRA `(.L_x_2287) ;  /* 0xffffffe000d47947 */ /* 0x000fec000383ffff */
.L_x_2288:
        /* <DEDUP_REMOVED lines=16> */
.L_x_2468:


//--------------------- .text._ZN13group_norm_v218gn_bwd_cuda_kernelI6__halfLi320ELi1ELi16ELi160ELi64ELb1ELb1ELi64ELi320ELi320ELi4ELb1ELi144ELb0ELb0ELNS_15WgradSyncMethodE3ENS_16CompileConditionILi900EEEEEvPT_S6_S6_PKS5_S8_S8_S8_PKfflPfPj --------------------------
	.section	.text._ZN13group_norm_v218gn_bwd_cuda_kernelI6__halfLi320ELi1ELi16ELi160ELi64ELb1ELb1ELi64ELi320ELi320ELi4ELb1ELi144ELb0ELb0ELNS_15WgradSyncMethodE3ENS_16CompileConditionILi900EEEEEvPT_S6_S6_PKS5_S8_S8_S8_PKfflPfPj,"ax",@progbits
	.align	128
        .global         _ZN13group_norm_v218gn_bwd_cuda_kernelI6__halfLi320ELi1ELi16ELi160ELi64ELb1ELb1ELi64ELi320ELi320ELi4ELb1ELi144ELb0ELb0ELNS_15WgradSyncMethodE3ENS_16CompileConditionILi900EEEEEvPT_S6_S6_PKS5_S8_S8_S8_PKfflPfPj
        .type           _ZN13group_norm_v218gn_bwd_cuda_kernelI6__halfLi320ELi1ELi16ELi160ELi64ELb1ELb1ELi64ELi320ELi320ELi4ELb1ELi144ELb0ELb0ELNS_15WgradSyncMethodE3ENS_16CompileConditionILi900EEEEEvPT_S6_S6_PKS5_S8_S8_S8_PKfflPfPj,@function
        .size           _ZN13group_norm_v218gn_bwd_cuda_kernelI6__halfLi320ELi1ELi16ELi160ELi64ELb1ELb1ELi64ELi320ELi320ELi4ELb1ELi144ELb0ELb0ELNS_15WgradSyncMethodE3ENS_16CompileConditionILi900EEEEEvPT_S6_S6_PKS5_S8_S8_S8_PKfflPfPj,(.L_x_2469 - _ZN13group_norm_v218gn_bwd_cuda_kernelI6__halfLi320ELi1ELi16ELi160ELi64ELb1ELb1ELi64ELi320ELi320ELi4ELb1ELi144ELb0ELb0ELNS_15WgradSyncMethodE3ENS_16CompileConditionILi900EEEEEvPT_S6_S6_PKS5_S8_S8_S8_PKfflPfPj)
        .other          _ZN13group_norm_v218gn_bwd_cuda_kernelI6__halfLi320ELi1ELi16ELi160ELi64ELb1ELb1ELi64ELi320ELi320ELi4ELb1ELi144ELb0ELb0ELNS_15WgradSyncMethodE3ENS_16CompileConditionILi900EEEEEvPT_S6_S6_PKS5_S8_S8_S8_PKfflPfPj,@"STO_CUDA_ENTRY STV_DEFAULT"
_ZN13group_norm_v218gn_bwd_cuda_kernelI6__halfLi320ELi1ELi16ELi160ELi64ELb1ELb1ELi64ELi320ELi320ELi4ELb1ELi144ELb0ELb0ELNS_15WgradSyncMethodE3ENS_16CompileConditionILi900EEEEEvPT_S6_S6_PKS5_S8_S8_S8_PKfflPfPj:
.text._ZN13group_norm_v218gn_bwd_cuda_kernelI6__halfLi320ELi1ELi16ELi160ELi64ELb1ELb1ELi64ELi320ELi320ELi4ELb1ELi144ELb0ELb0ELNS_15WgradSyncMethodE3ENS_16CompileConditionILi900EEEEEvPT_S6_S6_PKS5_S8_S8_S8_PKfflPfPj:
[----:B------:R-:W-:Y:S01]  /*0000*/  LDC R1, c[0x0][0x28] ;  /* 0x00000a00ff017b82 */ /* 0x000fe20000000800 */
[----:B------:R-:W0:Y:S01]  /*0010*/  S2R R109, SR_CTAID.Y ;  /* 0x00000000006d7919 */ /* 0x000e220000002600 */
[----:B------:R-:W-:Y:S01]  /*0020*/  ULDC.64 UR4, c[0x0][0x258] ;  /* 0x0000960000047ab9 */ /* 0x000fe20000000a00 */
[----:B------:R-:W-:Y:S01]  /*0030*/  ULDC.64 UR8, c[0x0][0x208] ;  /* 0x0000820000087ab9 */ /* 0x000fe20000000a00 */
[----:B------:R-:W-:Y:S01]  /*0040*/  USHF.L.U32 UR10, UR4, 0x3, URZ ;  /* 0x00000003040a7899 */ /* 0x000fe2000800063f */
[----:B------:R-:W-:Y:S01]  /*0050*/  HFMA2.MMA R94, -RZ, RZ, 0, 0 ;  /* 0x00000000ff5e7435 */ /* 0x000fe200000001ff */
[----:B------:R-:W-:-:S06]  /*0060*/  USHF.L.U64.HI UR5, UR4, 0x3, UR5 ;  /* 0x0000000304057899 */ /* 0x000fcc0008010205 */
        /* <DEDUP_REMOVED lines=22> */
.L_x_2291:
[----:B------:R-:W2:Y:S04]  /*01d0*/  LD.E.STRONG.GPU R0, desc[UR8][R2.64] ;  /* 0x0000000802007980 */ /* 0x000ea8000c10f900 */
[----:B--2---:R-:W-:Y:S01]  /*01e0*/  CCTL.IVALL ;  /* 0x00000000ff00798f */ /* 0x004fe20002000000 */
[----:B------:R-:W-:Y:S05]  /*01f0*/  YIELD ;  /* 0x0000000000007946 */ /* 0x000fea0003800000 */
[----:B-----5:R-:W-:-:S04]  /*0200*/  LOP3.LUT R0, R0, R5, RZ, 0x3c, !PT ;  /* 0x0000000500007212 */ /* 0x020fc800078e3cff */
[----:B------:R-:W-:-:S13]  /*0210*/  ISETP.GT.AND P0, PT, R0, -0x1, PT ;  /* 0xffffffff0000780c */ /* 0x000fda0003f04270 */
[----:B------:R-:W-:Y:S05]  /*0220*/  @P0 BRA `(.L_x_2291) ;  /* 0xfffffffc00e80947 */ /* 0x000fea000383ffff */
.L_x_2290:
[----:B------:R-:W-:Y:S05]  /*0230*/  WARPSYNC.ALL ;  /* 0x0000000000007948 */ /* 0x000fea0003800000 */
[----:B------:R-:W-:Y:S06]  /*0240*/  BAR.SYNC.DEFER_BLOCKING 0x0 ;  /* 0x0000000000007b1d */ /* 0x000fec0000010000 */
[----:B------:R-:W-:Y:S05]  /*0250*/  BRA `(.L_x_2292) ;  /* 0x000000a4004c7947 */ /* 0x000fea0003800000 */
.L_x_2289:
[----:B------:R-:W0:Y:S01]  /*0260*/  S2R R73, SR_TID.X ;  /* 0x0000000000497919 */ /* 0x000e220000002100 */
[----:B------:R-:W1:Y:S01]  /*0270*/  S2UR UR4, SR_CTAID.X ;  /* 0x00000000000479c3 */ /* 0x000e620000002500 */
[----:B------:R-:W-:Y:S02]  /*0280*/  MOV R74, 0x400 ;  /* 0x00000400004a7802 */ /* 0x000fe40000000f00 */
[----:B------:R-:W-:Y:S01]  /*0290*/  CS2R R12, SRZ ;  /* 0x00000000000c7805 */ /* 0x000fe2000001ff00 */
[----:B------:R-:W2:Y:S01]  /*02a0*/  S2R R5, SR_CgaCtaId ;  /* 0x0000000000057919 */ /* 0x000ea20000008800 */
[----:B------:R-:W-:Y:S02]  /*02b0*/  SHF.R.U32.HI R82, RZ, 0x3, R109 ;  /* 0x00000003ff527819 */ /* 0x000fe4000001166d */
[----:B------:R-:W-:Y:S02]  /*02c0*/  IADD3 R76, R74, 0x2800, RZ ;  /* 0x000028004a4c7810 */ /* 0x000fe40007ffe0ff */
[----:B------:R-:W-:-:S02]  /*02d0*/  IADD3 R7, -R82, RZ, RZ ;  /* 0x000000ff52077210 */ /* 0x000fc40007ffe1ff */
[----:B------:R-:W-:Y:S02]  /*02e0*/  MOV R89, 0x7fffffef ;  /* 0x7fffffef00597802 */ /* 0x000fe40000000f00 */
[----:B------:R-:W-:Y:S02]  /*02f0*/  MOV R92, RZ ;  /* 0x000000ff005c7202 */ /* 0x000fe40000000f00 */
[----:B-1----:R-:W-:-:S04]  /*0300*/  ISETP.NE.AND P0, PT, R7, UR4, PT ;  /* 0x0000000407007c0c */ /* 0x002fc8000bf05270 */
[----:B------:R-:W-:Y:S02]  /*0310*/  SEL R89, R89, 0x1, !P0 ;  /* 0x0000000159597807 */ /* 0x000fe40004000000 */
[--C-:B0-----:R-:W-:Y:S01]  /*0320*/  SHF.R.S32.HI R2, RZ, 0x1f, R73.reuse ;  /* 0x0000001fff027819 */ /* 0x101fe20000011449 */
[C---:B------:R-:W-:Y:S01]  /*0330*/  IMAD.WIDE.U32 R78, R73.reuse, -0x33333333, RZ ;  /* 0xcccccccd494e7825 */ /* 0x040fe200078e00ff */
[----:B------:R-:W-:Y:S02]  /*0340*/  LOP3.LUT R83, R73, 0x3, RZ, 0xc0, !PT ;  /* 0x0000000349537812 */ /* 0x000fe400078ec0ff */
[----:B------:R-:W-:Y:S01]  /*0350*/  LEA.HI R3, R2, R73, RZ, 0x2 ;  /* 0x0000004902037211 */ /* 0x000fe200078f10ff */
[----:B------:R-:W-:Y:S01]  /*0360*/  IMAD R82, R82, 0xa00, R73 ;  /* 0x00000a0052527824 */ /* 0x000fe200078e0249 */
[C---:B--2---:R-:W-:Y:S02]  /*0370*/  LEA R74, R5.reuse, R74, 0x18 ;  /* 0x0000004a054a7211 */ /* 0x044fe400078ec0ff */
[----:B------:R-:W-:-:S02]  /*0380*/  LEA R76, R5, R76, 0x18 ;  /* 0x0000004c054c7211 */ /* 0x000fc400078ec0ff */
[----:B------:R-:W0:Y:S01]  /*0390*/  LDC.64 R4, c[0x0][0x268] ;  /* 0x00009a00ff047b82 */ /* 0x000e220000000a00 */
[----:B------:R-:W-:Y:S02]  /*03a0*/  SHF.R.S32.HI R75, RZ, 0x2, R3 ;  /* 0x00000002ff4b7819 */ /* 0x000fe40000011403 */
[----:B------:R-:W-:Y:S02]  /*03b0*/  SHF.R.U32.HI R78, RZ, 0x6, R79 ;  /* 0x00000006ff4e7819 */ /* 0x000fe4000001164f */
[C---:B------:R-:W-:Y:S02]  /*03c0*/  IADD3 R6, R75.reuse, 0x50, RZ ;  /* 0x000000504b067810 */ /* 0x040fe40007ffe0ff */
[C---:B------:R-:W-:Y:S01]  /*03d0*/  IADD3 R8, R75.reuse, 0xa0, RZ ;  /* 0x000000a04b087810 */ /* 0x040fe20007ffe0ff */
[----:B------:R-:W-:Y:S01]  /*03e0*/  IMAD R85, R78, -0x50, R73 ;  /* 0xffffffb04e557824 */ /* 0x000fe200078e0249 */
[----:B------:R-:W-:Y:S02]  /*03f0*/  SHF.R.S32.HI R7, RZ, 0x1f, R6 ;  /* 0x0000001fff077819 */ /* 0x000fe40000011406 */
[----:B------:R-:W-:-:S02]  /*0400*/  IADD3 R10, R75, 0xf0, RZ ;  /* 0x000000f04b0a7810 */ /* 0x000fc40007ffe0ff */
[----:B------:R-:W-:Y:S02]  /*0410*/  LEA.HI R7, R7, R6, RZ, 0x2 ;  /* 0x0000000607077211 */ /* 0x000fe400078f10ff */
[----:B------:R-:W-:Y:S02]  /*0420*/  LEA.HI R6, R2, R73, RZ, 0x4 ;  /* 0x0000004902067211 */ /* 0x000fe400078f20ff */
[----:B------:R-:W-:Y:S02]  /*0430*/  LOP3.LUT R2, R3, 0xfffffffc, RZ, 0xc0, !PT ;  /* 0xfffffffc03027812 */ /* 0x000fe400078ec0ff */
[----:B------:R-:W-:Y:S02]  /*0440*/  SHF.R.S32.HI R9, RZ, 0x1f, R8 ;  /* 0x0000001fff097819 */ /* 0x000fe40000011408 */
[----:B------:R-:W-:Y:S02]  /*0450*/  SHF.R.S32.HI R11, RZ, 0x1f, R10 ;  /* 0x0000001fff0b7819 */ /* 0x000fe4000001140a */
[----:B------:R-:W-:-:S02]  /*0460*/  LOP3.LUT R3, R0, 0x90, RZ, 0xfc, !PT ;  /* 0x0000009000037812 */ /* 0x000fc400078efcff */
[----:B------:R-:W-:Y:S02]  /*0470*/  SHF.L.U32 R0, R73, 0x1, RZ ;  /* 0x0000000149007819 */ /* 0x000fe400000006ff */
[----:B------:R-:W-:Y:S01]  /*0480*/  LEA.HI R9, R9, R8, RZ, 0x2 ;  /* 0x0000000809097211 */ /* 0x000fe200078f10ff */
[----:B0-----:R-:W-:Y:S01]  /*0490*/  IMAD.WIDE.U32 R4, R3, 0x4, R4 ;  /* 0x0000000403047825 */ /* 0x001fe200078e0004 */
[----:B------:R-:W-:Y:S02]  /*04a0*/  LEA.HI R11, R11, R10, RZ, 0x2 ;  /* 0x0000000a0b0b7211 */ /* 0x000fe400078f10ff */
[----:B------:R-:W-:Y:S01]  /*04b0*/  LOP3.LUT R84, R0, 0x18, RZ, 0xc0, !PT ;  /* 0x0000001800547812 */ /* 0x000fe200078ec0ff */
[----:B------:R-:W-:Y:S01]  /*04c0*/  IMAD R3, R85, 0x28, R76 ;  /* 0x0000002855037824 */ /* 0x000fe200078e024c */
[----:B------:R-:W-:Y:S02]  /*04d0*/  IADD3 R2, -R2, R73, RZ ;  /* 0x0000004902027210 */ /* 0x000fe40007ffe1ff */
[----:B------:R-:W-:-:S02]  /*04e0*/  SHF.R.U32.HI R7, RZ, 0x2, R7 ;  /* 0x00000002ff077819 */ /* 0x000fc40000011607 */
[----:B------:R-:W-:Y:S02]  /*04f0*/  SHF.R.U32.HI R9, RZ, 0x2, R9 ;  /* 0x00000002ff097819 */ /* 0x000fe40000011609 */
[----:B------:R-:W-:Y:S02]  /*0500*/  SHF.R.U32.HI R11, RZ, 0x2, R11 ;  /* 0x00000002ff0b7819 */ /* 0x000fe4000001160b */
[----:B------:R-:W-:Y:S02]  /*0510*/  SHF.R.U32.HI R77, RZ, 0x4, R6 ;  /* 0x00000004ff4d7819 */ /* 0x000fe40000011606 */
[----:B------:R-:W-:Y:S02]  /*0520*/  LOP3.LUT R86, R0, 0x18, RZ, 0xc, !PT ;  /* 0x0000001800567812 */ /* 0x000fe400078e0cff */
[----:B------:R-:W-:Y:S02]  /*0530*/  LEA R87, R73, R74, 0x5 ;  /* 0x0000004a49577211 */ /* 0x000fe400078e28ff */
[----:B------:R-:W-:-:S02]  /*0540*/  LOP3.LUT R88, R84, 0x8, RZ, 0x3c, !PT ;  /* 0x0000000854587812 */ /* 0x000fc400078e3cff */
[----:B------:R-:W-:Y:S02]  /*0550*/  LOP3.LUT R90, R84, 0x10, RZ, 0x3c, !PT ;  /* 0x00000010545a7812 */ /* 0x000fe400078e3cff */
[C---:B------:R-:W-:Y:S02]  /*0560*/  LOP3.LUT R79, R2.reuse, 0x3, R7, 0x78, !PT ;  /* 0x00000003024f7812 */ /* 0x040fe400078e7807 */
[----:B------:R-:W-:Y:S02]  /*0570*/  CS2R R6, SRZ ;  /* 0x0000000000067805 */ /* 0x000fe4000001ff00 */
[C---:B------:R-:W-:Y:S02]  /*0580*/  LOP3.LUT R80, R2.reuse, 0x3, R9, 0x78, !PT ;  /* 0x0000000302507812 */ /* 0x040fe400078e7809 */
[----:B------:R-:W-:Y:S02]  /*0590*/  CS2R R8, SRZ ;  /* 0x0000000000087805 */ /* 0x000fe4000001ff00 */
[----:B------:R-:W-:-:S02]  /*05a0*/  LOP3.LUT R81, R2, 0x3, R11, 0x78, !PT ;  /* 0x0000000302517812 */ /* 0x000fc400078e780b */
[----:B------:R-:W-:Y:S02]  /*05b0*/  CS2R R10, SRZ ;  /* 0x00000000000a7805 */ /* 0x000fe4000001ff00 */
[----:B------:R-:W-:Y:S02]  /*05c0*/  LOP3.LUT R77, R2, 0x3, R77, 0x78, !PT ;  /* 0x00000003024d7812 */ /* 0x000fe400078e784d */
[C---:B------:R-:W-:Y:S02]  /*05d0*/  IADD3 R86, R87.reuse, R86, RZ ;  /* 0x0000005657567210 */ /* 0x040fe40007ffe0ff */
[C---:B------:R-:W-:Y:S02]  /*05e0*/  IADD3 R88, R87.reuse, R88, RZ ;  /* 0x0000005857587210 */ /* 0x040fe40007ffe0ff */
[----:B------:R-:W-:Y:S02]  /*05f0*/  IADD3 R90, R87, R90, RZ ;  /* 0x0000005a575a7210 */ /* 0x000fe40007ffe0ff */
[----:B------:R-:W-:-:S07]  /*0600*/  LEA R72, R78, R3, 0x3 ;  /* 0x000000034e487211 */ /* 0x000fce00078e18ff */
.L_x_2302:
[C---:B------:R-:W-:Y:S01]  /*0610*/  LOP3.LUT R95, R109.reuse, 0x7, RZ, 0xc0, !PT ;  /* 0x000000076d5f7812 */ /* 0x040fe200078ec0ff */
[----:B------:R-:W-:Y:S01]  /*0620*/  IMAD R91, R78, 0xa00, RZ ;  /* 0x00000a004e5b7824 */ /* 0x000fe200078e02ff */
[--C-:B--2---:R-:W-:Y:S01]  /*0630*/  SHF.R.U64 R17, R109, 0x3, R94.reuse ;  /* 0x000000036d117819 */ /* 0x104fe2000000125e */
[----:B------:R-:W-:Y:S01]  /*0640*/  ULDC.64 UR6, c[0x0][0x248] ;  /* 0x0000920000067ab9 */ /* 0x000fe20000000a00 */
[----:B------:R-:W-:Y:S01]  /*0650*/  SHF.R.U32.HI R16, RZ, 0x3, R94 ;  /* 0x00000003ff107819 */ /* 0x000fe2000001165e */
[----:B------:R-:W-:Y:S01]  /*0660*/  IMAD R95, R95, 0x140, RZ ;  /* 0x000001405f5f7824 */ /* 0x000fe200078e02ff */
[----:B------:R-:W0:Y:S01]  /*0670*/  LDC.64 R106, c[0x0][0x238] ;  /* 0x00008e00ff6a7b82 */ /* 0x000e220000000a00 */
[----:B------:R-:W-:Y:S02]  /*0680*/  ULDC UR4, c[0x0][0x250] ;  /* 0x0000940000047ab9 */ /* 0x000fe40000000800 */
[----:B------:R-:W-:Y:S01]  /*0690*/  IMAD R19, R16, 0x28000, RZ ;  /* 0x0002800010137824 */ /* 0x000fe200078e02ff */
[----:B------:R-:W-:-:S04]  /*06a0*/  LEA R96, R85, R95, 0x2 ;  /* 0x0000005f55607211 */ /* 0x000fc800078e10ff */
[--C-:B------:R-:W-:Y:S01]  /*06b0*/  SHF.R.S32.HI R97, RZ, 0x1f, R96.reuse ;  /* 0x0000001fff617819 */ /* 0x100fe20000011460 */
[----:B------:R-:W-:Y:S01]  /*06c0*/  IMAD.WIDE.U32 R2, R96, -0x33333333, RZ ;  /* 0xcccccccd60027825 */ /* 0x000fe200078e00ff */
[----:B-1----:R-:W1:Y:S04]  /*06d0*/  LDC.64 R14, c[0x0][0x240] ;  /* 0x00009000ff0e7b82 */ /* 0x002e680000000a00 */
[----:B------:R-:W-:Y:S01]  /*06e0*/  SHF.R.U32.HI R113, RZ, 0x7, R3 ;  /* 0x00000007ff717819 */ /* 0x000fe20000011603 */
[----:B------:R-:W-:-:S03]  /*06f0*/  IMAD.WIDE.U32 R2, R17, 0x28000, R96 ;  /* 0x0002800011027825 */ /* 0x000fc600078e0060 */
[----:B------:R-:W-:Y:S02]  /*0700*/  LEA R0, P0, R17, R113, 0x4 ;  /* 0x0000007111007211 */ /* 0x000fe400078020ff */
[----:B------:R-:W-:Y:S02]  /*0710*/  IADD3 R91, P1, R91, R2, RZ ;  /* 0x000000025b5b7210 */ /* 0x000fe40007f3e0ff */
[----:B------:R-:W-:Y:S02]  /*0720*/  LEA.HI.X R17, R17, RZ, R16, 0x4, P0 ;  /* 0x000000ff11117211 */ /* 0x000fe400000f2410 */
[C---:B------:R-:W-:Y:S02]  /*0730*/  LEA R22, P0, R0.reuse, UR6, 0x3 ;  /* 0x0000000600167c11 */ /* 0x040fe4000f8018ff */
[----:B------:R-:W-:Y:S02]  /*0740*/  IADD3.X R2, R3, R19, RZ, P1, !PT ;  /* 0x0000001303027210 */ /* 0x000fe40000ffe4ff */
[----:B------:R-:W-:Y:S01]  /*0750*/  LEA.HI.X R23, R0, UR7, R17, 0x3, P0 ;  /* 0x0000000700177c11 */ /* 0x000fe200080f1c11 */
[----:B------:R-:W-:Y:S01]  /*0760*/  ULDC.64 UR6, c[0x0][0x230] ;  /* 0x00008c0000067ab9 */ /* 0x000fe20000000a00 */
[----:B------:R-:W-:-:S02]  /*0770*/  SHF.L.U32 R93, R91, 0x1, RZ ;  /* 0x000000015b5d7819 */ /* 0x000fc400000006ff */
[----:B------:R-:W-:Y:S02]  /*0780*/  SHF.L.U64.HI R91, R91, 0x1, R2 ;  /* 0x000000015b5b7819 */ /* 0x000fe40000010202 */
[----:B------:R-:W-:Y:S01]  /*0790*/  IADD3 R60, P0, R93, UR6, RZ ;  /* 0x000000065d3c7c10 */ /* 0x000fe2000ff1e0ff */
[----:B------:R-:W2:Y:S01]  /*07a0*/  LDG.E.64.CONSTANT R22, desc[UR8][R22.64] ;  /* 0x0000000816167981 */ /* 0x000ea2000c1e9b00 */
[C---:B0-----:R-:W-:Y:S02]  /*07b0*/  IMAD.WIDE R106, R96.reuse, 0x2, R106 ;  /* 0x00000002606a7825 */ /* 0x041fe400078e026a */
[----:B------:R-:W-:Y:S01]  /*07c0*/  IADD3.X R61, R91, UR7, RZ, P0, !PT ;  /* 0x000000075b3d7c10 */ /* 0x000fe200087fe4ff */
[----:B------:R-:W-:Y:S01]  /*07d0*/  ULDC.64 UR6, c[0x0][0x228] ;  /* 0x00008a0000067ab9 */ /* 0x000fe20000000a00 */
[----:B-1----:R-:W-:Y:S02]  /*07e0*/  IMAD.WIDE R96, R96, 0x2, R14 ;  /* 0x0000000260607825 */ /* 0x002fe400078e020e */
[----:B------:R-:W3:Y:S04]  /*07f0*/  LDG.E.64.CONSTANT R106, desc[UR8][R106.64] ;  /* 0x000000086a6a7981 */ /* 0x000ee8000c1e9b00 */
[----:B------:R-:W4:Y:S04]  /*0800*/  LDG.E.64.CONSTANT R102, desc[UR8][R60.64] ;  /* 0x000000083c667981 */ /* 0x000f28000c1e9b00 */
[----:B------:R-:W5:Y:S04]  /*0810*/  LDG.E.64.CONSTANT R96, desc[UR8][R96.64] ;  /* 0x0000000860607981 */ /* 0x000f68000c1e9b00 */
[----:B------:R-:W5:Y:S01]  /*0820*/  LDG.E.64.CONSTANT R100, desc[UR8][R60.64+0x5000] ;  /* 0x005000083c647981 */ /* 0x000f62000c1e9b00 */
[----:B------:R-:W-:-:S03]  /*0830*/  IADD3 R116, P0, R93, UR6, RZ ;  /* 0x000000065d747c10 */ /* 0x000fc6000ff1e0ff */
[----:B------:R-:W5:Y:S01]  /*0840*/  LDG.E.64.CONSTANT R110, desc[UR8][R60.64+0xa000] ;  /* 0x00a000083c6e7981 */ /* 0x000f62000c1e9b00 */
[----:B------:R-:W-:-:S03]  /*0850*/  IADD3.X R117, R91, UR7, RZ, P0, !PT ;  /* 0x000000075b757c10 */ /* 0x000fc600087fe4ff */
[----:B------:R-:W5:Y:S04]  /*0860*/  LDG.E.64.CONSTANT R16, desc[UR8][R60.64+0xf000] ;  /* 0x00f000083c107981 */ /* 0x000f68000c1e9b00 */
[----:B------:R-:W5:Y:S04]  /*0870*/  LDG.E.64.CONSTANT R26, desc[UR8][R116.64] ;  /* 0x00000008741a7981 */ /* 0x000f68000c1e9b00 */
[----:B------:R-:W5:Y:S04]  /*0880*/  LDG.E.64.CONSTANT R18, desc[UR8][R116.64+0x5000] ;  /* 0x0050000874127981 */ /* 0x000f68000c1e9b00 */
[----:B------:R-:W5:Y:S04]  /*0890*/  LDG.E.64.CONSTANT R30, desc[UR8][R60.64+0x14000] ;  /* 0x014000083c1e7981 */ /* 0x000f68000c1e9b00 */
[----:B------:R-:W5:Y:S04]  /*08a0*/  LDG.E.64.CONSTANT R14, desc[UR8][R116.64+0xa000] ;  /* 0x00a00008740e7981 */ /* 0x000f68000c1e9b00 */
[----:B------:R-:W5:Y:S04]  /*08b0*/  LDG.E.64.CONSTANT R32, desc[UR8][R60.64+0x19000] ;  /* 0x019000083c207981 */ /* 0x000f68000c1e9b00 */
[----:B------:R-:W5:Y:S01]  /*08c0*/  LDG.E.64.CONSTANT R70, desc[UR8][R60.64+0x23000] ;  /* 0x023000083c467981 */ /* 0x000f62000c1e9b00 */
[----:B--2---:R-:W-:-:S06]  /*08d0*/  FADD.FTZ R23, R23, UR4 ;  /* 0x0000000417177e21 */ /* 0x004fcc0008010000 */
[----:B------:R-:W0:Y:S01]  /*08e0*/  MUFU.RSQ R23, R23 ;  /* 0x0000001700177308 */ /* 0x000e220000001400 */
[----:B----4-:R-:W-:-:S05]  /*08f0*/  HADD2.F32 R3, -RZ, R102.H0_H0 ;  /* 0x20000066ff037230 */ /* 0x010fca0000004100 */
[----:B------:R-:W-:Y:S01]  /*0900*/  FADD.FTZ R2, -R22, R3 ;  /* 0x0000000316027221 */ /* 0x000fe20000010100 */
[----:B------:R-:W-:Y:S02]  /*0910*/  HADD2.F32 R3, -RZ, R102.H1_H1 ;  /* 0x30000066ff037230 */ /* 0x000fe40000004100 */
[----:B---3--:R-:W-:-:S03]  /*0920*/  HADD2.F32 R99, -RZ, R106.H1_H1 ;  /* 0x3000006aff637230 */ /* 0x008fc60000004100 */
[----:B------:R-:W-:Y:S01]  /*0930*/  FADD.FTZ R20, -R22, R3 ;  /* 0x0000000316147221 */ /* 0x000fe20000010100 */
[----:B-----5:R-:W-:-:S03]  /*0940*/  HADD2.F32 R108, -RZ, R96.H1_H1 ;  /* 0x30000060ff6c7230 */ /* 0x020fc60000004100 */
[C---:B0-----:R-:W-:Y:S01]  /*0950*/  FMUL.FTZ R45, R23.reuse, R20 ;  /* 0x00000014172d7220 */ /* 0x041fe20000410000 */
[----:B------:R-:W-:Y:S02]  /*0960*/  HADD2.F32 R0, -RZ, R106.H0_H0 ;  /* 0x2000006aff007230 */ /* 0x000fe40000004100 */
[----:B------:R-:W-:Y:S01]  /*0970*/  FMUL.FTZ R41, R23, R2 ;  /* 0x0000000217297220 */ /* 0x000fe20000410000 */
[----:B------:R-:W-:Y:S02]  /*0980*/  HADD2.F32 R133, -RZ, R96.H0_H0 ;  /* 0x20000060ff857230 */ /* 0x000fe40000004100 */
[----:B------:R-:W-:Y:S01]  /*0990*/  FFMA.FTZ R24, R45, R99, R108 ;  /* 0x000000632d187223 */ /* 0x000fe2000001006c */
[----:B------:R-:W-:-:S03]  /*09a0*/  HADD2.F32 R21, -RZ, R103.H0_H0 ;  /* 0x20000067ff157230 */ /* 0x000fc60000004100 */
[----:B------:R-:W-:Y:S01]  /*09b0*/  FMUL.FTZ R25, R24, -1.4426950216293334961 ;  /* 0xbfb8aa3b18197820 */ /* 0x000fe20000410000 */
[----:B------:R-:W-:Y:S01]  /*09c0*/  FFMA.FTZ R2, R41, R0, R133 ;  /* 0x0000000029027223 */ /* 0x000fe20000010085 */
[----:B------:R-:W-:Y:S01]  /*09d0*/  FADD.FTZ R28, -R22, R21 ;  /* 0x00000015161c7221 */ /* 0x000fe20000010100 */
[----:B------:R-:W-:Y:S01]  /*09e0*/  HADD2.F32 R29, -RZ, R103.H1_H1 ;  /* 0x30000067ff1d7230 */ /* 0x000fe20000004100 */
[----:B------:R-:W2:Y:S01]  /*09f0*/  LDG.E.64.CONSTANT R20, desc[UR8][R116.64+0xf000] ;  /* 0x00f0000874147981 */ /* 0x000ea2000c1e9b00 */
[----:B------:R-:W-:Y:S01]  /*0a00*/  FMUL.FTZ R3, R2, -1.4426950216293334961 ;  /* 0xbfb8aa3b02037820 */ /* 0x000fe20000410000 */
[----:B------:R-:W0:Y:S01]  /*0a10*/  MUFU.EX2 R25, R25 ;  /* 0x0000001900197308 */ /* 0x000e220000000800 */
[----:B------:R-:W-:Y:S02]  /*0a20*/  HADD2.F32 R104, -RZ, R107.H0_H0 ;  /* 0x2000006bff687230 */ /* 0x000fe40000004100 */
[----:B------:R-:W-:Y:S01]  /*0a30*/  FMUL.FTZ R39, R23, R28 ;  /* 0x0000001c17277220 */ /* 0x000fe20000410000 */
[----:B------:R-:W-:-:S02]  /*0a40*/  HADD2.F32 R115, -RZ, R97.H0_H0 ;  /* 0x20000061ff737230 */ /* 0x000fc40000004100 */
[----:B------:R-:W-:Y:S02]  /*0a50*/  FADD.FTZ R28, -R22, R29 ;  /* 0x0000001d161c7221 */ /* 0x000fe40000010100 */
[----:B------:R-:W1:Y:S01]  /*0a60*/  MUFU.EX2 R3, R3 ;  /* 0x0000000300037308 */ /* 0x000e620000000800 */
[----:B------:R-:W-:Y:S01]  /*0a70*/  FFMA.FTZ R35, R39, R104, R115 ;  /* 0x0000006827237223 */ /* 0x000fe20000010073 */
[----:B------:R-:W-:Y:S02]  /*0a80*/  HADD2.F32 R105, -RZ, R107.H1_H1 ;  /* 0x3000006bff697230 */ /* 0x000fe40000004100 */
[----:B------:R-:W-:Y:S01]  /*0a90*/  FMUL.FTZ R37, R23, R28 ;  /* 0x0000001c17257220 */ /* 0x000fe20000410000 */
[----:B------:R-:W-:Y:S02]  /*0aa0*/  HADD2.F32 R98, -RZ, R97.H1_H1 ;  /* 0x30000061ff627230 */ /* 0x000fe40000004100 */
[----:B------:R-:W-:-:S03]  /*0ab0*/  FMUL.FTZ R29, R35, -1.4426950216293334961 ;  /* 0xbfb8aa3b231d7820 */ /* 0x000fc60000410000 */
[----:B------:R-:W-:Y:S01]  /*0ac0*/  FFMA.FTZ R44, R37, R105, R98 ;  /* 0x00000069252c7223 */ /* 0x000fe20000010062 */
[----:B0-----:R-:W-:Y:S02]  /*0ad0*/  FADD.FTZ R28, R25, 1 ;  /* 0x3f800000191c7421 */ /* 0x001fe40000010000 */
[----:B------:R-:W0:Y:S01]  /*0ae0*/  MUFU.EX2 R29, R29 ;  /* 0x0000001d001d7308 */ /* 0x000e220000000800 */
[----:B------:R-:W-:Y:S01]  /*0af0*/  FMUL.FTZ R36, R44, -1.4426950216293334961 ;  /* 0xbfb8aa3b2c247820 */ /* 0x000fe20000410000 */
[----:B-1----:R-:W-:-:S06]  /*0b00*/  FADD.FTZ R3, R3, 1 ;  /* 0x3f80000003037421 */ /* 0x002fcc0000010000 */
[----:B------:R-:W1:Y:S08]  /*0b10*/  MUFU.RCP R40, R28 ;  /* 0x0000001c00287308 */ /* 0x000e700000001000 */
[----:B------:R-:W3:Y:S08]  /*0b20*/  MUFU.EX2 R36, R36 ;  /* 0x0000002400247308 */ /* 0x000ef00000000800 */
[----:B------:R4:W5:Y:S01]  /*0b30*/  MUFU.RCP R38, R3 ;  /* 0x0000000300267308 */ /* 0x0009620000001000 */
[----:B------:R-:W-:-:S02]  /*0b40*/  HADD2.F32 R25, -RZ, R100.H0_H0 ;  /* 0x20000064ff197230 */ /* 0x000fc40000004100 */
[----:B0-----:R-:W-:Y:S01]  /*0b50*/  FADD.FTZ R34, R29, 1 ;  /* 0x3f8000001d227421 */ /* 0x001fe20000010000 */
[--C-:B------:R-:W-:Y:S02]  /*0b60*/  HADD2.F32 R49, -RZ, R101.reuse.H0_H0 ;  /* 0x20000065ff317230 */ /* 0x100fe40000004100 */
[----:B-1----:R-:W-:Y:S01]  /*0b70*/  FADD.FTZ R29, -R40, 1 ;  /* 0x3f800000281d7421 */ /* 0x002fe20000010100 */
[----:B------:R-:W-:Y:S02]  /*0b80*/  HADD2.F32 R43, -RZ, R100.H1_H1 ;  /* 0x30000064ff2b7230 */ /* 0x000fe40000004100 */
[----:B------:R-:W-:Y:S01]  /*0b90*/  FADD.FTZ R46, -R22, R25 ;  /* 0x00000019162e7221 */ /* 0x000fe20000010100 */
[----:B------:R-:W0:Y:S01]  /*0ba0*/  MUFU.RCP R42, R34 ;  /* 0x00000022002a7308 */ /* 0x000e220000001000 */
[----:B------:R-:W-:Y:S01]  /*0bb0*/  FFMA.FTZ R47, R24, R29, 1 ;  /* 0x3f800000182f7423 */ /* 0x000fe2000001001d */
[----:B---3--:R-:W-:Y:S01]  /*0bc0*/  FADD.FTZ R36, R36, 1 ;  /* 0x3f80000024247421 */ /* 0x008fe20000010000 */
[----:B------:R-:W-:Y:S01]  /*0bd0*/  FADD.FTZ R24, -R22, R49 ;  /* 0x0000003116187221 */ /* 0x000fe20000010100 */
[----:B------:R-:W-:-:S02]  /*0be0*/  HADD2.F32 R29, -RZ, R101.H1_H1 ;  /* 0x30000065ff1d7230 */ /* 0x000fc40000004100 */
[C---:B----4-:R-:W-:Y:S01]  /*0bf0*/  FMUL.FTZ R3, R23.reuse, R46 ;  /* 0x0000002e17037220 */ /* 0x050fe20000410000 */
[----:B-----5:R-:W-:Y:S01]  /*0c00*/  FADD.FTZ R25, -R38, 1 ;  /* 0x3f80000026197421 */ /* 0x020fe20000010100 */
[C---:B------:R-:W-:Y:S01]  /*0c10*/  FADD.FTZ R48, -R22.reuse, R43 ;  /* 0x0000002b16307221 */ /* 0x040fe20000010100 */
[----:B------:R1:W-:Y:S01]  /*0c20*/  MUFU.RCP R46, R36 ;  /* 0x00000024002e7308 */ /* 0x0003e20000001000 */
[----:B------:R-:W-:Y:S01]  /*0c30*/  FADD.FTZ R56, -R22, R29 ;  /* 0x0000001d16387221 */ /* 0x000fe20000010100 */
[----:B------:R-:W-:Y:S01]  /*0c40*/  FFMA.FTZ R43, R2, R25, 1 ;  /* 0x3f800000022b7423 */ /* 0x000fe20000010019 */
[----:B------:R-:W3:Y:S01]  /*0c50*/  LDG.E.64.CONSTANT R28, desc[UR8][R60.64+0x1e000] ;  /* 0x01e000083c1c7981 */ /* 0x000ee2000c1e9b00 */
[----:B-1----:R-:W-:-:S03]  /*0c60*/  FMUL.FTZ R36, R23, R24 ;  /* 0x0000001817247220 */ /* 0x002fc60000410000 */
[----:B------:R-:W4:Y:S01]  /*0c70*/  LDG.E.64.CONSTANT R24, desc[UR8][R116.64+0x14000] ;  /* 0x0140000874187981 */ /* 0x000f22000c1e9b00 */
[----:B------:R-:W-:Y:S01]  /*0c80*/  FMUL.FTZ R34, R23, R48 ;  /* 0x0000003017227220 */ /* 0x000fe20000410000 */
[----:B0-----:R-:W-:-:S03]  /*0c90*/  FADD.FTZ R2, -R42, 1 ;  /* 0x3f8000002a027421 */ /* 0x001fc60000010100 */
[----:B------:R-:W-:Y:S01]  /*0ca0*/  FFMA.FTZ R52, R99, R34, R108 ;  /* 0x0000002263347223 */ /* 0x000fe2000001006c */
[----:B------:R-:W-:-:S03]  /*0cb0*/  FFMA.FTZ R49, R35, R2, 1 ;  /* 0x3f80000023317423 */ /* 0x000fc60000010002 */
[----:B------:R-:W-:-:S04]  /*0cc0*/  FMUL.FTZ R2, R52, -1.4426950216293334961 ;  /* 0xbfb8aa3b34027820 */ /* 0x000fc80000410000 */
[----:B------:R-:W0:Y:S01]  /*0cd0*/  MUFU.EX2 R53, R2 ;  /* 0x0000000200357308 */ /* 0x000e220000000800 */
[----:B------:R-:W-:-:S04]  /*0ce0*/  FFMA.FTZ R54, R104, R36, R115 ;  /* 0x0000002468367223 */ /* 0x000fc80000010073 */
[----:B------:R-:W-:Y:S01]  /*0cf0*/  FMUL.FTZ R55, R54, -1.4426950216293334961 ;  /* 0xbfb8aa3b36377820 */ /* 0x000fe20000410000 */
[----:B0-----:R-:W-:-:S05]  /*0d00*/  FADD.FTZ R53, R53, 1 ;  /* 0x3f80000035357421 */ /* 0x001fca0000010000 */
[----:B------:R-:W-:Y:S01]  /*0d10*/  MUFU.EX2 R55, R55 ;  /* 0x0000003700377308 */ /* 0x000fe20000000800 */
[----:B------:R-:W-:Y:S02]  /*0d20*/  HADD2.F32 R2, -RZ, R26.H0_H0 ;  /* 0x2000001aff027230 */ /* 0x000fe40000004100 */
[----:B------:R-:W-:-:S05]  /*0d30*/  FMUL.FTZ R43, R38, R43 ;  /* 0x0000002b262b7220 */ /* 0x000fca0000410000 */
[----:B------:R-:W0:Y:S01]  /*0d40*/  MUFU.RCP R53, R53 ;  /* 0x0000003500357308 */ /* 0x000e220000001000 */
[----:B------:R-:W-:Y:S01]  /*0d50*/  FADD.FTZ R51, -R46, 1 ;  /* 0x3f8000002e337421 */ /* 0x000fe20000010100 */
[----:B------:R-:W-:Y:S02]  /*0d60*/  HADD2.F32 R38, -RZ, R26.H1_H1 ;  /* 0x3000001aff267230 */ /* 0x000fe40000004100 */
[----:B------:R-:W-:Y:S01]  /*0d70*/  FMUL.FTZ R47, R40, R47 ;  /* 0x0000002f282f7220 */ /* 0x000fe20000410000 */
[----:B------:R-:W-:Y:S02]  /*0d80*/  HADD2.F32 R40, -RZ, R27.H0_H0 ;  /* 0x2000001bff287230 */ /* 0x000fe40000004100 */
[----:B------:R-:W-:Y:S01]  /*0d90*/  FMUL.FTZ R43, R2, R43 ;  /* 0x0000002b022b7220 */ /* 0x000fe20000410000 */
[----:B------:R-:W-:Y:S01]  /*0da0*/  FFMA.FTZ R51, R44, R51, 1 ;  /* 0x3f8000002c337423 */ /* 0x000fe20000010033 */
[----:B------:R-:W-:Y:S01]  /*0db0*/  FMUL.FTZ R49, R42, R49 ;  /* 0x000000312a317220 */ /* 0x000fe20000410000 */
[----:B------:R-:W-:Y:S01]  /*0dc0*/  FMUL.FTZ R44, R38, R47 ;  /* 0x0000002f262c7220 */ /* 0x000fe20000410000 */
[----:B------:R-:W-:-:S02]  /*0dd0*/  FMUL.FTZ R2, R0, R43 ;  /* 0x0000002b00027220 */ /* 0x000fc40000410000 */
[----:B------:R-:W-:Y:S01]  /*0de0*/  FMUL.FTZ R49, R40, R49 ;  /* 0x0000003128317220 */ /* 0x000fe20000410000 */
[----:B------:R-:W-:Y:S01]  /*0df0*/  FADD.FTZ R40, R44, R9 ;  /* 0x000000092c287221 */ /* 0x000fe20000010000 */
[C---:B------:R-:W-:Y:S01]  /*0e00*/  FFMA.FTZ R38, R41.reuse, R43, R6 ;  /* 0x0000002b29267223 */ /* 0x040fe20000010006 */
[----:B------:R-:W-:Y:S01]  /*0e10*/  FFMA.FTZ R50, R0, R3, R133 ;  /* 0x0000000300327223 */ /* 0x000fe20000010085 */
[----:B------:R-:W-:Y:S01]  /*0e20*/  FFMA.FTZ R6, R41, R2, RZ ;  /* 0x0000000229067223 */ /* 0x000fe200000100ff */
[----:B0-----:R-:W-:Y:S01]  /*0e30*/  FADD.FTZ R9, -R53, 1 ;  /* 0x3f80000035097421 */ /* 0x001fe20000010100 */
[-C--:B------:R-:W-:Y:S01]  /*0e40*/  FFMA.FTZ R41, R45, R44.reuse, R8 ;  /* 0x0000002c2d297223 */ /* 0x080fe20000010008 */
[----:B------:R-:W-:Y:S01]  /*0e50*/  FMUL.FTZ R8, R99, R44 ;  /* 0x0000002c63087220 */ /* 0x000fe20000410000 */
[----:B------:R-:W-:Y:S01]  /*0e60*/  FADD.FTZ R55, R55, 1 ;  /* 0x3f80000037377421 */ /* 0x000fe20000010000 */
[----:B------:R-:W-:Y:S01]  /*0e70*/  FFMA.FTZ R52, R52, R9, 1 ;  /* 0x3f80000034347423 */ /* 0x000fe20000010009 */
[----:B------:R-:W-:Y:S01]  /*0e80*/  FMUL.FTZ R48, R50, -1.4426950216293334961 ;  /* 0xbfb8aa3b32307820 */ /* 0x000fe20000410000 */
[----:B------:R-:W-:Y:S01]  /*0e90*/  FMUL.FTZ R35, R23, R56 ;  /* 0x0000003817237220 */ /* 0x000fe20000410000 */
[----:B------:R-:W-:-:S02]  /*0ea0*/  FFMA.FTZ R6, R45, R8, R6 ;  /* 0x000000082d067223 */ /* 0x000fc40000010006 */
[----:B------:R0:W-:Y:S01]  /*0eb0*/  MUFU.RCP R45, R55 ;  /* 0x00000037002d7308 */ /* 0x0001e20000001000 */
[----:B------:R-:W-:Y:S01]  /*0ec0*/  FFMA.FTZ R56, R105, R35, R98 ;  /* 0x0000002369387223 */ /* 0x000fe20000010062 */
[----:B0-----:R-:W-:-:S06]  /*0ed0*/  FMUL.FTZ R55, R53, R52 ;  /* 0x0000003435377220 */ /* 0x001fcc0000410000 */
[----:B------:R-:W0:Y:S01]  /*0ee0*/  MUFU.EX2 R48, R48 ;  /* 0x0000003000307308 */ /* 0x000e220000000800 */
[----:B------:R-:W5:Y:S01]  /*0ef0*/  LDG.E.64.CONSTANT R52, desc[UR8][R116.64+0x19000] ;  /* 0x0190000874347981 */ /* 0x000f62000c1e9b00 */
[----:B------:R-:W-:Y:S01]  /*0f00*/  FMUL.FTZ R57, R56, -1.4426950216293334961 ;  /* 0xbfb8aa3b38397820 */ /* 0x000fe20000410000 */
[----:B------:R-:W-:Y:S02]  /*0f10*/  HADD2.F32 R42, -RZ, R27.H1_H1 ;  /* 0x3000001bff2a7230 */ /* 0x000fe40000004100 */
[----:B------:R-:W-:Y:S01]  /*0f20*/  FMUL.FTZ R51, R46, R51 ;  /* 0x000000332e337220 */ /* 0x000fe20000410000 */
[----:B------:R-:W-:Y:S02]  /*0f30*/  FFMA.FTZ R2, R0, R43, RZ ;  /* 0x0000002b00027223 */ /* 0x000fe400000100ff */
[----:B------:R-:W1:Y:S01]  /*0f40*/  MUFU.EX2 R57, R57 ;  /* 0x0000003900397308 */ /* 0x000e620000000800 */
[----:B------:R-:W-:Y:S01]  /*0f50*/  FMUL.FTZ R46, R42, R51 ;  /* 0x000000332a2e7220 */ /* 0x000fe20000410000 */
[----:B------:R-:W-:Y:S01]  /*0f60*/  FADD.FTZ R42, R43, R7 ;  /* 0x000000072b2a7221 */ /* 0x000fe20000010000 */
[----:B------:R-:W-:Y:S01]  /*0f70*/  FFMA.FTZ R7, R99, R44, R2 ;  /* 0x0000002c63077223 */ /* 0x000fe20000010002 */
[----:B------:R-:W-:Y:S01]  /*0f80*/  FMUL.FTZ R8, R104, R49 ;  /* 0x0000003168087220 */ /* 0x000fe20000410000 */
[----:B0-----:R-:W-:-:S02]  /*0f90*/  FADD.FTZ R48, R48, 1 ;  /* 0x3f80000030307421 */ /* 0x001fc40000010000 */
[-C--:B------:R-:W-:Y:S02]  /*0fa0*/  FFMA.FTZ R2, R104, R49.reuse, R7 ;  /* 0x0000003168027223 */ /* 0x080fe40000010007 */
[----:B------:R0:W0:Y:S01]  /*0fb0*/  MUFU.RCP R47, R48 ;  /* 0x00000030002f7308 */ /* 0x0000220000001000 */
[----:B------:R-:W-:Y:S01]  /*0fc0*/  FFMA.FTZ R43, R39, R49, R10 ;  /* 0x00000031272b7223 */ /* 0x000fe2000001000a */
[----:B------:R-:W-:Y:S01]  /*0fd0*/  FADD.FTZ R11, R49, R11 ;  /* 0x0000000b310b7221 */ /* 0x000fe20000010000 */
[-C--:B------:R-:W-:Y:S01]  /*0fe0*/  FFMA.FTZ R12, R37, R46.reuse, R12 ;  /* 0x0000002e250c7223 */ /* 0x080fe2000001000c */
[----:B------:R-:W-:Y:S01]  /*0ff0*/  FADD.FTZ R13, R46, R13 ;  /* 0x0000000d2e0d7221 */ /* 0x000fe20000010000 */
[----:B------:R-:W-:Y:S01]  /*1000*/  FFMA.FTZ R49, R105, R46, R2 ;  /* 0x0000002e69317223 */ /* 0x000fe20000010002 */
[----:B------:R-:W-:Y:S01]  /*1010*/  FFMA.FTZ R6, R39, R8, R6 ;  /* 0x0000000827067223 */ /* 0x000fe20000010006 */
[----:B------:R-:W-:Y:S01]  /*1020*/  FMUL.FTZ R46, R105, R46 ;  /* 0x0000002e692e7220 */ /* 0x000fe20000410000 */
[----:B-1----:R-:W-:Y:S01]  /*1030*/  FADD.FTZ R57, R57, 1 ;  /* 0x3f80000039397421 */ /* 0x002fe20000010000 */
[----:B------:R-:W-:-:S02]  /*1040*/  HADD2.F32 R39, -RZ, R110.H0_H0 ;  /* 0x2000006eff277230 */ /* 0x000fc40000004100 */
[----:B0-----:R-:W-:Y:S01]  /*1050*/  FFMA.FTZ R48, R37, R46, R6 ;  /* 0x0000002e25307223 */ /* 0x001fe20000010006 */
[----:B------:R-:W0:Y:S01]  /*1060*/  MUFU.RCP R2, R57 ;  /* 0x0000003900027308 */ /* 0x000e220000001000 */
[----:B------:R-:W-:Y:S02]  /*1070*/  HADD2.F32 R37, -RZ, R110.H1_H1 ;  /* 0x3000006eff257230 */ /* 0x000fe40000004100 */
[C---:B------:R-:W-:Y:S01]  /*1080*/  FADD.FTZ R10, -R22.reuse, R39 ;  /* 0x00000027160a7221 */ /* 0x040fe20000010100 */
[----:B------:R-:W-:Y:S02]  /*1090*/  HADD2.F32 R39, -RZ, R111.H0_H0 ;  /* 0x2000006fff277230 */ /* 0x000fe40000004100 */
[C---:B------:R-:W-:Y:S01]  /*10a0*/  FADD.FTZ R6, -R22.reuse, R37 ;  /* 0x0000002516067221 */ /* 0x040fe20000010100 */
[----:B------:R-:W-:Y:S02]  /*10b0*/  FADD.FTZ R7, -R47, 1 ;  /* 0x3f8000002f077421 */ /* 0x000fe40000010100 */
[----:B------:R-:W-:Y:S01]  /*10c0*/  FADD.FTZ R8, -R22, R39 ;  /* 0x0000002716087221 */ /* 0x000fe20000010100 */
[----:B------:R-:W-:Y:S01]  /*10d0*/  FMUL.FTZ R9, R23, R6 ;  /* 0x0000000617097220 */ /* 0x000fe20000410000 */
[----:B------:R-:W-:Y:S01]  /*10e0*/  FFMA.FTZ R50, R50, R7, 1 ;  /* 0x3f80000032327423 */ /* 0x000fe20000010007 */
[----:B------:R-:W-:-:S02]  /*10f0*/  FADD.FTZ R7, -R45, 1 ;  /* 0x3f8000002d077421 */ /* 0x000fc40000010100 */
[----:B------:R-:W-:Y:S01]  /*1100*/  FFMA.FTZ R39, R99, R9, R108 ;  /* 0x0000000963277223 */ /* 0x000fe2000001006c */
[----:B------:R-:W-:Y:S01]  /*1110*/  FMUL.FTZ R8, R23, R8 ;  /* 0x0000000817087220 */ /* 0x000fe20000410000 */
[----:B------:R-:W-:Y:S01]  /*1120*/  FFMA.FTZ R54, R54, R7, 1 ;  /* 0x3f80000036367423 */ /* 0x000fe20000010007 */
[----:B0-----:R-:W-:Y:S01]  /*1130*/  FADD.FTZ R7, -R2, 1 ;  /* 0x3f80000002077421 */ /* 0x001fe20000010100 */
[----:B------:R-:W-:Y:S02]  /*1140*/  HADD2.F32 R51, -RZ, R111.H1_H1 ;  /* 0x3000006fff337230 */ /* 0x000fe40000004100 */
[----:B------:R-:W-:Y:S01]  /*1150*/  FMUL.FTZ R46, R39, -1.4426950216293334961 ;  /* 0xbfb8aa3b272e7820 */ /* 0x000fe20000410000 */
[----:B------:R-:W-:Y:S01]  /*1160*/  FFMA.FTZ R44, R104, R8, R115 ;  /* 0x00000008682c7223 */ /* 0x000fe20000010073 */
[----:B------:R-:W-:Y:S02]  /*1170*/  FFMA.FTZ R7, R56, R7, 1 ;  /* 0x3f80000038077423 */ /* 0x000fe40000010007 */
[----:B------:R0:W1:Y:S01]  /*1180*/  MUFU.EX2 R63, R46 ;  /* 0x0000002e003f7308 */ /* 0x0000620000000800 */
[----:B------:R-:W-:Y:S01]  /*1190*/  FADD.FTZ R56, -R22, R51 ;  /* 0x0000003316387221 */ /* 0x000fe20000010100 */
[----:B------:R-:W-:Y:S01]  /*11a0*/  FMUL.FTZ R10, R23, R10 ;  /* 0x0000000a170a7220 */ /* 0x000fe20000410000 */
[----:B------:R-:W-:Y:S01]  /*11b0*/  FMUL.FTZ R51, R44, -1.4426950216293334961 ;  /* 0xbfb8aa3b2c337820 */ /* 0x000fe20000410000 */
[----:B------:R-:W-:Y:S01]  /*11c0*/  FMUL.FTZ R50, R47, R50 ;  /* 0x000000322f327220 */ /* 0x000fe20000410000 */
[----:B------:R-:W-:-:S02]  /*11d0*/  HADD2.F32 R47, -RZ, R16.H0_H0 ;  /* 0x20000010ff2f7230 */ /* 0x000fc40000004100 */
[----:B------:R-:W-:Y:S01]  /*11e0*/  FFMA.FTZ R37, R0, R10, R133 ;  /* 0x0000000a00257223 */ /* 0x000fe20000010085 */
[----:B------:R-:W-:Y:S01]  /*11f0*/  FMUL.FTZ R57, R45, R54 ;  /* 0x000000362d397220 */ /* 0x000fe20000410000 */
[----:B------:R1:W1:Y:S01]  /*1200*/  MUFU.EX2 R64, R51 ;  /* 0x0000003300407308 */ /* 0x0002620000000800 */
[--C-:B------:R-:W-:Y:S02]  /*1210*/  HADD2.F32 R45, -RZ, R18.reuse.H0_H0 ;  /* 0x20000012ff2d7230 */ /* 0x100fe40000004100 */
[----:B------:R-:W-:Y:S01]  /*1220*/  FMUL.FTZ R6, R37, -1.4426950216293334961 ;  /* 0xbfb8aa3b25067820 */ /* 0x000fe20000410000 */
[----:B------:R-:W-:Y:S01]  /*1230*/  FADD.FTZ R54, -R22, R47 ;  /* 0x0000002f16367221 */ /* 0x000fe20000010100 */
[----:B0-----:R-:W-:Y:S02]  /*1240*/  HADD2.F32 R46, -RZ, R18.H1_H1 ;  /* 0x30000012ff2e7230 */ /* 0x001fe40000004100 */
[----:B------:R-:W-:Y:S01]  /*1250*/  FMUL.FTZ R59, R2, R7 ;  /* 0x00000007023b7220 */ /* 0x000fe20000410000 */
[----:B------:R-:W-:Y:S01]  /*1260*/  FMUL.FTZ R2, R23, R54 ;  /* 0x0000003617027220 */ /* 0x000fe20000410000 */
[----:B-1----:R-:W-:Y:S01]  /*1270*/  FMUL.FTZ R51, R45, R50 ;  /* 0x000000322d337220 */ /* 0x002fe20000410000 */
[----:B------:R0:W1:Y:S01]  /*1280*/  MUFU.EX2 R62, R6 ;  /* 0x00000006003e7308 */ /* 0x0000620000000800 */
[----:B------:R-:W-:Y:S01]  /*1290*/  FMUL.FTZ R54, R46, R55 ;  /* 0x000000372e367220 */ /* 0x000fe20000410000 */
[----:B------:R-:W-:Y:S01]  /*12a0*/  FADD.FTZ R63, R63, 1 ;  /* 0x3f8000003f3f7421 */ /* 0x000fe20000010000 */
[CC--:B------:R-:W-:Y:S01]  /*12b0*/  FMUL.FTZ R55, R0.reuse, R51.reuse ;  /* 0x0000003300377220 */ /* 0x0c0fe20000410000 */
[----:B------:R-:W-:Y:S01]  /*12c0*/  FFMA.FTZ R50, R0, R51, R49 ;  /* 0x0000003300327223 */ /* 0x000fe20000010031 */
[----:B0-----:R-:W-:Y:S01]  /*12d0*/  FMUL.FTZ R6, R23, R56 ;  /* 0x0000003817067220 */ /* 0x001fe20000410000 */
[----:B------:R-:W-:-:S02]  /*12e0*/  HADD2.F32 R56, -RZ, R19.H0_H0 ;  /* 0x20000013ff387230 */ /* 0x000fc40000004100 */
[----:B------:R-:W-:Y:S01]  /*12f0*/  FFMA.FTZ R55, R3, R55, R48 ;  /* 0x0000003703377223 */ /* 0x000fe20000010030 */
[-C--:B------:R-:W-:Y:S01]  /*1300*/  FMUL.FTZ R48, R99, R54.reuse ;  /* 0x0000003663307220 */ /* 0x080fe20000410000 */
[----:B------:R-:W-:Y:S01]  /*1310*/  FFMA.FTZ R45, R3, R51, R38 ;  /* 0x00000033032d7223 */ /* 0x000fe20000010026 */
[----:B------:R-:W-:Y:S01]  /*1320*/  FMUL.FTZ R56, R56, R57 ;  /* 0x0000003938387220 */ /* 0x000fe20000410000 */
[----:B------:R-:W-:Y:S02]  /*1330*/  HADD2.F32 R58, -RZ, R19.H1_H1 ;  /* 0x30000013ff3a7230 */ /* 0x000fe40000004100 */
[-C--:B------:R-:W-:Y:S01]  /*1340*/  FFMA.FTZ R3, R99, R54.reuse, R50 ;  /* 0x0000003663037223 */ /* 0x080fe20000010032 */
[----:B------:R-:W0:Y:S01]  /*1350*/  MUFU.RCP R63, R63 ;  /* 0x0000003f003f7308 */ /* 0x000e220000001000 */
[----:B------:R-:W-:Y:S01]  /*1360*/  FADD.FTZ R64, R64, 1 ;  /* 0x3f80000040407421 */ /* 0x000fe20000010000 */
[C---:B------:R-:W-:Y:S01]  /*1370*/  FFMA.FTZ R38, R34.reuse, R54, R41 ;  /* 0x0000003622267223 */ /* 0x040fe20000010029 */
[----:B------:R-:W-:Y:S01]  /*1380*/  FFMA.FTZ R55, R34, R48, R55 ;  /* 0x0000003022377223 */ /* 0x000fe20000010037 */
[-C--:B------:R-:W-:Y:S01]  /*1390*/  FFMA.FTZ R49, R36, R56.reuse, R43 ;  /* 0x0000003824317223 */ /* 0x080fe2000001002b */
[C---:B------:R-:W-:Y:S01]  /*13a0*/  FMUL.FTZ R34, R104.reuse, R56 ;  /* 0x0000003868227220 */ /* 0x040fe20000410000 */
[----:B------:R-:W-:Y:S01]  /*13b0*/  FADD.FTZ R43, R11, R56 ;  /* 0x000000380b2b7221 */ /* 0x000fe20000010000 */
[----:B------:R-:W-:Y:S01]  /*13c0*/  FFMA.FTZ R47, R105, R6, R98 ;  /* 0x00000006692f7223 */ /* 0x000fe20000010062 */
[----:B------:R-:W-:Y:S01]  /*13d0*/  FFMA.FTZ R56, R104, R56, R3 ;  /* 0x0000003868387223 */ /* 0x000fe20000010003 */
[----:B------:R-:W-:Y:S01]  /*13e0*/  FMUL.FTZ R58, R58, R59 ;  /* 0x0000003b3a3a7220 */ /* 0x000fe20000410000 */
[----:B------:R-:W-:Y:S01]  /*13f0*/  HADD2.F32 R3, -RZ, R16.H1_H1 ;  /* 0x30000010ff037230 */ /* 0x000fe20000004100 */
[----:B------:R-:W0:Y:S01]  /*1400*/  MUFU.RCP R64, R64 ;  /* 0x0000004000407308 */ /* 0x000e220000001000 */
[----:B------:R-:W-:Y:S01]  /*1410*/  FMUL.FTZ R65, R47, -1.4426950216293334961 ;  /* 0xbfb8aa3b2f417820 */ /* 0x000fe20000410000 */
[----:B------:R-:W-:Y:S01]  /*1420*/  FFMA.FTZ R34, R36, R34, R55 ;  /* 0x0000002224227223 */ /* 0x000fe20000010037 */
[-C--:B------:R-:W-:Y:S01]  /*1430*/  FFMA.FTZ R41, R35, R58.reuse, R12 ;  /* 0x0000003a23297223 */ /* 0x080fe2000001000c */
[----:B------:R-:W-:Y:S01]  /*1440*/  FADD.FTZ R36, R13, R58 ;  /* 0x0000003a0d247221 */ /* 0x000fe20000010000 */
[CC--:B------:R-:W-:Y:S01]  /*1450*/  FFMA.FTZ R55, R105.reuse, R58.reuse, R56 ;  /* 0x0000003a69377223 */ /* 0x0c0fe20000010038 */
[----:B------:R-:W-:Y:S01]  /*1460*/  FADD.FTZ R12, -R22, R3 ;  /* 0x00000003160c7221 */ /* 0x000fe20000010100 */
[----:B------:R-:W-:Y:S01]  /*1470*/  FMUL.FTZ R58, R105, R58 ;  /* 0x0000003a693a7220 */ /* 0x000fe20000410000 */
[----:B------:R-:W-:Y:S01]  /*1480*/  HADD2.F32 R3, -RZ, R17.H0_H0 ;  /* 0x20000011ff037230 */ /* 0x000fe20000004100 */
[----:B------:R-:W2:Y:S01]  /*1490*/  MUFU.EX2 R65, R65 ;  /* 0x0000004100417308 */ /* 0x000ea20000000800 */
[----:B-1----:R-:W-:Y:S01]  /*14a0*/  FADD.FTZ R62, R62, 1 ;  /* 0x3f8000003e3e7421 */ /* 0x002fe20000010000 */
[----:B------:R-:W-:Y:S01]  /*14b0*/  FFMA.FTZ R57, R35, R58, R34 ;  /* 0x0000003a23397223 */ /* 0x000fe20000010022 */
[----:B------:R-:W-:Y:S01]  /*14c0*/  FMUL.FTZ R12, R23, R12 ;  /* 0x0000000c170c7220 */ /* 0x000fe20000410000 */
[----:B------:R-:W-:Y:S01]  /*14d0*/  FADD.FTZ R34, -R22, R3 ;  /* 0x0000000316227221 */ /* 0x000fe20000010100 */
[----:B------:R-:W-:-:S02]  /*14e0*/  HADD2.F32 R3, -RZ, R30.H0_H0 ;  /* 0x2000001eff037230 */ /* 0x000fc40000004100 */
[----:B0-----:R-:W-:Y:S01]  /*14f0*/  FADD.FTZ R50, -R63, 1 ;  /* 0x3f8000003f327421 */ /* 0x001fe20000010100 */
[----:B------:R-:W-:Y:S01]  /*1500*/  FFMA.FTZ R7, R0, R2, R133 ;  /* 0x0000000200077223 */ /* 0x000fe20000010085 */
[----:B------:R-:W-:Y:S01]  /*1510*/  FFMA.FTZ R35, R99, R12, R108 ;  /* 0x0000000c63237223 */ /* 0x000fe2000001006c */
[----:B------:R-:W-:Y:S01]  /*1520*/  FADD.FTZ R40, R40, R54 ;  /* 0x0000003628287221 */ /* 0x000fe20000010000 */
[----:B------:R-:W0:Y:S01]  /*1530*/  MUFU.RCP R62, R62 ;  /* 0x0000003e003e7308 */ /* 0x000e220000001000 */
[----:B------:R-:W-:Y:S01]  /*1540*/  FFMA.FTZ R54, R39, R50, 1 ;  /* 0x3f80000027367423 */ /* 0x000fe20000010032 */
[----:B------:R-:W-:Y:S01]  /*1550*/  FMUL.FTZ R66, R7, -1.4426950216293334961 ;  /* 0xbfb8aa3b07427820 */ /* 0x000fe20000410000 */
[----:B------:R-:W-:Y:S01]  /*1560*/  FADD.FTZ R42, R42, R51 ;  /* 0x000000332a2a7221 */ /* 0x000fe20000010000 */
[----:B------:R-:W-:Y:S01]  /*1570*/  FADD.FTZ R50, -R22, R3 ;  /* 0x0000000316327221 */ /* 0x000fe20000010100 */
[----:B------:R-:W-:Y:S01]  /*1580*/  FMUL.FTZ R51, R35, -1.4426950216293334961 ;  /* 0xbfb8aa3b23337820 */ /* 0x000fe20000410000 */
[----:B------:R-:W-:-:S02]  /*1590*/  FADD.FTZ R3, -R64, 1 ;  /* 0x3f80000040037421 */ /* 0x000fc40000010100 */
[----:B------:R-:W-:Y:S02]  /*15a0*/  MUFU.EX2 R46, R66 ;  /* 0x00000042002e7308 */ /* 0x000fe40000000800 */
[----:B------:R-:W-:Y:S01]  /*15b0*/  FFMA.FTZ R39, R44, R3, 1 ;  /* 0x3f8000002c277423 */ /* 0x000fe20000010003 */
[----:B------:R-:W-:Y:S01]  /*15c0*/  FMUL.FTZ R3, R23, R50 ;  /* 0x0000003217037220 */ /* 0x000fe20000410000 */
[----:B--2---:R-:W-:Y:S01]  /*15d0*/  FADD.FTZ R65, R65, 1 ;  /* 0x3f80000041417421 */ /* 0x004fe20000010000 */
[----:B------:R-:W-:-:S03]  /*15e0*/  HADD2.F32 R11, -RZ, R17.H1_H1 ;  /* 0x30000011ff0b7230 */ /* 0x000fc60000004100 */
[----:B------:R1:W-:Y:S02]  /*15f0*/  MUFU.EX2 R66, R51 ;  /* 0x0000003300427308 */ /* 0x0003e40000000800 */
[----:B------:R-:W-:Y:S01]  /*1600*/  FADD.FTZ R58, -R22, R11 ;  /* 0x0000000b163a7221 */ /* 0x000fe20000010100 */
[----:B-1----:R-:W2:Y:S05]  /*1610*/  LDG.E.64.CONSTANT R50, desc[UR8][R116.64+0x1e000] ;  /* 0x01e0000874327981 */ /* 0x002eaa000c1e9b00 */
[----:B------:R1:W1:Y:S01]  /*1620*/  MUFU.RCP R56, R65 ;  /* 0x0000004100387308 */ /* 0x0002620000001000 */
[----:B------:R-:W-:Y:S01]  /*1630*/  FMUL.FTZ R11, R23, R34 ;  /* 0x00000022170b7220 */ /* 0x000fe20000410000 */
[----:B0-----:R-:W-:-:S03]  /*1640*/  FADD.FTZ R34, -R62, 1 ;  /* 0x3f8000003e227421 */ /* 0x001fc60000010100 */
[----:B------:R-:W-:Y:S01]  /*1650*/  FFMA.FTZ R48, R104, R11, R115 ;  /* 0x0000000b68307223 */ /* 0x000fe20000010073 */
[----:B------:R-:W-:Y:S01]  /*1660*/  FFMA.FTZ R59, R37, R34, 1 ;  /* 0x3f800000253b7423 */ /* 0x000fe20000010022 */
[----:B------:R-:W-:Y:S01]  /*1670*/  FMUL.FTZ R13, R23, R58 ;  /* 0x0000003a170d7220 */ /* 0x000fe20000410000 */
[----:B-1----:R-:W-:Y:S01]  /*1680*/  FMUL.FTZ R65, R64, R39 ;  /* 0x0000002740417220 */ /* 0x002fe20000410000 */
[----:B------:R-:W-:Y:S01]  /*1690*/  FMUL.FTZ R58, R48, -1.4426950216293334961 ;  /* 0xbfb8aa3b303a7820 */ /* 0x000fe20000410000 */
[--C-:B------:R-:W-:Y:S02]  /*16a0*/  HADD2.F32 R39, -RZ, R14.reuse.H0_H0 ;  /* 0x2000000eff277230 */ /* 0x100fe40000004100 */
[----:B------:R-:W-:Y:S01]  /*16b0*/  FMUL.FTZ R62, R62, R59 ;  /* 0x0000003b3e3e7220 */ /* 0x000fe20000410000 */
[----:B------:R-:W-:Y:S01]  /*16c0*/  HADD2.F32 R44, -RZ, R14.H1_H1 ;  /* 0x3000000eff2c7230 */ /* 0x000fe20000004100 */
[----:B------:R0:W1:Y:S01]  /*16d0*/  MUFU.EX2 R68, R58 ;  /* 0x0000003a00447308 */ /* 0x0000620000000800 */
[----:B------:R-:W-:Y:S01]  /*16e0*/  FMUL.FTZ R63, R63, R54 ;  /* 0x000000363f3f7220 */ /* 0x000fe20000410000 */
[----:B------:R-:W-:Y:S01]  /*16f0*/  FMUL.FTZ R59, R39, R62 ;  /* 0x0000003e273b7220 */ /* 0x000fe20000410000 */
[----:B------:R-:W-:-:S02]  /*1700*/  FADD.FTZ R34, -R56, 1 ;  /* 0x3f80000038227421 */ /* 0x000fc40000010100 */
[----:B------:R-:W-:Y:S01]  /*1710*/  FMUL.FTZ R63, R44, R63 ;  /* 0x0000003f2c3f7220 */ /* 0x000fe20000410000 */
[----:B0-----:R-:W-:Y:S01]  /*1720*/  FADD.FTZ R58, R46, 1 ;  /* 0x3f8000002e3a7421 */ /* 0x001fe20000010000 */
[-C--:B------:R-:W-:Y:S01]  /*1730*/  FMUL.FTZ R46, R0, R59.reuse ;  /* 0x0000003b002e7220 */ /* 0x080fe20000410000 */
[-C--:B------:R-:W-:Y:S01]  /*1740*/  FFMA.FTZ R39, R10, R59.reuse, R45 ;  /* 0x0000003b0a277223 */ /* 0x080fe2000001002d */
[----:B------:R-:W-:Y:S01]  /*1750*/  FADD.FTZ R42, R42, R59 ;  /* 0x0000003b2a2a7221 */ /* 0x000fe20000010000 */
[----:B------:R0:W-:Y:S01]  /*1760*/  MUFU.RCP R64, R58 ;  /* 0x0000003a00407308 */ /* 0x0001e20000001000 */
[----:B------:R-:W-:Y:S01]  /*1770*/  FFMA.FTZ R44, R0, R59, R55 ;  /* 0x0000003b002c7223 */ /* 0x000fe20000010037 */
[----:B------:R-:W-:Y:S01]  /*1780*/  FFMA.FTZ R47, R47, R34, 1 ;  /* 0x3f8000002f2f7423 */ /* 0x000fe20000010022 */
[--C-:B------:R-:W-:Y:S02]  /*1790*/  HADD2.F32 R54, -RZ, R15.reuse.H0_H0 ;  /* 0x2000000fff367230 */ /* 0x100fe40000004100 */
[----:B------:R-:W-:Y:S01]  /*17a0*/  FFMA.FTZ R46, R10, R46, R57 ;  /* 0x0000002e0a2e7223 */ /* 0x000fe20000010039 */
[----:B0-----:R-:W2:Y:S01]  /*17b0*/  LDG.E.64.CONSTANT R58, desc[UR8][R60.64+0x28000] ;  /* 0x028000083c3a7981 */ /* 0x001ea2000c1e9b00 */
[----:B------:R-:W-:Y:S01]  /*17c0*/  FMUL.FTZ R67, R56, R47 ;  /* 0x0000002f38437220 */ /* 0x000fe20000410000 */
[----:B------:R-:W-:-:S02]  /*17d0*/  HADD2.F32 R56, -RZ, R15.H1_H1 ;  /* 0x3000000fff387230 */ /* 0x000fc40000004100 */
[-C--:B------:R-:W-:Y:S01]  /*17e0*/  FMUL.FTZ R10, R99, R63.reuse ;  /* 0x0000003f630a7220 */ /* 0x080fe20000410000 */
[----:B------:R-:W-:Y:S02]  /*17f0*/  HADD2.F32 R57, -RZ, R30.H1_H1 ;  /* 0x3000001eff397230 */ /* 0x000fe40000004100 */
[----:B------:R-:W-:Y:S01]  /*1800*/  FFMA.FTZ R55, R9, R63, R38 ;  /* 0x0000003f09377223 */ /* 0x000fe20000010026 */
[----:B------:R-:W-:Y:S01]  /*1810*/  FADD.FTZ R40, R40, R63 ;  /* 0x0000003f28287221 */ /* 0x000fe20000010000 */
[--C-:B------:R-:W-:Y:S02]  /*1820*/  HADD2.F32 R119, -RZ, R31.reuse.H0_H0 ;  /* 0x2000001fff777230 */ /* 0x100fe40000004100 */
[----:B------:R-:W-:Y:S01]  /*1830*/  FFMA.FTZ R37, R105, R13, R98 ;  /* 0x0000000d69257223 */ /* 0x000fe20000010062 */
[----:B------:R-:W-:Y:S01]  /*1840*/  FMUL.FTZ R65, R54, R65 ;  /* 0x0000004136417220 */ /* 0x000fe20000410000 */
[----:B------:R-:W-:Y:S01]  /*1850*/  FFMA.FTZ R63, R99, R63, R44 ;  /* 0x0000003f633f7223 */ /* 0x000fe2000001002c */
[----:B------:R-:W-:Y:S01]  /*1860*/  FMUL.FTZ R67, R56, R67 ;  /* 0x0000004338437220 */ /* 0x000fe20000410000 */
[----:B------:R-:W-:Y:S01]  /*1870*/  FFMA.FTZ R45, R9, R10, R46 ;  /* 0x0000000a092d7223 */ /* 0x000fe2000001002e */
[----:B------:R-:W-:Y:S01]  /*1880*/  FMUL.FTZ R69, R37, -1.4426950216293334961 ;  /* 0xbfb8aa3b25457820 */ /* 0x000fe20000410000 */
[C---:B------:R-:W-:Y:S01]  /*1890*/  FADD.FTZ R10, -R22.reuse, R57 ;  /* 0x00000039160a7221 */ /* 0x040fe20000010100 */
[----:B------:R-:W-:Y:S01]  /*18a0*/  FADD.FTZ R44, -R22, R119 ;  /* 0x00000077162c7221 */ /* 0x000fe20000010100 */
[-C--:B------:R-:W-:Y:S01]  /*18b0*/  FFMA.FTZ R54, R8, R65.reuse, R49 ;  /* 0x0000004108367223 */ /* 0x080fe20000010031 */
[----:B------:R-:W-:Y:S01]  /*18c0*/  FADD.FTZ R46, R43, R65 ;  /* 0x000000412b2e7221 */ /* 0x000fe20000010000 */
[CC--:B------:R-:W-:Y:S01]  /*18d0*/  FFMA.FTZ R56, R104.reuse, R65.reuse, R63 ;  /* 0x0000004168387223 */ /* 0x0c0fe2000001003f */
[----:B------:R-:W-:Y:S01]  /*18e0*/  FMUL.FTZ R65, R104, R65 ;  /* 0x0000004168417220 */ /* 0x000fe20000410000 */
[C---:B------:R-:W-:Y:S01]  /*18f0*/  FMUL.FTZ R9, R23.reuse, R10 ;  /* 0x0000000a17097220 */ /* 0x040fe20000410000 */
[----:B------:R-:W-:Y:S01]  /*1900*/  FADD.FTZ R66, R66, 1 ;  /* 0x3f80000042427421 */ /* 0x000fe20000010000 */
[----:B-1----:R-:W-:Y:S01]  /*1910*/  FADD.FTZ R68, R68, 1 ;  /* 0x3f80000044447421 */ /* 0x002fe20000010000 */
[----:B------:R-:W-:Y:S01]  /*1920*/  FFMA.FTZ R65, R8, R65, R45 ;  /* 0x0000004108417223 */ /* 0x000fe2000001002d */
[----:B------:R-:W-:Y:S01]  /*1930*/  FMUL.FTZ R10, R23, R44 ;  /* 0x0000002c170a7220 */ /* 0x000fe20000410000 */
[----:B------:R-:W0:Y:S01]  /*1940*/  MUFU.EX2 R69, R69 ;  /* 0x0000004500457308 */ /* 0x000e220000000800 */
[----:B------:R-:W2:Y:S01]  /*1950*/  LDG.E.64.CONSTANT R44, desc[UR8][R116.64+0x23000] ;  /* 0x02300008742c7981 */ /* 0x000ea2000c1e9b00 */
[----:B------:R-:W-:Y:S01]  /*1960*/  FFMA.FTZ R34, R0, R3, R133 ;  /* 0x0000000300227223 */ /* 0x000fe20000010085 */
[----:B------:R-:W-:-:S02]  /*1970*/  HADD2.F32 R43, -RZ, R31.H1_H1 ;  /* 0x3000001fff2b7230 */ /* 0x000fc40000004100 */
[----:B------:R-:W-:Y:S01]  /*1980*/  FFMA.FTZ R38, R99, R9, R108 ;  /* 0x0000000963267223 */ /* 0x000fe2000001006c */
[----:B------:R-:W-:Y:S02]  /*1990*/  FMUL.FTZ R112, R34, -1.4426950216293334961 ;  /* 0xbfb8aa3b22707820 */ /* 0x000fe40000410000 */
[----:B------:R-:W1:Y:S01]  /*19a0*/  MUFU.RCP R66, R66 ;  /* 0x0000004200427308 */ /* 0x000e620000001000 */
[----:B------:R-:W-:Y:S01]  /*19b0*/  FMUL.FTZ R49, R38, -1.4426950216293334961 ;  /* 0xbfb8aa3b26317820 */ /* 0x000fe20000410000 */
[----:B------:R-:W-:-:S06]  /*19c0*/  FADD.FTZ R8, -R22, R43 ;  /* 0x0000002b16087221 */ /* 0x000fcc0000010100 */
[----:B------:R-:W3:Y:S01]  /*19d0*/  MUFU.RCP R68, R68 ;  /* 0x0000004400447308 */ /* 0x000ee20000001000 */
[-C--:B------:R-:W-:Y:S01]  /*19e0*/  FFMA.FTZ R62, R6, R67.reuse, R41 ;  /* 0x00000043063e7223 */ /* 0x080fe20000010029 */
[----:B------:R-:W-:Y:S01]  /*19f0*/  FADD.FTZ R36, R36, R67 ;  /* 0x0000004324247221 */ /* 0x000fe20000010000 */
[CC--:B------:R-:W-:Y:S01]  /*1a00*/  FFMA.FTZ R41, R105.reuse, R67.reuse, R56 ;  /* 0x0000004369297223 */ /* 0x0c0fe20000010038 */
[----:B------:R-:W-:-:S04]  /*1a10*/  FMUL.FTZ R67, R105, R67 ;  /* 0x0000004369437220 */ /* 0x000fc80000410000 */
[----:B------:R-:W4:Y:S01]  /*1a20*/  MUFU.EX2 R47, R112 ;  /* 0x00000070002f7308 */ /* 0x000f220000000800 */
[----:B------:R-:W-:Y:S01]  /*1a30*/  FMUL.FTZ R8, R23, R8 ;  /* 0x0000000817087220 */ /* 0x000fe20000410000 */
[----:B0-----:R-:W-:Y:S01]  /*1a40*/  FADD.FTZ R69, R69, 1 ;  /* 0x3f80000045457421 */ /* 0x001fe20000010000 */
[----:B------:R-:W-:Y:S01]  /*1a50*/  FADD.FTZ R56, -R64, 1 ;  /* 0x3f80000040387421 */ /* 0x000fe20000010100 */
[----:B------:R-:W-:-:S04]  /*1a60*/  FFMA.FTZ R65, R6, R67, R65 ;  /* 0x0000004306417223 */ /* 0x000fc80000010041 */
[----:B------:R3:W0:Y:S01]  /*1a70*/  MUFU.EX2 R57, R49 ;  /* 0x0000003100397308 */ /* 0x0006220000000800 */
[----:B------:R-:W-:Y:S01]  /*1a80*/  FFMA.FTZ R6, R105, R8, R98 ;  /* 0x0000000869067223 */ /* 0x000fe20000010062 */
[----:B------:R-:W-:Y:S01]  /*1a90*/  FFMA.FTZ R7, R7, R56, 1 ;  /* 0x3f80000007077423 */ /* 0x000fe20000010038 */
[----:B-1----:R-:W-:Y:S01]  /*1aa0*/  FADD.FTZ R56, -R66, 1 ;  /* 0x3f80000042387421 */ /* 0x002fe20000010100 */
[----:B------:R-:W-:Y:S01]  /*1ab0*/  FFMA.FTZ R43, R104, R10, R115 ;  /* 0x0000000a682b7223 */ /* 0x000fe20000010073 */
[----:B------:R-:W-:-:S03]  /*1ac0*/  FMUL.FTZ R114, R6, -1.4426950216293334961 ;  /* 0xbfb8aa3b06727820 */ /* 0x000fc60000410000 */
[----:B------:R-:W1:Y:S01]  /*1ad0*/  MUFU.RCP R69, R69 ;  /* 0x0000004500457308 */ /* 0x000e620000001000 */
[----:B---3--:R-:W-:Y:S01]  /*1ae0*/  FADD.FTZ R49, -R68, 1 ;  /* 0x3f80000044317421 */ /* 0x008fe20000010100 */
[----:B------:R-:W-:Y:S01]  /*1af0*/  FFMA.FTZ R35, R35, R56, 1 ;  /* 0x3f80000023237423 */ /* 0x000fe20000010038 */
[----:B------:R-:W-:Y:S01]  /*1b00*/  FMUL.FTZ R63, R43, -1.4426950216293334961 ;  /* 0xbfb8aa3b2b3f7820 */ /* 0x000fe20000410000 */
[----:B----4-:R-:W-:Y:S01]  /*1b10*/  FADD.FTZ R56, R47, 1 ;  /* 0x3f8000002f387421 */ /* 0x010fe20000010000 */
[----:B------:R-:W-:-:S03]  /*1b20*/  FFMA.FTZ R49, R48, R49, 1 ;  /* 0x3f80000030317423 */ /* 0x000fc60000010031 */
[----:B------:R-:W3:Y:S01]  /*1b30*/  MUFU.EX2 R114, R114 ;  /* 0x0000007200727308 */ /* 0x000ee20000000800 */
[----:B------:R-:W-:-:S07]  /*1b40*/  FMUL.FTZ R68, R68, R49 ;  /* 0x0000003144447220 */ /* 0x000fce0000410000 */
[----:B------:R0:W4:Y:S01]  /*1b50*/  MUFU.EX2 R67, R63 ;  /* 0x0000003f00437308 */ /* 0x0001220000000800 */
[----:B------:R-:W-:-:S07]  /*1b60*/  FMUL.FTZ R64, R64, R7 ;  /* 0x0000000740407220 */ /* 0x000fce0000410000 */
[----:B------:R3:W-:Y:S01]  /*1b70*/  MUFU.RCP R49, R56 ;  /* 0x0000003800317308 */ /* 0x0007e20000001000 */
[----:B0-----:R-:W-:Y:S01]  /*1b80*/  FADD.FTZ R63, R57, 1 ;  /* 0x3f800000393f7421 */ /* 0x001fe20000010000 */
[----:B-1----:R-:W-:Y:S01]  /*1b90*/  FADD.FTZ R112, -R69, 1 ;  /* 0x3f80000045707421 */ /* 0x002fe20000010100 */
[----:B---3--:R-:W3:Y:S01]  /*1ba0*/  LDG.E.64.CONSTANT R56, desc[UR8][R60.64+0x2d000] ;  /* 0x02d000083c387981 */ /* 0x008ee2000c1e9b00 */
[--C-:B------:R-:W-:Y:S02]  /*1bb0*/  HADD2.F32 R7, -RZ, R20.reuse.H0_H0 ;  /* 0x20000014ff077230 */ /* 0x100fe40000004100 */
[----:B------:R-:W-:Y:S01]  /*1bc0*/  FMUL.FTZ R66, R66, R35 ;  /* 0x0000002342427220 */ /* 0x000fe20000410000 */
[----:B------:R-:W-:Y:S02]  /*1bd0*/  HADD2.F32 R35, -RZ, R20.H1_H1 ;  /* 0x30000014ff237230 */ /* 0x000fe40000004100 */
[----:B------:R-:W-:Y:S01]  /*1be0*/  FFMA.FTZ R112, R37, R112, 1 ;  /* 0x3f80000025707423 */ /* 0x000fe20000010070 */
[----:B------:R-:W-:Y:S01]  /*1bf0*/  FADD.FTZ R114, R114, 1 ;  /* 0x3f80000072727421 */ /* 0x000fe20000010000 */
[----:B------:R-:W-:Y:S01]  /*1c00*/  FMUL.FTZ R7, R7, R64 ;  /* 0x0000004007077220 */ /* 0x000fe20000410000 */
[--C-:B------:R-:W-:Y:S01]  /*1c10*/  HADD2.F32 R48, -RZ, R21.reuse.H1_H1 ;  /* 0x30000015ff307230 */ /* 0x100fe20000004100 */
[----:B------:R-:W0:Y:S01]  /*1c20*/  MUFU.RCP R63, R63 ;  /* 0x0000003f003f7308 */ /* 0x000e220000001000 */
[----:B------:R-:W-:Y:S01]  /*1c30*/  FMUL.FTZ R69, R69, R112 ;  /* 0x0000007045457220 */ /* 0x000fe20000410000 */
[----:B------:R-:W-:Y:S01]  /*1c40*/  FMUL.FTZ R37, R35, R66 ;  /* 0x0000004223257220 */ /* 0x000fe20000410000 */
[----:B----4-:R-:W-:Y:S01]  /*1c50*/  FADD.FTZ R67, R67, 1 ;  /* 0x3f80000043437421 */ /* 0x010fe20000010000 */
[----:B------:R-:W-:Y:S01]  /*1c60*/  FMUL.FTZ R35, R0, R7 ;  /* 0x0000000700237220 */ /* 0x000fe20000410000 */
[----:B------:R-:W-:-:S02]  /*1c70*/  HADD2.F32 R47, -RZ, R21.H0_H0 ;  /* 0x20000015ff2f7230 */ /* 0x000fc40000004100 */
[----:B------:R-:W-:Y:S01]  /*1c80*/  FFMA.FTZ R66, R0, R7, R41 ;  /* 0x0000000700427223 */ /* 0x000fe20000010029 */
[----:B------:R-:W-:Y:S01]  /*1c90*/  FMUL.FTZ R69, R48, R69 ;  /* 0x0000004530457220 */ /* 0x000fe20000410000 */
[----:B------:R-:W1:Y:S01]  /*1ca0*/  MUFU.RCP R114, R114 ;  /* 0x0000007200727308 */ /* 0x000e620000001000 */
[C---:B------:R-:W-:Y:S01]  /*1cb0*/  FFMA.FTZ R48, R2.reuse, R7, R39 ;  /* 0x0000000702307223 */ /* 0x040fe20000010027 */
[----:B------:R-:W-:Y:S01]  /*1cc0*/  FFMA.FTZ R35, R2, R35, R65 ;  /* 0x0000002302237223 */ /* 0x000fe20000010041 */
[-C--:B------:R-:W-:Y:S01]  /*1cd0*/  FMUL.FTZ R2, R99, R37.reuse ;  /* 0x0000002563027220 */ /* 0x080fe20000410000 */
[-C--:B------:R-:W-:Y:S01]  /*1ce0*/  FFMA.FTZ R64, R12, R37.reuse, R55 ;  /* 0x000000250c407223 */ /* 0x080fe20000010037 */
[----:B------:R-:W-:Y:S01]  /*1cf0*/  FADD.FTZ R40, R40, R37 ;  /* 0x0000002528287221 */ /* 0x000fe20000010000 */
[----:B------:R-:W-:Y:S01]  /*1d00*/  FMUL.FTZ R47, R47, R68 ;  /* 0x000000442f2f7220 */ /* 0x000fe20000410000 */
[----:B------:R-:W-:Y:S01]  /*1d10*/  FFMA.FTZ R37, R99, R37, R66 ;  /* 0x0000002563257223 */ /* 0x000fe20000010042 */
[----:B------:R-:W4:Y:S01]  /*1d20*/  MUFU.RCP R67, R67 ;  /* 0x0000004300437308 */ /* 0x000f220000001000 */
[----:B------:R-:W-:Y:S01]  /*1d30*/  FADD.FTZ R42, R42, R7 ;  /* 0x000000072a2a7221 */ /* 0x000fe20000010000 */
[----:B------:R-:W-:Y:S01]  /*1d40*/  FFMA.FTZ R2, R12, R2, R35 ;  /* 0x000000020c027223 */ /* 0x000fe20000010023 */
[CC--:B------:R-:W-:Y:S01]  /*1d50*/  FMUL.FTZ R7, R104.reuse, R47.reuse ;  /* 0x0000002f68077220 */ /* 0x0c0fe20000410000 */
[----:B------:R-:W-:Y:S01]  /*1d60*/  FFMA.FTZ R12, R104, R47, R37 ;  /* 0x0000002f680c7223 */ /* 0x000fe20000010025 */
[----:B------:R-:W-:-:S02]  /*1d70*/  HADD2.F32 R39, -RZ, R32.H0_H0 ;  /* 0x20000020ff277230 */ /* 0x000fc40000004100 */
[C---:B------:R-:W-:Y:S01]  /*1d80*/  FFMA.FTZ R35, R11.reuse, R47, R54 ;  /* 0x0000002f0b237223 */ /* 0x040fe20000010036 */
[----:B------:R-:W-:Y:S01]  /*1d90*/  FFMA.FTZ R2, R11, R7, R2 ;  /* 0x000000070b027223 */ /* 0x000fe20000010002 */
[-C--:B------:R-:W-:Y:S01]  /*1da0*/  FFMA.FTZ R37, R13, R69.reuse, R62 ;  /* 0x000000450d257223 */ /* 0x080fe2000001003e */
[----:B------:R-:W-:Y:S01]  /*1db0*/  FADD.FTZ R36, R36, R69 ;  /* 0x0000004524247221 */ /* 0x000fe20000010000 */
[CC--:B------:R-:W-:Y:S01]  /*1dc0*/  FFMA.FTZ R41, R105.reuse, R69.reuse, R12 ;  /* 0x0000004569297223 */ /* 0x0c0fe2000001000c */
[----:B------:R-:W-:Y:S01]  /*1dd0*/  FMUL.FTZ R69, R105, R69 ;  /* 0x0000004569457220 */ /* 0x000fe20000410000 */
[----:B0-----:R-:W-:Y:S01]  /*1de0*/  FADD.FTZ R11, -R63, 1 ;  /* 0x3f8000003f0b7421 */ /* 0x001fe20000010100 */
[----:B------:R-:W-:Y:S01]  /*1df0*/  FADD.FTZ R7, -R49, 1 ;  /* 0x3f80000031077421 */ /* 0x000fe20000010100 */
[----:B------:R-:W-:Y:S01]  /*1e00*/  FADD.FTZ R12, -R22, R39 ;  /* 0x00000027160c7221 */ /* 0x000fe20000010100 */
[----:B------:R-:W-:Y:S01]  /*1e10*/  FFMA.FTZ R54, R13, R69, R2 ;  /* 0x000000450d367223 */ /* 0x000fe20000010002 */
[----:B------:R-:W-:Y:S01]  /*1e20*/  FFMA.FTZ R38, R38, R11, 1 ;  /* 0x3f80000026267423 */ /* 0x000fe2000001000b */
[----:B-1----:R-:W-:Y:S01]  /*1e30*/  FADD.FTZ R11, -R114, 1 ;  /* 0x3f800000720b7421 */ /* 0x002fe20000010100 */
[----:B------:R-:W-:-:S02]  /*1e40*/  HADD2.F32 R13, -RZ, R32.H1_H1 ;  /* 0x30000020ff0d7230 */ /* 0x000fc40000004100 */
[----:B------:R-:W-:Y:S01]  /*1e50*/  FFMA.FTZ R34, R34, R7, 1 ;  /* 0x3f80000022227423 */ /* 0x000fe20000010007 */
[----:B------:R-:W-:Y:S01]  /*1e60*/  FMUL.FTZ R7, R23, R12 ;  /* 0x0000000c17077220 */ /* 0x000fe20000410000 */
[----:B----4-:R-:W-:Y:S01]  /*1e70*/  FADD.FTZ R2, -R67, 1 ;  /* 0x3f80000043027421 */ /* 0x010fe20000010100 */
[----:B------:R-:W-:Y:S01]  /*1e80*/  FFMA.FTZ R11, R6, R11, 1 ;  /* 0x3f800000060b7423 */ /* 0x000fe2000001000b */
[----:B------:R-:W-:Y:S01]  /*1e90*/  FADD.FTZ R6, -R22, R13 ;  /* 0x0000000d16067221 */ /* 0x000fe20000010100 */
[----:B------:R-:W-:Y:S01]  /*1ea0*/  FFMA.FTZ R39, R0, R7, R133 ;  /* 0x0000000700277223 */ /* 0x000fe20000010085 */
[----:B------:R-:W-:Y:S01]  /*1eb0*/  FFMA.FTZ R2, R43, R2, 1 ;  /* 0x3f8000002b027423 */ /* 0x000fe20000010002 */
[----:B------:R-:W-:Y:S02]  /*1ec0*/  HADD2.F32 R43, -RZ, R33.H0_H0 ;  /* 0x20000021ff2b7230 */ /* 0x000fe40000004100 */
[----:B------:R-:W-:Y:S01]  /*1ed0*/  FMUL.FTZ R13, R23, R6 ;  /* 0x00000006170d7220 */ /* 0x000fe20000410000 */
[----:B------:R-:W-:Y:S01]  /*1ee0*/  FMUL.FTZ R6, R39, -1.4426950216293334961 ;  /* 0xbfb8aa3b27067820 */ /* 0x000fe20000410000 */
[----:B------:R-:W4:Y:S01]  /*1ef0*/  LDG.E.64.CONSTANT R68, desc[UR8][R116.64+0x28000] ;  /* 0x0280000874447981 */ /* 0x000f22000c1e9b00 */
[----:B------:R-:W-:Y:S01]  /*1f00*/  FMUL.FTZ R66, R67, R2 ;  /* 0x0000000243427220 */ /* 0x000fe20000410000 */
[----:B------:R-:W-:Y:S01]  /*1f10*/  FADD.FTZ R12, -R22, R43 ;  /* 0x0000002b160c7221 */ /* 0x000fe20000010100 */
[----:B------:R-:W-:Y:S01]  /*1f20*/  FMUL.FTZ R114, R114, R11 ;  /* 0x0000000b72727220 */ /* 0x000fe20000410000 */
[----:B------:R-:W-:-:S02]  /*1f30*/  HADD2.F32 R2, -RZ, R24.H0_H0 ;  /* 0x20000018ff027230 */ /* 0x000fc40000004100 */
[----:B------:R-:W-:Y:S01]  /*1f40*/  FMUL.FTZ R49, R49, R34 ;  /* 0x0000002231317220 */ /* 0x000fe20000410000 */
[----:B------:R0:W1:Y:S01]  /*1f50*/  MUFU.EX2 R67, R6 ;  /* 0x0000000600437308 */ /* 0x0000620000000800 */
[----:B------:R-:W-:Y:S02]  /*1f60*/  HADD2.F32 R43, -RZ, R33.H1_H1 ;  /* 0x30000021ff2b7230 */ /* 0x000fe40000004100 */
[----:B------:R-:W-:Y:S01]  /*1f70*/  FADD.FTZ R46, R46, R47 ;  /* 0x0000002f2e2e7221 */ /* 0x000fe20000010000 */
[----:B------:R-:W-:Y:S02]  /*1f80*/  HADD2.F32 R11, -RZ, R28.H0_H0 ;  /* 0x2000001cff0b7230 */ /* 0x000fe40000004100 */
[----:B------:R-:W-:Y:S01]  /*1f90*/  FFMA.FTZ R47, R99, R13, R108 ;  /* 0x0000000d632f7223 */ /* 0x000fe2000001006c */
[----:B------:R-:W-:Y:S01]  /*1fa0*/  FMUL.FTZ R49, R2, R49 ;  /* 0x0000003102317220 */ /* 0x000fe20000410000 */
[----:B------:R-:W-:Y:S02]  /*1fb0*/  HADD2.F32 R55, -RZ, R25.H0_H0 ;  /* 0x20000019ff377230 */ /* 0x000fe40000004100 */
[C---:B------:R-:W-:Y:S01]  /*1fc0*/  FADD.FTZ R118, -R22.reuse, R43 ;  /* 0x0000002b16767221 */ /* 0x040fe20000010100 */
[----:B------:R-:W-:Y:S01]  /*1fd0*/  FADD.FTZ R2, -R22, R11 ;  /* 0x0000000b16027221 */ /* 0x000fe20000010100 */
[----:B------:R-:W-:Y:S01]  /*1fe0*/  FMUL.FTZ R62, R47, -1.4426950216293334961 ;  /* 0xbfb8aa3b2f3e7820 */ /* 0x000fe20000410000 */
[----:B------:R-:W-:-:S02]  /*1ff0*/  HADD2.F32 R11, -RZ, R24.H1_H1 ;  /* 0x30000018ff0b7230 */ /* 0x000fc40000004100 */
[----:B------:R-:W-:Y:S01]  /*2000*/  FMUL.FTZ R34, R63, R38 ;  /* 0x000000263f227220 */ /* 0x000fe20000410000 */
[----:B0-----:R-:W-:Y:S01]  /*2010*/  FMUL.FTZ R6, R23, R118 ;  /* 0x0000007617067220 */ /* 0x001fe20000410000 */
[----:B------:R-:W-:Y:S01]  /*2020*/  FMUL.FTZ R63, R55, R66 ;  /* 0x00000042373f7220 */ /* 0x000fe20000410000 */
[----:B------:R0:W5:Y:S01]  /*2030*/  MUFU.EX2 R112, R62 ;  /* 0x0000003e00707308 */ /* 0x0001620000000800 */
[C---:B------:R-:W-:Y:S01]  /*2040*/  FMUL.FTZ R55, R0.reuse, R49 ;  /* 0x0000003100377220 */ /* 0x040fe20000410000 */
[----:B------:R-:W-:Y:S01]  /*2050*/  FMUL.FTZ R12, R23, R12 ;  /* 0x0000000c170c7220 */ /* 0x000fe20000410000 */
[----:B------:R-:W-:Y:S02]  /*2060*/  FFMA.FTZ R43, R105, R6, R98 ;  /* 0x00000006692b7223 */ /* 0x000fe40000010062 */
[----:B------:R-:W-:Y:S01]  /*2070*/  FFMA.FTZ R54, R3, R55, R54 ;  /* 0x0000003703367223 */ /* 0x000fe20000010036 */
[----:B0-----:R-:W-:Y:S01]  /*2080*/  FMUL.FTZ R62, R11, R34 ;  /* 0x000000220b3e7220 */ /* 0x001fe20000410000 */
[-C--:B------:R-:W-:Y:S01]  /*2090*/  FFMA.FTZ R34, R3, R49.reuse, R48 ;  /* 0x0000003103227223 */ /* 0x080fe20000010030 */
[----:B------:R-:W-:Y:S01]  /*20a0*/  FFMA.FTZ R48, R0, R49, R41 ;  /* 0x0000003100307223 */ /* 0x000fe20000010029 */
[----:B------:R-:W-:Y:S01]  /*20b0*/  FFMA.FTZ R38, R104, R12, R115 ;  /* 0x0000000c68267223 */ /* 0x000fe20000010073 */
[-C--:B------:R-:W-:Y:S01]  /*20c0*/  FMUL.FTZ R41, R99, R62.reuse ;  /* 0x0000003e63297220 */ /* 0x080fe20000410000 */
[----:B------:R-:W-:Y:S01]  /*20d0*/  FMUL.FTZ R120, R43, -1.4426950216293334961 ;  /* 0xbfb8aa3b2b787820 */ /* 0x000fe20000410000 */
[----:B-1----:R-:W-:Y:S01]  /*20e0*/  FADD.FTZ R67, R67, 1 ;  /* 0x3f80000043437421 */ /* 0x002fe20000010000 */
[CC--:B------:R-:W-:Y:S01]  /*20f0*/  FFMA.FTZ R64, R9.reuse, R62.reuse, R64 ;  /* 0x0000003e09407223 */ /* 0x0c0fe20000010040 */
[----:B------:R-:W-:Y:S01]  /*2100*/  FFMA.FTZ R9, R9, R41, R54 ;  /* 0x0000002909097223 */ /* 0x000fe20000010036 */
[----:B------:R-:W-:Y:S01]  /*2110*/  FMUL.FTZ R118, R38, -1.4426950216293334961 ;  /* 0xbfb8aa3b26767820 */ /* 0x000fe20000410000 */
[----:B------:R-:W4:Y:S01]  /*2120*/  LDG.E.64.CONSTANT R54, desc[UR8][R60.64+0x32000] ;  /* 0x032000083c367981 */ /* 0x000f22000c1e9b00 */
[----:B------:R-:W0:Y:S01]  /*2130*/  MUFU.EX2 R121, R120 ;  /* 0x0000007800797308 */ /* 0x000e220000000800 */
[----:B------:R-:W-:Y:S01]  /*2140*/  FADD.FTZ R42, R42, R49 ;  /* 0x000000312a2a7221 */ /* 0x000fe20000010000 */
[----:B------:R-:W-:-:S06]  /*2150*/  FFMA.FTZ R3, R99, R62, R48 ;  /* 0x0000003e63037223 */ /* 0x000fcc0000010030 */
[----:B------:R-:W1:Y:S01]  /*2160*/  MUFU.RCP R67, R67 ;  /* 0x0000004300437308 */ /* 0x000e620000001000 */
[----:B------:R-:W-:Y:S02]  /*2170*/  HADD2.F32 R49, -RZ, R28.H1_H1 ;  /* 0x3000001cff317230 */ /* 0x000fe40000004100 */
[----:B------:R-:W-:-:S05]  /*2180*/  FMUL.FTZ R48, R104, R63 ;  /* 0x0000003f68307220 */ /* 0x000fca0000410000 */
[----:B------:R-:W1:Y:S01]  /*2190*/  MUFU.EX2 R119, R118 ;  /* 0x0000007600777308 */ /* 0x000e620000000800 */
[-C--:B------:R-:W-:Y:S01]  /*21a0*/  FFMA.FTZ R41, R10, R63.reuse, R35 ;  /* 0x0000003f0a297223 */ /* 0x080fe20000010023 */
[----:B-----5:R-:W-:Y:S01]  /*21b0*/  FADD.FTZ R112, R112, 1 ;  /* 0x3f80000070707421 */ /* 0x020fe20000010000 */
[----:B------:R-:W-:Y:S01]  /*21c0*/  FADD.FTZ R35, R46, R63 ;  /* 0x0000003f2e237221 */ /* 0x000fe20000010000 */
[----:B------:R-:W-:Y:S01]  /*21d0*/  FFMA.FTZ R46, R104, R63, R3 ;  /* 0x0000003f682e7223 */ /* 0x000fe20000010003 */
[----:B------:R-:W-:Y:S02]  /*21e0*/  HADD2.F32 R65, -RZ, R25.H1_H1 ;  /* 0x30000019ff417230 */ /* 0x000fe40000004100 */
[----:B------:R-:W-:Y:S01]  /*21f0*/  FFMA.FTZ R3, R10, R48, R9 ;  /* 0x000000300a037223 */ /* 0x000fe20000010009 */
[----:B------:R-:W-:Y:S01]  /*2200*/  FADD.FTZ R10, -R22, R49 ;  /* 0x00000031160a7221 */ /* 0x000fe20000010100 */
[----:B------:R5:W5:Y:S01]  /*2210*/  MUFU.RCP R118, R112 ;  /* 0x0000007000767308 */ /* 0x000b620000001000 */
[----:B------:R-:W-:-:S02]  /*2220*/  HADD2.F32 R63, -RZ, R29.H0_H0 ;  /* 0x2000001dff3f7230 */ /* 0x000fc40000004100 */
[----:B0-----:R-:W-:Y:S01]  /*2230*/  FADD.FTZ R121, R121, 1 ;  /* 0x3f80000079797421 */ /* 0x001fe20000010000 */
[----:B------:R-:W-:Y:S01]  /*2240*/  FMUL.FTZ R114, R65, R114 ;  /* 0x0000007241727220 */ /* 0x000fe20000410000 */
[----:B------:R-:W-:Y:S01]  /*2250*/  FMUL.FTZ R9, R23, R10 ;  /* 0x0000000a17097220 */ /* 0x000fe20000410000 */
[----:B-1----:R-:W-:Y:S01]  /*2260*/  FADD.FTZ R10, -R67, 1 ;  /* 0x3f800000430a7421 */ /* 0x002fe20000010100 */
[----:B------:R-:W-:Y:S01]  /*2270*/  FADD.FTZ R66, -R22, R63 ;  /* 0x0000003f16427221 */ /* 0x000fe20000010100 */
[----:B------:R-:W0:Y:S01]  /*2280*/  MUFU.RCP R122, R121 ;  /* 0x00000079007a7308 */ /* 0x000e220000001000 */
[----:B------:R-:W-:Y:S01]  /*2290*/  FADD.FTZ R48, R119, 1 ;  /* 0x3f80000077307421 */ /* 0x000fe20000010000 */
[----:B------:R-:W-:Y:S01]  /*22a0*/  FFMA.FTZ R119, R105, R114, R46 ;  /* 0x0000007269777223 */ /* 0x000fe2000001002e */
[----:B------:R-:W-:Y:S02]  /*22b0*/  HADD2.F32 R49, -RZ, R29.H1_H1 ;  /* 0x3000001dff317230 */ /* 0x000fe40000004100 */
[----:B------:R-:W-:Y:S01]  /*22c0*/  FFMA.FTZ R46, R39, R10, 1 ;  /* 0x3f800000272e7423 */ /* 0x000fe2000001000a */
[C---:B------:R-:W-:Y:S01]  /*22d0*/  FMUL.FTZ R2, R23.reuse, R2 ;  /* 0x0000000217027220 */ /* 0x040fe20000410000 */
[----:B------:R-:W-:Y:S01]  /*22e0*/  FMUL.FTZ R10, R23, R66 ;  /* 0x00000042170a7220 */ /* 0x000fe20000410000 */
[----:B------:R-:W-:Y:S01]  /*22f0*/  FADD.FTZ R40, R40, R62 ;  /* 0x0000003e28287221 */ /* 0x000fe20000010000 */
[----:B------:R1:W0:Y:S01]  /*2300*/  MUFU.RCP R120, R48 ;  /* 0x0000003000787308 */ /* 0x0002220000001000 */
[-C--:B------:R-:W-:Y:S01]  /*2310*/  FFMA.FTZ R63, R8, R114.reuse, R37 ;  /* 0x00000072083f7223 */ /* 0x080fe20000010025 */
[----:B------:R-:W-:Y:S01]  /*2320*/  FADD.FTZ R62, R36, R114 ;  /* 0x00000072243e7221 */ /* 0x000fe20000010000 */
[----:B------:R-:W-:Y:S01]  /*2330*/  FMUL.FTZ R114, R105, R114 ;  /* 0x0000007269727220 */ /* 0x000fe20000410000 */
[----:B------:R-:W-:Y:S01]  /*2340*/  FFMA.FTZ R11, R0, R2, R133 ;  /* 0x00000002000b7223 */ /* 0x000fe20000010085 */
[----:B------:R-:W-:Y:S01]  /*2350*/  FADD.FTZ R36, -R22, R49 ;  /* 0x0000003116247221 */ /* 0x000fe20000010100 */
[----:B------:R-:W-:Y:S01]  /*2360*/  FFMA.FTZ R66, R104, R10, R115 ;  /* 0x0000000a68427223 */ /* 0x000fe20000010073 */
[----:B-----5:R-:W-:Y:S01]  /*2370*/  FFMA.FTZ R112, R8, R114, R3 ;  /* 0x0000007208707223 */ /* 0x020fe20000010003 */
[----:B-1----:R-:W5:Y:S01]  /*2380*/  LDG.E.64.CONSTANT R48, desc[UR8][R116.64+0x2d000] ;  /* 0x02d0000874307981 */ /* 0x002f62000c1e9b00 */
[----:B------:R-:W-:Y:S01]  /*2390*/  FMUL.FTZ R65, R11, -1.4426950216293334961 ;  /* 0xbfb8aa3b0b417820 */ /* 0x000fe20000410000 */
[----:B------:R-:W-:Y:S01]  /*23a0*/  FADD.FTZ R8, -R118, 1 ;  /* 0x3f80000076087421 */ /* 0x000fe20000010100 */
[----:B------:R-:W-:Y:S01]  /*23b0*/  FMUL.FTZ R114, R66, -1.4426950216293334961 ;  /* 0xbfb8aa3b42727820 */ /* 0x000fe20000410000 */
[----:B------:R-:W-:Y:S01]  /*23c0*/  FFMA.FTZ R37, R99, R9, R108 ;  /* 0x0000000963257223 */ /* 0x000fe2000001006c */
[----:B------:R-:W-:-:S02]  /*23d0*/  HADD2.F32 R39, -RZ, R70.H0_H0 ;  /* 0x20000046ff277230 */ /* 0x000fc40000004100 */
[----:B------:R-:W-:Y:S01]  /*23e0*/  FFMA.FTZ R47, R47, R8, 1 ;  /* 0x3f8000002f2f7423 */ /* 0x000fe20000010008 */
[----:B------:R1:W1:Y:S01]  /*23f0*/  MUFU.EX2 R126, R114 ;  /* 0x00000072007e7308 */ /* 0x0002620000000800 */
[----:B------:R-:W-:Y:S01]  /*2400*/  FMUL.FTZ R8, R23, R36 ;  /* 0x0000002417087220 */ /* 0x000fe20000410000 */
[----:B0-----:R-:W-:Y:S01]  /*2410*/  FADD.FTZ R36, -R122, 1 ;  /* 0x3f8000007a247421 */ /* 0x001fe20000010100 */
[----:B------:R-:W-:Y:S01]  /*2420*/  FMUL.FTZ R3, R37, -1.4426950216293334961 ;  /* 0xbfb8aa3b25037820 */ /* 0x000fe20000410000 */
[----:B------:R-:W-:Y:S01]  /*2430*/  FADD.FTZ R124, -R22, R39 ;  /* 0x00000027167c7221 */ /* 0x000fe20000010100 */
[----:B------:R-:W-:-:S03]  /*2440*/  FADD.FTZ R121, -R120, 1 ;  /* 0x3f80000078797421 */ /* 0x000fc60000010100 */
[----:B------:R-:W0:Y:S01]  /*2450*/  MUFU.EX2 R65, R65 ;  /* 0x0000004100417308 */ /* 0x000e220000000800 */
[----:B------:R-:W-:Y:S01]  /*2460*/  FFMA.FTZ R43, R43, R36, 1 ;  /* 0x3f8000002b2b7423 */ /* 0x000fe20000010024 */
[----:B------:R-:W-:Y:S01]  /*2470*/  FFMA.FTZ R121, R38, R121, 1 ;  /* 0x3f80000026797423 */ /* 0x000fe20000010079 */
[----:B------:R-:W-:Y:S01]  /*2480*/  FFMA.FTZ R39, R105, R8, R98 ;  /* 0x0000000869277223 */ /* 0x000fe20000010062 */
[----:B------:R-:W-:-:S04]  /*2490*/  FMUL.FTZ R46, R67, R46 ;  /* 0x0000002e432e7220 */ /* 0x000fc80000410000 */
[----:B------:R0:W-:Y:S01]  /*24a0*/  MUFU.EX2 R125, R3 ;  /* 0x00000003007d7308 */ /* 0x0001e20000000800 */
[----:B-1----:R-:W-:Y:S01]  /*24b0*/  FMUL.FTZ R114, R120, R121 ;  /* 0x0000007978727220 */ /* 0x002fe20000410000 */
[----:B------:R-:W-:Y:S01]  /*24c0*/  FMUL.FTZ R123, R39, -1.4426950216293334961 ;  /* 0xbfb8aa3b277b7820 */ /* 0x000fe20000410000 */
[--C-:B------:R-:W-:Y:S02]  /*24d0*/  HADD2.F32 R67, -RZ, R53.reuse.H0_H0 ;  /* 0x20000035ff437230 */ /* 0x100fe40000004100 */
[----:B0-----:R-:W-:Y:S01]  /*24e0*/  FMUL.FTZ R3, R23, R124 ;  /* 0x0000007c17037220 */ /* 0x001fe20000410000 */
[----:B------:R-:W-:Y:S01]  /*24f0*/  FMUL.FTZ R124, R122, R43 ;  /* 0x0000002b7a7c7220 */ /* 0x000fe20000410000 */
[----:B------:R-:W-:Y:S02]  /*2500*/  HADD2.F32 R43, -RZ, R52.H0_H0 ;  /* 0x20000034ff2b7230 */ /* 0x000fe40000004100 */
[----:B------:R-:W-:Y:S01]  /*2510*/  FMUL.FTZ R118, R118, R47 ;  /* 0x0000002f76767220 */ /* 0x000fe20000410000 */
[----:B------:R-:W-:-:S02]  /*2520*/  HADD2.F32 R121, -RZ, R53.H1_H1 ;  /* 0x30000035ff797230 */ /* 0x000fc40000004100 */
[----:B------:R-:W-:Y:S01]  /*2530*/  FADD.FTZ R126, R126, 1 ;  /* 0x3f8000007e7e7421 */ /* 0x000fe20000010000 */
[----:B------:R-:W-:Y:S02]  /*2540*/  HADD2.F32 R47, -RZ, R52.H1_H1 ;  /* 0x30000034ff2f7230 */ /* 0x000fe40000004100 */
[----:B------:R-:W-:Y:S01]  /*2550*/  FMUL.FTZ R43, R43, R46 ;  /* 0x0000002e2b2b7220 */ /* 0x000fe20000410000 */
[----:B------:R0:W-:Y:S01]  /*2560*/  MUFU.EX2 R127, R123 ;  /* 0x0000007b007f7308 */ /* 0x0001e20000000800 */
[----:B------:R-:W-:Y:S01]  /*2570*/  FMUL.FTZ R122, R67, R114 ;  /* 0x00000072437a7220 */ /* 0x000fe20000410000 */
[----:B------:R-:W-:Y:S01]  /*2580*/  FMUL.FTZ R124, R121, R124 ;  /* 0x0000007c797c7220 */ /* 0x000fe20000410000 */
[CC--:B------:R-:W-:Y:S01]  /*2590*/  FMUL.FTZ R121, R0.reuse, R43.reuse ;  /* 0x0000002b00797220 */ /* 0x0c0fe20000410000 */
[-C--:B------:R-:W-:Y:S01]  /*25a0*/  FFMA.FTZ R67, R7, R43.reuse, R34 ;  /* 0x0000002b07437223 */ /* 0x080fe20000010022 */
[----:B------:R-:W-:Y:S01]  /*25b0*/  FMUL.FTZ R120, R47, R118 ;  /* 0x000000762f787220 */ /* 0x000fe20000410000 */
[----:B------:R-:W-:Y:S01]  /*25c0*/  FFMA.FTZ R34, R0, R43, R119 ;  /* 0x0000002b00227223 */ /* 0x000fe20000010077 */
[----:B0-----:R-:W-:Y:S01]  /*25d0*/  FADD.FTZ R123, R65, 1 ;  /* 0x3f800000417b7421 */ /* 0x001fe20000010000 */
[----:B------:R-:W-:Y:S01]  /*25e0*/  FADD.FTZ R65, R42, R43 ;  /* 0x0000002b2a417221 */ /* 0x000fe20000010000 */
[----:B------:R-:W0:Y:S01]  /*25f0*/  MUFU.RCP R126, R126 ;  /* 0x0000007e007e7308 */ /* 0x000e220000001000 */
[----:B------:R-:W-:Y:S01]  /*2600*/  FFMA.FTZ R112, R7, R121, R112 ;  /* 0x0000007907707223 */ /* 0x000fe20000010070 */
[----:B------:R-:W-:-:S02]  /*2610*/  HADD2.F32 R43, -RZ, R70.H1_H1 ;  /* 0x30000046ff2b7230 */ /* 0x000fc40000004100 */
[-C--:B------:R-:W-:Y:S01]  /*2620*/  FFMA.FTZ R64, R13, R120.reuse, R64 ;  /* 0x000000780d407223 */ /* 0x080fe20000010040 */
[----:B------:R-:W-:Y:S01]  /*2630*/  FADD.FTZ R40, R40, R120 ;  /* 0x0000007828287221 */ /* 0x000fe20000010000 */
[CC--:B------:R-:W-:Y:S01]  /*2640*/  FFMA.FTZ R7, R99.reuse, R120.reuse, R34 ;  /* 0x0000007863077223 */ /* 0x0c0fe20000010022 */
[----:B------:R-:W5:Y:S01]  /*2650*/  LDG.E.64.CONSTANT R46, desc[UR8][R60.64+0x37000] ;  /* 0x037000083c2e7981 */ /* 0x000f62000c1e9b00 */
[----:B------:R-:W1:Y:S01]  /*2660*/  MUFU.RCP R114, R123 ;  /* 0x0000007b00727308 */ /* 0x000e620000001000 */
[----:B------:R-:W-:Y:S01]  /*2670*/  FMUL.FTZ R120, R99, R120 ;  /* 0x0000007863787220 */ /* 0x000fe20000410000 */
[----:B------:R-:W-:Y:S01]  /*2680*/  FADD.FTZ R34, -R22, R43 ;  /* 0x0000002b16227221 */ /* 0x000fe20000010100 */
[----:B------:R-:W-:Y:S02]  /*2690*/  FMUL.FTZ R42, R104, R122 ;  /* 0x0000007a682a7220 */ /* 0x000fe40000410000 */
[----:B------:R-:W-:Y:S01]  /*26a0*/  FFMA.FTZ R43, R13, R120, R112 ;  /* 0x000000780d2b7223 */ /* 0x000fe20000010070 */
[----:B------:R-:W-:-:S03]  /*26b0*/  HADD2.F32 R121, -RZ, R71.H1_H1 ;  /* 0x30000047ff797230 */ /* 0x000fc60000004100 */
[C---:B------:R-:W-:Y:S01]  /*26c0*/  FFMA.FTZ R43, R12.reuse, R42, R43 ;  /* 0x0000002a0c2b7223 */ /* 0x040fe2000001002b */
[----:B------:R-:W-:Y:S01]  /*26d0*/  FMUL.FTZ R42, R105, R124 ;  /* 0x0000007c692a7220 */ /* 0x000fe20000410000 */
[----:B------:R-:W-:Y:S01]  /*26e0*/  FFMA.FTZ R41, R12, R122, R41 ;  /* 0x0000007a0c297223 */ /* 0x000fe20000010029 */
[----:B------:R-:W-:Y:S02]  /*26f0*/  FADD.FTZ R12, -R22, R121 ;  /* 0x00000079160c7221 */ /* 0x000fe40000010100 */
[----:B------:R-:W-:Y:S01]  /*2700*/  FFMA.FTZ R121, R6, R42, R43 ;  /* 0x0000002a06797223 */ /* 0x000fe2000001002b */
[----:B0-----:R-:W-:Y:S01]  /*2710*/  FADD.FTZ R43, -R126, 1 ;  /* 0x3f8000007e2b7421 */ /* 0x001fe20000010100 */
[----:B-1----:R-:W-:-:S03]  /*2720*/  FADD.FTZ R42, -R114, 1 ;  /* 0x3f800000722a7421 */ /* 0x002fc60000010100 */
[----:B------:R-:W-:Y:S01]  /*2730*/  FFMA.FTZ R123, R66, R43, 1 ;  /* 0x3f800000427b7423 */ /* 0x000fe2000001002b */
[----:B------:R-:W-:Y:S02]  /*2740*/  FFMA.FTZ R11, R11, R42, 1 ;  /* 0x3f8000000b0b7423 */ /* 0x000fe4000001002a */
[----:B------:R-:W5:Y:S01]  /*2750*/  LDG.E.64.CONSTANT R42, desc[UR8][R116.64+0x32000] ;  /* 0x03200008742a7981 */ /* 0x000f62000c1e9b00 */
[----:B------:R-:W-:Y:S02]  /*2760*/  HADD2.F32 R119, -RZ, R71.H0_H0 ;  /* 0x20000047ff777230 */ /* 0x000fe40000004100 */
[----:B------:R-:W-:Y:S01]  /*2770*/  FADD.FTZ R118, R125, 1 ;  /* 0x3f8000007d767421 */ /* 0x000fe20000010000 */
[----:B------:R-:W-:Y:S02]  /*2780*/  FADD.FTZ R112, R35, R122 ;  /* 0x0000007a23707221 */ /* 0x000fe40000010000 */
[----:B------:R-:W-:Y:S01]  /*2790*/  FADD.FTZ R120, -R22, R119 ;  /* 0x0000007716787221 */ /* 0x000fe20000010100 */
[----:B------:R-:W-:Y:S01]  /*27a0*/  FFMA.FTZ R122, R104, R122, R7 ;  /* 0x0000007a687a7223 */ /* 0x000fe20000010007 */
[----:B------:R-:W-:Y:S01]  /*27b0*/  FFMA.FTZ R36, R0, R3, R133 ;  /* 0x0000000300247223 */ /* 0x000fe20000010085 */
[----:B------:R-:W-:Y:S01]  /*27c0*/  FADD.FTZ R127, R127, 1 ;  /* 0x3f8000007f7f7421 */ /* 0x000fe20000010000 */
[----:B------:R-:W-:Y:S01]  /*27d0*/  FMUL.FTZ R7, R23, R120 ;  /* 0x0000007817077220 */ /* 0x000fe20000410000 */
[----:B------:R-:W0:Y:S01]  /*27e0*/  MUFU.RCP R118, R118 ;  /* 0x0000007600767308 */ /* 0x000e220000001000 */
[----:B------:R-:W-:-:S02]  /*27f0*/  FMUL.FTZ R38, R36, -1.4426950216293334961 ;  /* 0xbfb8aa3b24267820 */ /* 0x000fc40000410000 */
[----:B------:R-:W-:Y:S01]  /*2800*/  FFMA.FTZ R35, R104, R7, R115 ;  /* 0x0000000768237223 */ /* 0x000fe20000010073 */
[----:B------:R-:W-:Y:S01]  /*2810*/  FMUL.FTZ R13, R23, R34 ;  /* 0x00000022170d7220 */ /* 0x000fe20000410000 */
[----:B------:R-:W-:Y:S01]  /*2820*/  FFMA.FTZ R119, R105, R124, R122 ;  /* 0x0000007c69777223 */ /* 0x000fe2000001007a */
[----:B------:R-:W-:Y:S01]  /*2830*/  FMUL.FTZ R12, R23, R12 ;  /* 0x0000000c170c7220 */ /* 0x000fe20000410000 */
[----:B------:R-:W-:Y:S01]  /*2840*/  FMUL.FTZ R122, R35, -1.4426950216293334961 ;  /* 0xbfb8aa3b237a7820 */ /* 0x000fe20000410000 */
[----:B------:R-:W1:Y:S01]  /*2850*/  MUFU.RCP R127, R127 ;  /* 0x0000007f007f7308 */ /* 0x000e620000001000 */
[----:B------:R-:W-:Y:S01]  /*2860*/  FFMA.FTZ R34, R99, R13, R108 ;  /* 0x0000000d63227223 */ /* 0x000fe2000001006c */
[----:B------:R-:W-:Y:S01]  /*2870*/  FFMA.FTZ R63, R6, R124, R63 ;  /* 0x0000007c063f7223 */ /* 0x000fe2000001003f */
[----:B------:R-:W-:Y:S01]  /*2880*/  FADD.FTZ R62, R62, R124 ;  /* 0x0000007c3e3e7221 */ /* 0x000fe20000010000 */
[----:B------:R-:W-:-:S04]  /*2890*/  FFMA.FTZ R6, R105, R12, R98 ;  /* 0x0000000c69067223 */ /* 0x000fc80000010062 */
[----:B------:R-:W1:Y:S01]  /*28a0*/  MUFU.EX2 R38, R38 ;  /* 0x0000002600267308 */ /* 0x000e620000000800 */
[----:B------:R-:W-:Y:S01]  /*28b0*/  FMUL.FTZ R120, R34, -1.4426950216293334961 ;  /* 0xbfb8aa3b22787820 */ /* 0x000fe20000410000 */
[----:B------:R-:W-:-:S06]  /*28c0*/  FMUL.FTZ R128, R6, -1.4426950216293334961 ;  /* 0xbfb8aa3b06807820 */ /* 0x000fcc0000410000 */
[----:B------:R-:W1:Y:S01]  /*28d0*/  MUFU.EX2 R124, R122 ;  /* 0x0000007a007c7308 */ /* 0x000e620000000800 */
[----:B------:R-:W-:-:S07]  /*28e0*/  FMUL.FTZ R114, R114, R11 ;  /* 0x0000000b72727220 */ /* 0x000fce0000410000 */
[----:B------:R0:W3:Y:S01]  /*28f0*/  MUFU.EX2 R125, R120 ;  /* 0x00000078007d7308 */ /* 0x0000e20000000800 */
[----:B--2---:R-:W-:Y:S02]  /*2900*/  HADD2.F32 R11, -RZ, R50.H0_H0 ;  /* 0x20000032ff0b7230 */ /* 0x004fe40000004100 */
[----:B0-----:R-:W-:-:S05]  /*2910*/  FADD.FTZ R120, -R118, 1 ;  /* 0x3f80000076787421 */ /* 0x001fca0000010100 */
[----:B------:R-:W0:Y:S01]  /*2920*/  MUFU.EX2 R128, R128 ;  /* 0x0000008000807308 */ /* 0x000e220000000800 */
[----:B------:R-:W-:Y:S01]  /*2930*/  FFMA.FTZ R37, R37, R120, 1 ;  /* 0x3f80000025257423 */ /* 0x000fe20000010078 */
[----:B-1----:R-:W-:Y:S01]  /*2940*/  FADD.FTZ R120, -R127, 1 ;  /* 0x3f8000007f787421 */ /* 0x002fe20000010100 */
[----:B------:R-:W-:Y:S01]  /*2950*/  FADD.FTZ R122, R38, 1 ;  /* 0x3f800000267a7421 */ /* 0x000fe20000010000 */
[----:B------:R-:W-:Y:S02]  /*2960*/  HADD2.F32 R38, -RZ, R50.H1_H1 ;  /* 0x30000032ff267230 */ /* 0x000fe40000004100 */
[----:B------:R-:W-:Y:S01]  /*2970*/  FADD.FTZ R124, R124, 1 ;  /* 0x3f8000007c7c7421 */ /* 0x000fe20000010000 */
[----:B------:R-:W-:Y:S01]  /*2980*/  FFMA.FTZ R120, R39, R120, 1 ;  /* 0x3f80000027787423 */ /* 0x000fe20000010078 */
[----:B------:R-:W-:Y:S01]  /*2990*/  FMUL.FTZ R39, R118, R37 ;  /* 0x0000002576277220 */ /* 0x000fe20000410000 */
[----:B------:R-:W-:Y:S01]  /*29a0*/  FMUL.FTZ R11, R11, R114 ;  /* 0x000000720b0b7220 */ /* 0x000fe20000410000 */
[----:B------:R-:W-:-:S02]  /*29b0*/  HADD2.F32 R66, -RZ, R51.H0_H0 ;  /* 0x20000033ff427230 */ /* 0x000fc40000004100 */
[----:B------:R-:W-:Y:S01]  /*29c0*/  FMUL.FTZ R123, R126, R123 ;  /* 0x0000007b7e7b7220 */ /* 0x000fe20000410000 */
[----:B------:R-:W-:Y:S01]  /*29d0*/  FMUL.FTZ R114, R38, R39 ;  /* 0x0000002726727220 */ /* 0x000fe20000410000 */
[----:B------:R-:W-:Y:S01]  /*29e0*/  FMUL.FTZ R39, R0, R11 ;  /* 0x0000000b00277220 */ /* 0x000fe20000410000 */
[----:B------:R-:W1:Y:S01]  /*29f0*/  MUFU.RCP R124, R124 ;  /* 0x0000007c007c7308 */ /* 0x000e620000001000 */
[----:B------:R-:W-:Y:S01]  /*2a00*/  FMUL.FTZ R123, R66, R123 ;  /* 0x0000007b427b7220 */ /* 0x000fe20000410000 */
[C---:B------:R-:W-:Y:S01]  /*2a10*/  FFMA.FTZ R66, R2.reuse, R11, R67 ;  /* 0x0000000b02427223 */ /* 0x040fe20000010043 */
[----:B------:R-:W-:Y:S02]  /*2a20*/  HADD2.F32 R118, -RZ, R51.H1_H1 ;  /* 0x30000033ff767230 */ /* 0x000fe40000004100 */
[----:B------:R-:W-:Y:S01]  /*2a30*/  FFMA.FTZ R2, R2, R39, R121 ;  /* 0x0000002702027223 */ /* 0x000fe20000010079 */
[----:B------:R-:W-:Y:S01]  /*2a40*/  FMUL.FTZ R67, R99, R114 ;  /* 0x0000007263437220 */ /* 0x000fe20000410000 */
[----:B------:R-:W-:Y:S01]  /*2a50*/  FMUL.FTZ R127, R127, R120 ;  /* 0x000000787f7f7220 */ /* 0x000fe20000410000 */
[----:B---3--:R-:W-:Y:S01]  /*2a60*/  FADD.FTZ R125, R125, 1 ;  /* 0x3f8000007d7d7421 */ /* 0x008fe20000010000 */
[----:B0-----:R-:W-:Y:S01]  /*2a70*/  FADD.FTZ R128, R128, 1 ;  /* 0x3f80000080807421 */ /* 0x001fe20000010000 */
[----:B------:R-:W0:Y:S01]  /*2a80*/  MUFU.RCP R37, R122 ;  /* 0x0000007a00257308 */ /* 0x000e220000001000 */
[C---:B------:R-:W-:Y:S01]  /*2a90*/  FFMA.FTZ R64, R9.reuse, R114, R64 ;  /* 0x0000007209407223 */ /* 0x040fe20000010040 */
[----:B------:R-:W-:Y:S01]  /*2aa0*/  FFMA.FTZ R67, R9, R67, R2 ;  /* 0x0000004309437223 */ /* 0x000fe20000010002 */
[----:B------:R-:W-:Y:S01]  /*2ab0*/  FMUL.FTZ R118, R118, R127 ;  /* 0x0000007f76767220 */ /* 0x000fe20000410000 */
[----:B------:R-:W-:-:S04]  /*2ac0*/  FMUL.FTZ R9, R104, R123 ;  /* 0x0000007b68097220 */ /* 0x000fc80000410000 */
[----:B------:R-:W2:Y:S01]  /*2ad0*/  MUFU.RCP R125, R125 ;  /* 0x0000007d007d7308 */ /* 0x000ea20000001000 */
[----:B------:R-:W-:Y:S01]  /*2ae0*/  FFMA.FTZ R9, R10, R9, R67 ;  /* 0x000000090a097223 */ /* 0x000fe20000010043 */
[-C--:B------:R-:W-:Y:S01]  /*2af0*/  FMUL.FTZ R120, R105, R118.reuse ;  /* 0x0000007669787220 */ /* 0x080fe20000410000 */
[----:B------:R-:W-:-:S05]  /*2b00*/  FFMA.FTZ R63, R8, R118, R63 ;  /* 0x00000076083f7223 */ /* 0x000fca000001003f */
[----:B------:R-:W3:Y:S01]  /*2b10*/  MUFU.RCP R128, R128 ;  /* 0x0000008000807308 */ /* 0x000ee20000001000 */
[----:B------:R-:W-:Y:S01]  /*2b20*/  FFMA.FTZ R120, R8, R120, R9 ;  /* 0x0000007808787223 */ /* 0x000fe20000010009 */
[--C-:B------:R-:W-:Y:S02]  /*2b30*/  HADD2.F32 R67, -RZ, R58.reuse.H0_H0 ;  /* 0x2000003aff437230 */ /* 0x100fe40000004100 */
[----:B-1----:R-:W-:Y:S01]  /*2b40*/  FADD.FTZ R8, -R124, 1 ;  /* 0x3f8000007c087421 */ /* 0x002fe20000010100 */
[----:B------:R-:W-:Y:S01]  /*2b50*/  FFMA.FTZ R38, R0, R11, R119 ;  /* 0x0000000b00267223 */ /* 0x000fe20000010077 */
[----:B0-----:R-:W-:Y:S02]  /*2b60*/  FADD.FTZ R9, -R37, 1 ;  /* 0x3f80000025097421 */ /* 0x001fe40000010100 */
[----:B------:R-:W-:Y:S01]  /*2b70*/  FFMA.FTZ R35, R35, R8, 1 ;  /* 0x3f80000023237423 */ /* 0x000fe20000010008 */
[----:B------:R-:W-:Y:S01]  /*2b80*/  FFMA.FTZ R39, R99, R114, R38 ;  /* 0x0000007263277223 */ /* 0x000fe20000010026 */
[----:B------:R-:W-:Y:S01]  /*2b90*/  FADD.FTZ R8, -R22, R67 ;  /* 0x0000004316087221 */ /* 0x000fe20000010100 */
[----:B------:R-:W-:-:S02]  /*2ba0*/  HADD2.F32 R67, -RZ, R58.H1_H1 ;  /* 0x3000003aff437230 */ /* 0x000fc40000004100 */
[-C--:B------:R-:W-:Y:S01]  /*2bb0*/  FFMA.FTZ R2, R10, R123.reuse, R41 ;  /* 0x0000007b0a027223 */ /* 0x080fe20000010029 */
[----:B------:R-:W-:Y:S01]  /*2bc0*/  FFMA.FTZ R38, R104, R123, R39 ;  /* 0x0000007b68267223 */ /* 0x000fe20000010027 */
[----:B--2---:R-:W-:Y:S01]  /*2bd0*/  FADD.FTZ R39, -R125, 1 ;  /* 0x3f8000007d277421 */ /* 0x004fe20000010100 */
[----:B------:R-:W-:Y:S01]  /*2be0*/  FFMA.FTZ R36, R36, R9, 1 ;  /* 0x3f80000024247423 */ /* 0x000fe20000010009 */
[----:B------:R-:W-:Y:S01]  /*2bf0*/  FADD.FTZ R10, -R22, R67 ;  /* 0x00000043160a7221 */ /* 0x000fe20000010100 */
[----:B------:R-:W-:Y:S02]  /*2c00*/  HADD2.F32 R67, -RZ, R59.H0_H0 ;  /* 0x2000003bff437230 */ /* 0x000fe40000004100 */
[----:B---3--:R-:W-:Y:S01]  /*2c10*/  FADD.FTZ R9, -R128, 1 ;  /* 0x3f80000080097421 */ /* 0x008fe20000010100 */
[----:B------:R-:W-:-:S03]  /*2c20*/  FFMA.FTZ R34, R34, R39, 1 ;  /* 0x3f80000022227423 */ /* 0x000fc60000010027 */
[----:B------:R-:W-:Y:S01]  /*2c30*/  FFMA.FTZ R39, R6, R9, 1 ;  /* 0x3f80000006277423 */ /* 0x000fe20000010009 */
[----:B------:R-:W-:Y:S01]  /*2c40*/  FMUL.FTZ R9, R23, R8 ;  /* 0x0000000817097220 */ /* 0x000fe20000410000 */
[----:B------:R-:W-:Y:S02]  /*2c50*/  HADD2.F32 R6, -RZ, R44.H0_H0 ;  /* 0x2000002cff067230 */ /* 0x000fe40000004100 */
[----:B------:R-:W-:Y:S01]  /*2c60*/  FADD.FTZ R8, -R22, R67 ;  /* 0x0000004316087221 */ /* 0x000fe20000010100 */
[----:B------:R-:W-:Y:S01]  /*2c70*/  FMUL.FTZ R37, R37, R36 ;  /* 0x0000002425257220 */ /* 0x000fe20000410000 */
[----:B------:R-:W-:Y:S02]  /*2c80*/  HADD2.F32 R67, -RZ, R59.H1_H1 ;  /* 0x3000003bff437230 */ /* 0x000fe40000004100 */
[----:B------:R-:W-:Y:S01]  /*2c90*/  FMUL.FTZ R121, R124, R35 ;  /* 0x000000237c797220 */ /* 0x000fe20000410000 */
[----:B------:R-:W-:Y:S01]  /*2ca0*/  FFMA.FTZ R35, R0, R9, R133 ;  /* 0x0000000900237223 */ /* 0x000fe20000010085 */
[----:B------:R-:W-:Y:S01]  /*2cb0*/  FMUL.FTZ R10, R23, R10 ;  /* 0x0000000a170a7220 */ /* 0x000fe20000410000 */
[----:B------:R-:W-:Y:S01]  /*2cc0*/  FMUL.FTZ R37, R6, R37 ;  /* 0x0000002506257220 */ /* 0x000fe20000410000 */
[----:B------:R-:W-:Y:S01]  /*2cd0*/  FADD.FTZ R62, R62, R118 ;  /* 0x000000763e3e7221 */ /* 0x000fe20000010000 */
[----:B------:R-:W-:Y:S01]  /*2ce0*/  FFMA.FTZ R119, R105, R118, R38 ;  /* 0x0000007669777223 */ /* 0x000fe20000010026 */
[----:B------:R-:W-:Y:S01]  /*2cf0*/  FMUL.FTZ R125, R125, R34 ;  /* 0x000000227d7d7220 */ /* 0x000fe20000410000 */
[----:B------:R-:W-:Y:S01]  /*2d00*/  FADD.FTZ R6, -R22, R67 ;  /* 0x0000004316067221 */ /* 0x000fe20000010100 */
[----:B------:R-:W-:Y:S01]  /*2d10*/  FMUL.FTZ R118, R35, -1.4426950216293334961 ;  /* 0xbfb8aa3b23767820 */ /* 0x000fe20000410000 */
[----:B------:R-:W-:Y:S01]  /*2d20*/  FFMA.FTZ R34, R99, R10, R108 ;  /* 0x0000000a63227223 */ /* 0x000fe2000001006c */
[----:B------:R-:W-:Y:S01]  /*2d30*/  FMUL.FTZ R127, R128, R39 ;  /* 0x00000027807f7220 */ /* 0x000fe20000410000 */
[----:B------:R-:W-:Y:S01]  /*2d40*/  FMUL.FTZ R6, R23, R6 ;  /* 0x0000000617067220 */ /* 0x000fe20000410000 */
[----:B------:R0:W1:Y:S01]  /*2d50*/  MUFU.EX2 R126, R118 ;  /* 0x00000076007e7308 */ /* 0x0000620000000800 */
[----:B------:R-:W-:Y:S01]  /*2d60*/  FMUL.FTZ R128, R34, -1.4426950216293334961 ;  /* 0xbfb8aa3b22807820 */ /* 0x000fe20000410000 */
[----:B------:R-:W-:-:S02]  /*2d70*/  HADD2.F32 R124, -RZ, R45.H1_H1 ;  /* 0x3000002dff7c7230 */ /* 0x000fc40000004100 */
[----:B------:R-:W-:Y:S01]  /*2d80*/  FADD.FTZ R65, R65, R11 ;  /* 0x0000000b41417221 */ /* 0x000fe20000010000 */
[----:B------:R-:W-:Y:S02]  /*2d90*/  HADD2.F32 R36, -RZ, R44.H1_H1 ;  /* 0x3000002cff247230 */ /* 0x000fe40000004100 */
[----:B------:R-:W-:Y:S01]  /*2da0*/  FADD.FTZ R11, R40, R114 ;  /* 0x00000072280b7221 */ /* 0x000fe20000010000 */
[----:B------:R-:W-:Y:S01]  /*2db0*/  FMUL.FTZ R8, R23, R8 ;  /* 0x0000000817087220 */ /* 0x000fe20000410000 */
[----:B------:R-:W-:Y:S01]  /*2dc0*/  FADD.FTZ R112, R112, R123 ;  /* 0x0000007b70707221 */ /* 0x000fe20000010000 */
[----:B------:R-:W-:Y:S02]  /*2dd0*/  HADD2.F32 R131, -RZ, R57.H0_H0 ;  /* 0x20000039ff837230 */ /* 0x000fe40000004100 */
[----:B0-----:R-:W-:Y:S01]  /*2de0*/  FFMA.FTZ R118, R105, R6, R98 ;  /* 0x0000000669767223 */ /* 0x001fe20000010062 */
[----:B------:R-:W0:Y:S01]  /*2df0*/  MUFU.EX2 R128, R128 ;  /* 0x0000008000807308 */ /* 0x000e220000000800 */
[----:B------:R-:W-:Y:S01]  /*2e00*/  FMUL.FTZ R127, R124, R127 ;  /* 0x0000007f7c7f7220 */ /* 0x000fe20000410000 */
[----:B------:R-:W-:-:S02]  /*2e10*/  HADD2.F32 R114, -RZ, R45.H0_H0 ;  /* 0x2000002dff727230 */ /* 0x000fc40000004100 */
[----:B------:R-:W-:Y:S01]  /*2e20*/  FMUL.FTZ R124, R118, -1.4426950216293334961 ;  /* 0xbfb8aa3b767c7820 */ /* 0x000fe20000410000 */
[----:B------:R-:W-:Y:S01]  /*2e30*/  FMUL.FTZ R122, R36, R125 ;  /* 0x0000007d247a7220 */ /* 0x000fe20000410000 */
[----:B------:R-:W-:Y:S01]  /*2e40*/  FFMA.FTZ R67, R104, R8, R115 ;  /* 0x0000000868437223 */ /* 0x000fe20000010073 */
[----:B------:R-:W2:Y:S01]  /*2e50*/  LDG.E.64.CONSTANT R40, desc[UR8][R60.64+0x3c000] ;  /* 0x03c000083c287981 */ /* 0x000ea2000c1e9b00 */
[----:B------:R0:W3:Y:S01]  /*2e60*/  MUFU.EX2 R125, R124 ;  /* 0x0000007c007d7308 */ /* 0x0000e20000000800 */
[----:B------:R-:W-:Y:S01]  /*2e70*/  FMUL.FTZ R123, R114, R121 ;  /* 0x00000079727b7220 */ /* 0x000fe20000410000 */
[CC--:B------:R-:W-:Y:S01]  /*2e80*/  FMUL.FTZ R121, R0.reuse, R37.reuse ;  /* 0x0000002500797220 */ /* 0x0c0fe20000410000 */
[-C--:B------:R-:W-:Y:S01]  /*2e90*/  FFMA.FTZ R114, R3, R37.reuse, R66 ;  /* 0x0000002503727223 */ /* 0x080fe20000010042 */
[----:B------:R-:W-:Y:S01]  /*2ea0*/  FADD.FTZ R65, R65, R37 ;  /* 0x0000002541417221 */ /* 0x000fe20000010000 */
[----:B------:R-:W-:Y:S01]  /*2eb0*/  FFMA.FTZ R36, R0, R37, R119 ;  /* 0x0000002500247223 */ /* 0x000fe20000010077 */
[----:B-1----:R-:W-:Y:S01]  /*2ec0*/  FADD.FTZ R66, R126, 1 ;  /* 0x3f8000007e427421 */ /* 0x002fe20000010000 */
[----:B------:R-:W-:Y:S01]  /*2ed0*/  FMUL.FTZ R129, R67, -1.4426950216293334961 ;  /* 0xbfb8aa3b43817820 */ /* 0x000fe20000410000 */
[----:B------:R-:W-:Y:S01]  /*2ee0*/  FFMA.FTZ R120, R3, R121, R120 ;  /* 0x0000007903787223 */ /* 0x000fe20000010078 */
[-C--:B------:R-:W-:Y:S01]  /*2ef0*/  FMUL.FTZ R37, R99, R122.reuse ;  /* 0x0000007a63257220 */ /* 0x080fe20000410000 */
[----:B------:R-:W-:Y:S01]  /*2f00*/  FFMA.FTZ R119, R13, R122, R64 ;  /* 0x0000007a0d777223 */ /* 0x000fe20000010040 */
[----:B------:R-:W-:-:S02]  /*2f10*/  HADD2.F32 R121, -RZ, R56.H0_H0 ;  /* 0x20000038ff797230 */ /* 0x000fc40000004100 */
[----:B------:R-:W-:Y:S01]  /*2f20*/  FMUL.FTZ R64, R104, R123 ;  /* 0x0000007b68407220 */ /* 0x000fe20000410000 */
[----:B------:R-:W-:Y:S01]  /*2f30*/  FFMA.FTZ R120, R13, R37, R120 ;  /* 0x000000250d787223 */ /* 0x000fe20000010078 */
[----:B------:R-:W1:Y:S01]  /*2f40*/  MUFU.RCP R66, R66 ;  /* 0x0000004200427308 */ /* 0x000e620000001000 */
[----:B0-----:R-:W-:Y:S01]  /*2f50*/  FADD.FTZ R124, R128, 1 ;  /* 0x3f800000807c7421 */ /* 0x001fe20000010000 */
[-C--:B------:R-:W-:Y:S01]  /*2f60*/  FFMA.FTZ R13, R7, R123.reuse, R2 ;  /* 0x0000007b070d7223 */ /* 0x080fe20000010002 */
[----:B------:R-:W-:Y:S01]  /*2f70*/  FFMA.FTZ R3, R99, R122, R36 ;  /* 0x0000007a63037223 */ /* 0x000fe20000010024 */
[----:B------:R-:W-:Y:S01]  /*2f80*/  FFMA.FTZ R7, R7, R64, R120 ;  /* 0x0000004007077223 */ /* 0x000fe20000010078 */
[----:B------:R-:W-:Y:S01]  /*2f90*/  FADD.FTZ R64, -R22, R121 ;  /* 0x0000007916407221 */ /* 0x000fe20000010100 */
[----:B------:R-:W2:Y:S02]  /*2fa0*/  LDG.E.64.CONSTANT R38, desc[UR8][R116.64+0x37000] ;  /* 0x0370000874267981 */ /* 0x000ea4000c1e9b00 */
[----:B------:R-:W0:Y:S01]  /*2fb0*/  MUFU.EX2 R129, R129 ;  /* 0x0000008100817308 */ /* 0x000e220000000800 */
[----:B---3--:R-:W-:Y:S01]  /*2fc0*/  FADD.FTZ R121, R125, 1 ;  /* 0x3f8000007d797421 */ /* 0x008fe20000010000 */
[----:B------:R-:W-:Y:S01]  /*2fd0*/  FFMA.FTZ R2, R104, R123, R3 ;  /* 0x0000007b68027223 */ /* 0x000fe20000010003 */
[----:B------:R-:W-:-:S02]  /*2fe0*/  HADD2.F32 R3, -RZ, R56.H1_H1 ;  /* 0x30000038ff037230 */ /* 0x000fc40000004100 */
[----:B------:R-:W-:Y:S01]  /*2ff0*/  FADD.FTZ R112, R112, R123 ;  /* 0x0000007b70707221 */ /* 0x000fe20000010000 */
[----:B------:R-:W-:Y:S01]  /*3000*/  FADD.FTZ R11, R11, R122 ;  /* 0x0000007a0b0b7221 */ /* 0x000fe20000010000 */
[----:B------:R-:W-:Y:S01]  /*3010*/  FADD.FTZ R126, -R22, R131 ;  /* 0x00000083167e7221 */ /* 0x000fe20000010100 */
[-C--:B------:R-:W-:Y:S01]  /*3020*/  FFMA.FTZ R63, R12, R127.reuse, R63 ;  /* 0x0000007f0c3f7223 */ /* 0x080fe2000001003f */
[----:B------:R-:W3:Y:S01]  /*3030*/  MUFU.RCP R124, R124 ;  /* 0x0000007c007c7308 */ /* 0x000ee20000001000 */
[----:B------:R-:W-:Y:S01]  /*3040*/  FADD.FTZ R120, -R22, R3 ;  /* 0x0000000316787221 */ /* 0x000fe20000010100 */
[----:B------:R-:W-:Y:S01]  /*3050*/  FMUL.FTZ R3, R23, R64 ;  /* 0x0000004017037220 */ /* 0x000fe20000410000 */
[----:B------:R-:W2:Y:S05]  /*3060*/  LDG.E.64.CONSTANT R36, desc[UR8][R60.64+0x41000] ;  /* 0x041000083c247981 */ /* 0x000eaa000c1e9b00 */
[----:B------:R-:W4:Y:S01]  /*3070*/  MUFU.RCP R128, R121 ;  /* 0x0000007900807308 */ /* 0x000f220000001000 */
[-C--:B------:R-:W-:Y:S01]  /*3080*/  FFMA.FTZ R123, R105, R127.reuse, R2 ;  /* 0x0000007f697b7223 */ /* 0x080fe20000010002 */
[----:B------:R-:W-:Y:S01]  /*3090*/  FADD.FTZ R64, R62, R127 ;  /* 0x0000007f3e407221 */ /* 0x000fe20000010000 */
[----:B-1----:R-:W-:Y:S01]  /*30a0*/  FADD.FTZ R2, -R66, 1 ;  /* 0x3f80000042027421 */ /* 0x002fe20000010100 */
[----:B0-----:R-:W-:Y:S01]  /*30b0*/  FADD.FTZ R129, R129, 1 ;  /* 0x3f80000081817421 */ /* 0x001fe20000010000 */
[----:B------:R-:W-:Y:S01]  /*30c0*/  FMUL.FTZ R122, R105, R127 ;  /* 0x0000007f697a7220 */ /* 0x000fe20000410000 */
[----:B------:R-:W-:Y:S01]  /*30d0*/  FFMA.FTZ R62, R0, R3, R133 ;  /* 0x00000003003e7223 */ /* 0x000fe20000010085 */
[----:B------:R-:W-:-:S02]  /*30e0*/  HADD2.F32 R131, -RZ, R57.H1_H1 ;  /* 0x30000039ff837230 */ /* 0x000fc40000004100 */
[----:B------:R-:W-:Y:S01]  /*30f0*/  FFMA.FTZ R125, R35, R2, 1 ;  /* 0x3f800000237d7423 */ /* 0x000fe20000010002 */
[----:B------:R-:W-:Y:S01]  /*3100*/  FFMA.FTZ R122, R12, R122, R7 ;  /* 0x0000007a0c7a7223 */ /* 0x000fe20000010007 */
[----:B------:R-:W-:Y:S01]  /*3110*/  FMUL.FTZ R2, R62, -1.4426950216293334961 ;  /* 0xbfb8aa3b3e027820 */ /* 0x000fe20000410000 */
[----:B---3--:R-:W-:Y:S01]  /*3120*/  FADD.FTZ R7, -R124, 1 ;  /* 0x3f8000007c077421 */ /* 0x008fe20000010100 */
[----:B------:R-:W-:Y:S01]  /*3130*/  FADD.FTZ R132, -R22, R131 ;  /* 0x0000008316847221 */ /* 0x000fe20000010100 */
[----:B------:R-:W0:Y:S02]  /*3140*/  MUFU.RCP R129, R129 ;  /* 0x0000008100817308 */ /* 0x000e240000001000 */
[----:B------:R-:W-:Y:S01]  /*3150*/  FFMA.FTZ R127, R34, R7, 1 ;  /* 0x3f800000227f7423 */ /* 0x000fe20000010007 */
[----:B----4-:R-:W-:Y:S01]  /*3160*/  FADD.FTZ R131, -R128, 1 ;  /* 0x3f80000080837421 */ /* 0x010fe20000010100 */
[C---:B------:R-:W-:Y:S01]  /*3170*/  FMUL.FTZ R7, R23.reuse, R126 ;  /* 0x0000007e17077220 */ /* 0x040fe20000410000 */
[----:B------:R-:W-:Y:S01]  /*3180*/  FMUL.FTZ R12, R23, R120 ;  /* 0x00000078170c7220 */ /* 0x000fe20000410000 */
[----:B------:R-:W-:-:S02]  /*3190*/  FMUL.FTZ R125, R66, R125 ;  /* 0x0000007d427d7220 */ /* 0x000fc40000410000 */
[----:B------:R1:W3:Y:S01]  /*31a0*/  MUFU.EX2 R134, R2 ;  /* 0x0000000200867308 */ /* 0x0002e20000000800 */
[----:B------:R-:W-:Y:S01]  /*31b0*/  FFMA.FTZ R131, R118, R131, 1 ;  /* 0x3f80000076837423 */ /* 0x000fe20000010083 */
[----:B------:R-:W-:Y:S01]  /*31c0*/  FFMA.FTZ R121, R104, R7, R115 ;  /* 0x0000000768797223 */ /* 0x000fe20000010073 */
[----:B------:R-:W4:Y:S01]  /*31d0*/  LDG.E.64.CONSTANT R34, desc[UR8][R60.64+0x46000] ;  /* 0x046000083c227981 */ /* 0x000f22000c1e9b00 */
[----:B-1----:R-:W-:-:S04]  /*31e0*/  FMUL.FTZ R2, R23, R132 ;  /* 0x0000008417027220 */ /* 0x002fc80000410000 */
[----:B------:R-:W-:Y:S01]  /*31f0*/  FFMA.FTZ R118, R105, R2, R98 ;  /* 0x0000000269767223 */ /* 0x000fe20000010062 */
[----:B------:R-:W-:Y:S01]  /*3200*/  FMUL.FTZ R136, R121, -1.4426950216293334961 ;  /* 0xbfb8aa3b79887820 */ /* 0x000fe20000410000 */
[----:B------:R-:W-:Y:S01]  /*3210*/  FFMA.FTZ R120, R99, R12, R108 ;  /* 0x0000000c63787223 */ /* 0x000fe2000001006c */
[----:B0-----:R-:W-:Y:S01]  /*3220*/  FADD.FTZ R126, -R129, 1 ;  /* 0x3f800000817e7421 */ /* 0x001fe20000010100 */
[----:B------:R-:W-:Y:S01]  /*3230*/  FMUL.FTZ R137, R118, -1.4426950216293334961 ;  /* 0xbfb8aa3b76897820 */ /* 0x000fe20000410000 */
[----:B------:R-:W-:Y:S01]  /*3240*/  FMUL.FTZ R127, R124, R127 ;  /* 0x0000007f7c7f7220 */ /* 0x000fe20000410000 */
[----:B------:R-:W4:Y:S01]  /*3250*/  LDG.E.64.CONSTANT R60, desc[UR8][R60.64+0x4b000] ;  /* 0x04b000083c3c7981 */ /* 0x000f22000c1e9b00 */
[----:B------:R-:W-:Y:S01]  /*3260*/  MUFU.EX2 R136, R136 ;  /* 0x0000008800887308 */ /* 0x000fe20000000800 */
[----:B------:R-:W-:Y:S01]  /*3270*/  FMUL.FTZ R130, R120, -1.4426950216293334961 ;  /* 0xbfb8aa3b78827820 */ /* 0x000fe20000410000 */
[----:B------:R-:W-:Y:S01]  /*3280*/  FFMA.FTZ R126, R67, R126, 1 ;  /* 0x3f800000437e7423 */ /* 0x000fe2000001007e */
[----:B------:R-:W-:-:S02]  /*3290*/  HADD2.F32 R124, -RZ, R68.H0_H0 ;  /* 0x20000044ff7c7230 */ /* 0x000fc40000004100 */
[----:B------:R-:W-:Y:S01]  /*32a0*/  FMUL.FTZ R132, R128, R131 ;  /* 0x0000008380847220 */ /* 0x000fe20000410000 */
[----:B------:R-:W4:Y:S02]  /*32b0*/  LDG.E.64.CONSTANT R66, desc[UR8][R116.64+0x3c000] ;  /* 0x03c0000874427981 */ /* 0x000f24000c1e9b00 */
[----:B------:R-:W0:Y:S01]  /*32c0*/  MUFU.EX2 R137, R137 ;  /* 0x0000008900897308 */ /* 0x000e220000000800 */
[----:B------:R-:W-:Y:S01]  /*32d0*/  FMUL.FTZ R125, R124, R125 ;  /* 0x0000007d7c7d7220 */ /* 0x000fe20000410000 */
[----:B---3--:R-:W-:-:S06]  /*32e0*/  FADD.FTZ R124, R134, 1 ;  /* 0x3f800000867c7421 */ /* 0x008fcc0000010000 */
[----:B------:R1:W3:Y:S02]  /*32f0*/  MUFU.EX2 R135, R130 ;  /* 0x0000008200877308 */ /* 0x0002e40000000800 */
[----:B-1----:R-:W-:Y:S01]  /*3300*/  FMUL.FTZ R130, R129, R126 ;  /* 0x0000007e81827220 */ /* 0x002fe20000410000 */
[----:B------:R-:W-:-:S05]  /*3310*/  HADD2.F32 R126, -RZ, R68.H1_H1 ;  /* 0x30000044ff7e7230 */ /* 0x000fca0000004100 */
[----:B------:R-:W1:Y:S01]  /*3320*/  MUFU.RCP R124, R124 ;  /* 0x0000007c007c7308 */ /* 0x000e620000001000 */
[--C-:B------:R-:W-:Y:S02]  /*3330*/  HADD2.F32 R129, -RZ, R69.reuse.H0_H0 ;  /* 0x20000045ff817230 */ /* 0x100fe40000004100 */
[----:B------:R-:W-:Y:S01]  /*3340*/  FMUL.FTZ R128, R126, R127 ;  /* 0x0000007f7e807220 */ /* 0x000fe20000410000 */
[CC--:B------:R-:W-:Y:S01]  /*3350*/  FMUL.FTZ R127, R0.reuse, R125.reuse ;  /* 0x0000007d007f7220 */ /* 0x0c0fe20000410000 */
[-C--:B------:R-:W-:Y:S01]  /*3360*/  FFMA.FTZ R126, R0, R125.reuse, R123 ;  /* 0x0000007d007e7223 */ /* 0x080fe2000001007b */
[----:B0-----:R-:W-:Y:S01]  /*3370*/  FADD.FTZ R137, R137, 1 ;  /* 0x3f80000089897421 */ /* 0x001fe20000010000 */
[----:B------:R-:W-:Y:S01]  /*3380*/  FADD.FTZ R136, R136, 1 ;  /* 0x3f80000088887421 */ /* 0x000fe20000010000 */
[----:B------:R-:W-:Y:S02]  /*3390*/  HADD2.F32 R131, -RZ, R69.H1_H1 ;  /* 0x30000045ff837230 */ /* 0x000fe40000004100 */
[C---:B------:R-:W-:Y:S01]  /*33a0*/  FFMA.FTZ R114, R9.reuse, R125, R114 ;  /* 0x0000007d09727223 */ /* 0x040fe20000010072 */
[----:B------:R-:W-:Y:S01]  /*33b0*/  FFMA.FTZ R127, R9, R127, R122 ;  /* 0x0000007f097f7223 */ /* 0x000fe2000001007a */
[----:B------:R-:W-:Y:S01]  /*33c0*/  FMUL.FTZ R129, R129, R130 ;  /* 0x0000008281817220 */ /* 0x000fe20000410000 */
[-C--:B------:R-:W-:Y:S01]  /*33d0*/  FMUL.FTZ R122, R99, R128.reuse ;  /* 0x00000080637a7220 */ /* 0x080fe20000410000 */
[----:B------:R-:W-:Y:S01]  /*33e0*/  FADD.FTZ R9, R11, R128 ;  /* 0x000000800b097221 */ /* 0x000fe20000010000 */
[-C--:B------:R-:W-:Y:S01]  /*33f0*/  FFMA.FTZ R11, R99, R128.reuse, R126 ;  /* 0x00000080630b7223 */ /* 0x080fe2000001007e */
[C---:B------:R-:W-:Y:S01]  /*3400*/  FFMA.FTZ R119, R10.reuse, R128, R119 ;  /* 0x000000800a777223 */ /* 0x040fe20000010077 */
[----:B------:R-:W0:Y:S01]  /*3410*/  MUFU.RCP R126, R136 ;  /* 0x00000088007e7308 */ /* 0x000e220000001000 */
[----:B------:R-:W-:Y:S01]  /*3420*/  FMUL.FTZ R131, R131, R132 ;  /* 0x0000008483837220 */ /* 0x000fe20000410000 */
[----:B------:R-:W-:Y:S01]  /*3430*/  FFMA.FTZ R127, R10, R122, R127 ;  /* 0x0000007a0a7f7223 */ /* 0x000fe2000001007f */
[----:B------:R-:W-:Y:S01]  /*3440*/  FMUL.FTZ R128, R104, R129 ;  /* 0x0000008168807220 */ /* 0x000fe20000410000 */
[----:B---3--:R-:W-:-:S04]  /*3450*/  FADD.FTZ R135, R135, 1 ;  /* 0x3f80000087877421 */ /* 0x008fc80000010000 */
[----:B------:R-:W3:Y:S01]  /*3460*/  MUFU.RCP R137, R137 ;  /* 0x0000008900897308 */ /* 0x000ee20000001000 */
[-C--:B------:R-:W-:Y:S01]  /*3470*/  FFMA.FTZ R122, R8, R129.reuse, R13 ;  /* 0x00000081087a7223 */ /* 0x080fe2000001000d */
[----:B------:R-:W-:Y:S01]  /*3480*/  FADD.FTZ R112, R112, R129 ;  /* 0x0000008170707221 */ /* 0x000fe20000010000 */
[----:B------:R-:W-:Y:S01]  /*3490*/  FFMA.FTZ R10, R104, R129, R11 ;  /* 0x00000081680a7223 */ /* 0x000fe2000001000b */
[----:B------:R-:W-:Y:S01]  /*34a0*/  FFMA.FTZ R127, R8, R128, R127 ;  /* 0x00000080087f7223 */ /* 0x000fe2000001007f */
[--C-:B------:R-:W-:Y:S02]  /*34b0*/  HADD2.F32 R129, -RZ, R54.reuse.H0_H0 ;  /* 0x20000036ff817230 */ /* 0x100fe40000004100 */
[-C--:B------:R-:W-:Y:S01]  /*34c0*/  FMUL.FTZ R11, R105, R131.reuse ;  /* 0x00000083690b7220 */ /* 0x080fe20000410000 */
[----:B------:R-:W-:Y:S01]  /*34d0*/  FADD.FTZ R8, R64, R131 ;  /* 0x0000008340087221 */ /* 0x000fe20000010000 */
[----:B------:R-:W5:Y:S01]  /*34e0*/  MUFU.RCP R123, R135 ;  /* 0x00000087007b7308 */ /* 0x000f620000001000 */
[C---:B------:R-:W-:Y:S01]  /*34f0*/  FFMA.FTZ R63, R6.reuse, R131, R63 ;  /* 0x00000083063f7223 */ /* 0x040fe2000001003f */
[----:B------:R-:W-:Y:S01]  /*3500*/  FFMA.FTZ R64, R6, R11, R127 ;  /* 0x0000000b06407223 */ /* 0x000fe2000001007f */
[----:B-1----:R-:W-:Y:S01]  /*3510*/  FADD.FTZ R13, -R124, 1 ;  /* 0x3f8000007c0d7421 */ /* 0x002fe20000010100 */
[----:B------:R-:W-:Y:S01]  /*3520*/  FADD.FTZ R6, -R22, R129 ;  /* 0x0000008116067221 */ /* 0x000fe20000010100 */
[----:B------:R-:W-:-:S02]  /*3530*/  HADD2.F32 R129, -RZ, R54.H1_H1 ;  /* 0x30000036ff817230 */ /* 0x000fc40000004100 */
[----:B------:R-:W-:Y:S01]  /*3540*/  FADD.FTZ R65, R65, R125 ;  /* 0x0000007d41417221 */ /* 0x000fe20000010000 */
[----:B------:R-:W-:Y:S01]  /*3550*/  FFMA.FTZ R127, R62, R13, 1 ;  /* 0x3f8000003e7f7423 */ /* 0x000fe2000001000d */
[----:B------:R-:W-:Y:S01]  /*3560*/  FFMA.FTZ R125, R105, R131, R10 ;  /* 0x00000083697d7223 */ /* 0x000fe2000001000a */
[----:B------:R-:W-:Y:S01]  /*3570*/  FMUL.FTZ R13, R23, R6 ;  /* 0x00000006170d7220 */ /* 0x000fe20000410000 */
[----:B0-----:R-:W-:Y:S01]  /*3580*/  FADD.FTZ R6, -R126, 1 ;  /* 0x3f8000007e067421 */ /* 0x001fe20000010100 */
[----:B------:R-:W-:Y:S01]  /*3590*/  FADD.FTZ R10, -R22, R129 ;  /* 0x00000081160a7221 */ /* 0x000fe20000010100 */
[----:B---3--:R-:W-:Y:S02]  /*35a0*/  FADD.FTZ R129, -R137, 1 ;  /* 0x3f80000089817421 */ /* 0x008fe40000010100 */
[----:B------:R-:W-:Y:S02]  /*35b0*/  FFMA.FTZ R121, R121, R6, 1 ;  /* 0x3f80000079797423 */ /* 0x000fe40000010006 */
[----:B------:R-:W-:Y:S01]  /*35c0*/  FFMA.FTZ R6, R118, R129, 1 ;  /* 0x3f80000076067423 */ /* 0x000fe20000010081 */
[----:B------:R-:W-:-:S02]  /*35d0*/  HADD2.F32 R129, -RZ, R55.H1_H1 ;  /* 0x30000037ff817230 */ /* 0x000fc40000004100 */
[----:B-----5:R-:W-:Y:S01]  /*35e0*/  FADD.FTZ R11, -R123, 1 ;  /* 0x3f8000007b0b7421 */ /* 0x020fe20000010100 */
[----:B------:R-:W-:Y:S02]  /*35f0*/  HADD2.F32 R131, -RZ, R55.H0_H0 ;  /* 0x20000037ff837230 */ /* 0x000fe40000004100 */
[----:B------:R-:W-:Y:S01]  /*3600*/  FADD.FTZ R136, -R22, R129 ;  /* 0x0000008116887221 */ /* 0x000fe20000010100 */
[----:B------:R-:W-:Y:S01]  /*3610*/  FFMA.FTZ R120, R120, R11, 1 ;  /* 0x3f80000078787423 */ /* 0x000fe2000001000b */
[----:B------:R-:W-:Y:S01]  /*3620*/  FMUL.FTZ R11, R23, R10 ;  /* 0x0000000a170b7220 */ /* 0x000fe20000410000 */
[----:B------:R-:W-:Y:S01]  /*3630*/  FMUL.FTZ R132, R137, R6 ;  /* 0x0000000689847220 */ /* 0x000fe20000410000 */
[----:B------:R-:W-:Y:S01]  /*3640*/  FMUL.FTZ R6, R23, R136 ;  /* 0x0000008817067220 */ /* 0x000fe20000410000 */
[----:B------:R-:W-:Y:S01]  /*3650*/  FFMA.FTZ R62, R0, R13, R133 ;  /* 0x0000000d003e7223 */ /* 0x000fe20000010085 */
[----:B------:R-:W-:Y:S01]  /*3660*/  FADD.FTZ R10, -R22, R131 ;  /* 0x00000083160a7221 */ /* 0x000fe20000010100 */
[----:B------:R-:W-:Y:S01]  /*3670*/  FMUL.FTZ R124, R124, R127 ;  /* 0x0000007f7c7c7220 */ /* 0x000fe20000410000 */
[----:B------:R-:W-:Y:S01]  /*3680*/  FFMA.FTZ R118, R99, R11, R108 ;  /* 0x0000000b63767223 */ /* 0x000fe2000001006c */
[----:B------:R-:W-:Y:S01]  /*3690*/  FMUL.FTZ R127, R123, R120 ;  /* 0x000000787b7f7220 */ /* 0x000fe20000410000 */
[----:B------:R-:W-:Y:S01]  /*36a0*/  FMUL.FTZ R129, R126, R121 ;  /* 0x000000797e817220 */ /* 0x000fe20000410000 */
[----:B------:R-:W-:-:S02]  /*36b0*/  HADD2.F32 R123, -RZ, R48.H0_H0 ;  /* 0x20000030ff7b7230 */ /* 0x000fc40000004100 */
[----:B------:R-:W-:Y:S01]  /*36c0*/  FFMA.FTZ R121, R105, R6, R98 ;  /* 0x0000000669797223 */ /* 0x000fe20000010062 */
[----:B------:R-:W-:Y:S01]  /*36d0*/  FMUL.FTZ R128, R62, -1.4426950216293334961 ;  /* 0xbfb8aa3b3e807820 */ /* 0x000fe20000410000 */
[----:B------:R-:W-:Y:S01]  /*36e0*/  FMUL.FTZ R10, R23, R10 ;  /* 0x0000000a170a7220 */ /* 0x000fe20000410000 */
[----:B------:R-:W-:Y:S01]  /*36f0*/  FMUL.FTZ R130, R118, -1.4426950216293334961 ;  /* 0xbfb8aa3b76827820 */ /* 0x000fe20000410000 */
[----:B------:R-:W-:Y:S02]  /*3700*/  HADD2.F32 R126, -RZ, R48.H1_H1 ;  /* 0x30000030ff7e7230 */ /* 0x000fe40000004100 */
[----:B------:R-:W-:Y:S01]  /*3710*/  FMUL.FTZ R137, R121, -1.4426950216293334961 ;  /* 0xbfb8aa3b79897820 */ /* 0x000fe20000410000 */
[----:B------:R0:W1:Y:S01]  /*3720*/  MUFU.EX2 R134, R128 ;  /* 0x0000008000867308 */ /* 0x0000620000000800 */
[----:B------:R-:W-:Y:S01]  /*3730*/  FFMA.FTZ R120, R104, R10, R115 ;  /* 0x0000000a68787223 */ /* 0x000fe20000010073 */
[----:B------:R-:W-:-:S03]  /*3740*/  FMUL.FTZ R123, R123, R124 ;  /* 0x0000007c7b7b7220 */ /* 0x000fc60000410000 */
[----:B------:R-:W-:-:S03]  /*3750*/  FMUL.FTZ R136, R120, -1.4426950216293334961 ;  /* 0xbfb8aa3b78887820 */ /* 0x000fc60000410000 */
[----:B------:R3:W5:Y:S01]  /*3760*/  MUFU.EX2 R135, R130 ;  /* 0x0000008200877308 */ /* 0x0007620000000800 */
[----:B0-----:R-:W-:Y:S02]  /*3770*/  HADD2.F32 R128, -RZ, R49.H0_H0 ;  /* 0x20000031ff807230 */ /* 0x001fe40000004100 */
[----:B---3--:R-:W-:Y:S01]  /*3780*/  FMUL.FTZ R130, R126, R127 ;  /* 0x0000007f7e827220 */ /* 0x008fe20000410000 */
[----:B------:R-:W-:-:S04]  /*3790*/  FMUL.FTZ R127, R0, R123 ;  /* 0x0000007b007f7220 */ /* 0x000fc80000410000 */
[----:B------:R-:W0:Y:S01]  /*37a0*/  MUFU.EX2 R137, R137 ;  /* 0x0000008900897308 */ /* 0x000e220000000800 */
[----:B------:R-:W-:Y:S01]  /*37b0*/  FMUL.FTZ R129, R128, R129 ;  /* 0x0000008180817220 */ /* 0x000fe20000410000 */
[----:B------:R-:W-:Y:S01]  /*37c0*/  FFMA.FTZ R128, R0, R123, R125 ;  /* 0x0000007b00807223 */ /* 0x000fe2000001007d */
[----:B------:R-:W-:Y:S01]  /*37d0*/  FFMA.FTZ R127, R3, R127, R64 ;  /* 0x0000007f037f7223 */ /* 0x000fe20000010040 */
[-C--:B------:R-:W-:Y:S01]  /*37e0*/  FMUL.FTZ R64, R99, R130.reuse ;  /* 0x0000008263407220 */ /* 0x080fe20000410000 */
[----:B------:R-:W-:Y:S01]  /*37f0*/  FFMA.FTZ R124, R3, R123, R114 ;  /* 0x0000007b037c7223 */ /* 0x000fe20000010072 */
[----:B------:R-:W-:Y:S02]  /*3800*/  FADD.FTZ R114, R65, R123 ;  /* 0x0000007b41727221 */ /* 0x000fe40000010000 */
[----:B------:R-:W3:Y:S01]  /*3810*/  MUFU.EX2 R136, R136 ;  /* 0x0000008800887308 */ /* 0x000ee20000000800 */
[----:B------:R-:W-:Y:S01]  /*3820*/  FADD.FTZ R3, R9, R130 ;  /* 0x0000008209037221 */ /* 0x000fe20000010000 */
[----:B------:R-:W-:Y:S01]  /*3830*/  FFMA.FTZ R9, R99, R130, R128 ;  /* 0x0000008263097223 */ /* 0x000fe20000010080 */
[----:B------:R-:W-:Y:S01]  /*3840*/  FFMA.FTZ R64, R12, R64, R127 ;  /* 0x000000400c407223 */ /* 0x000fe2000001007f */
[-C--:B------:R-:W-:Y:S01]  /*3850*/  FMUL.FTZ R65, R104, R129.reuse ;  /* 0x0000008168417220 */ /* 0x080fe20000410000 */
[CC--:B------:R-:W-:Y:S01]  /*3860*/  FFMA.FTZ R123, R7.reuse, R129.reuse, R122 ;  /* 0x00000081077b7223 */ /* 0x0c0fe2000001007a */
[----:B-1----:R-:W-:Y:S01]  /*3870*/  FADD.FTZ R134, R134, 1 ;  /* 0x3f80000086867421 */ /* 0x002fe20000010000 */
[----:B------:R-:W-:Y:S01]  /*3880*/  FFMA.FTZ R122, R104, R129, R9 ;  /* 0x00000081687a7223 */ /* 0x000fe20000010009 */
[----:B------:R-:W-:Y:S01]  /*3890*/  FFMA.FTZ R9, R7, R65, R64 ;  /* 0x0000004107097223 */ /* 0x000fe20000010040 */
[----:B------:R-:W-:Y:S01]  /*38a0*/  HADD2.F32 R131, -RZ, R49.H1_H1 ;  /* 0x30000031ff837230 */ /* 0x000fe20000004100 */
[----:B------:R-:W4:Y:S01]  /*38b0*/  LDG.E.64.CONSTANT R64, desc[UR8][R116.64+0x41000] ;  /* 0x0410000874407981 */ /* 0x000f22000c1e9b00 */
[----:B------:R-:W-:Y:S01]  /*38c0*/  FFMA.FTZ R126, R12, R130, R119 ;  /* 0x000000820c7e7223 */ /* 0x000fe20000010077 */
[----:B------:R-:W1:Y:S01]  /*38d0*/  MUFU.RCP R128, R134 ;  /* 0x0000008600807308 */ /* 0x000e620000001000 */
[----:B-----5:R-:W-:Y:S01]  /*38e0*/  FADD.FTZ R130, R135, 1 ;  /* 0x3f80000087827421 */ /* 0x020fe20000010000 */
[----:B0-----:R-:W-:Y:S01]  /*38f0*/  FADD.FTZ R137, R137, 1 ;  /* 0x3f80000089897421 */ /* 0x001fe20000010000 */
[----:B------:R-:W-:Y:S01]  /*3900*/  FMUL.FTZ R131, R131, R132 ;  /* 0x0000008483837220 */ /* 0x000fe20000410000 */
[----:B---3--:R-:W-:-:S04]  /*3910*/  FADD.FTZ R136, R136, 1 ;  /* 0x3f80000088887421 */ /* 0x008fc80000010000 */
[----:B------:R-:W0:Y:S01]  /*3920*/  MUFU.RCP R132, R137 ;  /* 0x0000008900847308 */ /* 0x000e220000001000 */
[----:B------:R-:W-:Y:S01]  /*3930*/  FADD.FTZ R12, R112, R129 ;  /* 0x00000081700c7221 */ /* 0x000fe20000010000 */
[----:B------:R-:W-:Y:S01]  /*3940*/  FFMA.FTZ R125, R2, R131, R63 ;  /* 0x00000083027d7223 */ /* 0x000fe2000001003f */
[----:B------:R-:W-:-:S05]  /*3950*/  FADD.FTZ R127, R8, R131 ;  /* 0x00000083087f7221 */ /* 0x000fca0000010000 */
[----:B------:R-:W3:Y:S01]  /*3960*/  MUFU.RCP R130, R130 ;  /* 0x0000008200827308 */ /* 0x000ee20000001000 */
[CC--:B------:R-:W-:Y:S01]  /*3970*/  FFMA.FTZ R129, R105.reuse, R131.reuse, R122 ;  /* 0x0000008369817223 */ /* 0x0c0fe2000001007a */
[----:B------:R-:W-:Y:S01]  /*3980*/  FMUL.FTZ R131, R105, R131 ;  /* 0x0000008369837220 */ /* 0x000fe20000410000 */
[----:B------:R-:W-:-:S05]  /*3990*/  HADD2.F32 R7, -RZ, R46.H1_H1 ;  /* 0x3000002eff077230 */ /* 0x000fca0000004100 */
[----:B------:R-:W5:Y:S01]  /*39a0*/  MUFU.RCP R136, R136 ;  /* 0x0000008800887308 */ /* 0x000f620000001000 */
[----:B------:R-:W-:Y:S01]  /*39b0*/  FFMA.FTZ R2, R2, R131, R9 ;  /* 0x0000008302027223 */ /* 0x000fe20000010009 */
[----:B------:R-:W-:Y:S02]  /*39c0*/  HADD2.F32 R119, -RZ, R46.H0_H0 ;  /* 0x2000002eff777230 */ /* 0x000fe40000004100 */
[----:B-1----:R-:W-:Y:S01]  /*39d0*/  FADD.FTZ R9, -R128, 1 ;  /* 0x3f80000080097421 */ /* 0x002fe20000010100 */
[----:B------:R-:W-:Y:S02]  /*39e0*/  HADD2.F32 R135, -RZ, R47.H0_H0 ;  /* 0x2000002fff877230 */ /* 0x000fe40000004100 */
[----:B------:R-:W-:Y:S01]  /*39f0*/  FADD.FTZ R8, -R22, R7 ;  /* 0x0000000716087221 */ /* 0x000fe20000010100 */
[----:B------:R-:W-:Y:S01]  /*3a00*/  FFMA.FTZ R63, R62, R9, 1 ;  /* 0x3f8000003e3f7423 */ /* 0x000fe20000010009 */
[----:B------:R-:W-:Y:S01]  /*3a10*/  FADD.FTZ R112, -R22, R119 ;  /* 0x0000007716707221 */ /* 0x000fe20000010100 */
[----:B0-----:R-:W-:Y:S01]  /*3a20*/  FADD.FTZ R62, -R132, 1 ;  /* 0x3f800000843e7421 */ /* 0x001fe20000010100 */
[----:B------:R-:W-:Y:S01]  /*3a30*/  FMUL.FTZ R119, R23, R8 ;  /* 0x0000000817777220 */ /* 0x000fe20000410000 */
[----:B---3--:R-:W-:Y:S01]  /*3a40*/  FADD.FTZ R131, -R130, 1 ;  /* 0x3f80000082837421 */ /* 0x008fe20000010100 */
[----:B------:R-:W-:Y:S01]  /*3a50*/  FADD.FTZ R8, -R22, R135 ;  /* 0x0000008716087221 */ /* 0x000fe20000010100 */
[----:B------:R-:W-:Y:S01]  /*3a60*/  FFMA.FTZ R121, R121, R62, 1 ;  /* 0x3f80000079797423 */ /* 0x000fe2000001003e */
[----:B------:R-:W-:Y:S01]  /*3a70*/  FMUL.FTZ R63, R128, R63 ;  /* 0x0000003f803f7220 */ /* 0x000fe20000410000 */
[----:B------:R-:W-:Y:S01]  /*3a80*/  FFMA.FTZ R135, R118, R131, 1 ;  /* 0x3f80000076877423 */ /* 0x000fe20000010083 */
[----:B------:R-:W-:-:S02]  /*3a90*/  HADD2.F32 R62, -RZ, R42.H0_H0 ;  /* 0x2000002aff3e7230 */ /* 0x000fc40000004100 */
[----:B------:R-:W-:Y:S01]  /*3aa0*/  FMUL.FTZ R8, R23, R8 ;  /* 0x0000000817087220 */ /* 0x000fe20000410000 */
[----:B-----5:R-:W-:Y:S01]  /*3ab0*/  FADD.FTZ R131, -R136, 1 ;  /* 0x3f80000088837421 */ /* 0x020fe20000010100 */
[----:B------:R-:W-:Y:S02]  /*3ac0*/  HADD2.F32 R139, -RZ, R47.H1_H1 ;  /* 0x3000002fff8b7230 */ /* 0x000fe40000004100 */
[----:B------:R-:W-:Y:S01]  /*3ad0*/  FMUL.FTZ R130, R130, R135 ;  /* 0x0000008782827220 */ /* 0x000fe20000410000 */
[----:B------:R-:W-:Y:S01]  /*3ae0*/  FFMA.FTZ R118, R104, R8, R115 ;  /* 0x0000000868767223 */ /* 0x000fe20000010073 */
[----:B------:R-:W-:Y:S01]  /*3af0*/  FMUL.FTZ R135, R62, R63 ;  /* 0x0000003f3e877220 */ /* 0x000fe20000410000 */
[----:B------:R-:W-:Y:S01]  /*3b00*/  FFMA.FTZ R137, R120, R131, 1 ;  /* 0x3f80000078897423 */ /* 0x000fe20000010083 */
[----:B------:R-:W3:Y:S01]  /*3b10*/  LDG.E.64.CONSTANT R62, desc[UR8][R116.64+0x46000] ;  /* 0x04600008743e7981 */ /* 0x000ee2000c1e9b00 */
[----:B------:R-:W-:Y:S01]  /*3b20*/  FADD.FTZ R140, -R22, R139 ;  /* 0x0000008b168c7221 */ /* 0x000fe20000010100 */
[----:B------:R-:W-:Y:S01]  /*3b30*/  FMUL.FTZ R139, R118, -1.4426950216293334961 ;  /* 0xbfb8aa3b768b7820 */ /* 0x000fe20000410000 */
[----:B------:R-:W-:Y:S01]  /*3b40*/  FMUL.FTZ R141, R132, R121 ;  /* 0x00000079848d7220 */ /* 0x000fe20000410000 */
[----:B------:R-:W-:-:S02]  /*3b50*/  HADD2.F32 R128, -RZ, R43.H0_H0 ;  /* 0x2000002bff807230 */ /* 0x000fc40000004100 */
[----:B------:R-:W-:Y:S01]  /*3b60*/  FMUL.FTZ R137, R136, R137 ;  /* 0x0000008988897220 */ /* 0x000fe20000410000 */
[----:B------:R-:W-:Y:S02]  /*3b70*/  HADD2.F32 R132, -RZ, R43.H1_H1 ;  /* 0x3000002bff847230 */ /* 0x000fe40000004100 */
[----:B------:R-:W-:Y:S01]  /*3b80*/  HADD2.F32 R121, -RZ, R42.H1_H1 ;  /* 0x3000002aff797230 */ /* 0x000fe20000004100 */
[----:B------:R0:W-:Y:S02]  /*3b90*/  MUFU.EX2 R131, R139 ;  /* 0x0000008b00837308 */ /* 0x0001e40000000800 */
[----:B------:R-:W-:Y:S01]  /*3ba0*/  FMUL.FTZ R132, R132, R141 ;  /* 0x0000008d84847220 */ /* 0x000fe20000410000 */
[-C--:B------:R-:W-:Y:S01]  /*3bb0*/  FFMA.FTZ R141, R13, R135.reuse, R124 ;  /* 0x000000870d8d7223 */ /* 0x080fe2000001007c */
[----:B------:R-:W-:Y:S01]  /*3bc0*/  FMUL.FTZ R130, R121, R130 ;  /* 0x0000008279827220 */ /* 0x000fe20000410000 */
[----:B------:R-:W-:Y:S01]  /*3bd0*/  FFMA.FTZ R124, R0, R135, R129 ;  /* 0x00000087007c7223 */ /* 0x000fe20000010081 */
[----:B0-----:R-:W-:Y:S01]  /*3be0*/  FMUL.FTZ R139, R128, R137 ;  /* 0x00000089808b7220 */ /* 0x001fe20000410000 */
[----:B------:R-:W-:Y:S01]  /*3bf0*/  FMUL.FTZ R137, R0, R135 ;  /* 0x0000008700897220 */ /* 0x000fe20000410000 */
[----:B------:R-:W-:-:S03]  /*3c00*/  FMUL.FTZ R129, R99, R130 ;  /* 0x0000008263817220 */ /* 0x000fc60000410000 */
[----:B------:R-:W-:Y:S01]  /*3c10*/  FFMA.FTZ R2, R13, R137, R2 ;  /* 0x000000890d027223 */ /* 0x000fe20000010002 */
[----:B------:R-:W-:Y:S01]  /*3c20*/  FADD.FTZ R13, R3, R130 ;  /* 0x00000082030d7221 */ /* 0x000fe20000010000 */
[----:B------:R-:W-:Y:S01]  /*3c30*/  FFMA.FTZ R3, R99, R130, R124 ;  /* 0x0000008263037223 */ /* 0x000fe2000001007c */
[C---:B------:R-:W-:Y:S01]  /*3c40*/  FMUL.FTZ R124, R104.reuse, R139 ;  /* 0x0000008b687c7220 */ /* 0x040fe20000410000 */
[----:B------:R-:W-:Y:S02]  /*3c50*/  FFMA.FTZ R129, R11, R129, R2 ;  /* 0x000000810b817223 */ /* 0x000fe40000010002 */
[-C--:B------:R-:W-:Y:S01]  /*3c60*/  FFMA.FTZ R2, R104, R139.reuse, R3 ;  /* 0x0000008b68027223 */ /* 0x080fe20000010003 */
[C---:B------:R-:W-:Y:S01]  /*3c70*/  FFMA.FTZ R123, R10.reuse, R139, R123 ;  /* 0x0000008b0a7b7223 */ /* 0x040fe2000001007b */
[----:B------:R-:W-:Y:S01]  /*3c80*/  FFMA.FTZ R129, R10, R124, R129 ;  /* 0x0000007c0a817223 */ /* 0x000fe20000010081 */
[-C--:B------:R-:W-:Y:S01]  /*3c90*/  FFMA.FTZ R10, R6, R132.reuse, R125 ;  /* 0x00000084060a7223 */ /* 0x080fe2000001007d */
[----:B------:R-:W-:-:S02]  /*3ca0*/  FFMA.FTZ R125, R105, R132, R2 ;  /* 0x00000084697d7223 */ /* 0x000fc40000010002 */
[----:B------:R0:W5:Y:S01]  /*3cb0*/  LDG.E.64.CONSTANT R2, desc[UR8][R116.64+0x4b000] ;  /* 0x04b0000874027981 */ /* 0x000162000c1e9b00 */
[C---:B------:R-:W-:Y:S01]  /*3cc0*/  FMUL.FTZ R112, R23.reuse, R112 ;  /* 0x0000007017707220 */ /* 0x040fe20000410000 */
[----:B------:R-:W-:-:S03]  /*3cd0*/  FMUL.FTZ R9, R23, R140 ;  /* 0x0000008c17097220 */ /* 0x000fc60000410000 */
[----:B------:R-:W-:Y:S01]  /*3ce0*/  FFMA.FTZ R7, R0, R112, R133 ;  /* 0x0000007000077223 */ /* 0x000fe20000010085 */
[----:B------:R-:W-:-:S03]  /*3cf0*/  FFMA.FTZ R120, R105, R9, R98 ;  /* 0x0000000969787223 */ /* 0x000fc60000010062 */
[----:B------:R-:W-:Y:S01]  /*3d00*/  FMUL.FTZ R134, R7, -1.4426950216293334961 ;  /* 0xbfb8aa3b07867820 */ /* 0x000fe20000410000 */
[----:B------:R-:W-:Y:S01]  /*3d10*/  FFMA.FTZ R122, R99, R119, R108 ;  /* 0x00000077637a7223 */ /* 0x000fe2000001006c */
[----:B------:R-:W-:-:S04]  /*3d20*/  FMUL.FTZ R136, R120, -1.4426950216293334961 ;  /* 0xbfb8aa3b78887820 */ /* 0x000fc80000410000 */
[----:B------:R-:W1:Y:S01]  /*3d30*/  MUFU.EX2 R134, R134 ;  /* 0x0000008600867308 */ /* 0x000e620000000800 */
[----:B------:R-:W-:-:S07]  /*3d40*/  FMUL.FTZ R138, R122, -1.4426950216293334961 ;  /* 0xbfb8aa3b7a8a7820 */ /* 0x000fce0000410000 */
[----:B------:R-:W0:Y:S08]  /*3d50*/  MUFU.EX2 R136, R136 ;  /* 0x0000008800887308 */ /* 0x000e300000000800 */
[----:B------:R-:W2:Y:S01]  /*3d60*/  MUFU.EX2 R138, R138 ;  /* 0x0000008a008a7308 */ /* 0x000ea20000000800 */
[----:B-1----:R-:W-:Y:S01]  /*3d70*/  FADD.FTZ R134, R134, 1 ;  /* 0x3f80000086867421 */ /* 0x002fe20000010000 */
[----:B------:R-:W-:-:S06]  /*3d80*/  FADD.FTZ R131, R131, 1 ;  /* 0x3f80000083837421 */ /* 0x000fcc0000010000 */
[----:B------:R-:W1:Y:S01]  /*3d90*/  MUFU.RCP R121, R134 ;  /* 0x0000008600797308 */ /* 0x000e620000001000 */
[----:B0-----:R-:W-:-:S07]  /*3da0*/  FADD.FTZ R136, R136, 1 ;  /* 0x3f80000088887421 */ /* 0x001fce0000010000 */
[----:B------:R-:W0:Y:S01]  /*3db0*/  MUFU.RCP R131, R131 ;  /* 0x0000008300837308 */ /* 0x000e220000001000 */
[----:B--2---:R-:W-:Y:S01]  /*3dc0*/  FADD.FTZ R128, R138, 1 ;  /* 0x3f8000008a807421 */ /* 0x004fe20000010000 */
[----:B------:R-:W-:Y:S01]  /*3dd0*/  FADD.FTZ R114, R114, R135 ;  /* 0x0000008772727221 */ /* 0x000fe20000010000 */
[----:B------:R-:W-:-:S05]  /*3de0*/  HADD2.F32 R135, -RZ, R40.H0_H0 ;  /* 0x20000028ff877230 */ /* 0x000fca0000004100 */
[----:B------:R-:W2:Y:S01]  /*3df0*/  MUFU.RCP R136, R136 ;  /* 0x0000008800887308 */ /* 0x000ea20000001000 */
[----:B------:R-:W-:Y:S01]  /*3e00*/  FFMA.FTZ R126, R11, R130, R126 ;  /* 0x000000820b7e7223 */ /* 0x000fe2000001007e */
[----:B------:R-:W-:Y:S01]  /*3e10*/  FADD.FTZ R127, R127, R132 ;  /* 0x000000847f7f7221 */ /* 0x000fe20000010000 */
[----:B------:R-:W-:Y:S01]  /*3e20*/  FADD.FTZ R11, R12, R139 ;  /* 0x0000008b0c0b7221 */ /* 0x000fe20000010000 */
[----:B------:R-:W-:-:S04]  /*3e30*/  FMUL.FTZ R132, R105, R132 ;  /* 0x0000008469847220 */ /* 0x000fc80000410000 */
[----:B------:R-:W2:Y:S01]  /*3e40*/  MUFU.RCP R128, R128 ;  /* 0x0000008000807308 */ /* 0x000ea20000001000 */
[----:B-1----:R-:W-:Y:S01]  /*3e50*/  FADD.FTZ R12, -R121, 1 ;  /* 0x3f800000790c7421 */ /* 0x002fe20000010100 */
[----:B------:R-:W-:Y:S01]  /*3e60*/  FADD.FTZ R124, -R22, R135 ;  /* 0x00000087167c7221 */ /* 0x000fe20000010100 */
[--C-:B------:R-:W-:Y:S02]  /*3e70*/  HADD2.F32 R139, -RZ, R41.reuse.H0_H0 ;  /* 0x20000029ff8b7230 */ /* 0x100fe40000004100 */
[----:B------:R-:W-:Y:S01]  /*3e80*/  FFMA.FTZ R129, R6, R132, R129 ;  /* 0x0000008406817223 */ /* 0x000fe20000010081 */
[----:B------:R-:W-:Y:S01]  /*3e90*/  FFMA.FTZ R6, R7, R12, 1 ;  /* 0x3f80000007067423 */ /* 0x000fe2000001000c */
[----:B0-----:R-:W-:Y:S01]  /*3ea0*/  FADD.FTZ R135, -R131, 1 ;  /* 0x3f80000083877421 */ /* 0x001fe20000010100 */
[C---:B------:R-:W-:Y:S01]  /*3eb0*/  FMUL.FTZ R12, R23.reuse, R124 ;  /* 0x0000007c170c7220 */ /* 0x040fe20000410000 */
[----:B------:R-:W-:Y:S02]  /*3ec0*/  HADD2.F32 R137, -RZ, R40.H1_H1 ;  /* 0x30000028ff897230 */ /* 0x000fe40000004100 */
[----:B------:R-:W-:Y:S01]  /*3ed0*/  FADD.FTZ R130, -R22, R139 ;  /* 0x0000008b16827221 */ /* 0x000fe20000010100 */
[----:B------:R-:W-:Y:S01]  /*3ee0*/  FFMA.FTZ R118, R118, R135, 1 ;  /* 0x3f80000076767423 */ /* 0x000fe20000010087 */
[----:B------:R-:W-:Y:S01]  /*3ef0*/  FFMA.FTZ R124, R0, R12, R133 ;  /* 0x0000000c007c7223 */ /* 0x000fe20000010085 */
[----:B--2---:R-:W-:Y:S01]  /*3f00*/  FADD.FTZ R135, -R136, 1 ;  /* 0x3f80000088877421 */ /* 0x004fe20000010100 */
[----:B------:R-:W-:Y:S01]  /*3f10*/  FMUL.FTZ R130, R23, R130 ;  /* 0x0000008217827220 */ /* 0x000fe20000410000 */
[----:B------:R-:W-:Y:S01]  /*3f20*/  FADD.FTZ R134, -R22, R137 ;  /* 0x0000008916867221 */ /* 0x000fe20000010100 */
[----:B------:R-:W-:-:S02]  /*3f30*/  HADD2.F32 R137, -RZ, R41.H1_H1 ;  /* 0x30000029ff897230 */ /* 0x000fc40000004100 */
[----:B------:R-:W-:Y:S01]  /*3f40*/  FMUL.FTZ R116, R124, -1.4426950216293334961 ;  /* 0xbfb8aa3b7c747820 */ /* 0x000fe20000410000 */
[----:B------:R-:W-:Y:S01]  /*3f50*/  FADD.FTZ R7, -R128, 1 ;  /* 0x3f80000080077421 */ /* 0x000fe20000010100 */
[----:B------:R-:W-:Y:S01]  /*3f60*/  FFMA.FTZ R139, R120, R135, 1 ;  /* 0x3f800000788b7423 */ /* 0x000fe20000010087 */
[----:B------:R-:W-:Y:S01]  /*3f70*/  FFMA.FTZ R120, R104, R130, R115 ;  /* 0x0000008268787223 */ /* 0x000fe20000010073 */
[----:B------:R-:W-:Y:S01]  /*3f80*/  FMUL.FTZ R134, R23, R134 ;  /* 0x0000008617867220 */ /* 0x000fe20000410000 */
[----:B------:R-:W-:Y:S01]  /*3f90*/  FFMA.FTZ R7, R122, R7, 1 ;  /* 0x3f8000007a077423 */ /* 0x000fe20000010007 */
[----:B------:R-:W-:Y:S01]  /*3fa0*/  FMUL.FTZ R135, R121, R6 ;  /* 0x0000000679877220 */ /* 0x000fe20000410000 */
[----:B------:R0:W1:Y:S01]  /*3fb0*/  MUFU.EX2 R132, R116 ;  /* 0x0000007400847308 */ /* 0x0000620000000800 */
[----:B------:R-:W-:Y:S01]  /*3fc0*/  FADD.FTZ R6, -R22, R137 ;  /* 0x0000008916067221 */ /* 0x000fe20000010100 */
[----:B------:R-:W-:Y:S01]  /*3fd0*/  FMUL.FTZ R140, R120, -1.4426950216293334961 ;  /* 0xbfb8aa3b788c7820 */ /* 0x000fe20000410000 */
[----:B------:R-:W-:Y:S01]  /*3fe0*/  FFMA.FTZ R117, R99, R134, R108 ;  /* 0x0000008663757223 */ /* 0x000fe2000001006c */
[----:B------:R-:W-:Y:S01]  /*3ff0*/  FMUL.FTZ R137, R128, R7 ;  /* 0x0000000780897220 */ /* 0x000fe20000410000 */
[----:B------:R-:W-:-:S02]  /*4000*/  FMUL.FTZ R7, R23, R6 ;  /* 0x0000000617077220 */ /* 0x000fc40000410000 */
[----:B------:R-:W-:Y:S01]  /*4010*/  FMUL.FTZ R122, R117, -1.4426950216293334961 ;  /* 0xbfb8aa3b757a7820 */ /* 0x000fe20000410000 */
[----:B------:R-:W2:Y:S01]  /*4020*/  MUFU.EX2 R140, R140 ;  /* 0x0000008c008c7308 */ /* 0x000ea20000000800 */
[----:B------:R-:W-:Y:S01]  /*4030*/  FFMA.FTZ R121, R105, R7, R98 ;  /* 0x0000000769797223 */ /* 0x000fe20000010062 */
[----:B------:R-:W-:Y:S01]  /*4040*/  FMUL.FTZ R131, R131, R118 ;  /* 0x0000007683837220 */ /* 0x000fe20000410000 */
[----:B------:R-:W-:Y:S02]  /*4050*/  HADD2.F32 R118, -RZ, R39.H0_H0 ;  /* 0x20000027ff767230 */ /* 0x000fe40000004100 */
[----:B------:R-:W-:Y:S01]  /*4060*/  FMUL.FTZ R139, R136, R139 ;  /* 0x0000008b888b7220 */ /* 0x000fe20000410000 */
[--C-:B------:R-:W-:Y:S02]  /*4070*/  HADD2.F32 R6, -RZ, R38.reuse.H0_H0 ;  /* 0x20000026ff067230 */ /* 0x100fe40000004100 */
[----:B------:R-:W-:Y:S01]  /*4080*/  FMUL.FTZ R142, R121, -1.4426950216293334961 ;  /* 0xbfb8aa3b798e7820 */ /* 0x000fe20000410000 */
[----:B------:R1:W2:Y:S01]  /*4090*/  MUFU.EX2 R138, R122 ;  /* 0x0000007a008a7308 */ /* 0x0002a20000000800 */
[----:B0-----:R-:W-:-:S02]  /*40a0*/  HADD2.F32 R116, -RZ, R38.H1_H1 ;  /* 0x30000026ff747230 */ /* 0x001fc40000004100 */
[----:B------:R-:W-:Y:S01]  /*40b0*/  FMUL.FTZ R131, R118, R131 ;  /* 0x0000008376837220 */ /* 0x000fe20000410000 */
[----:B------:R-:W-:Y:S01]  /*40c0*/  FMUL.FTZ R135, R6, R135 ;  /* 0x0000008706877220 */ /* 0x000fe20000410000 */
[----:B-1----:R-:W-:-:S03]  /*40d0*/  HADD2.F32 R122, -RZ, R39.H1_H1 ;  /* 0x30000027ff7a7230 */ /* 0x002fc60000004100 */
[----:B------:R-:W0:Y:S01]  /*40e0*/  MUFU.EX2 R118, R142 ;  /* 0x0000008e00767308 */ /* 0x000e220000000800 */
[----:B------:R-:W-:Y:S01]  /*40f0*/  FMUL.FTZ R128, R116, R137 ;  /* 0x0000008974807220 */ /* 0x000fe20000410000 */
[----:B------:R-:W-:Y:S01]  /*4100*/  FMUL.FTZ R136, R122, R139 ;  /* 0x0000008b7a887220 */ /* 0x000fe20000410000 */
[----:B------:R-:W-:Y:S01]  /*4110*/  FADD.FTZ R122, R132, 1 ;  /* 0x3f800000847a7421 */ /* 0x000fe20000010000 */
[CC--:B------:R-:W-:Y:S01]  /*4120*/  FMUL.FTZ R116, R0.reuse, R135.reuse ;  /* 0x0000008700747220 */ /* 0x0c0fe20000410000 */
[-C--:B------:R-:W-:Y:S01]  /*4130*/  FFMA.FTZ R6, R0, R135.reuse, R125 ;  /* 0x0000008700067223 */ /* 0x080fe2000001007d */
[----:B------:R-:W-:Y:S01]  /*4140*/  FFMA.FTZ R141, R112, R135, R141 ;  /* 0x00000087708d7223 */ /* 0x000fe2000001008d */
[----:B--2---:R-:W-:Y:S01]  /*4150*/  FADD.FTZ R140, R140, 1 ;  /* 0x3f8000008c8c7421 */ /* 0x004fe20000010000 */
[----:B------:R-:W-:Y:S01]  /*4160*/  FFMA.FTZ R112, R112, R116, R129 ;  /* 0x0000007470707223 */ /* 0x000fe20000010081 */
[----:B------:R-:W1:Y:S01]  /*4170*/  MUFU.RCP R122, R122 ;  /* 0x0000007a007a7308 */ /* 0x000e620000001000 */
[-C--:B------:R-:W-:Y:S01]  /*4180*/  FMUL.FTZ R125, R99, R128.reuse ;  /* 0x00000080637d7220 */ /* 0x080fe20000410000 */
[----:B------:R-:W-:Y:S01]  /*4190*/  FADD.FTZ R116, R13, R128 ;  /* 0x000000800d747221 */ /* 0x000fe20000010000 */
[----:B------:R-:W-:Y:S01]  /*41a0*/  FFMA.FTZ R13, R99, R128, R6 ;  /* 0x00000080630d7223 */ /* 0x000fe20000010006 */
[----:B------:R-:W-:Y:S01]  /*41b0*/  FADD.FTZ R138, R138, 1 ;  /* 0x3f8000008a8a7421 */ /* 0x000fe20000010000 */
[----:B------:R-:W-:Y:S01]  /*41c0*/  FFMA.FTZ R125, R119, R125, R112 ;  /* 0x0000007d777d7223 */ /* 0x000fe20000010070 */
[----:B------:R-:W-:-:S02]  /*41d0*/  FADD.FTZ R6, R11, R131 ;  /* 0x000000830b067221 */ /* 0x000fc40000010000 */
[----:B------:R-:W2:Y:S01]  /*41e0*/  MUFU.RCP R152, R140 ;  /* 0x0000008c00987308 */ /* 0x000ea20000001000 */
[----:B------:R-:W-:Y:S01]  /*41f0*/  FADD.FTZ R132, R114, R135 ;  /* 0x0000008772847221 */ /* 0x000fe20000010000 */
[CC--:B------:R-:W-:Y:S01]  /*4200*/  FFMA.FTZ R112, R104.reuse, R131.reuse, R13 ;  /* 0x0000008368707223 */ /* 0x0c0fe2000001000d */
[--C-:B------:R-:W-:Y:S02]  /*4210*/  HADD2.F32 R11, -RZ, R36.reuse.H0_H0 ;  /* 0x20000024ff0b7230 */ /* 0x100fe40000004100 */
[-C--:B------:R-:W-:Y:S01]  /*4220*/  FMUL.FTZ R114, R104, R131.reuse ;  /* 0x0000008368727220 */ /* 0x080fe20000410000 */
[----:B------:R-:W-:Y:S01]  /*4230*/  FFMA.FTZ R135, R8, R131, R123 ;  /* 0x0000008308877223 */ /* 0x000fe2000001007b */
[----:B0-----:R-:W-:Y:S01]  /*4240*/  FADD.FTZ R143, R118, 1 ;  /* 0x3f800000768f7421 */ /* 0x001fe20000010000 */
[----:B------:R-:W0:Y:S01]  /*4250*/  MUFU.RCP R123, R138 ;  /* 0x0000008a007b7308 */ /* 0x000e220000001000 */
[----:B------:R-:W-:Y:S01]  /*4260*/  FFMA.FTZ R137, R119, R128, R126 ;  /* 0x0000008077897223 */ /* 0x000fe2000001007e */
[C---:B------:R-:W-:Y:S01]  /*4270*/  FFMA.FTZ R139, R105.reuse, R136, R112 ;  /* 0x00000088698b7223 */ /* 0x040fe20000010070 */
[----:B------:R-:W-:Y:S01]  /*4280*/  FFMA.FTZ R114, R8, R114, R125 ;  /* 0x0000007208727223 */ /* 0x000fe2000001007d */
[----:B------:R-:W-:Y:S01]  /*4290*/  FMUL.FTZ R131, R105, R136 ;  /* 0x0000008869837220 */ /* 0x000fe20000410000 */
[----:B------:R-:W-:-:S02]  /*42a0*/  HADD2.F32 R119, -RZ, R36.H1_H1 ;  /* 0x30000024ff777230 */ /* 0x000fc40000004100 */
[----:B------:R-:W-:Y:S01]  /*42b0*/  FADD.FTZ R112, -R22, R11 ;  /* 0x0000000b16707221 */ /* 0x000fe20000010100 */
[C---:B------:R-:W-:Y:S01]  /*42c0*/  FFMA.FTZ R10, R9.reuse, R136, R10 ;  /* 0x00000088090a7223 */ /* 0x040fe2000001000a */
[----:B------:R-:W-:Y:S01]  /*42d0*/  FFMA.FTZ R131, R9, R131, R114 ;  /* 0x0000008309837223 */ /* 0x000fe20000010072 */
[----:B------:R-:W4:Y:S01]  /*42e0*/  MUFU.RCP R143, R143 ;  /* 0x0000008f008f7308 */ /* 0x000f220000001000 */
[C---:B------:R-:W-:Y:S01]  /*42f0*/  FMUL.FTZ R13, R23.reuse, R112 ;  /* 0x00000070170d7220 */ /* 0x040fe20000410000 */
[----:B-1----:R-:W-:Y:S01]  /*4300*/  FADD.FTZ R9, -R122, 1 ;  /* 0x3f8000007a097421 */ /* 0x002fe20000010100 */
[----:B------:R-:W-:Y:S01]  /*4310*/  FADD.FTZ R112, -R22, R119 ;  /* 0x0000007716707221 */ /* 0x000fe20000010100 */
[--C-:B------:R-:W-:Y:S02]  /*4320*/  HADD2.F32 R125, -RZ, R37.reuse.H0_H0 ;  /* 0x20000025ff7d7230 */ /* 0x100fe40000004100 */
[----:B------:R-:W-:Y:S02]  /*4330*/  HADD2.F32 R119, -RZ, R37.H1_H1 ;  /* 0x30000025ff777230 */ /* 0x000fe40000004100 */
[----:B------:R-:W-:Y:S01]  /*4340*/  FFMA.FTZ R11, R124, R9, 1 ;  /* 0x3f8000007c0b7423 */ /* 0x000fe20000010009 */
[----:B--2---:R-:W-:Y:S01]  /*4350*/  FADD.FTZ R9, -R152, 1 ;  /* 0x3f80000098097421 */ /* 0x004fe20000010100 */
[----:B------:R-:W-:Y:S01]  /*4360*/  FFMA.FTZ R114, R0, R13, R133 ;  /* 0x0000000d00727223 */ /* 0x000fe20000010085 */
[C---:B------:R-:W-:Y:S01]  /*4370*/  FADD.FTZ R126, -R22.reuse, R125 ;  /* 0x0000007d167e7221 */ /* 0x040fe20000010100 */
[----:B------:R-:W-:Y:S01]  /*4380*/  FADD.FTZ R128, -R22, R119 ;  /* 0x0000007716807221 */ /* 0x000fe20000010100 */
[----:B------:R-:W-:Y:S01]  /*4390*/  FMUL.FTZ R112, R23, R112 ;  /* 0x0000007017707220 */ /* 0x000fe20000410000 */
[----:B0-----:R-:W-:Y:S01]  /*43a0*/  FADD.FTZ R124, -R123, 1 ;  /* 0x3f8000007b7c7421 */ /* 0x001fe20000010100 */
[----:B------:R-:W-:Y:S01]  /*43b0*/  FFMA.FTZ R125, R120, R9, 1 ;  /* 0x3f800000787d7423 */ /* 0x000fe20000010009 */
[----:B------:R-:W-:Y:S01]  /*43c0*/  FMUL.FTZ R145, R114, -1.4426950216293334961 ;  /* 0xbfb8aa3b72917820 */ /* 0x000fe20000410000 */
[C---:B------:R-:W-:Y:S01]  /*43d0*/  FMUL.FTZ R120, R23.reuse, R126 ;  /* 0x0000007e17787220 */ /* 0x040fe20000410000 */
[----:B------:R-:W-:Y:S01]  /*43e0*/  FMUL.FTZ R119, R23, R128 ;  /* 0x0000008017777220 */ /* 0x000fe20000410000 */
[----:B------:R-:W-:Y:S01]  /*43f0*/  FFMA.FTZ R118, R99, R112, R108 ;  /* 0x0000007063767223 */ /* 0x000fe2000001006c */
[----:B------:R-:W-:Y:S01]  /*4400*/  FFMA.FTZ R124, R117, R124, 1 ;  /* 0x3f800000757c7423 */ /* 0x000fe2000001007c */
[----:B------:R-:W-:Y:S01]  /*4410*/  FMUL.FTZ R128, R122, R11 ;  /* 0x0000000b7a807220 */ /* 0x000fe20000410000 */
[----:B------:R-:W-:Y:S01]  /*4420*/  FFMA.FTZ R9, R104, R120, R115 ;  /* 0x0000007868097223 */ /* 0x000fe20000010073 */
[----:B----4-:R-:W-:-:S02]  /*4430*/  HADD2.F32 R117, -RZ, R34.H0_H0 ;  /* 0x20000022ff757230 */ /* 0x010fc40000004100 */
[----:B------:R-:W-:Y:S01]  /*4440*/  FFMA.FTZ R11, R105, R119, R98 ;  /* 0x00000077690b7223 */ /* 0x000fe20000010062 */
[----:B------:R-:W0:Y:S01]  /*4450*/  MUFU.EX2 R145, R145 ;  /* 0x0000009100917308 */ /* 0x000e220000000800 */
[----:B------:R-:W-:Y:S01]  /*4460*/  FADD.FTZ R126, -R143, 1 ;  /* 0x3f8000008f7e7421 */ /* 0x000fe20000010100 */
[----:B------:R-:W-:Y:S01]  /*4470*/  FADD.FTZ R8, R127, R136 ;  /* 0x000000887f087221 */ /* 0x000fe20000010000 */
[----:B------:R-:W-:Y:S01]  /*4480*/  FMUL.FTZ R148, R118, -1.4426950216293334961 ;  /* 0xbfb8aa3b76947820 */ /* 0x000fe20000410000 */
[----:B------:R-:W-:Y:S01]  /*4490*/  FMUL.FTZ R147, R9, -1.4426950216293334961 ;  /* 0xbfb8aa3b09937820 */ /* 0x000fe20000410000 */
[----:B------:R-:W-:Y:S01]  /*44a0*/  FMUL.FTZ R136, R11, -1.4426950216293334961 ;  /* 0xbfb8aa3b0b887820 */ /* 0x000fe20000410000 */
[----:B------:R-:W-:Y:S01]  /*44b0*/  FADD.FTZ R122, -R22, R117 ;  /* 0x00000075167a7221 */ /* 0x000fe20000010100 */
[----:B------:R-:W-:Y:S01]  /*44c0*/  FFMA.FTZ R126, R121, R126, 1 ;  /* 0x3f800000797e7423 */ /* 0x000fe2000001007e */
[----:B------:R-:W-:Y:S01]  /*44d0*/  HADD2.F32 R121, -RZ, R34.H1_H1 ;  /* 0x30000022ff797230 */ /* 0x000fe20000004100 */
[----:B------:R-:W1:Y:S01]  /*44e0*/  MUFU.EX2 R148, R148 ;  /* 0x0000009400947308 */ /* 0x000e620000000800 */
[----:B------:R-:W-:-:S02]  /*44f0*/  HADD2.F32 R153, -RZ, R66.H0_H0 ;  /* 0x20000042ff997230 */ /* 0x000fc40000004100 */
[----:B------:R-:W-:Y:S01]  /*4500*/  FMUL.FTZ R117, R23, R122 ;  /* 0x0000007a17757220 */ /* 0x000fe20000410000 */
[----:B------:R-:W-:Y:S01]  /*4510*/  FMUL.FTZ R127, R123, R124 ;  /* 0x0000007c7b7f7220 */ /* 0x000fe20000410000 */
[----:B------:R-:W-:Y:S01]  /*4520*/  FMUL.FTZ R152, R152, R125 ;  /* 0x0000007d98987220 */ /* 0x000fe20000410000 */
[----:B------:R-:W-:Y:S01]  /*4530*/  FADD.FTZ R122, -R22, R121 ;  /* 0x00000079167a7221 */ /* 0x000fe20000010100 */
[--C-:B------:R-:W-:Y:S01]  /*4540*/  HADD2.F32 R123, -RZ, R35.reuse.H0_H0 ;  /* 0x20000023ff7b7230 */ /* 0x100fe20000004100 */
[----:B------:R-:W2:Y:S01]  /*4550*/  MUFU.EX2 R147, R147 ;  /* 0x0000009300937308 */ /* 0x000ea20000000800 */
[----:B------:R-:W-:Y:S02]  /*4560*/  HADD2.F32 R144, -RZ, R66.H1_H1 ;  /* 0x30000042ff907230 */ /* 0x000fe40000004100 */
[----:B------:R-:W-:Y:S01]  /*4570*/  FFMA.FTZ R121, R0, R117, R133 ;  /* 0x0000007500797223 */ /* 0x000fe20000010085 */
[----:B------:R-:W-:Y:S02]  /*4580*/  HADD2.F32 R125, -RZ, R35.H1_H1 ;  /* 0x30000023ff7d7230 */ /* 0x000fe40000004100 */
[----:B------:R-:W-:-:S02]  /*4590*/  FMUL.FTZ R153, R153, R128 ;  /* 0x0000008099997220 */ /* 0x000fc40000410000 */
[----:B------:R-:W4:Y:S01]  /*45a0*/  MUFU.EX2 R136, R136 ;  /* 0x0000008800887308 */ /* 0x000f220000000800 */
[----:B------:R-:W-:Y:S01]  /*45b0*/  FMUL.FTZ R140, R121, -1.4426950216293334961 ;  /* 0xbfb8aa3b798c7820 */ /* 0x000fe20000410000 */
[----:B------:R-:W-:Y:S01]  /*45c0*/  FADD.FTZ R124, -R22, R123 ;  /* 0x0000007b167c7221 */ /* 0x000fe20000010100 */
[----:B------:R-:W-:Y:S01]  /*45d0*/  FMUL.FTZ R144, R144, R127 ;  /* 0x0000007f90907220 */ /* 0x000fe20000410000 */
[----:B------:R-:W-:Y:S01]  /*45e0*/  FMUL.FTZ R157, R0, R153 ;  /* 0x00000099009d7220 */ /* 0x000fe20000410000 */
[----:B------:R-:W-:Y:S01]  /*45f0*/  FMUL.FTZ R122, R23, R122 ;  /* 0x0000007a177a7220 */ /* 0x000fe20000410000 */
[----:B------:R-:W-:Y:S02]  /*4600*/  HADD2.F32 R149, -RZ, R60.H0_H0 ;  /* 0x2000003cff957230 */ /* 0x000fe40000004100 */
[----:B------:R-:W-:Y:S01]  /*4610*/  FADD.FTZ R138, -R22, R125 ;  /* 0x0000007d168a7221 */ /* 0x000fe20000010100 */
[----:B0-----:R-:W-:Y:S01]  /*4620*/  FADD.FTZ R145, R145, 1 ;  /* 0x3f80000091917421 */ /* 0x001fe20000010000 */
[----:B------:R-:W-:Y:S01]  /*4630*/  FMUL.FTZ R124, R23, R124 ;  /* 0x0000007c177c7220 */ /* 0x000fe20000410000 */
[----:B------:R-:W-:Y:S01]  /*4640*/  FFMA.FTZ R157, R12, R157, R131 ;  /* 0x0000009d0c9d7223 */ /* 0x000fe20000010083 */
[C---:B------:R-:W-:Y:S01]  /*4650*/  FMUL.FTZ R154, R99.reuse, R144 ;  /* 0x00000090639a7220 */ /* 0x040fe20000410000 */
[----:B------:R-:W-:Y:S01]  /*4660*/  FFMA.FTZ R123, R99, R122, R108 ;  /* 0x0000007a637b7223 */ /* 0x000fe2000001006c */
[----:B------:R-:W-:Y:S01]  /*4670*/  FMUL.FTZ R127, R23, R138 ;  /* 0x0000008a177f7220 */ /* 0x000fe20000410000 */
[----:B------:R-:W0:Y:S01]  /*4680*/  MUFU.EX2 R140, R140 ;  /* 0x0000008c008c7308 */ /* 0x000e220000000800 */
[----:B------:R-:W-:Y:S01]  /*4690*/  FADD.FTZ R138, -R22, R149 ;  /* 0x00000095168a7221 */ /* 0x000fe20000010100 */
[----:B------:R-:W-:-:S02]  /*46a0*/  HADD2.F32 R155, -RZ, R67.H0_H0 ;  /* 0x20000043ff9b7230 */ /* 0x000fc40000004100 */
[----:B------:R-:W-:Y:S01]  /*46b0*/  FMUL.FTZ R143, R143, R126 ;  /* 0x0000007e8f8f7220 */ /* 0x000fe20000410000 */
[----:B------:R-:W-:Y:S02]  /*46c0*/  HADD2.F32 R149, -RZ, R60.H1_H1 ;  /* 0x3000003cff957230 */ /* 0x000fe40000004100 */
[----:B------:R-:W-:Y:S01]  /*46d0*/  FFMA.FTZ R125, R104, R124, R115 ;  /* 0x0000007c687d7223 */ /* 0x000fe20000010073 */
[----:B------:R-:W-:Y:S01]  /*46e0*/  FFMA.FTZ R157, R134, R154, R157 ;  /* 0x0000009a869d7223 */ /* 0x000fe2000001009d */
[----:B------:R-:W-:Y:S01]  /*46f0*/  FMUL.FTZ R126, R123, -1.4426950216293334961 ;  /* 0xbfb8aa3b7b7e7820 */ /* 0x000fe20000410000 */
[----:B------:R-:W0:Y:S01]  /*4700*/  MUFU.RCP R145, R145 ;  /* 0x0000009100917308 */ /* 0x000e220000001000 */
[----:B-1----:R-:W-:Y:S01]  /*4710*/  FADD.FTZ R154, R148, 1 ;  /* 0x3f800000949a7421 */ /* 0x002fe20000010000 */
[----:B--2---:R-:W-:Y:S01]  /*4720*/  FADD.FTZ R147, R147, 1 ;  /* 0x3f80000093937421 */ /* 0x004fe20000010000 */
[----:B----4-:R-:W-:Y:S01]  /*4730*/  FADD.FTZ R136, R136, 1 ;  /* 0x3f80000088887421 */ /* 0x010fe20000010000 */
[----:B------:R-:W-:Y:S01]  /*4740*/  FMUL.FTZ R131, R23, R138 ;  /* 0x0000008a17837220 */ /* 0x000fe20000410000 */
[----:B------:R-:W-:-:S02]  /*4750*/  HADD2.F32 R151, -RZ, R61.H0_H0 ;  /* 0x2000003dff977230 */ /* 0x000fc40000004100 */
[----:B------:R-:W-:Y:S01]  /*4760*/  FMUL.FTZ R155, R155, R152 ;  /* 0x000000989b9b7220 */ /* 0x000fe20000410000 */
[----:B------:R-:W-:Y:S01]  /*4770*/  FMUL.FTZ R129, R125, -1.4426950216293334961 ;  /* 0xbfb8aa3b7d817820 */ /* 0x000fe20000410000 */
[----:B------:R-:W-:Y:S01]  /*4780*/  FADD.FTZ R150, -R22, R149 ;  /* 0x0000009516967221 */ /* 0x000fe20000010100 */
[C---:B------:R-:W-:Y:S02]  /*4790*/  FFMA.FTZ R152, R0.reuse, R153, R139 ;  /* 0x0000009900987223 */ /* 0x040fe4000001008b */
[----:B------:R-:W1:Y:S01]  /*47a0*/  MUFU.RCP R139, R154 ;  /* 0x0000009a008b7308 */ /* 0x000e620000001000 */
[----:B------:R-:W-:Y:S01]  /*47b0*/  FFMA.FTZ R142, R0, R131, R133 ;  /* 0x00000083008e7223 */ /* 0x000fe20000010085 */
[----:B------:R-:W-:Y:S01]  /*47c0*/  FFMA.FTZ R146, R12, R153, R141 ;  /* 0x000000990c927223 */ /* 0x000fe2000001008d */
[----:B------:R-:W-:Y:S01]  /*47d0*/  FADD.FTZ R12, -R22, R151 ;  /* 0x00000097160c7221 */ /* 0x000fe20000010100 */
[----:B------:R-:W-:Y:S01]  /*47e0*/  FMUL.FTZ R133, R23, R150 ;  /* 0x0000009617857220 */ /* 0x000fe20000410000 */
[----:B------:R-:W-:-:S03]  /*47f0*/  HADD2.F32 R151, -RZ, R61.H1_H1 ;  /* 0x3000003dff977230 */ /* 0x000fc60000004100 */
[----:B------:R-:W2:Y:S01]  /*4800*/  MUFU.EX2 R126, R126 ;  /* 0x0000007e007e7308 */ /* 0x000ea20000000800 */
[----:B------:R-:W-:Y:S01]  /*4810*/  FMUL.FTZ R148, R104, R155 ;  /* 0x0000009b68947220 */ /* 0x000fe20000410000 */
[----:B------:R-:W-:Y:S01]  /*4820*/  FADD.FTZ R132, R132, R153 ;  /* 0x0000009984847221 */ /* 0x000fe20000010000 */
[C---:B------:R-:W-:Y:S01]  /*4830*/  FFMA.FTZ R149, R99.reuse, R133, R108 ;  /* 0x0000008563957223 */ /* 0x040fe2000001006c */
[----:B------:R-:W-:-:S04]  /*4840*/  FFMA.FTZ R153, R99, R144, R152 ;  /* 0x0000009063997223 */ /* 0x000fc80000010098 */
[----:B------:R-:W4:Y:S01]  /*4850*/  MUFU.RCP R147, R147 ;  /* 0x0000009300937308 */ /* 0x000f220000001000 */
[----:B------:R-:W-:Y:S01]  /*4860*/  FMUL.FTZ R108, R23, R12 ;  /* 0x0000000c176c7220 */ /* 0x000fe20000410000 */
[----:B------:R-:W-:-:S06]  /*4870*/  FADD.FTZ R12, -R22, R151 ;  /* 0x00000097160c7221 */ /* 0x000fcc0000010100 */
[----:B------:R-:W3:Y:S01]  /*4880*/  MUFU.RCP R136, R136 ;  /* 0x0000008800887308 */ /* 0x000ee20000001000 */
[----:B------:R-:W-:Y:S01]  /*4890*/  FFMA.FTZ R137, R134, R144, R137 ;  /* 0x0000009086897223 */ /* 0x000fe20000010089 */
[C---:B------:R-:W-:Y:S01]  /*48a0*/  FFMA.FTZ R148, R130.reuse, R148, R157 ;  /* 0x0000009482947223 */ /* 0x040fe2000001009d */
[----:B------:R-:W-:Y:S01]  /*48b0*/  FFMA.FTZ R135, R130, R155, R135 ;  /* 0x0000009b82877223 */ /* 0x000fe20000010087 */
[----:B------:R-:W-:-:S04]  /*48c0*/  FADD.FTZ R116, R116, R144 ;  /* 0x0000009074747221 */ /* 0x000fc80000010000 */
[----:B------:R-:W3:Y:S01]  /*48d0*/  MUFU.EX2 R129, R129 ;  /* 0x0000008100817308 */ /* 0x000ee20000000800 */
[--C-:B------:R-:W-:Y:S01]  /*48e0*/  FFMA.FTZ R128, R105, R127, R98.reuse ;  /* 0x0000007f69807223 */ /* 0x100fe20000010062 */
[----:B------:R-:W-:Y:S01]  /*48f0*/  IADD3 R144, P1, R109, 0x90, RZ ;  /* 0x000000906d907810 */ /* 0x000fe20007f3e0ff */
[----:B------:R-:W-:Y:S02]  /*4900*/  HADD2.F32 R130, -RZ, R67.H1_H1 ;  /* 0x30000043ff827230 */ /* 0x000fe40000004100 */
[----:B0-----:R-:W-:Y:S01]  /*4910*/  FADD.FTZ R152, R140, 1 ;  /* 0x3f8000008c987421 */ /* 0x001fe20000010000 */
[----:B------:R-:W-:Y:S01]  /*4920*/  FFMA.FTZ R140, R104, R155, R153 ;  /* 0x0000009b688c7223 */ /* 0x000fe20000010099 */
[----:B------:R-:W-:Y:S01]  /*4930*/  FADD.FTZ R153, -R145, 1 ;  /* 0x3f80000091997421 */ /* 0x000fe20000010100 */
[----:B------:R-:W-:Y:S01]  /*4940*/  FMUL.FTZ R12, R23, R12 ;  /* 0x0000000c170c7220 */ /* 0x000fe20000410000 */
[----:B------:R-:W-:Y:S01]  /*4950*/  FMUL.FTZ R138, R128, -1.4426950216293334961 ;  /* 0xbfb8aa3b808a7820 */ /* 0x000fe20000410000 */
[----:B------:R-:W-:Y:S01]  /*4960*/  ISETP.GE.U32.AND P0, PT, R144, UR10, PT ;  /* 0x0000000a90007c0c */ /* 0x000fe2000bf06070 */
[----:B------:R-:W-:Y:S01]  /*4970*/  FMUL.FTZ R144, R130, R143 ;  /* 0x0000008f82907220 */ /* 0x000fe20000410000 */
[----:B------:R-:W-:Y:S01]  /*4980*/  FFMA.FTZ R114, R114, R153, 1 ;  /* 0x3f80000072727423 */ /* 0x000fe20000010099 */
[----:B------:R-:W-:Y:S01]  /*4990*/  FFMA.FTZ R98, R105, R12, R98 ;  /* 0x0000000c69627223 */ /* 0x000fe20000010062 */
[----:B-1----:R-:W-:Y:S01]  /*49a0*/  FADD.FTZ R153, -R139, 1 ;  /* 0x3f8000008b997421 */ /* 0x002fe20000010100 */
[----:B------:R-:W-:Y:S01]  /*49b0*/  FFMA.FTZ R143, R105, R144, R140 ;  /* 0x00000090698f7223 */ /* 0x000fe2000001008c */
[----:B--2---:R-:W-:Y:S01]  /*49c0*/  FADD.FTZ R154, R126, 1 ;  /* 0x3f8000007e9a7421 */ /* 0x004fe20000010000 */
[----:B------:R-:W0:Y:S01]  /*49d0*/  MUFU.EX2 R138, R138 ;  /* 0x0000008a008a7308 */ /* 0x000e220000000800 */
[----:B----4-:R-:W-:Y:S01]  /*49e0*/  FADD.FTZ R126, -R147, 1 ;  /* 0x3f800000937e7421 */ /* 0x010fe20000010100 */
[----:B---3--:R-:W-:Y:S01]  /*49f0*/  FADD.FTZ R140, -R136, 1 ;  /* 0x3f800000888c7421 */ /* 0x008fe20000010100 */
[----:B------:R-:W-:Y:S01]  /*4a00*/  FMUL.FTZ R141, R142, -1.4426950216293334961 ;  /* 0xbfb8aa3b8e8d7820 */ /* 0x000fe20000410000 */
[----:B------:R-:W-:Y:S01]  /*4a10*/  FMUL.FTZ R134, R98, -1.4426950216293334961 ;  /* 0xbfb8aa3b62867820 */ /* 0x000fe20000410000 */
[----:B------:R-:W-:Y:S01]  /*4a20*/  FFMA.FTZ R118, R118, R153, 1 ;  /* 0x3f80000076767423 */ /* 0x000fe20000010099 */
[----:B------:R-:W-:Y:S01]  /*4a30*/  FADD.FTZ R129, R129, 1 ;  /* 0x3f80000081817421 */ /* 0x000fe20000010000 */
[----:B------:R-:W-:Y:S01]  /*4a40*/  FMUL.FTZ R145, R145, R114 ;  /* 0x0000007291917220 */ /* 0x000fe20000410000 */
[----:B------:R-:W-:Y:S01]  /*4a50*/  FFMA.FTZ R115, R104, R108, R115 ;  /* 0x0000006c68737223 */ /* 0x000fe20000010073 */
[----:B------:R-:W-:Y:S01]  /*4a60*/  FFMA.FTZ R126, R9, R126, 1 ;  /* 0x3f800000097e7423 */ /* 0x000fe2000001007e */
[----:B------:R-:W-:Y:S01]  /*4a70*/  FFMA.FTZ R11, R11, R140, 1 ;  /* 0x3f8000000b0b7423 */ /* 0x000fe2000001008c */
[----:B------:R-:W-:-:S02]  /*4a80*/  HADD2.F32 R114, -RZ, R64.H0_H0 ;  /* 0x20000040ff727230 */ /* 0x000fc40000004100 */
[----:B------:R-:W-:Y:S01]  /*4a90*/  FMUL.FTZ R150, R149, -1.4426950216293334961 ;  /* 0xbfb8aa3b95967820 */ /* 0x000fe20000410000 */
[----:B------:R-:W-:Y:S01]  /*4aa0*/  FMUL.FTZ R139, R139, R118 ;  /* 0x000000768b8b7220 */ /* 0x000fe20000410000 */
[----:B------:R1:W-:Y:S01]  /*4ab0*/  MUFU.RCP R9, R129 ;  /* 0x0000008100097308 */ /* 0x0003e20000001000 */
[----:B------:R-:W-:Y:S02]  /*4ac0*/  HADD2.F32 R118, -RZ, R64.H1_H1 ;  /* 0x30000040ff767230 */ /* 0x000fe40000004100 */
[----:B------:R-:W-:Y:S01]  /*4ad0*/  FMUL.FTZ R151, R115, -1.4426950216293334961 ;  /* 0xbfb8aa3b73977820 */ /* 0x000fe20000410000 */
[----:B------:R-:W-:Y:S01]  /*4ae0*/  FFMA.FTZ R10, R7, R144, R10 ;  /* 0x00000090070a7223 */ /* 0x000fe2000001000a */
[----:B------:R-:W-:Y:S01]  /*4af0*/  FADD.FTZ R8, R8, R144 ;  /* 0x0000009008087221 */ /* 0x000fe20000010000 */
[----:B------:R-:W-:Y:S01]  /*4b00*/  FMUL.FTZ R147, R147, R126 ;  /* 0x0000007e93937220 */ /* 0x000fe20000410000 */
[----:B------:R-:W-:Y:S01]  /*4b10*/  FMUL.FTZ R136, R136, R11 ;  /* 0x0000000b88887220 */ /* 0x000fe20000410000 */
[----:B------:R-:W2:Y:S01]  /*4b20*/  MUFU.EX2 R141, R141 ;  /* 0x0000008d008d7308 */ /* 0x000ea20000000800 */
[----:B-1----:R-:W-:-:S02]  /*4b30*/  HADD2.F32 R129, -RZ, R65.H1_H1 ;  /* 0x30000041ff817230 */ /* 0x002fc40000004100 */
[----:B------:R-:W-:Y:S01]  /*4b40*/  FMUL.FTZ R144, R105, R144 ;  /* 0x0000009069907220 */ /* 0x000fe20000410000 */
[----:B------:R-:W-:Y:S02]  /*4b50*/  HADD2.F32 R126, -RZ, R65.H0_H0 ;  /* 0x20000041ff7e7230 */ /* 0x000fe40000004100 */
[----:B------:R-:W-:Y:S02]  /*4b60*/  FMUL.FTZ R145, R114, R145 ;  /* 0x0000009172917220 */ /* 0x000fe40000410000 */
[----:B------:R-:W-:Y:S01]  /*4b70*/  MUFU.EX2 R134, R134 ;  /* 0x0000008600867308 */ /* 0x000fe20000000800 */
[----:B------:R-:W-:Y:S01]  /*4b80*/  FMUL.FTZ R139, R118, R139 ;  /* 0x0000008b768b7220 */ /* 0x000fe20000410000 */
[----:B------:R-:W-:Y:S01]  /*4b90*/  FADD.FTZ R130, R6, R155 ;  /* 0x0000009b06827221 */ /* 0x000fe20000010000 */
[----:B------:R-:W-:Y:S01]  /*4ba0*/  FMUL.FTZ R118, R129, R136 ;  /* 0x0000008881767220 */ /* 0x000fe20000410000 */
[----:B------:R-:W-:Y:S01]  /*4bb0*/  FFMA.FTZ R148, R7, R144, R148 ;  /* 0x0000009007947223 */ /* 0x000fe20000010094 */
[----:B------:R-:W-:-:S03]  /*4bc0*/  FMUL.FTZ R129, R0, R145 ;  /* 0x0000009100817220 */ /* 0x000fc60000410000 */
[----:B------:R-:W1:Y:S01]  /*4bd0*/  MUFU.EX2 R150, R150 ;  /* 0x0000009600967308 */ /* 0x000e620000000800 */
[----:B------:R-:W-:Y:S01]  /*4be0*/  FMUL.FTZ R147, R126, R147 ;  /* 0x000000937e937220 */ /* 0x000fe20000410000 */
[----:B------:R-:W-:Y:S01]  /*4bf0*/  FFMA.FTZ R126, R0, R145, R143 ;  /* 0x00000091007e7223 */ /* 0x000fe2000001008f */
[----:B0-----:R-:W-:Y:S01]  /*4c00*/  FADD.FTZ R138, R138, 1 ;  /* 0x3f8000008a8a7421 */ /* 0x001fe20000010000 */
[----:B------:R-:W-:-:S04]  /*4c10*/  FFMA.FTZ R129, R13, R129, R148 ;  /* 0x000000810d817223 */ /* 0x000fc80000010094 */
[----:B------:R-:W0:Y:S01]  /*4c20*/  MUFU.RCP R6, R152 ;  /* 0x0000009800067308 */ /* 0x000e220000001000 */
[-C--:B------:R-:W-:Y:S01]  /*4c30*/  FMUL.FTZ R136, R99, R139.reuse ;  /* 0x0000008b63887220 */ /* 0x080fe20000410000 */
[----:B------:R-:W-:Y:S01]  /*4c40*/  FFMA.FTZ R137, R112, R139, R137 ;  /* 0x0000008b70897223 */ /* 0x000fe20000010089 */
[----:B------:R-:W-:-:S05]  /*4c50*/  FADD.FTZ R116, R116, R139 ;  /* 0x0000008b74747221 */ /* 0x000fca0000010000 */
[----:B------:R-:W3:Y:S01]  /*4c60*/  MUFU.EX2 R151, R151 ;  /* 0x0000009700977308 */ /* 0x000ee20000000800 */
[----:B------:R-:W-:Y:S01]  /*4c70*/  FFMA.FTZ R139, R99, R139, R126 ;  /* 0x0000008b638b7223 */ /* 0x000fe2000001007e */
[----:B------:R-:W-:Y:S01]  /*4c80*/  FFMA.FTZ R129, R112, R136, R129 ;  /* 0x0000008870817223 */ /* 0x000fe20000010081 */
[----:B------:R-:W-:-:S05]  /*4c90*/  FMUL.FTZ R136, R104, R147 ;  /* 0x0000009368887220 */ /* 0x000fca0000410000 */
[----:B------:R-:W4:Y:S01]  /*4ca0*/  MUFU.RCP R7, R154 ;  /* 0x0000009a00077308 */ /* 0x000f220000001000 */
[----:B------:R-:W-:Y:S01]  /*4cb0*/  FFMA.FTZ R126, R104, R147, R139 ;  /* 0x00000093687e7223 */ /* 0x000fe2000001008b */
[----:B--2---:R-:W-:Y:S01]  /*4cc0*/  FADD.FTZ R141, R141, 1 ;  /* 0x3f8000008d8d7421 */ /* 0x004fe20000010000 */
[----:B------:R-:W-:-:S05]  /*4cd0*/  FFMA.FTZ R136, R120, R136, R129 ;  /* 0x0000008878887223 */ /* 0x000fca0000010081 */
[----:B------:R2:W5:Y:S01]  /*4ce0*/  MUFU.RCP R11, R138 ;  /* 0x0000008a000b7308 */ /* 0x0005620000001000 */
[-C--:B------:R-:W-:Y:S01]  /*4cf0*/  FMUL.FTZ R139, R105, R118.reuse ;  /* 0x00000076698b7220 */ /* 0x080fe20000410000 */
[-C--:B------:R-:W-:Y:S01]  /*4d00*/  FFMA.FTZ R10, R119, R118.reuse, R10 ;  /* 0x00000076770a7223 */ /* 0x080fe2000001000a */
[----:B------:R-:W-:Y:S01]  /*4d10*/  FADD.FTZ R8, R8, R118 ;  /* 0x0000007608087221 */ /* 0x000fe20000010000 */
[----:B------:R-:W-:Y:S01]  /*4d20*/  FFMA.FTZ R129, R105, R118, R126 ;  /* 0x0000007669817223 */ /* 0x000fe2000001007e */
[----:B-1----:R-:W-:Y:S01]  /*4d30*/  FADD.FTZ R150, R150, 1 ;  /* 0x3f80000096967421 */ /* 0x002fe20000010000 */
[----:B--2---:R-:W-:Y:S02]  /*4d40*/  FADD.FTZ R138, R134, 1 ;  /* 0x3f800000868a7421 */ /* 0x004fe40000010000 */
[----:B------:R-:W1:Y:S01]  /*4d50*/  MUFU.RCP R114, R141 ;  /* 0x0000008d00727308 */ /* 0x000e620000001000 */
[----:B------:R-:W-:Y:S01]  /*4d60*/  FFMA.FTZ R135, R120, R147, R135 ;  /* 0x0000009378877223 */ /* 0x000fe20000010087 */
[----:B0-----:R-:W-:Y:S01]  /*4d70*/  FADD.FTZ R120, -R6, 1 ;  /* 0x3f80000006787421 */ /* 0x001fe20000010100 */
[----:B------:R-:W-:Y:S01]  /*4d80*/  FFMA.FTZ R146, R13, R145, R146 ;  /* 0x000000910d927223 */ /* 0x000fe20000010092 */
[----:B---3--:R-:W-:-:S04]  /*4d90*/  FADD.FTZ R112, R151, 1 ;  /* 0x3f80000097707421 */ /* 0x008fc80000010000 */
[----:B------:R-:W0:Y:S01]  /*4da0*/  MUFU.RCP R118, R138 ;  /* 0x0000008a00767308 */ /* 0x000e220000001000 */
[----:B------:R-:W-:Y:S01]  /*4db0*/  FFMA.FTZ R121, R121, R120, 1 ;  /* 0x3f80000079797423 */ /* 0x000fe20000010078 */
[----:B----4-:R-:W-:Y:S01]  /*4dc0*/  FADD.FTZ R126, -R7, 1 ;  /* 0x3f800000077e7421 */ /* 0x010fe20000010100 */
[----:B------:R-:W-:-:S05]  /*4dd0*/  FADD.FTZ R134, -R9, 1 ;  /* 0x3f80000009867421 */ /* 0x000fca0000010100 */
[----:B------:R-:W2:Y:S01]  /*4de0*/  MUFU.RCP R13, R150 ;  /* 0x00000096000d7308 */ /* 0x000ea20000001000 */
[----:B------:R-:W-:Y:S01]  /*4df0*/  FFMA.FTZ R136, R119, R139, R136 ;  /* 0x0000008b77887223 */ /* 0x000fe20000010088 */
[----:B-----5:R-:W-:Y:S01]  /*4e00*/  FADD.FTZ R119, -R11, 1 ;  /* 0x3f8000000b777421 */ /* 0x020fe20000010100 */
[----:B------:R-:W-:Y:S01]  /*4e10*/  FMUL.FTZ R121, R6, R121 ;  /* 0x0000007906797220 */ /* 0x000fe20000410000 */
[----:B------:R-:W-:Y:S01]  /*4e20*/  FFMA.FTZ R126, R123, R126, 1 ;  /* 0x3f8000007b7e7423 */ /* 0x000fe2000001007e */
[----:B------:R-:W-:-:S03]  /*4e30*/  HADD2.F32 R6, -RZ, R62.H0_H0 ;  /* 0x2000003eff067230 */ /* 0x000fc60000004100 */
[----:B------:R-:W3:Y:S01]  /*4e40*/  MUFU.RCP R112, R112 ;  /* 0x0000007000707308 */ /* 0x000ee20000001000 */
[----:B------:R-:W-:Y:S01]  /*4e50*/  FFMA.FTZ R134, R125, R134, 1 ;  /* 0x3f8000007d867423 */ /* 0x000fe20000010086 */
[----:B------:R-:W-:Y:S01]  /*4e60*/  FFMA.FTZ R128, R128, R119, 1 ;  /* 0x3f80000080807423 */ /* 0x000fe20000010077 */
[----:B------:R-:W-:Y:S01]  /*4e70*/  FMUL.FTZ R119, R7, R126 ;  /* 0x0000007e07777220 */ /* 0x000fe20000410000 */
[----:B------:R-:W-:Y:S01]  /*4e80*/  FMUL.FTZ R7, R6, R121 ;  /* 0x0000007906077220 */ /* 0x000fe20000410000 */
[----:B------:R-:W-:Y:S01]  /*4e90*/  FMUL.FTZ R123, R9, R134 ;  /* 0x00000086097b7220 */ /* 0x000fe20000410000 */
[----:B-1----:R-:W-:Y:S01]  /*4ea0*/  FADD.FTZ R125, -R114, 1 ;  /* 0x3f800000727d7421 */ /* 0x002fe20000010100 */
[----:B0-----:R-:W-:Y:S01]  /*4eb0*/  FADD.FTZ R9, -R118, 1 ;  /* 0x3f80000076097421 */ /* 0x001fe20000010100 */
[----:B------:R-:W-:Y:S02]  /*4ec0*/  HADD2.F32 R6, -RZ, R62.H1_H1 ;  /* 0x3000003eff067230 */ /* 0x000fe40000004100 */
[----:B--2---:R-:W-:Y:S01]  /*4ed0*/  FADD.FTZ R120, -R13, 1 ;  /* 0x3f8000000d787421 */ /* 0x004fe20000010100 */
[----:B------:R-:W-:Y:S01]  /*4ee0*/  FFMA.FTZ R125, R142, R125, 1 ;  /* 0x3f8000008e7d7423 */ /* 0x000fe2000001007d */
[----:B------:R-:W-:Y:S01]  /*4ef0*/  FFMA.FTZ R121, R98, R9, 1 ;  /* 0x3f80000062797423 */ /* 0x000fe20000010009 */
[----:B------:R-:W-:Y:S01]  /*4f00*/  FMUL.FTZ R9, R0, R7 ;  /* 0x0000000700097220 */ /* 0x000fe20000410000 */
[----:B------:R-:W-:Y:S01]  /*4f10*/  FMUL.FTZ R6, R6, R119 ;  /* 0x0000007706067220 */ /* 0x000fe20000410000 */
[----:B------:R-:W-:Y:S01]  /*4f20*/  FMUL.FTZ R128, R11, R128 ;  /* 0x000000800b807220 */ /* 0x000fe20000410000 */
[----:B------:R-:W-:Y:S01]  /*4f30*/  FFMA.FTZ R120, R149, R120, 1 ;  /* 0x3f80000095787423 */ /* 0x000fe20000010078 */
[----:B------:R-:W-:Y:S01]  /*4f40*/  FMUL.FTZ R125, R114, R125 ;  /* 0x0000007d727d7220 */ /* 0x000fe20000410000 */
[----:B---3--:R-:W-:Y:S01]  /*4f50*/  FADD.FTZ R126, -R112, 1 ;  /* 0x3f800000707e7421 */ /* 0x008fe20000010100 */
[----:B------:R-:W-:-:S02]  /*4f60*/  HADD2.F32 R114, -RZ, R63.H0_H0 ;  /* 0x2000003fff727230 */ /* 0x000fc40000004100 */
[----:B------:R-:W-:Y:S01]  /*4f70*/  FFMA.FTZ R11, R117, R9, R136 ;  /* 0x00000009750b7223 */ /* 0x000fe20000010088 */
[----:B------:R-:W-:Y:S01]  /*4f80*/  FMUL.FTZ R98, R99, R6 ;  /* 0x0000000663627220 */ /* 0x000fe20000410000 */
[----:B------:R-:W-:Y:S01]  /*4f90*/  FMUL.FTZ R120, R13, R120 ;  /* 0x000000780d787220 */ /* 0x000fe20000410000 */
[----:B------:R-:W-:Y:S01]  /*4fa0*/  FFMA.FTZ R115, R115, R126, 1 ;  /* 0x3f80000073737423 */ /* 0x000fe2000001007e */
[----:B------:R-:W-:Y:S01]  /*4fb0*/  FMUL.FTZ R9, R114, R123 ;  /* 0x0000007b72097220 */ /* 0x000fe20000410000 */
[----:B------:R-:W-:Y:S01]  /*4fc0*/  FFMA.FTZ R13, R122, R98, R11 ;  /* 0x000000627a0d7223 */ /* 0x000fe2000001000b */
[----:B------:R-:W-:Y:S02]  /*4fd0*/  HADD2.F32 R11, -RZ, R63.H1_H1 ;  /* 0x3000003fff0b7230 */ /* 0x000fe40000004100 */
[----:B------:R-:W-:Y:S01]  /*4fe0*/  FMUL.FTZ R119, R112, R115 ;  /* 0x0000007370777220 */ /* 0x000fe20000410000 */
[----:B------:R-:W-:Y:S01]  /*4ff0*/  FFMA.FTZ R98, R0, R7, R129 ;  /* 0x0000000700627223 */ /* 0x000fe20000010081 */
[----:B------:R-:W-:Y:S01]  /*5000*/  FMUL.FTZ R112, R104, R9 ;  /* 0x0000000968707220 */ /* 0x000fe20000410000 */
[----:B------:R-:W-:-:S02]  /*5010*/  HADD2.F32 R114, -RZ, R2.H0_H0 ;  /* 0x20000002ff727230 */ /* 0x000fc40000004100 */
[----:B------:R-:W-:Y:S01]  /*5020*/  FMUL.FTZ R128, R11, R128 ;  /* 0x000000800b807220 */ /* 0x000fe20000410000 */
[----:B------:R-:W-:Y:S01]  /*5030*/  FFMA.FTZ R11, R99, R6, R98 ;  /* 0x00000006630b7223 */ /* 0x000fe20000010062 */
[----:B------:R-:W-:Y:S02]  /*5040*/  FFMA.FTZ R112, R124, R112, R13 ;  /* 0x000000707c707223 */ /* 0x000fe4000001000d */
[----:B------:R-:W-:Y:S01]  /*5050*/  FMUL.FTZ R13, R105, R128 ;  /* 0x00000080690d7220 */ /* 0x000fe20000410000 */
[----:B------:R-:W-:Y:S01]  /*5060*/  FMUL.FTZ R114, R114, R125 ;  /* 0x0000007d72727220 */ /* 0x000fe20000410000 */
[----:B------:R-:W-:Y:S01]  /*5070*/  FFMA.FTZ R98, R104, R9, R11 ;  /* 0x0000000968627223 */ /* 0x000fe2000001000b */
[----:B------:R-:W-:Y:S02]  /*5080*/  HADD2.F32 R115, -RZ, R2.H1_H1 ;  /* 0x30000002ff737230 */ /* 0x000fe40000004100 */
[----:B------:R-:W-:Y:S01]  /*5090*/  FFMA.FTZ R112, R127, R13, R112 ;  /* 0x0000000d7f707223 */ /* 0x000fe20000010070 */
[----:B------:R-:W-:Y:S01]  /*50a0*/  FMUL.FTZ R126, R118, R121 ;  /* 0x00000079767e7220 */ /* 0x000fe20000410000 */
[----:B------:R-:W-:Y:S01]  /*50b0*/  FMUL.FTZ R13, R0, R114 ;  /* 0x00000072000d7220 */ /* 0x000fe20000410000 */
[----:B------:R-:W-:-:S02]  /*50c0*/  HADD2.F32 R118, -RZ, R3.H0_H0 ;  /* 0x20000003ff767230 */ /* 0x000fc40000004100 */
[----:B------:R-:W-:Y:S01]  /*50d0*/  FFMA.FTZ R11, R105, R128, R98 ;  /* 0x00000080690b7223 */ /* 0x000fe20000010062 */
[----:B------:R-:W-:Y:S01]  /*50e0*/  FMUL.FTZ R115, R115, R120 ;  /* 0x0000007873737220 */ /* 0x000fe20000410000 */
[----:B------:R-:W-:Y:S01]  /*50f0*/  FFMA.FTZ R112, R131, R13, R112 ;  /* 0x0000000d83707223 */ /* 0x000fe20000010070 */
[----:B------:R-:W-:Y:S02]  /*5100*/  HADD2.F32 R13, -RZ, R3.H1_H1 ;  /* 0x30000003ff0d7230 */ /* 0x000fe40000004100 */
[----:B------:R-:W-:Y:S01]  /*5110*/  FFMA.FTZ R0, R0, R114, R11 ;  /* 0x0000007200007223 */ /* 0x000fe2000001000b */
[----:B------:R-:W-:Y:S01]  /*5120*/  FMUL.FTZ R119, R118, R119 ;  /* 0x0000007776777220 */ /* 0x000fe20000410000 */
[CC--:B------:R-:W-:Y:S01]  /*5130*/  FMUL.FTZ R11, R99.reuse, R115.reuse ;  /* 0x00000073630b7220 */ /* 0x0c0fe20000410000 */
[----:B------:R-:W-:Y:S01]  /*5140*/  IADD3.X R155, RZ, R94, RZ, P1, !PT ;  /* 0x0000005eff9b7210 */ /* 0x000fe20000ffe4ff */
[----:B------:R-:W-:Y:S01]  /*5150*/  FFMA.FTZ R99, R99, R115, R0 ;  /* 0x0000007363637223 */ /* 0x000fe20000010000 */
[C---:B------:R-:W-:Y:S01]  /*5160*/  FMUL.FTZ R0, R104.reuse, R119 ;  /* 0x0000007768007220 */ /* 0x040fe20000410000 */
[----:B------:R-:W-:Y:S01]  /*5170*/  FFMA.FTZ R11, R133, R11, R112 ;  /* 0x0000000b850b7223 */ /* 0x000fe20000010070 */
[----:B------:R-:W-:Y:S01]  /*5180*/  FMUL.FTZ R126, R13, R126 ;  /* 0x0000007e0d7e7220 */ /* 0x000fe20000410000 */
[----:B------:R-:W-:Y:S01]  /*5190*/  ISETP.GE.AND.EX P0, PT, R155, UR5, PT, P0 ;  /* 0x000000059b007c0c */ /* 0x000fe2000bf06300 */
[----:B------:R-:W-:Y:S01]  /*51a0*/  FFMA.FTZ R98, R104, R119, R99 ;  /* 0x0000007768627223 */ /* 0x000fe20000010063 */
[----:B------:R-:W-:Y:S01]  /*51b0*/  FFMA.FTZ R11, R108, R0, R11 ;  /* 0x000000006c0b7223 */ /* 0x000fe2000001000b */
[CC--:B------:R-:W-:Y:S01]  /*51c0*/  FMUL.FTZ R99, R105.reuse, R126.reuse ;  /* 0x0000007e69637220 */ /* 0x0c0fe20000410000 */
[----:B------:R-:W-:Y:S01]  /*51d0*/  FADD.FTZ R132, R132, R145 ;  /* 0x0000009184847221 */ /* 0x000fe20000010000 */
[----:B------:R-:W-:Y:S01]  /*51e0*/  FFMA.FTZ R98, R105, R126, R98 ;  /* 0x0000007e69627223 */ /* 0x000fe20000010062 */
        /* <DEDUP_REMOVED lines=16> */
[C---:B------:R-:W-:Y:S01]  /*52f0*/  ISETP.GT.U32.AND P2, PT, R73.reuse, 0x7, PT ;  /* 0x000000074900780c */ /* 0x040fe20003f44070 */
[----:B------:R-:W-:Y:S01]  /*5300*/  FFMA.FTZ R10, R108, R119, R135 ;  /* 0x000000776c0a7223 */ /* 0x000fe20000010087 */
[----:B------:R-:W-:Y:S01]  /*5310*/  LOP3.LUT P1, RZ, R73, 0xfffffffb, RZ, 0xc0, !PT ;  /* 0xfffffffb49ff7812 */ /* 0x000fe2000782c0ff */
[----:B------:R-:W-:Y:S01]  /*5320*/  FADD.FTZ R11, R130, R119 ;  /* 0x00000077820b7221 */ /* 0x000fe20000010000 */
[----:B------:R-:W-:Y:S01]  /*5330*/  FFMA.FTZ R12, R12, R126, R127 ;  /* 0x0000007e0c0c7223 */ /* 0x000fe2000001007f */
[----:B------:R-:W-:Y:S01]  /*5340*/  FADD.FTZ R13, R13, R126 ;  /* 0x0000007e0d0d7221 */ /* 0x000fe20000010000 */
[----:B------:R-:W-:Y:S01]  /*5350*/  CS2R R104, SRZ ;  /* 0x0000000000687805 */ /* 0x000fe2000001ff00 */
[----:B0-----:R-:W-:Y:S08]  /*5360*/  @!P0 BRA `(.L_x_2293) ;  /* 0x0000000000708947 */ /* 0x001ff00003800000 */
[----:B------:R-:W-:Y:S01]  /*5370*/  IADD3 R0, R87, R84, RZ ;  /* 0x0000005457007210 */ /* 0x000fe20007ffe0ff */
[----:B------:R-:W0:Y:S01]  /*5380*/  LDC.64 R114, c[0x0][0x260] ;  /* 0x00009800ff727b82 */ /* 0x000e220000000a00 */
[----:B------:R-:W-:-:S03]  /*5390*/  LEA R98, R75, R74, 0x5 ;  /* 0x0000004a4b627211 */ /* 0x000fc600078e28ff */
[----:B------:R-:W-:Y:S01]  /*53a0*/  STS.64 [R0], R6 ;  /* 0x0000000600007388 */ /* 0x000fe20000000a00 */
[-C--:B------:R-:W-:Y:S02]  /*53b0*/  LEA R108, R77, R98.reuse, 0x3 ;  /* 0x000000624d6c7211 */ /* 0x080fe400078e18ff */
[-C--:B------:R-:W-:Y:S01]  /*53c0*/  LEA R112, R79, R98.reuse, 0x3 ;  /* 0x000000624f707211 */ /* 0x080fe200078e18ff */
[----:B------:R-:W-:Y:S01]  /*53d0*/  STS.64 [R88], R8 ;  /* 0x0000000858007388 */ /* 0x000fe20000000a00 */
[-C--:B------:R-:W-:Y:S02]  /*53e0*/  LEA R120, R80, R98.reuse, 0x3 ;  /* 0x0000006250787211 */ /* 0x080fe400078e18ff */
[----:B------:R-:W-:Y:S01]  /*53f0*/  LEA R98, R81, R98, 0x3 ;  /* 0x0000006251627211 */ /* 0x000fe200078e18ff */
        /* <DEDUP_REMOVED lines=8> */
[----:B------:R-:W-:Y:S01]  /*5480*/  FADD.FTZ R117, RZ, R116 ;  /* 0x00000074ff757221 */ /* 0x000fe20000010000 */
[----:B------:R-:W-:-:S02]  /*5490*/  IADD3 R116, R82, R95, RZ ;  /* 0x0000005f52747210 */ /* 0x000fc40007ffe0ff */
        /* <DEDUP_REMOVED lines=9> */
.L_x_2293:
[----:B------:R-:W-:Y:S04]  /*5530*/  BSSY B0, `(.L_x_2294) ;  /* 0x0000053000007945 */ /* 0x000fe80003800000 */
[----:B------:R-:W-:Y:S05]  /*5540*/  @P2 BRA `(.L_x_2295) ;  /* 0x0000000400442947 */ /* 0x000fea0003800000 */
[----:B------:R-:W-:Y:S02]  /*5550*/  SHF.L.U32 R0, R109, 0x1, RZ ;  /* 0x000000016d007819 */ /* 0x000fe400000006ff */
[----:B------:R-:W-:Y:S02]  /*5560*/  CS2R R104, SRZ ;  /* 0x0000000000687805 */ /* 0x000fe4000001ff00 */
[----:B------:R-:W-:-:S04]  /*5570*/  LOP3.LUT R0, R0, 0xe, RZ, 0xc0, !PT ;  /* 0x0000000e00007812 */ /* 0x000fc800078ec0ff */
[----:B0-----:R-:W-:Y:S01]  /*5580*/  LEA.HI R98, R73, R0, RZ, 0x1e ;  /* 0x0000000049627211 */ /* 0x001fe200078ff0ff */
[----:B------:R-:W-:-:S04]  /*5590*/  HFMA2.MMA R0, -RZ, RZ, 0, 0 ;  /* 0x00000000ff007435 */ /* 0x000fc800000001ff */
[----:B------:R-:W-:-:S07]  /*55a0*/  IMAD R95, R98, 0xa0, -R95 ;  /* 0x000000a0625f7824 */ /* 0x000fce00078e0a5f */
.L_x_2296:
[----:B------:R-:W-:Y:S02]  /*55b0*/  IADD3 R98, R95, R0, RZ ;  /* 0x000000005f627210 */ /* 0x000fe40007ffe0ff */
[----:B------:R-:W-:Y:S02]  /*55c0*/  IADD3 R0, R0, 0x20, RZ ;  /* 0x0000002000007810 */ /* 0x000fe40007ffe0ff */
[C---:B------:R-:W-:Y:S02]  /*55d0*/  IADD3 R99, R98.reuse, 0x4, RZ ;  /* 0x0000000462637810 */ /* 0x040fe40007ffe0ff */
[C---:B------:R-:W-:Y:S02]  /*55e0*/  IADD3 R112, R98.reuse, 0x8, RZ ;  /* 0x0000000862707810 */ /* 0x040fe40007ffe0ff */
[----:B------:R-:W-:Y:S02]  /*55f0*/  SHF.R.S32.HI R108, RZ, 0x1f, R99 ;  /* 0x0000001fff6c7819 */ /* 0x000fe40000011463 */
[----:B------:R-:W-:-:S02]  /*5600*/  IADD3 R114, R98, 0xc, RZ ;  /* 0x0000000c62727810 */ /* 0x000fc40007ffe0ff */
[----:B------:R-:W-:Y:S02]  /*5610*/  SHF.R.S32.HI R115, RZ, 0x1f, R112 ;  /* 0x0000001fff737819 */ /* 0x000fe40000011470 */
[----:B------:R-:W-:Y:S02]  /*5620*/  LEA.HI R108, R108, R99, RZ, 0x2 ;  /* 0x000000636c6c7211 */ /* 0x000fe400078f10ff */
[----:B------:R-:W-:Y:S02]  /*5630*/  SHF.R.S32.HI R99, RZ, 0x1f, R98 ;  /* 0x0000001fff637819 */ /* 0x000fe40000011462 */
[----:B------:R-:W-:Y:S02]  /*5640*/  SHF.R.S32.HI R117, RZ, 0x1f, R114 ;  /* 0x0000001fff757819 */ /* 0x000fe40000011472 */
[----:B------:R-:W-:Y:S02]  /*5650*/  LEA.HI R112, R115, R112, RZ, 0x2 ;  /* 0x0000007073707211 */ /* 0x000fe400078f10ff */
[----:B------:R-:W-:-:S02]  /*5660*/  IADD3 R115, R98, 0x10, RZ ;  /* 0x0000001062737810 */ /* 0x000fc40007ffe0ff */
[----:B------:R-:W-:Y:S02]  /*5670*/  IADD3 R116, R98, 0x14, RZ ;  /* 0x0000001462747810 */ /* 0x000fe40007ffe0ff */
[----:B------:R-:W-:Y:S02]  /*5680*/  LEA.HI R99, R99, R98, RZ, 0x2 ;  /* 0x0000006263637211 */ /* 0x000fe400078f10ff */
[----:B------:R-:W-:Y:S02]  /*5690*/  LEA.HI R117, R117, R114, RZ, 0x2 ;  /* 0x0000007275757211 */ /* 0x000fe400078f10ff */
[----:B------:R-:W-:Y:S02]  /*56a0*/  SHF.R.S32.HI R114, RZ, 0x1f, R115 ;  /* 0x0000001fff727819 */ /* 0x000fe40000011473 */
[----:B------:R-:W-:Y:S02]  /*56b0*/  SHF.R.S32.HI R119, RZ, 0x1f, R116 ;  /* 0x0000001fff777819 */ /* 0x000fe40000011474 */
[----:B------:R-:W-:-:S02]  /*56c0*/  SHF.R.S32.HI R99, RZ, 0x2, R99 ;  /* 0x00000002ff637819 */ /* 0x000fc40000011463 */
[----:B------:R-:W-:Y:S02]  /*56d0*/  LEA.HI R114, R114, R115, RZ, 0x2 ;  /* 0x0000007372727211 */ /* 0x000fe400078f10ff */
[----:B------:R-:W-:Y:S02]  /*56e0*/  LEA.HI R119, R119, R116, RZ, 0x2 ;  /* 0x0000007477777211 */ /* 0x000fe400078f10ff */
[C---:B------:R-:W-:Y:S02]  /*56f0*/  IADD3 R118, R98.reuse, 0x18, RZ ;  /* 0x0000001862767810 */ /* 0x040fe40007ffe0ff */
[----:B------:R-:W-:Y:S01]  /*5700*/  IADD3 R116, R98, 0x1c, RZ ;  /* 0x0000001c62747810 */ /* 0x000fe20007ffe0ff */
[----:B------:R-:W-:Y:S01]  /*5710*/  IMAD R98, R99, 0x28, R76 ;  /* 0x0000002863627824 */ /* 0x000fe200078e024c */
[----:B------:R-:W-:Y:S02]  /*5720*/  SHF.R.S32.HI R115, RZ, 0x2, R108 ;  /* 0x00000002ff737819 */ /* 0x000fe4000001146c */
[----:B------:R-:W-:-:S02]  /*5730*/  SHF.R.S32.HI R99, RZ, 0x2, R112 ;  /* 0x00000002ff637819 */ /* 0x000fc40000011470 */
[----:B------:R-:W-:Y:S01]  /*5740*/  LEA R98, R83, R98, 0x3 ;  /* 0x0000006253627211 */ /* 0x000fe200078e18ff */
[--C-:B------:R-:W-:Y:S01]  /*5750*/  IMAD R108, R115, 0x28, R76.reuse ;  /* 0x00000028736c7824 */ /* 0x100fe200078e024c */
[----:B------:R-:W-:Y:S01]  /*5760*/  SHF.R.S32.HI R117, RZ, 0x2, R117 ;  /* 0x00000002ff757819 */ /* 0x000fe20000011475 */
[----:B------:R-:W-:Y:S01]  /*5770*/  IMAD R112, R99, 0x28, R76 ;  /* 0x0000002863707824 */ /* 0x000fe200078e024c */
[----:B------:R-:W-:Y:S01]  /*5780*/  SHF.R.S32.HI R121, RZ, 0x1f, R118 ;  /* 0x0000001fff797819 */ /* 0x000fe20000011476 */
[----:B------:R0:W1:Y:S01]  /*5790*/  LDS.64 R124, [R98] ;  /* 0x00000000627c7984 */ /* 0x0000620000000a00 */
[----:B------:R-:W-:Y:S02]  /*57a0*/  LEA R108, R83, R108, 0x3 ;  /* 0x0000006c536c7211 */ /* 0x000fe400078e18ff */
[----:B------:R-:W-:Y:S02]  /*57b0*/  SHF.R.S32.HI R123, RZ, 0x1f, R116 ;  /* 0x0000001fff7b7819 */ /* 0x000fe40000011474 */
[----:B------:R-:W-:Y:S01]  /*57c0*/  SHF.R.S32.HI R99, RZ, 0x2, R114 ;  /* 0x00000002ff637819 */ /* 0x000fe20000011472 */
[----:B------:R-:W-:Y:S01]  /*57d0*/  IMAD R114, R117, 0x28, R76 ;  /* 0x0000002875727824 */ /* 0x000fe200078e024c */
[----:B------:R-:W-:Y:S01]  /*57e0*/  LEA R112, R83, R112, 0x3 ;  /* 0x0000007053707211 */ /* 0x000fe200078e18ff */
[----:B------:R2:W3:Y:S01]  /*57f0*/  LDS.64 R126, [R108] ;  /* 0x000000006c7e7984 */ /* 0x0004e20000000a00 */
[----:B------:R-:W-:-:S02]  /*5800*/  LEA.HI R121, R121, R118, RZ, 0x2 ;  /* 0x0000007679797211 */ /* 0x000fc400078f10ff */
[----:B------:R-:W-:Y:S01]  /*5810*/  LEA.HI R115, R123, R116, RZ, 0x2 ;  /* 0x000000747b737211 */ /* 0x000fe200078f10ff */
[--C-:B------:R-:W-:Y:S01]  /*5820*/  IMAD R116, R99, 0x28, R76.reuse ;  /* 0x0000002863747824 */ /* 0x100fe200078e024c */
[----:B------:R-:W-:Y:S01]  /*5830*/  SHF.R.S32.HI R119, RZ, 0x2, R119 ;  /* 0x00000002ff777819 */ /* 0x000fe20000011477 */
[----:B------:R-:W4:Y:S01]  /*5840*/  LDS.64 R122, [R112] ;  /* 0x00000000707a7984 */ /* 0x000f220000000a00 */
[----:B------:R-:W-:Y:S02]  /*5850*/  LEA R120, R83, R114, 0x3 ;  /* 0x0000007253787211 */ /* 0x000fe400078e18ff */
[----:B------:R-:W-:Y:S01]  /*5860*/  SHF.R.S32.HI R99, RZ, 0x2, R121 ;  /* 0x00000002ff637819 */ /* 0x000fe20000011479 */
[--C-:B------:R-:W-:Y:S01]  /*5870*/  IMAD R114, R119, 0x28, R76.reuse ;  /* 0x0000002877727824 */ /* 0x100fe200078e024c */
[----:B------:R-:W-:Y:S02]  /*5880*/  LEA R118, R83, R116, 0x3 ;  /* 0x0000007453767211 */ /* 0x000fe400078e18ff */
[----:B------:R-:W5:Y:S01]  /*5890*/  LDS.64 R120, [R120] ;  /* 0x0000000078787984 */ /* 0x000f620000000a00 */
[----:B------:R-:W-:Y:S01]  /*58a0*/  SHF.R.S32.HI R115, RZ, 0x2, R115 ;  /* 0x00000002ff737819 */ /* 0x000fe20000011473 */
[--C-:B0-----:R-:W-:Y:S01]  /*58b0*/  IMAD R98, R99, 0x28, R76.reuse ;  /* 0x0000002863627824 */ /* 0x101fe200078e024c */
[----:B------:R-:W-:Y:S01]  /*58c0*/  LEA R116, R83, R114, 0x3 ;  /* 0x0000007253747211 */ /* 0x000fe200078e18ff */
[----:B------:R-:W0:Y:S01]  /*58d0*/  LDS.64 R118, [R118] ;  /* 0x0000000076767984 */ /* 0x000e220000000a00 */
[----:B------:R-:W-:Y:S01]  /*58e0*/  ISETP.GE.U32.AND P0, PT, R0, 0xa0, PT ;  /* 0x000000a00000780c */ /* 0x000fe20003f06070 */
[----:B--2---:R-:W-:Y:S01]  /*58f0*/  IMAD R108, R115, 0x28, R76 ;  /* 0x00000028736c7824 */ /* 0x004fe200078e024c */
[----:B------:R-:W-:-:S02]  /*5900*/  LEA R114, R83, R98, 0x3 ;  /* 0x0000006253727211 */ /* 0x000fc400078e18ff */
[----:B------:R-:W2:Y:S02]  /*5910*/  LDS.64 R116, [R116] ;  /* 0x0000000074747984 */ /* 0x000ea40000000a00 */
[----:B------:R-:W-:Y:S02]  /*5920*/  LEA R98, R83, R108, 0x3 ;  /* 0x0000006c53627211 */ /* 0x000fe400078e18ff */
        /* <DEDUP_REMOVED lines=19> */
.L_x_2295:
[----:B------:R-:W-:Y:S05]  /*5a60*/  BSYNC B0 ;  /* 0x0000000000007941 */ /* 0x000fea0003800000 */
.L_x_2294:
[----:B------:R-:W1:Y:S01]  /*5a70*/  SHFL.BFLY PT, R0, R105, 0x2, 0x1f ;  /* 0x0c401f0069007f89 */ /* 0x000e6200000e0000 */
[----:B------:R-:W-:-:S03]  /*5a80*/  @!P1 MOV R112, 0x400 ;  /* 0x0000040000709802 */ /* 0x000fc60000000f00 */
[----:B0-----:R-:W0:Y:S01]  /*5a90*/  SHFL.BFLY PT, R99, R104, 0x2, 0x1f ;  /* 0x0c401f0068637f89 */ /* 0x001e2200000e0000 */
[----:B------:R-:W-:Y:S01]  /*5aa0*/  @!P1 IADD3 R112, R112, 0x3480, RZ ;  /* 0x0000348070709810 */ /* 0x000fe20007ffe0ff */
[----:B------:R-:W2:Y:S01]  /*5ab0*/  @!P1 S2R R115, SR_CgaCtaId ;  /* 0x0000000000739919 */ /* 0x000ea20000008800 */
[----:B-1----:R-:W-:Y:S01]  /*5ac0*/  FADD.FTZ R95, R0, R105 ;  /* 0x00000069005f7221 */ /* 0x002fe20000010000 */
[----:B------:R-:W-:Y:S02]  /*5ad0*/  IADD3 R0, P0, R109, 0x90, RZ ;  /* 0x000000906d007810 */ /* 0x000fe40007f1e0ff */
[----:B------:R-:W-:Y:S01]  /*5ae0*/  @!P1 SHF.R.U32.HI R105, RZ, 0x2, R73 ;  /* 0x00000002ff699819 */ /* 0x000fe20000011649 */
[----:B0-----:R-:W-:Y:S01]  /*5af0*/  FADD.FTZ R99, R99, R104 ;  /* 0x0000006863637221 */ /* 0x001fe20000010000 */
[----:B------:R-:W0:Y:S01]  /*5b00*/  SHFL.BFLY PT, R98, R95, 0x1, 0x1f ;  /* 0x0c201f005f627f89 */ /* 0x000e2200000e0000 */
[----:B------:R-:W-:Y:S02]  /*5b10*/  IADD3.X R94, RZ, R94, RZ, P0, !PT ;  /* 0x0000005eff5e7210 */ /* 0x000fe400007fe4ff */
[----:B------:R-:W-:Y:S01]  /*5b20*/  ISETP.GE.U32.AND P0, PT, R0, UR10, PT ;  /* 0x0000000a00007c0c */ /* 0x000fe2000bf06070 */
[----:B------:R-:W1:Y:S01]  /*5b30*/  SHFL.BFLY PT, R108, R99, 0x1, 0x1f ;  /* 0x0c201f00636c7f89 */ /* 0x000e6200000e0000 */
[----:B------:R-:W-:-:S02]  /*5b40*/  @!P1 LEA R105, R92, R105, 0x1 ;  /* 0x000000695c699211 */ /* 0x000fc400078e08ff */
[----:B------:R-:W-:Y:S02]  /*5b50*/  ISETP.GE.AND.EX P0, PT, R94, UR5, PT, P0 ;  /* 0x000000055e007c0c */ /* 0x000fe4000bf06300 */
[----:B--2---:R-:W-:-:S04]  /*5b60*/  @!P1 LEA R112, R115, R112, 0x18 ;  /* 0x0000007073709211 */ /* 0x004fc800078ec0ff */
[----:B------:R-:W-:Y:S01]  /*5b70*/  @!P1 LEA R105, R105, R112, 0x3 ;  /* 0x0000007069699211 */ /* 0x000fe200078e18ff */
[----:B0-----:R-:W-:Y:S01]  /*5b80*/  FADD.FTZ R98, R95, R98 ;  /* 0x000000625f627221 */ /* 0x001fe20000010000 */
[----:B-1----:R-:W-:-:S05]  /*5b90*/  FADD.FTZ R99, R99, R108 ;  /* 0x0000006c63637221 */ /* 0x002fca0000010000 */
[----:B------:R0:W-:Y:S01]  /*5ba0*/  @!P1 STS.64 [R105], R98 ;  /* 0x0000006269009388 */ /* 0x0001e20000000a00 */
[----:B------:R-:W-:Y:S06]  /*5bb0*/  @!P0 BAR.SYNC.DEFER_BLOCKING 0x0 ;  /* 0x0000000000008b1d */ /* 0x000fec0000010000 */
[----:B------:R-:W-:Y:S05]  /*5bc0*/  @!P0 BRA `(.L_x_2297) ;  /* 0x00000000003c8947 */ /* 0x000fea0003800000 */
[----:B------:R-:W-:Y:S01]  /*5bd0*/  BAR.SYNC.DEFER_BLOCKING 0x0 ;  /* 0x0000000000007b1d */ /* 0x000fe20000010000 */
[----:B------:R-:W-:-:S13]  /*5be0*/  ISETP.NE.AND P0, PT, R73, RZ, PT ;  /* 0x000000ff4900720c */ /* 0x000fda0003f05270 */
[----:B------:R-:W-:Y:S05]  /*5bf0*/  @P0 BRA `(.L_x_2298) ;  /* 0x0000000000280947 */ /* 0x000fea0003800000 */
[----:B------:R-:W-:Y:S06]  /*5c00*/  MEMBAR.ALL.GPU ;  /* 0x0000000000007992 */ /* 0x000fec000000a000 */
[----:B------:R-:W-:-:S00]  /*5c10*/  ERRBAR ;  /* 0x00000000000079ab */ /* 0x000fc00000000000 */
[----:B------:R-:W-:Y:S06]  /*5c20*/  CGAERRBAR ;  /* 0x00000000000075ab */ /* 0x000fec0000000000 */
[----:B------:R1:W5:Y:S02]  /*5c30*/  ATOM.E.ADD.STRONG.GPU PT, R95, desc[UR8][R4.64], R89 ;  /* 0x00000059045f798a */ /* 0x00036400081ee1c8 */
.L_x_2299:
[----:B0-----:R-:W2:Y:S04]  /*5c40*/  LD.E.STRONG.GPU R98, desc[UR8][R4.64] ;  /* 0x0000000804627980 */ /* 0x001ea8000c10f900 */
[----:B--2---:R-:W-:Y:S01]  /*5c50*/  CCTL.IVALL ;  /* 0x00000000ff00798f */ /* 0x004fe20002000000 */
[----:B------:R-:W-:Y:S05]  /*5c60*/  YIELD ;  /* 0x0000000000007946 */ /* 0x000fea0003800000 */
[----:B-----5:R-:W-:-:S04]  /*5c70*/  LOP3.LUT R98, R98, R95, RZ, 0x3c, !PT ;  /* 0x0000005f62627212 */ /* 0x020fc800078e3cff */
[----:B------:R-:W-:-:S13]  /*5c80*/  ISETP.GT.AND P0, PT, R98, -0x1, PT ;  /* 0xffffffff6200780c */ /* 0x000fda0003f04270 */
[----:B------:R-:W-:Y:S05]  /*5c90*/  @P0 BRA `(.L_x_2299) ;  /* 0xfffffffc00e80947 */ /* 0x000fea000383ffff */
.L_x_2298:
[----:B------:R-:W-:Y:S05]  /*5ca0*/  WARPSYNC.ALL ;  /* 0x0000000000007948 */ /* 0x000fea0003800000 */
[----:B------:R-:W-:Y:S06]  /*5cb0*/  BAR.SYNC.DEFER_BLOCKING 0x0 ;  /* 0x0000000000007b1d */ /* 0x000fec0000010000 */
.L_x_2297:
[----:B------:R-:W-:Y:S01]  /*5cc0*/  ISETP.GT.U32.AND P0, PT, R73, 0x1, PT ;  /* 0x000000014900780c */ /* 0x000fe20003f04070 */
[----:B------:R-:W-:-:S12]  /*5cd0*/  BSSY B0, `(.L_x_2300) ;  /* 0x0000011000007945 */ /* 0x000fd80003800000 */
[----:B------:R-:W-:Y:S05]  /*5ce0*/  @P0 BRA `(.L_x_2301) ;  /* 0x00000000003c0947 */ /* 0x000fea0003800000 */
[----:B------:R-:W2:Y:S01]  /*5cf0*/  S2UR UR7, SR_CgaCtaId ;  /* 0x00000000000779c3 */ /* 0x000ea20000008800 */
[----:B------:R-:W-:Y:S01]  /*5d00*/  UMOV UR4, 0x400 ;  /* 0x0000040000047882 */ /* 0x000fe20000000000 */
[----:B------:R-:W-:Y:S01]  /*5d10*/  LEA R95, R92, R73, 0x1 ;  /* 0x000000495c5f7211 */ /* 0x000fe200078e08ff */
[----:B------:R-:W-:Y:S02]  /*5d20*/  UIADD3 UR6, UR4, 0x3480, URZ ;  /* 0x0000348004067890 */ /* 0x000fe4000fffe03f */
[----:B------:R-:W-:Y:S02]  /*5d30*/  UIADD3 UR4, UR4, 0x34a0, URZ ;  /* 0x000034a004047890 */ /* 0x000fe4000fffe03f */
[----:B--2---:R-:W-:Y:S02]  /*5d40*/  ULEA UR6, UR7, UR6, 0x18 ;  /* 0x0000000607067291 */ /* 0x004fe4000f8ec03f */
[----:B------:R-:W-:-:S04]  /*5d50*/  ULEA UR4, UR7, UR4, 0x18 ;  /* 0x0000000407047291 */ /* 0x000fc8000f8ec03f */
[----:B------:R-:W-:Y:S02]  /*5d60*/  LEA R95, R95, UR6, 0x3 ;  /* 0x000000065f5f7c11 */ /* 0x000fe4000f8e18ff */
[----:B------:R-:W-:-:S03]  /*5d70*/  LEA R104, R73, UR4, 0x3 ;  /* 0x0000000449687c11 */ /* 0x000fc6000f8e18ff */
[----:B0-----:R-:W0:Y:S02]  /*5d80*/  LDS.64 R98, [R95] ;  /* 0x000000005f627984 */ /* 0x001e240000000a00 */
[----:B0-----:R-:W-:Y:S01]  /*5d90*/  FADD.FTZ R99, RZ, R99 ;  /* 0x00000063ff637221 */ /* 0x001fe20000010000 */
[----:B------:R-:W-:-:S03]  /*5da0*/  FADD.FTZ R98, RZ, R98 ;  /* 0x00000062ff627221 */ /* 0x000fc60000010000 */
[----:B------:R-:W-:Y:S01]  /*5db0*/  FMUL.FTZ R99, R99, 9.7656251455191522837e-05 ;  /* 0x38cccccd63637820 */ /* 0x000fe20000410000 */
[----:B------:R-:W-:-:S05]  /*5dc0*/  FMUL.FTZ R98, R98, 9.7656251455191522837e-05 ;  /* 0x38cccccd62627820 */ /* 0x000fca0000410000 */
[----:B------:R2:W-:Y:S02]  /*5dd0*/  STS.64 [R104], R98 ;  /* 0x0000006268007388 */ /* 0x0005e40000000a00 */
.L_x_2301:
[----:B------:R-:W-:Y:S05]  /*5de0*/  BSYNC B0 ;  /* 0x0000000000007941 */ /* 0x000fea0003800000 */
.L_x_2300:
[----:B------:R-:W-:Y:S01]  /*5df0*/  HADD2.F32 R95, -RZ, R102.H0_H0 ;  /* 0x20000066ff5f7230 */ /* 0x000fe20000004100 */
[----:B------:R-:W-:Y:S01]  /*5e00*/  SHF.L.U32 R109, R109, 0x1, RZ ;  /* 0x000000016d6d7819 */ /* 0x000fe200000006ff */
[--C-:B0-----:R-:W-:Y:S01]  /*5e10*/  HADD2.F32 R105, -RZ, R103.reuse.H0_H0 ;  /* 0x20000067ff697230 */ /* 0x101fe20000004100 */
[----:B------:R-:W0:Y:S01]  /*5e20*/  S2UR UR6, SR_CgaCtaId ;  /* 0x00000000000679c3 */ /* 0x000e220000008800 */
[----:B------:R-:W-:Y:S02]  /*5e30*/  HADD2.F32 R120, -RZ, R106.H0_H0 ;  /* 0x2000006aff787230 */ /* 0x000fe40000004100 */
[----:B------:R-:W-:Y:S01]  /*5e40*/  FADD.FTZ R108, -R22, R95 ;  /* 0x0000005f166c7221 */ /* 0x000fe20000010100 */
[----:B------:R-:W-:Y:S01]  /*5e50*/  HADD2.F32 R95, -RZ, R102.H1_H1 ;  /* 0x30000066ff5f7230 */ /* 0x000fe20000004100 */
[----:B------:R-:W-:Y:S01]  /*5e60*/  LOP3.LUT R146, R109, 0xe, RZ, 0xc0, !PT ;  /* 0x0000000e6d927812 */ /* 0x000fe200078ec0ff */
[----:B------:R-:W-:Y:S02]  /*5e70*/  HADD2.F32 R103, -RZ, R103.H1_H1 ;  /* 0x30000067ff677230 */ /* 0x000fe40000004100 */
[----:B------:R-:W-:Y:S01]  /*5e80*/  FMUL.FTZ R108, R23, R108 ;  /* 0x0000006c176c7220 */ /* 0x000fe20000410000 */
[----:B------:R-:W-:-:S02]  /*5e90*/  HADD2.F32 R118, -RZ, R106.H1_H1 ;  /* 0x3000006aff767230 */ /* 0x000fc40000004100 */
[C---:B------:R-:W-:Y:S01]  /*5ea0*/  FADD.FTZ R114, -R22.reuse, R95 ;  /* 0x0000005f16727221 */ /* 0x040fe20000010100 */
[--C-:B--2---:R-:W-:Y:S02]  /*5eb0*/  HADD2.F32 R99, -RZ, R96.reuse.H0_H0 ;  /* 0x20000060ff637230 */ /* 0x104fe40000004100 */
[C---:B------:R-:W-:Y:S01]  /*5ec0*/  FADD.FTZ R106, -R22.reuse, R105 ;  /* 0x00000069166a7221 */ /* 0x040fe20000010100 */
[----:B------:R-:W-:Y:S02]  /*5ed0*/  HADD2.F32 R95, -RZ, R96.H1_H1 ;  /* 0x30000060ff5f7230 */ /* 0x000fe40000004100 */
[----:B------:R-:W-:Y:S01]  /*5ee0*/  FADD.FTZ R98, -R22, R103 ;  /* 0x0000006716627221 */ /* 0x000fe20000010100 */
[--C-:B------:R-:W-:Y:S02]  /*5ef0*/  HADD2.F32 R105, -RZ, R97.reuse.H0_H0 ;  /* 0x20000061ff697230 */ /* 0x100fe40000004100 */
[----:B------:R-:W-:Y:S01]  /*5f00*/  FFMA.FTZ R117, R108, R120, R99 ;  /* 0x000000786c757223 */ /* 0x000fe20000010063 */
[----:B------:R-:W-:-:S02]  /*5f10*/  HADD2.F32 R96, -RZ, R97.H1_H1 ;  /* 0x30000061ff607230 */ /* 0x000fc40000004100 */
[----:B------:R-:W-:Y:S01]  /*5f20*/  FMUL.FTZ R103, R23, R98 ;  /* 0x0000006217677220 */ /* 0x000fe20000410000 */
[--C-:B------:R-:W-:Y:S02]  /*5f30*/  HADD2.F32 R97, -RZ, R100.reuse.H1_H1 ;  /* 0x30000064ff617230 */ /* 0x100fe40000004100 */
[----:B------:R-:W-:Y:S01]  /*5f40*/  FMUL.FTZ R115, R117, -1.4426950216293334961 ;  /* 0xbfb8aa3b75737820 */ /* 0x000fe20000410000 */
[--C-:B------:R-:W-:Y:S02]  /*5f50*/  HADD2.F32 R116, -RZ, R107.reuse.H0_H0 ;  /* 0x2000006bff747230 */ /* 0x100fe40000004100 */
[----:B------:R-:W-:Y:S01]  /*5f60*/  FMUL.FTZ R106, R23, R106 ;  /* 0x0000006a176a7220 */ /* 0x000fe20000410000 */
[----:B------:R-:W-:Y:S02]  /*5f70*/  HADD2.F32 R107, -RZ, R107.H1_H1 ;  /* 0x3000006bff6b7230 */ /* 0x000fe40000004100 */
[----:B------:R-:W-:Y:S01]  /*5f80*/  FADD.FTZ R112, -R22, R97 ;  /* 0x0000006116707221 */ /* 0x000fe20000010100 */
[----:B------:R-:W-:-:S02]  /*5f90*/  HADD2.F32 R125, -RZ, R100.H0_H0 ;  /* 0x20000064ff7d7230 */ /* 0x000fc40000004100 */
[----:B------:R-:W-:Y:S01]  /*5fa0*/  FMUL.FTZ R114, R23, R114 ;  /* 0x0000007217727220 */ /* 0x000fe20000410000 */
[--C-:B------:R-:W-:Y:S02]  /*5fb0*/  HADD2.F32 R97, -RZ, R101.reuse.H0_H0 ;  /* 0x20000065ff617230 */ /* 0x100fe40000004100 */
[----:B------:R-:W-:Y:S01]  /*5fc0*/  FFMA.FTZ R128, R103, R107, R96 ;  /* 0x0000006b67807223 */ /* 0x000fe20000010060 */
[----:B------:R-:W-:Y:S01]  /*5fd0*/  FFMA.FTZ R123, R106, R116, R105 ;  /* 0x000000746a7b7223 */ /* 0x000fe20000010069 */
[C---:B------:R-:W-:Y:S01]  /*5fe0*/  FADD.FTZ R104, -R22.reuse, R125 ;  /* 0x0000007d16687221 */ /* 0x040fe20000010100 */
[----:B------:R-:W2:Y:S01]  /*5ff0*/  MUFU.EX2 R115, R115 ;  /* 0x0000007300737308 */ /* 0x000ea20000000800 */
[----:B------:R-:W-:Y:S01]  /*6000*/  FADD.FTZ R98, -R22, R97 ;  /* 0x0000006116627221 */ /* 0x000fe20000010100 */
[----:B------:R-:W-:Y:S02]  /*6010*/  HADD2.F32 R97, -RZ, R110.H0_H0 ;  /* 0x2000006eff617230 */ /* 0x000fe40000004100 */
[----:B------:R-:W-:Y:S01]  /*6020*/  FMUL.FTZ R104, R23, R104 ;  /* 0x0000006817687220 */ /* 0x000fe20000410000 */
[----:B------:R-:W-:Y:S01]  /*6030*/  FMUL.FTZ R130, R128, -1.4426950216293334961 ;  /* 0xbfb8aa3b80827820 */ /* 0x000fe20000410000 */
[----:B------:R-:W-:Y:S01]  /*6040*/  FFMA.FTZ R126, R114, R118, R95 ;  /* 0x00000076727e7223 */ /* 0x000fe2000001005f */
[----:B------:R-:W-:Y:S01]  /*6050*/  FMUL.FTZ R121, R123, -1.4426950216293334961 ;  /* 0xbfb8aa3b7b797820 */ /* 0x000fe20000410000 */
[----:B------:R-:W-:Y:S01]  /*6060*/  FADD.FTZ R102, -R22, R97 ;  /* 0x0000006116667221 */ /* 0x000fe20000010100 */
[----:B------:R-:W-:Y:S01]  /*6070*/  FFMA.FTZ R139, R120, R104, R99 ;  /* 0x00000068788b7223 */ /* 0x000fe20000010063 */
[----:B------:R-:W-:-:S02]  /*6080*/  HADD2.F32 R101, -RZ, R101.H1_H1 ;  /* 0x30000065ff657230 */ /* 0x000fc40000004100 */
[----:B------:R-:W-:Y:S01]  /*6090*/  FMUL.FTZ R119, R126, -1.4426950216293334961 ;  /* 0xbfb8aa3b7e777820 */ /* 0x000fe20000410000 */
[--C-:B------:R-:W-:Y:S01]  /*60a0*/  HADD2.F32 R97, -RZ, R111.reuse.H0_H0 ;  /* 0x2000006fff617230 */ /* 0x100fe20000004100 */
[----:B------:R-:W3:Y:S01]  /*60b0*/  MUFU.EX2 R130, R130 ;  /* 0x0000008200827308 */ /* 0x000ee20000000800 */
[----:B------:R-:W-:Y:S02]  /*60c0*/  HADD2.F32 R111, -RZ, R111.H1_H1 ;  /* 0x3000006fff6f7230 */ /* 0x000fe40000004100 */
[----:B------:R-:W-:Y:S01]  /*60d0*/  FMUL.FTZ R112, R23, R112 ;  /* 0x0000007017707220 */ /* 0x000fe20000410000 */
[----:B------:R-:W-:Y:S01]  /*60e0*/  FMUL.FTZ R141, R139, -1.4426950216293334961 ;  /* 0xbfb8aa3b8b8d7820 */ /* 0x000fe20000410000 */
[C---:B------:R-:W-:Y:S01]  /*60f0*/  FADD.FTZ R100, -R22.reuse, R101 ;  /* 0x0000006516647221 */ /* 0x040fe20000010100 */
[----:B------:R-:W-:Y:S02]  /*6100*/  HADD2.F32 R125, -RZ, R110.H1_H1 ;  /* 0x3000006eff7d7230 */ /* 0x000fe40000004100 */
[----:B------:R-:W-:Y:S01]  /*6110*/  FADD.FTZ R122, -R22, R111 ;  /* 0x0000006f167a7221 */ /* 0x000fe20000010100 */
[----:B------:R-:W-:Y:S01]  /*6120*/  FFMA.FTZ R124, R118, R112, R95 ;  /* 0x00000070767c7223 */ /* 0x000fe2000001005f */
[----:B------:R-:W4:Y:S01]  /*6130*/  MUFU.EX2 R121, R121 ;  /* 0x0000007900797308 */ /* 0x000f220000000800 */
[----:B------:R-:W-:-:S02]  /*6140*/  HADD2.F32 R111, -RZ, R16.H0_H0 ;  /* 0x20000010ff6f7230 */ /* 0x000fc40000004100 */
[C---:B------:R-:W-:Y:S01]  /*6150*/  FMUL.FTZ R101, R23.reuse, R100 ;  /* 0x0000006417657220 */ /* 0x040fe20000410000 */
[C---:B------:R-:W-:Y:S01]  /*6160*/  FMUL.FTZ R98, R23.reuse, R98 ;  /* 0x0000006217627220 */ /* 0x040fe20000410000 */
[----:B------:R-:W-:Y:S01]  /*6170*/  FADD.FTZ R100, -R22, R97 ;  /* 0x0000006116647221 */ /* 0x000fe20000010100 */
[----:B------:R-:W-:Y:S01]  /*6180*/  FMUL.FTZ R143, R124, -1.4426950216293334961 ;  /* 0xbfb8aa3b7c8f7820 */ /* 0x000fe20000410000 */
[----:B------:R-:W-:Y:S01]  /*6190*/  FMUL.FTZ R97, R23, R122 ;  /* 0x0000007a17617220 */ /* 0x000fe20000410000 */
[----:B------:R-:W-:Y:S01]  /*61a0*/  FADD.FTZ R122, -R22, R111 ;  /* 0x0000006f167a7221 */ /* 0x000fe20000010100 */
[----:B------:R-:W5:Y:S01]  /*61b0*/  MUFU.EX2 R119, R119 ;  /* 0x0000007700777308 */ /* 0x000f620000000800 */
[----:B--2---:R-:W-:Y:S01]  /*61c0*/  FADD.FTZ R111, R115, 1 ;  /* 0x3f800000736f7421 */ /* 0x004fe20000010000 */
[----:B------:R-:W-:Y:S01]  /*61d0*/  FFMA.FTZ R144, R116, R98, R105 ;  /* 0x0000006274907223 */ /* 0x000fe20000010069 */
[--C-:B------:R-:W-:Y:S01]  /*61e0*/  FFMA.FTZ R140, R107, R101, R96.reuse ;  /* 0x000000656b8c7223 */ /* 0x100fe20000010060 */
[----:B------:R-:W-:Y:S01]  /*61f0*/  FADD.FTZ R110, -R22, R125 ;  /* 0x0000007d166e7221 */ /* 0x000fe20000010100 */
[C---:B------:R-:W-:Y:S01]  /*6200*/  FMUL.FTZ R102, R23.reuse, R102 ;  /* 0x0000006617667220 */ /* 0x040fe20000410000 */
[----:B------:R-:W-:Y:S01]  /*6210*/  FMUL.FTZ R145, R144, -1.4426950216293334961 ;  /* 0xbfb8aa3b90917820 */ /* 0x000fe20000410000 */
[----:B------:R-:W-:Y:S01]  /*6220*/  FMUL.FTZ R137, R140, -1.4426950216293334961 ;  /* 0xbfb8aa3b8c897820 */ /* 0x000fe20000410000 */
[----:B------:R-:W2:Y:S01]  /*6230*/  MUFU.EX2 R141, R141 ;  /* 0x0000008d008d7308 */ /* 0x000ea20000000800 */
[----:B------:R-:W-:Y:S01]  /*6240*/  FMUL.FTZ R110, R23, R110 ;  /* 0x0000006e176e7220 */ /* 0x000fe20000410000 */
[----:B---3--:R-:W-:Y:S01]  /*6250*/  FADD.FTZ R132, R130, 1 ;  /* 0x3f80000082847421 */ /* 0x008fe20000010000 */
[----:B----4-:R-:W-:Y:S01]  /*6260*/  FADD.FTZ R115, R121, 1 ;  /* 0x3f80000079737421 */ /* 0x010fe20000010000 */
[----:B------:R-:W-:Y:S01]  /*6270*/  FFMA.FTZ R135, R120, R102, R99 ;  /* 0x0000006678877223 */ /* 0x000fe20000010063 */
[----:B------:R-:W-:Y:S01]  /*6280*/  FFMA.FTZ R136, R118, R110, R95 ;  /* 0x0000006e76887223 */ /* 0x000fe2000001005f */
[----:B------:R-:W-:Y:S01]  /*6290*/  FFMA.FTZ R127, R107, R97, R96 ;  /* 0x000000616b7f7223 */ /* 0x000fe20000010060 */
[----:B------:R-:W-:Y:S01]  /*62a0*/  HADD2.F32 R129, -RZ, R16.H1_H1 ;  /* 0x30000010ff817230 */ /* 0x000fe20000004100 */
[----:B------:R-:W3:Y:S01]  /*62b0*/  MUFU.EX2 R143, R143 ;  /* 0x0000008f008f7308 */ /* 0x000ee20000000800 */
[----:B-----5:R-:W-:Y:S01]  /*62c0*/  FADD.FTZ R119, R119, 1 ;  /* 0x3f80000077777421 */ /* 0x020fe20000010000 */
[----:B------:R-:W-:Y:S01]  /*62d0*/  FMUL.FTZ R131, R135, -1.4426950216293334961 ;  /* 0xbfb8aa3b87837820 */ /* 0x000fe20000410000 */
[----:B------:R-:W-:Y:S01]  /*62e0*/  FMUL.FTZ R125, R136, -1.4426950216293334961 ;  /* 0xbfb8aa3b887d7820 */ /* 0x000fe20000410000 */
[----:B------:R-:W-:Y:S01]  /*62f0*/  FMUL.FTZ R122, R23, R122 ;  /* 0x0000007a177a7220 */ /* 0x000fe20000410000 */
[----:B------:R-:W-:Y:S01]  /*6300*/  FMUL.FTZ R133, R127, -1.4426950216293334961 ;  /* 0xbfb8aa3b7f857820 */ /* 0x000fe20000410000 */
[----:B------:R-:W-:Y:S01]  /*6310*/  FADD.FTZ R16, -R22, R129 ;  /* 0x0000008116107221 */ /* 0x000fe20000010100 */
[----:B------:R-:W-:Y:S01]  /*6320*/  IADD3 R109, -R146, R113, RZ ;  /* 0x00000071926d7210 */ /* 0x000fe20007ffe1ff */
[----:B------:R-:W4:Y:S01]  /*6330*/  MUFU.RCP R111, R111 ;  /* 0x0000006f006f7308 */ /* 0x000f220000001000 */
[----:B--2---:R-:W-:Y:S01]  /*6340*/  FADD.FTZ R130, R141, 1 ;  /* 0x3f8000008d827421 */ /* 0x004fe20000010000 */
[----:B------:R-:W-:Y:S01]  /*6350*/  FFMA.FTZ R142, R120, R122, R99 ;  /* 0x0000007a788e7223 */ /* 0x000fe20000010063 */
[C---:B------:R-:W-:Y:S01]  /*6360*/  FMUL.FTZ R16, R23.reuse, R16 ;  /* 0x0000001017107220 */ /* 0x040fe20000410000 */
[----:B------:R-:W-:Y:S01]  /*6370*/  FMUL.FTZ R100, R23, R100 ;  /* 0x0000006417647220 */ /* 0x000fe20000410000 */
[----:B------:R-:W-:-:S02]  /*6380*/  HADD2.F32 R147, -RZ, R30.H1_H1 ;  /* 0x3000001eff937230 */ /* 0x000fc40000004100 */
[----:B------:R-:W-:Y:S01]  /*6390*/  FMUL.FTZ R156, R142, -1.4426950216293334961 ;  /* 0xbfb8aa3b8e9c7820 */ /* 0x000fe20000410000 */
[----:B------:R-:W-:Y:S01]  /*63a0*/  FFMA.FTZ R129, R118, R16, R95 ;  /* 0x0000001076817223 */ /* 0x000fe2000001005f */
[----:B------:R-:W2:Y:S01]  /*63b0*/  MUFU.EX2 R145, R145 ;  /* 0x0000009100917308 */ /* 0x000ea20000000800 */
[----:B---3--:R-:W-:Y:S01]  /*63c0*/  FADD.FTZ R121, R143, 1 ;  /* 0x3f8000008f797421 */ /* 0x008fe20000010000 */
[----:B------:R-:W-:Y:S01]  /*63d0*/  FFMA.FTZ R162, R116, R100, R105 ;  /* 0x0000006474a27223 */ /* 0x000fe20000010069 */
[----:B------:R-:W-:Y:S01]  /*63e0*/  FMUL.FTZ R158, R129, -1.4426950216293334961 ;  /* 0xbfb8aa3b819e7820 */ /* 0x000fe20000410000 */
[----:B------:R-:W-:Y:S01]  /*63f0*/  HADD2.F32 R165, -RZ, R58.H1_H1 ;  /* 0x3000003affa57230 */ /* 0x000fe20000004100 */
[----:B------:R-:W-:Y:S01]  /*6400*/  BAR.SYNC.DEFER_BLOCKING 0x0 ;  /* 0x0000000000007b1d */ /* 0x000fe20000010000 */
[----:B------:R-:W-:Y:S01]  /*6410*/  FMUL.FTZ R134, R162, -1.4426950216293334961 ;  /* 0xbfb8aa3ba2867820 */ /* 0x000fe20000410000 */
[----:B------:R-:W-:Y:S01]  /*6420*/  LOP3.LUT R92, R92, 0x1, RZ, 0x3c, !PT ;  /* 0x000000015c5c7812 */ /* 0x000fe200078e3cff */
[----:B----4-:R-:W-:-:S03]  /*6430*/  FADD.FTZ R150, -R111, 1 ;  /* 0x3f8000006f967421 */ /* 0x010fc60000010100 */
[----:B------:R-:W3:Y:S01]  /*6440*/  MUFU.EX2 R137, R137 ;  /* 0x0000008900897308 */ /* 0x000ee20000000800 */
[----:B------:R-:W-:Y:S01]  /*6450*/  UMOV UR4, 0x400 ;  /* 0x0000040000047882 */ /* 0x000fe20000000000 */
[----:B------:R-:W-:Y:S01]  /*6460*/  FFMA.FTZ R150, R117, R150, 1 ;  /* 0x3f80000075967423 */ /* 0x000fe20000010096 */
[----:B------:R-:W-:Y:S01]  /*6470*/  UIADD3 UR4, UR4, 0x34a0, URZ ;  /* 0x000034a004047890 */ /* 0x000fe2000fffe03f */
[----:B--2---:R-:W-:Y:S02]  /*6480*/  FADD.FTZ R143, R145, 1 ;  /* 0x3f800000918f7421 */ /* 0x004fe40000010000 */
[----:B------:R-:W-:Y:S02]  /*6490*/  FMUL.FTZ R111, R111, R150 ;  /* 0x000000966f6f7220 */ /* 0x000fe40000410000 */
[----:B------:R-:W2:Y:S01]  /*64a0*/  MUFU.RCP R132, R132 ;  /* 0x0000008400847308 */ /* 0x000ea20000001000 */
[----:B0-----:R-:W-:-:S03]  /*64b0*/  ULEA UR4, UR6, UR4, 0x18 ;  /* 0x0000000406047291 */ /* 0x001fc6000f8ec03f */
[----:B------:R-:W-:-:S04]  /*64c0*/  ULDC.64 UR6, c[0x0][0x210] ;  /* 0x0000840000067ab9 */ /* 0x000fc80000000a00 */
[----:B------:R-:W0:Y:S01]  /*64d0*/  MUFU.RCP R115, R115 ;  /* 0x0000007300737308 */ /* 0x000e220000001000 */
[----:B---3--:R-:W-:Y:S01]  /*64e0*/  FADD.FTZ R117, R137, 1 ;  /* 0x3f80000089757421 */ /* 0x008fe20000010000 */
[----:B------:R-:W-:-:S06]  /*64f0*/  HADD2.F32 R137, -RZ, R17.H0_H0 ;  /* 0x20000011ff897230 */ /* 0x000fcc0000004100 */
[----:B------:R-:W3:Y:S01]  /*6500*/  MUFU.RCP R138, R119 ;  /* 0x00000077008a7308 */ /* 0x000ee20000001000 */
[----:B--2---:R-:W-:-:S04]  /*6510*/  FADD.FTZ R145, -R132, 1 ;  /* 0x3f80000084917421 */ /* 0x004fc80000010100 */
[----:B------:R-:W-:Y:S01]  /*6520*/  FFMA.FTZ R145, R128, R145, 1 ;  /* 0x3f80000080917423 */ /* 0x000fe20000010091 */
[C---:B------:R-:W-:Y:S01]  /*6530*/  FADD.FTZ R128, -R22.reuse, R137 ;  /* 0x0000008916807221 */ /* 0x040fe20000010100 */
[----:B------:R-:W-:Y:S01]  /*6540*/  HADD2.F32 R137, -RZ, R30.H0_H0 ;  /* 0x2000001eff897230 */ /* 0x000fe20000004100 */
[----:B------:R-:W2:Y:S01]  /*6550*/  MUFU.EX2 R131, R131 ;  /* 0x0000008300837308 */ /* 0x000ea20000000800 */
[----:B0-----:R-:W-:Y:S01]  /*6560*/  FADD.FTZ R146, -R115, 1 ;  /* 0x3f80000073927421 */ /* 0x001fe20000010100 */
[----:B------:R-:W-:Y:S01]  /*6570*/  FMUL.FTZ R128, R23, R128 ;  /* 0x0000008017807220 */ /* 0x000fe20000410000 */
[----:B------:R-:W-:Y:S01]  /*6580*/  FADD.FTZ R30, -R22, R147 ;  /* 0x00000093161e7221 */ /* 0x000fe20000010100 */
[----:B------:R-:W-:Y:S02]  /*6590*/  HADD2.F32 R147, -RZ, R32.H1_H1 ;  /* 0x30000020ff937230 */ /* 0x000fe40000004100 */
[----:B------:R-:W-:Y:S01]  /*65a0*/  FFMA.FTZ R146, R123, R146, 1 ;  /* 0x3f8000007b927423 */ /* 0x000fe20000010092 */
[----:B------:R-:W-:Y:S01]  /*65b0*/  FMUL.FTZ R30, R23, R30 ;  /* 0x0000001e171e7220 */ /* 0x000fe20000410000 */
[----:B------:R-:W0:Y:S01]  /*65c0*/  MUFU.EX2 R125, R125 ;  /* 0x0000007d007d7308 */ /* 0x000e220000000800 */
[----:B---3--:R-:W-:Y:S01]  /*65d0*/  FADD.FTZ R141, -R138, 1 ;  /* 0x3f8000008a8d7421 */ /* 0x008fe20000010100 */
[----:B------:R-:W-:-:S03]  /*65e0*/  FMUL.FTZ R115, R115, R146 ;  /* 0x0000009273737220 */ /* 0x000fc60000410000 */
[----:B------:R-:W-:Y:S01]  /*65f0*/  FFMA.FTZ R113, R126, R141, 1 ;  /* 0x3f8000007e717423 */ /* 0x000fe2000001008d */
[----:B------:R-:W-:Y:S02]  /*6600*/  FFMA.FTZ R141, R116, R128, R105 ;  /* 0x00000080748d7223 */ /* 0x000fe40000010069 */
[----:B------:R-:W3:Y:S01]  /*6610*/  MUFU.RCP R130, R130 ;  /* 0x0000008200827308 */ /* 0x000ee20000001000 */
[----:B--2---:R-:W-:Y:S01]  /*6620*/  FADD.FTZ R123, R131, 1 ;  /* 0x3f800000837b7421 */ /* 0x004fe20000010000 */
[----:B------:R-:W-:Y:S02]  /*6630*/  HADD2.F32 R131, -RZ, R17.H1_H1 ;  /* 0x30000011ff837230 */ /* 0x000fe40000004100 */
[----:B------:R-:W-:-:S04]  /*6640*/  FMUL.FTZ R160, R141, -1.4426950216293334961 ;  /* 0xbfb8aa3b8da07820 */ /* 0x000fc80000410000 */
[----:B------:R-:W2:Y:S01]  /*6650*/  MUFU.RCP R121, R121 ;  /* 0x0000007900797308 */ /* 0x000ea20000001000 */
[----:B0-----:R-:W-:-:S07]  /*6660*/  FADD.FTZ R125, R125, 1 ;  /* 0x3f8000007d7d7421 */ /* 0x001fce0000010000 */
[----:B------:R-:W0:Y:S01]  /*6670*/  MUFU.EX2 R133, R133 ;  /* 0x0000008500857308 */ /* 0x000e220000000800 */
[----:B---3--:R-:W-:-:S04]  /*6680*/  FADD.FTZ R126, -R130, 1 ;  /* 0x3f800000827e7421 */ /* 0x008fc80000010100 */
[----:B------:R-:W-:Y:S01]  /*6690*/  FFMA.FTZ R139, R139, R126, 1 ;  /* 0x3f8000008b8b7423 */ /* 0x000fe2000001007e */
[----:B------:R-:W-:Y:S02]  /*66a0*/  FADD.FTZ R126, -R22, R131 ;  /* 0x00000083167e7221 */ /* 0x000fe40000010100 */
[----:B------:R3:W4:Y:S01]  /*66b0*/  MUFU.RCP R119, R143 ;  /* 0x0000008f00777308 */ /* 0x0007220000001000 */
[----:B--2---:R-:W-:Y:S01]  /*66c0*/  FADD.FTZ R17, -R121, 1 ;  /* 0x3f80000079117421 */ /* 0x004fe20000010100 */
[----:B------:R-:W-:-:S03]  /*66d0*/  FMUL.FTZ R126, R23, R126 ;  /* 0x0000007e177e7220 */ /* 0x000fc60000410000 */
[----:B------:R-:W-:Y:S01]  /*66e0*/  FFMA.FTZ R148, R124, R17, 1 ;  /* 0x3f8000007c947423 */ /* 0x000fe20000010011 */
[----:B------:R-:W-:Y:S01]  /*66f0*/  FADD.FTZ R124, -R22, R137 ;  /* 0x00000089167c7221 */ /* 0x000fe20000010100 */
[----:B------:R-:W-:Y:S01]  /*6700*/  FFMA.FTZ R137, R107, R126, R96 ;  /* 0x0000007e6b897223 */ /* 0x000fe20000010060 */
[----:B------:R-:W2:Y:S01]  /*6710*/  MUFU.EX2 R156, R156 ;  /* 0x0000009c009c7308 */ /* 0x000ea20000000800 */
[----:B0-----:R-:W-:Y:S01]  /*6720*/  FADD.FTZ R164, R133, 1 ;  /* 0x3f80000085a47421 */ /* 0x001fe20000010000 */
[----:B------:R-:W-:Y:S01]  /*6730*/  FMUL.FTZ R124, R23, R124 ;  /* 0x0000007c177c7220 */ /* 0x000fe20000410000 */
[----:B---3--:R-:W-:Y:S01]  /*6740*/  FMUL.FTZ R143, R137, -1.4426950216293334961 ;  /* 0xbfb8aa3b898f7820 */ /* 0x008fe20000410000 */
[----:B------:R-:W-:-:S04]  /*6750*/  FMUL.FTZ R121, R121, R148 ;  /* 0x0000009479797220 */ /* 0x000fc80000410000 */
[----:B------:R-:W0:Y:S01]  /*6760*/  MUFU.RCP R125, R125 ;  /* 0x0000007d007d7308 */ /* 0x000e220000001000 */
[----:B----4-:R-:W-:-:S04]  /*6770*/  FADD.FTZ R17, -R119, 1 ;  /* 0x3f80000077117421 */ /* 0x010fc80000010100 */
[----:B------:R-:W-:-:S03]  /*6780*/  FFMA.FTZ R144, R144, R17, 1 ;  /* 0x3f80000090907423 */ /* 0x000fc60000010011 */
[----:B------:R-:W3:Y:S01]  /*6790*/  MUFU.RCP R117, R117 ;  /* 0x0000007500757308 */ /* 0x000ee20000001000 */
[----:B--2---:R-:W-:Y:S01]  /*67a0*/  FADD.FTZ R163, R156, 1 ;  /* 0x3f8000009ca37421 */ /* 0x004fe20000010000 */
[----:B------:R-:W-:-:S06]  /*67b0*/  FMUL.FTZ R119, R119, R144 ;  /* 0x0000009077777220 */ /* 0x000fcc0000410000 */
[----:B------:R-:W2:Y:S01]  /*67c0*/  MUFU.EX2 R158, R158 ;  /* 0x0000009e009e7308 */ /* 0x000ea20000000800 */
[----:B0-----:R-:W-:-:S04]  /*67d0*/  FADD.FTZ R17, -R125, 1 ;  /* 0x3f8000007d117421 */ /* 0x001fc80000010100 */
[----:B------:R-:W-:Y:S01]  /*67e0*/  FFMA.FTZ R136, R136, R17, 1 ;  /* 0x3f80000088887423 */ /* 0x000fe20000010011 */
[----:B------:R-:W-:Y:S01]  /*67f0*/  FMUL.FTZ R17, R138, R113 ;  /* 0x000000718a117220 */ /* 0x000fe20000410000 */
[----:B------:R-:W-:Y:S01]  /*6800*/  FMUL.FTZ R113, R132, R145 ;  /* 0x0000009184717220 */ /* 0x000fe20000410000 */
[----:B------:R-:W0:Y:S01]  /*6810*/  MUFU.RCP R123, R123 ;  /* 0x0000007b007b7308 */ /* 0x000e220000001000 */
[----:B---3--:R-:W-:Y:S01]  /*6820*/  FADD.FTZ R131, -R117, 1 ;  /* 0x3f80000075837421 */ /* 0x008fe20000010100 */
[----:B------:R-:W-:Y:S02]  /*6830*/  HADD2.F32 R145, -RZ, R31.H1_H1 ;  /* 0x3000001fff917230 */ /* 0x000fe40000004100 */
[----:B------:R-:W-:Y:S01]  /*6840*/  FMUL.FTZ R125, R125, R136 ;  /* 0x000000887d7d7220 */ /* 0x000fe20000410000 */
[----:B------:R-:W-:Y:S01]  /*6850*/  FFMA.FTZ R140, R140, R131, 1 ;  /* 0x3f8000008c8c7423 */ /* 0x000fe20000010083 */
[----:B------:R-:W-:Y:S02]  /*6860*/  FFMA.FTZ R131, R120, R124, R99 ;  /* 0x0000007c78837223 */ /* 0x000fe40000010063 */
[----:B------:R-:W3:Y:S01]  /*6870*/  MUFU.EX2 R134, R134 ;  /* 0x0000008600867308 */ /* 0x000ee20000000800 */
[----:B--2---:R-:W-:Y:S01]  /*6880*/  FADD.FTZ R156, R158, 1 ;  /* 0x3f8000009e9c7421 */ /* 0x004fe20000010000 */
[----:B------:R-:W-:Y:S01]  /*6890*/  FMUL.FTZ R157, R131, -1.4426950216293334961 ;  /* 0xbfb8aa3b839d7820 */ /* 0x000fe20000410000 */
[----:B------:R-:W-:-:S05]  /*68a0*/  FMUL.FTZ R117, R117, R140 ;  /* 0x0000008c75757220 */ /* 0x000fca0000410000 */
[----:B------:R-:W2:Y:S01]  /*68b0*/  MUFU.EX2 R160, R160 ;  /* 0x000000a000a07308 */ /* 0x000ea20000000800 */
[----:B0-----:R-:W-:-:S04]  /*68c0*/  FADD.FTZ R150, -R123, 1 ;  /* 0x3f8000007b967421 */ /* 0x001fc80000010100 */
[----:B------:R-:W-:Y:S01]  /*68d0*/  FFMA.FTZ R150, R135, R150, 1 ;  /* 0x3f80000087967423 */ /* 0x000fe20000010096 */
[----:B------:R-:W-:Y:S02]  /*68e0*/  HADD2.F32 R135, -RZ, R31.H0_H0 ;  /* 0x2000001fff877230 */ /* 0x000fe40000004100 */
[----:B------:R-:W-:Y:S01]  /*68f0*/  FMUL.FTZ R31, R130, R139 ;  /* 0x0000008b821f7220 */ /* 0x000fe20000410000 */
[----:B------:R-:W0:Y:S01]  /*6900*/  MUFU.RCP R164, R164 ;  /* 0x000000a400a47308 */ /* 0x000e220000001000 */
[----:B---3--:R-:W-:Y:S01]  /*6910*/  FADD.FTZ R134, R134, 1 ;  /* 0x3f80000086867421 */ /* 0x008fe20000010000 */
[C---:B------:R-:W-:Y:S01]  /*6920*/  FADD.FTZ R130, -R22.reuse, R145 ;  /* 0x0000009116827221 */ /* 0x040fe20000010100 */
[----:B------:R-:W-:Y:S01]  /*6930*/  FADD.FTZ R132, -R22, R135 ;  /* 0x0000008716847221 */ /* 0x000fe20000010100 */
[----:B------:R-:W-:Y:S01]  /*6940*/  FFMA.FTZ R135, R118, R30, R95 ;  /* 0x0000001e76877223 */ /* 0x000fe2000001005f */
[----:B------:R-:W-:Y:S02]  /*6950*/  HADD2.F32 R145, -RZ, R32.H0_H0 ;  /* 0x20000020ff917230 */ /* 0x000fe40000004100 */
[C---:B------:R-:W-:Y:S01]  /*6960*/  FMUL.FTZ R130, R23.reuse, R130 ;  /* 0x0000008217827220 */ /* 0x040fe20000410000 */
[----:B------:R-:W-:Y:S01]  /*6970*/  FMUL.FTZ R132, R23, R132 ;  /* 0x0000008417847220 */ /* 0x000fe20000410000 */
[----:B------:R-:W3:Y:S01]  /*6980*/  MUFU.EX2 R143, R143 ;  /* 0x0000008f008f7308 */ /* 0x000ee20000000800 */
[----:B--2---:R-:W-:Y:S01]  /*6990*/  FADD.FTZ R158, R160, 1 ;  /* 0x3f800000a09e7421 */ /* 0x004fe20000010000 */
[----:B------:R-:W-:Y:S01]  /*69a0*/  FFMA.FTZ R149, R107, R130, R96 ;  /* 0x000000826b957223 */ /* 0x000fe20000010060 */
[----:B------:R-:W-:Y:S01]  /*69b0*/  FMUL.FTZ R159, R135, -1.4426950216293334961 ;  /* 0xbfb8aa3b879f7820 */ /* 0x000fe20000410000 */
[----:B------:R-:W-:Y:S01]  /*69c0*/  FFMA.FTZ R139, R116, R132, R105 ;  /* 0x00000084748b7223 */ /* 0x000fe20000010069 */
[----:B------:R-:W-:Y:S01]  /*69d0*/  FMUL.FTZ R123, R123, R150 ;  /* 0x000000967b7b7220 */ /* 0x000fe20000410000 */
[----:B------:R-:W-:Y:S01]  /*69e0*/  FMUL.FTZ R155, R149, -1.4426950216293334961 ;  /* 0xbfb8aa3b959b7820 */ /* 0x000fe20000410000 */
[----:B------:R-:W-:Y:S01]  /*69f0*/  FADD.FTZ R32, -R22, R147 ;  /* 0x0000009316207221 */ /* 0x000fe20000010100 */
[----:B------:R-:W2:Y:S01]  /*6a00*/  MUFU.RCP R163, R163 ;  /* 0x000000a300a37308 */ /* 0x000ea20000001000 */
[----:B0-----:R-:W-:Y:S01]  /*6a10*/  FADD.FTZ R160, -R164, 1 ;  /* 0x3f800000a4a07421 */ /* 0x001fe20000010100 */
[----:B------:R-:W-:Y:S01]  /*6a20*/  FMUL.FTZ R154, R139, -1.4426950216293334961 ;  /* 0xbfb8aa3b8b9a7820 */ /* 0x000fe20000410000 */
[----:B------:R-:W-:-:S02]  /*6a30*/  HADD2.F32 R147, -RZ, R33.H1_H1 ;  /* 0x30000021ff937230 */ /* 0x000fc40000004100 */
[----:B------:R-:W-:Y:S01]  /*6a40*/  FMUL.FTZ R32, R23, R32 ;  /* 0x0000002017207220 */ /* 0x000fe20000410000 */
[----:B------:R-:W-:Y:S02]  /*6a50*/  FFMA.FTZ R127, R127, R160, 1 ;  /* 0x3f8000007f7f7423 */ /* 0x000fe400000100a0 */
[----:B------:R0:W4:Y:S01]  /*6a60*/  MUFU.RCP R161, R134 ;  /* 0x0000008600a17308 */ /* 0x0001220000001000 */
[----:B---3--:R-:W-:Y:S01]  /*6a70*/  FADD.FTZ R160, R143, 1 ;  /* 0x3f8000008fa07421 */ /* 0x008fe20000010000 */
[----:B------:R-:W-:Y:S01]  /*6a80*/  FADD.FTZ R138, -R22, R147 ;  /* 0x00000093168a7221 */ /* 0x000fe20000010100 */
[----:B------:R-:W-:Y:S02]  /*6a90*/  HADD2.F32 R147, -RZ, R28.H0_H0 ;  /* 0x2000001cff937230 */ /* 0x000fe40000004100 */
[----:B------:R-:W-:Y:S01]  /*6aa0*/  FMUL.FTZ R127, R164, R127 ;  /* 0x0000007fa47f7220 */ /* 0x000fe20000410000 */
[----:B------:R-:W-:Y:S02]  /*6ab0*/  FMUL.FTZ R138, R23, R138 ;  /* 0x0000008a178a7220 */ /* 0x000fe40000410000 */
[----:B------:R-:W3:Y:S01]  /*6ac0*/  MUFU.RCP R156, R156 ;  /* 0x0000009c009c7308 */ /* 0x000ee20000001000 */
[----:B--2---:R-:W-:Y:S01]  /*6ad0*/  FADD.FTZ R143, -R163, 1 ;  /* 0x3f800000a38f7421 */ /* 0x004fe20000010100 */
[C---:B0-----:R-:W-:Y:S01]  /*6ae0*/  FADD.FTZ R134, -R22.reuse, R145 ;  /* 0x0000009116867221 */ /* 0x041fe20000010100 */
[----:B------:R-:W-:Y:S01]  /*6af0*/  FADD.FTZ R144, -R22, R147 ;  /* 0x0000009316907221 */ /* 0x000fe20000010100 */
[----:B------:R-:W-:Y:S01]  /*6b00*/  FFMA.FTZ R147, R107, R138, R96 ;  /* 0x0000008a6b937223 */ /* 0x000fe20000010060 */
[----:B------:R-:W-:Y:S01]  /*6b10*/  FFMA.FTZ R142, R142, R143, 1 ;  /* 0x3f8000008e8e7423 */ /* 0x000fe2000001008f */
[----:B------:R-:W-:-:S02]  /*6b20*/  FMUL.FTZ R134, R23, R134 ;  /* 0x0000008617867220 */ /* 0x000fc40000410000 */
[----:B------:R-:W0:Y:S01]  /*6b30*/  MUFU.EX2 R157, R157 ;  /* 0x0000009d009d7308 */ /* 0x000e220000000800 */
[----:B------:R-:W-:Y:S01]  /*6b40*/  FMUL.FTZ R143, R163, R142 ;  /* 0x0000008ea38f7220 */ /* 0x000fe20000410000 */
[----:B----4-:R-:W-:Y:S01]  /*6b50*/  FADD.FTZ R145, -R161, 1 ;  /* 0x3f800000a1917421 */ /* 0x010fe20000010100 */
[----:B------:R-:W-:Y:S01]  /*6b60*/  FFMA.FTZ R150, R120, R134, R99 ;  /* 0x0000008678967223 */ /* 0x000fe20000010063 */
[----:B------:R-:W-:Y:S01]  /*6b70*/  FMUL.FTZ R153, R147, -1.4426950216293334961 ;  /* 0xbfb8aa3b93997820 */ /* 0x000fe20000410000 */
[----:B------:R-:W-:Y:S02]  /*6b80*/  HADD2.F32 R163, -RZ, R71.H0_H0 ;  /* 0x20000047ffa37230 */ /* 0x000fe40000004100 */
[----:B------:R-:W-:Y:S01]  /*6b90*/  FFMA.FTZ R162, R162, R145, 1 ;  /* 0x3f800000a2a27423 */ /* 0x000fe20000010091 */
[----:B------:R-:W-:Y:S01]  /*6ba0*/  HADD2.F32 R145, -RZ, R33.H0_H0 ;  /* 0x20000021ff917230 */ /* 0x000fe20000004100 */
[----:B------:R-:W2:Y:S01]  /*6bb0*/  MUFU.RCP R158, R158 ;  /* 0x0000009e009e7308 */ /* 0x000ea20000001000 */
[----:B---3--:R-:W-:Y:S01]  /*6bc0*/  FADD.FTZ R142, -R156, 1 ;  /* 0x3f8000009c8e7421 */ /* 0x008fe20000010100 */
[----:B------:R-:W-:Y:S01]  /*6bd0*/  FMUL.FTZ R136, R150, -1.4426950216293334961 ;  /* 0xbfb8aa3b96887820 */ /* 0x000fe20000410000 */
[----:B------:R-:W-:Y:S01]  /*6be0*/  FMUL.FTZ R133, R161, R162 ;  /* 0x000000a2a1857220 */ /* 0x000fe20000410000 */
[----:B------:R-:W-:Y:S01]  /*6bf0*/  FADD.FTZ R140, -R22, R145 ;  /* 0x00000091168c7221 */ /* 0x000fe20000010100 */
[----:B------:R-:W-:Y:S01]  /*6c00*/  FFMA.FTZ R129, R129, R142, 1 ;  /* 0x3f80000081817423 */ /* 0x000fe2000001008e */
[----:B------:R-:W-:Y:S01]  /*6c10*/  FFMA.FTZ R145, R118, R32, R95 ;  /* 0x0000002076917223 */ /* 0x000fe2000001005f */
[----:B------:R-:W-:Y:S01]  /*6c20*/  HADD2.F32 R71, -RZ, R71.H1_H1 ;  /* 0x30000047ff477230 */ /* 0x000fe20000004100 */
[----:B------:R-:W3:Y:S01]  /*6c30*/  MUFU.RCP R160, R160 ;  /* 0x000000a000a07308 */ /* 0x000ee20000001000 */
[----:B0-----:R-:W-:Y:S01]  /*6c40*/  FADD.FTZ R157, R157, 1 ;  /* 0x3f8000009d9d7421 */ /* 0x001fe20000010000 */
[----:B------:R-:W-:Y:S01]  /*6c50*/  FMUL.FTZ R140, R23, R140 ;  /* 0x0000008c178c7220 */ /* 0x000fe20000410000 */
[----:B------:R-:W-:Y:S01]  /*6c60*/  FMUL.FTZ R151, R145, -1.4426950216293334961 ;  /* 0xbfb8aa3b91977820 */ /* 0x000fe20000410000 */
[----:B------:R-:W-:-:S02]  /*6c70*/  FMUL.FTZ R129, R156, R129 ;  /* 0x000000819c817220 */ /* 0x000fc40000410000 */
[----:B------:R-:W-:Y:S02]  /*6c80*/  FFMA.FTZ R146, R116, R140, R105 ;  /* 0x0000008c74927223 */ /* 0x000fe40000010069 */
[----:B------:R-:W0:Y:S01]  /*6c90*/  MUFU.EX2 R159, R159 ;  /* 0x0000009f009f7308 */ /* 0x000e220000000800 */
[----:B--2---:R-:W-:Y:S01]  /*6ca0*/  FADD.FTZ R142, -R158, 1 ;  /* 0x3f8000009e8e7421 */ /* 0x004fe20000010100 */
[----:B------:R-:W-:-:S03]  /*6cb0*/  FMUL.FTZ R152, R146, -1.4426950216293334961 ;  /* 0xbfb8aa3b92987820 */ /* 0x000fc60000410000 */
[----:B------:R-:W-:-:S03]  /*6cc0*/  FFMA.FTZ R141, R141, R142, 1 ;  /* 0x3f8000008d8d7423 */ /* 0x000fc6000001008e */
[----:B------:R-:W2:Y:S01]  /*6cd0*/  MUFU.EX2 R155, R155 ;  /* 0x0000009b009b7308 */ /* 0x000ea20000000800 */
[----:B------:R-:W-:Y:S01]  /*6ce0*/  FMUL.FTZ R142, R158, R141 ;  /* 0x0000008d9e8e7220 */ /* 0x000fe20000410000 */
[----:B---3--:R-:W-:-:S04]  /*6cf0*/  FADD.FTZ R158, -R160, 1 ;  /* 0x3f800000a09e7421 */ /* 0x008fc80000010100 */
[----:B------:R-:W-:Y:S02]  /*6d00*/  FFMA.FTZ R141, R137, R158, 1 ;  /* 0x3f800000898d7423 */ /* 0x000fe4000001009e */
[----:B------:R-:W3:Y:S01]  /*6d10*/  MUFU.EX2 R154, R154 ;  /* 0x0000009a009a7308 */ /* 0x000ee20000000800 */
[----:B0-----:R-:W-:Y:S01]  /*6d20*/  FADD.FTZ R159, R159, 1 ;  /* 0x3f8000009f9f7421 */ /* 0x001fe20000010000 */
[----:B------:R-:W-:-:S06]  /*6d30*/  FMUL.FTZ R141, R160, R141 ;  /* 0x0000008da08d7220 */ /* 0x000fcc0000410000 */
[----:B------:R-:W0:Y:S01]  /*6d40*/  MUFU.RCP R157, R157 ;  /* 0x0000009d009d7308 */ /* 0x000e220000001000 */
[----:B--2---:R-:W-:-:S07]  /*6d50*/  FADD.FTZ R137, R155, 1 ;  /* 0x3f8000009b897421 */ /* 0x004fce0000010000 */
[----:B------:R2:W4:Y:S01]  /*6d60*/  MUFU.EX2 R33, R136 ;  /* 0x0000008800217308 */ /* 0x0005220000000800 */
[----:B---3--:R-:W-:-:S07]  /*6d70*/  FADD.FTZ R154, R154, 1 ;  /* 0x3f8000009a9a7421 */ /* 0x008fce0000010000 */
[----:B------:R-:W3:Y:S01]  /*6d80*/  MUFU.RCP R156, R159 ;  /* 0x0000009f009c7308 */ /* 0x000ee20000001000 */
[----:B0-----:R-:W-:Y:S01]  /*6d90*/  FADD.FTZ R158, -R157, 1 ;  /* 0x3f8000009d9e7421 */ /* 0x001fe20000010100 */
[----:B--2---:R-:W-:-:S03]  /*6da0*/  FMUL.FTZ R136, R23, R144 ;  /* 0x0000009017887220 */ /* 0x004fc60000410000 */
[----:B------:R-:W-:Y:S01]  /*6db0*/  FFMA.FTZ R158, R131, R158, 1 ;  /* 0x3f800000839e7423 */ /* 0x000fe2000001009e */
[----:B------:R-:W-:Y:S02]  /*6dc0*/  FFMA.FTZ R144, R120, R136, R99 ;  /* 0x0000008878907223 */ /* 0x000fe40000010063 */
[----:B------:R-:W0:Y:S01]  /*6dd0*/  MUFU.EX2 R151, R151 ;  /* 0x0000009700977308 */ /* 0x000e220000000800 */
[----:B----4-:R-:W-:Y:S01]  /*6de0*/  FADD.FTZ R155, R33, 1 ;  /* 0x3f800000219b7421 */ /* 0x010fe20000010000 */
[----:B------:R-:W-:Y:S01]  /*6df0*/  FMUL.FTZ R33, R157, R158 ;  /* 0x0000009e9d217220 */ /* 0x000fe20000410000 */
[----:B------:R-:W-:-:S05]  /*6e00*/  FMUL.FTZ R148, R144, -1.4426950216293334961 ;  /* 0xbfb8aa3b90947820 */ /* 0x000fca0000410000 */
[----:B------:R-:W2:Y:S01]  /*6e10*/  MUFU.RCP R137, R137 ;  /* 0x0000008900897308 */ /* 0x000ea20000001000 */
[----:B---3--:R-:W-:-:S04]  /*6e20*/  FADD.FTZ R158, -R156, 1 ;  /* 0x3f8000009c9e7421 */ /* 0x008fc80000010100 */
[----:B------:R-:W-:-:S03]  /*6e30*/  FFMA.FTZ R131, R135, R158, 1 ;  /* 0x3f80000087837423 */ /* 0x000fc6000001009e */
[----:B------:R-:W3:Y:S01]  /*6e40*/  MUFU.EX2 R152, R152 ;  /* 0x0000009800987308 */ /* 0x000ee20000000800 */
[----:B0-----:R-:W-:Y:S01]  /*6e50*/  FADD.FTZ R151, R151, 1 ;  /* 0x3f80000097977421 */ /* 0x001fe20000010000 */
[----:B------:R-:W-:-:S06]  /*6e60*/  FMUL.FTZ R131, R156, R131 ;  /* 0x000000839c837220 */ /* 0x000fcc0000410000 */
[----:B------:R-:W0:Y:S01]  /*6e70*/  MUFU.RCP R154, R154 ;  /* 0x0000009a009a7308 */ /* 0x000e220000001000 */
[----:B--2---:R-:W-:-:S04]  /*6e80*/  FADD.FTZ R158, -R137, 1 ;  /* 0x3f800000899e7421 */ /* 0x004fc80000010100 */
[----:B------:R-:W-:-:S03]  /*6e90*/  FFMA.FTZ R158, R149, R158, 1 ;  /* 0x3f800000959e7423 */ /* 0x000fc6000001009e */
[----:B------:R-:W2:Y:S01]  /*6ea0*/  MUFU.EX2 R153, R153 ;  /* 0x0000009900997308 */ /* 0x000ea20000000800 */
[----:B---3--:R-:W-:Y:S01]  /*6eb0*/  FADD.FTZ R157, R152, 1 ;  /* 0x3f800000989d7421 */ /* 0x008fe20000010000 */
[----:B------:R-:W-:-:S06]  /*6ec0*/  FMUL.FTZ R137, R137, R158 ;  /* 0x0000009e89897220 */ /* 0x000fcc0000410000 */
[----:B------:R-:W3:Y:S01]  /*6ed0*/  MUFU.RCP R155, R155 ;  /* 0x0000009b009b7308 */ /* 0x000ee20000001000 */
[----:B0-----:R-:W-:-:S04]  /*6ee0*/  FADD.FTZ R152, -R154, 1 ;  /* 0x3f8000009a987421 */ /* 0x001fc80000010100 */
[----:B------:R-:W-:-:S03]  /*6ef0*/  FFMA.FTZ R135, R139, R152, 1 ;  /* 0x3f8000008b877423 */ /* 0x000fc60000010098 */
[----:B------:R-:W0:Y:S01]  /*6f00*/  MUFU.RCP R151, R151 ;  /* 0x0000009700977308 */ /* 0x000e220000001000 */
[----:B--2---:R-:W-:Y:S01]  /*6f10*/  FADD.FTZ R149, R153, 1 ;  /* 0x3f80000099957421 */ /* 0x004fe20000010000 */
[----:B------:R-:W-:-:S06]  /*6f20*/  FMUL.FTZ R135, R154, R135 ;  /* 0x000000879a877220 */ /* 0x000fcc0000410000 */
[----:B------:R-:W2:Y:S01]  /*6f30*/  MUFU.EX2 R148, R148 ;  /* 0x0000009400947308 */ /* 0x000ea20000000800 */
[----:B---3--:R-:W-:-:S04]  /*6f40*/  FADD.FTZ R139, -R155, 1 ;  /* 0x3f8000009b8b7421 */ /* 0x008fc80000010100 */
[----:B------:R-:W-:-:S03]  /*6f50*/  FFMA.FTZ R150, R150, R139, 1 ;  /* 0x3f80000096967423 */ /* 0x000fc6000001008b */
[----:B------:R-:W3:Y:S01]  /*6f60*/  MUFU.RCP R152, R157 ;  /* 0x0000009d00987308 */ /* 0x000ee20000001000 */
[----:B------:R-:W-:Y:S01]  /*6f70*/  FMUL.FTZ R139, R155, R150 ;  /* 0x000000969b8b7220 */ /* 0x000fe20000410000 */
[----:B0-----:R-:W-:Y:S01]  /*6f80*/  FADD.FTZ R150, -R151, 1 ;  /* 0x3f80000097967421 */ /* 0x001fe20000010100 */
[----:B------:R-:W-:-:S05]  /*6f90*/  HADD2.F32 R155, -RZ, R28.H1_H1 ;  /* 0x3000001cff9b7230 */ /* 0x000fca0000004100 */
[----:B------:R-:W0:Y:S01]  /*6fa0*/  MUFU.RCP R149, R149 ;  /* 0x0000009500957308 */ /* 0x000e220000001000 */
[----:B--2---:R-:W-:Y:S01]  /*6fb0*/  FADD.FTZ R153, R148, 1 ;  /* 0x3f80000094997421 */ /* 0x004fe20000010000 */
[----:B------:R-:W-:Y:S01]  /*6fc0*/  FFMA.FTZ R148, R145, R150, 1 ;  /* 0x3f80000091947423 */ /* 0x000fe20000010096 */
[----:B------:R-:W-:Y:S01]  /*6fd0*/  FADD.FTZ R154, -R22, R155 ;  /* 0x0000009b169a7221 */ /* 0x000fe20000010100 */
[----:B------:R-:W-:Y:S02]  /*6fe0*/  HADD2.F32 R155, -RZ, R70.H0_H0 ;  /* 0x20000046ff9b7230 */ /* 0x000fe40000004100 */
[----:B------:R-:W-:Y:S01]  /*6ff0*/  FMUL.FTZ R148, R151, R148 ;  /* 0x0000009497947220 */ /* 0x000fe20000410000 */
[----:B------:R-:W-:Y:S01]  /*7000*/  HADD2.F32 R151, -RZ, R29.H0_H0 ;  /* 0x2000001dff977230 */ /* 0x000fe20000004100 */
[----:B------:R-:W2:Y:S01]  /*7010*/  MUFU.RCP R150, R153 ;  /* 0x0000009900967308 */ /* 0x000ea20000001000 */
[----:B---3--:R-:W-:-:S04]  /*7020*/  FADD.FTZ R145, -R152, 1 ;  /* 0x3f80000098917421 */ /* 0x008fc80000010100 */
[----:B------:R-:W-:Y:S01]  /*7030*/  FFMA.FTZ R145, R146, R145, 1 ;  /* 0x3f80000092917423 */ /* 0x000fe20000010091 */
[----:B0-----:R-:W-:-:S04]  /*7040*/  FADD.FTZ R28, -R149, 1 ;  /* 0x3f800000951c7421 */ /* 0x001fc80000010100 */
[----:B------:R-:W-:Y:S01]  /*7050*/  FFMA.FTZ R146, R147, R28, 1 ;  /* 0x3f80000093927423 */ /* 0x000fe2000001001c */
[----:B------:R-:W-:Y:S01]  /*7060*/  FMUL.FTZ R28, R23, R154 ;  /* 0x0000009a171c7220 */ /* 0x000fe20000410000 */
[----:B------:R-:W-:Y:S02]  /*7070*/  FMUL.FTZ R147, R152, R145 ;  /* 0x0000009198937220 */ /* 0x000fe40000410000 */
[----:B------:R-:W-:Y:S01]  /*7080*/  FMUL.FTZ R145, R149, R146 ;  /* 0x0000009295917220 */ /* 0x000fe20000410000 */
[----:B------:R-:W-:Y:S01]  /*7090*/  FFMA.FTZ R149, R118, R28, R95 ;  /* 0x0000001c76957223 */ /* 0x000fe2000001005f */
[----:B------:R-:W-:Y:S01]  /*70a0*/  FADD.FTZ R146, -R22, R151 ;  /* 0x0000009716927221 */ /* 0x000fe20000010100 */
[----:B------:R-:W-:Y:S02]  /*70b0*/  HADD2.F32 R151, -RZ, R29.H1_H1 ;  /* 0x3000001dff977230 */ /* 0x000fe40000004100 */
[----:B--2---:R-:W-:Y:S01]  /*70c0*/  FADD.FTZ R29, -R150, 1 ;  /* 0x3f800000961d7421 */ /* 0x004fe20000010100 */
[----:B------:R-:W-:Y:S01]  /*70d0*/  FMUL.FTZ R152, R149, -1.4426950216293334961 ;  /* 0xbfb8aa3b95987820 */ /* 0x000fe20000410000 */
[----:B------:R-:W-:-:S02]  /*70e0*/  FMUL.FTZ R146, R23, R146 ;  /* 0x0000009217927220 */ /* 0x000fc40000410000 */
[----:B------:R-:W-:Y:S01]  /*70f0*/  FFMA.FTZ R29, R144, R29, 1 ;  /* 0x3f800000901d7423 */ /* 0x000fe2000001001d */
[----:B------:R-:W-:Y:S01]  /*7100*/  FADD.FTZ R144, -R22, R151 ;  /* 0x0000009716907221 */ /* 0x000fe20000010100 */
[----:B------:R-:W-:Y:S01]  /*7110*/  FFMA.FTZ R153, R116, R146, R105 ;  /* 0x0000009274997223 */ /* 0x000fe20000010069 */
[----:B------:R-:W0:Y:S01]  /*7120*/  MUFU.EX2 R152, R152 ;  /* 0x0000009800987308 */ /* 0x000e220000000800 */
[----:B------:R-:W-:Y:S01]  /*7130*/  FMUL.FTZ R29, R150, R29 ;  /* 0x0000001d961d7220 */ /* 0x000fe20000410000 */
[----:B------:R-:W-:Y:S01]  /*7140*/  FMUL.FTZ R144, R23, R144 ;  /* 0x0000009017907220 */ /* 0x000fe20000410000 */
[----:B------:R-:W-:Y:S01]  /*7150*/  FMUL.FTZ R154, R153, -1.4426950216293334961 ;  /* 0xbfb8aa3b999a7820 */ /* 0x000fe20000410000 */
[C---:B------:R-:W-:Y:S01]  /*7160*/  FADD.FTZ R150, -R22.reuse, R155 ;  /* 0x0000009b16967221 */ /* 0x040fe20000010100 */
[----:B------:R-:W-:Y:S02]  /*7170*/  HADD2.F32 R155, -RZ, R70.H1_H1 ;  /* 0x30000046ff9b7230 */ /* 0x000fe40000004100 */
[----:B------:R-:W-:Y:S01]  /*7180*/  FFMA.FTZ R151, R107, R144, R96 ;  /* 0x000000906b977223 */ /* 0x000fe20000010060 */
[----:B------:R-:W-:Y:S01]  /*7190*/  FADD.FTZ R70, -R22, R163 ;  /* 0x000000a316467221 */ /* 0x000fe20000010100 */
[----:B------:R-:W2:Y:S02]  /*71a0*/  MUFU.EX2 R154, R154 ;  /* 0x0000009a009a7308 */ /* 0x000ea40000000800 */
[----:B------:R-:W-:Y:S01]  /*71b0*/  FMUL.FTZ R159, R151, -1.4426950216293334961 ;  /* 0xbfb8aa3b979f7820 */ /* 0x000fe20000410000 */
[C---:B------:R-:W-:Y:S01]  /*71c0*/  FMUL.FTZ R70, R23.reuse, R70 ;  /* 0x0000004617467220 */ /* 0x040fe20000410000 */
[----:B0-----:R-:W-:Y:S01]  /*71d0*/  FADD.FTZ R160, R152, 1 ;  /* 0x3f80000098a07421 */ /* 0x001fe20000010000 */
[----:B------:R-:W-:Y:S01]  /*71e0*/  FMUL.FTZ R152, R23, R150 ;  /* 0x0000009617987220 */ /* 0x000fe20000410000 */
[----:B------:R-:W-:-:S02]  /*71f0*/  FADD.FTZ R150, -R22, R155 ;  /* 0x0000009b16967221 */ /* 0x000fc40000010100 */
[----:B------:R-:W0:Y:S01]  /*7200*/  MUFU.EX2 R159, R159 ;  /* 0x0000009f009f7308 */ /* 0x000e220000000800 */
[----:B------:R-:W-:Y:S01]  /*7210*/  FFMA.FTZ R155, R120, R152, R99 ;  /* 0x00000098789b7223 */ /* 0x000fe20000010063 */
[----:B------:R-:W-:-:S03]  /*7220*/  FMUL.FTZ R150, R23, R150 ;  /* 0x0000009617967220 */ /* 0x000fc60000410000 */
[----:B------:R-:W-:Y:S01]  /*7230*/  FMUL.FTZ R161, R155, -1.4426950216293334961 ;  /* 0xbfb8aa3b9ba17820 */ /* 0x000fe20000410000 */
[----:B------:R-:W-:Y:S02]  /*7240*/  FFMA.FTZ R156, R118, R150, R95 ;  /* 0x00000096769c7223 */ /* 0x000fe4000001005f */
[----:B------:R-:W3:Y:S01]  /*7250*/  MUFU.RCP R160, R160 ;  /* 0x000000a000a07308 */ /* 0x000ee20000001000 */
[----:B--2---:R-:W-:Y:S01]  /*7260*/  FADD.FTZ R162, R154, 1 ;  /* 0x3f8000009aa27421 */ /* 0x004fe20000010000 */
[----:B------:R-:W-:-:S06]  /*7270*/  FMUL.FTZ R157, R156, -1.4426950216293334961 ;  /* 0xbfb8aa3b9c9d7820 */ /* 0x000fcc0000410000 */
[----:B------:R-:W2:Y:S01]  /*7280*/  MUFU.EX2 R161, R161 ;  /* 0x000000a100a17308 */ /* 0x000ea20000000800 */
[----:B0-----:R-:W-:-:S07]  /*7290*/  FADD.FTZ R159, R159, 1 ;  /* 0x3f8000009f9f7421 */ /* 0x001fce0000010000 */
[----:B------:R-:W0:Y:S01]  /*72a0*/  MUFU.EX2 R157, R157 ;  /* 0x0000009d009d7308 */ /* 0x000e220000000800 */
[----:B---3--:R-:W-:-:S04]  /*72b0*/  FADD.FTZ R154, -R160, 1 ;  /* 0x3f800000a09a7421 */ /* 0x008fc80000010100 */
[----:B------:R-:W-:Y:S01]  /*72c0*/  FFMA.FTZ R149, R149, R154, 1 ;  /* 0x3f80000095957423 */ /* 0x000fe2000001009a */
[----:B------:R-:W-:Y:S02]  /*72d0*/  FFMA.FTZ R154, R116, R70, R105 ;  /* 0x00000046749a7223 */ /* 0x000fe40000010069 */
[----:B------:R-:W3:Y:S01]  /*72e0*/  MUFU.RCP R162, R162 ;  /* 0x000000a200a27308 */ /* 0x000ee20000001000 */
[----:B--2---:R-:W-:Y:S01]  /*72f0*/  FADD.FTZ R163, R161, 1 ;  /* 0x3f800000a1a37421 */ /* 0x004fe20000010000 */
[----:B------:R-:W-:Y:S01]  /*7300*/  FMUL.FTZ R158, R154, -1.4426950216293334961 ;  /* 0xbfb8aa3b9a9e7820 */ /* 0x000fe20000410000 */
[----:B------:R-:W-:-:S05]  /*7310*/  FMUL.FTZ R149, R160, R149 ;  /* 0x00000095a0957220 */ /* 0x000fca0000410000 */
[----:B------:R-:W2:Y:S01]  /*7320*/  MUFU.RCP R159, R159 ;  /* 0x0000009f009f7308 */ /* 0x000ea20000001000 */
[----:B0-----:R-:W-:-:S07]  /*7330*/  FADD.FTZ R161, R157, 1 ;  /* 0x3f8000009da17421 */ /* 0x001fce0000010000 */
[----:B------:R-:W0:Y:S01]  /*7340*/  MUFU.EX2 R158, R158 ;  /* 0x0000009e009e7308 */ /* 0x000e220000000800 */
[----:B---3--:R-:W-:-:S04]  /*7350*/  FADD.FTZ R164, -R162, 1 ;  /* 0x3f800000a2a47421 */ /* 0x008fc80000010100 */
[----:B------:R-:W-:-:S03]  /*7360*/  FFMA.FTZ R153, R153, R164, 1 ;  /* 0x3f80000099997423 */ /* 0x000fc600000100a4 */
[----:B------:R-:W3:Y:S01]  /*7370*/  MUFU.RCP R160, R163 ;  /* 0x000000a300a07308 */ /* 0x000ee20000001000 */
[----:B------:R-:W-:Y:S01]  /*7380*/  FMUL.FTZ R153, R162, R153 ;  /* 0x00000099a2997220 */ /* 0x000fe20000410000 */
[----:B--2---:R-:W-:-:S04]  /*7390*/  FADD.FTZ R162, -R159, 1 ;  /* 0x3f8000009fa27421 */ /* 0x004fc80000010100 */
[----:B------:R-:W-:Y:S02]  /*73a0*/  FFMA.FTZ R162, R151, R162, 1 ;  /* 0x3f80000097a27423 */ /* 0x000fe400000100a2 */
[----:B------:R-:W2:Y:S01]  /*73b0*/  MUFU.RCP R161, R161 ;  /* 0x000000a100a17308 */ /* 0x000ea20000001000 */
[----:B0-----:R-:W-:Y:S01]  /*73c0*/  FADD.FTZ R158, R158, 1 ;  /* 0x3f8000009e9e7421 */ /* 0x001fe20000010000 */
[----:B------:R-:W-:Y:S01]  /*73d0*/  FMUL.FTZ R151, R159, R162 ;  /* 0x000000a29f977220 */ /* 0x000fe20000410000 */
[----:B------:R-:W-:-:S05]  /*73e0*/  HADD2.F32 R159, -RZ, R58.H0_H0 ;  /* 0x2000003aff9f7230 */ /* 0x000fca0000004100 */
[----:B------:R-:W0:Y:S01]  /*73f0*/  MUFU.RCP R158, R158 ;  /* 0x0000009e009e7308 */ /* 0x000e220000001000 */
[----:B---3--:R-:W-:-:S04]  /*7400*/  FADD.FTZ R162, -R160, 1 ;  /* 0x3f800000a0a27421 */ /* 0x008fc80000010100 */
[----:B------:R-:W-:Y:S01]  /*7410*/  FFMA.FTZ R157, R155, R162, 1 ;  /* 0x3f8000009b9d7423 */ /* 0x000fe200000100a2 */
[----:B--2---:R-:W-:-:S03]  /*7420*/  FADD.FTZ R155, -R161, 1 ;  /* 0x3f800000a19b7421 */ /* 0x004fc60000010100 */
[----:B------:R-:W-:Y:S01]  /*7430*/  FMUL.FTZ R157, R160, R157 ;  /* 0x0000009da09d7220 */ /* 0x000fe20000410000 */
[----:B------:R-:W-:-:S04]  /*7440*/  FFMA.FTZ R156, R156, R155, 1 ;  /* 0x3f8000009c9c7423 */ /* 0x000fc8000001009b */
[----:B------:R-:W-:Y:S01]  /*7450*/  FMUL.FTZ R155, R161, R156 ;  /* 0x0000009ca19b7220 */ /* 0x000fe20000410000 */
[----:B------:R-:W-:Y:S01]  /*7460*/  FADD.FTZ R156, -R22, R71 ;  /* 0x00000047169c7221 */ /* 0x000fe20000010100 */
[----:B0-----:R-:W-:-:S03]  /*7470*/  FADD.FTZ R71, -R158, 1 ;  /* 0x3f8000009e477421 */ /* 0x001fc60000010100 */
[----:B------:R-:W-:Y:S01]  /*7480*/  FMUL.FTZ R156, R23, R156 ;  /* 0x0000009c179c7220 */ /* 0x000fe20000410000 */
[----:B------:R-:W-:Y:S01]  /*7490*/  FFMA.FTZ R71, R154, R71, 1 ;  /* 0x3f8000009a477423 */ /* 0x000fe20000010047 */
[----:B------:R-:W-:Y:S02]  /*74a0*/  FADD.FTZ R154, -R22, R159 ;  /* 0x0000009f169a7221 */ /* 0x000fe40000010100 */
[----:B------:R-:W-:Y:S01]  /*74b0*/  FFMA.FTZ R161, R107, R156, R96 ;  /* 0x0000009c6ba17223 */ /* 0x000fe20000010060 */
[----:B------:R-:W-:Y:S01]  /*74c0*/  FMUL.FTZ R71, R158, R71 ;  /* 0x000000479e477220 */ /* 0x000fe20000410000 */
[----:B------:R-:W-:Y:S02]  /*74d0*/  FMUL.FTZ R154, R23, R154 ;  /* 0x0000009a179a7220 */ /* 0x000fe40000410000 */
[----:B------:R-:W-:Y:S02]  /*74e0*/  FMUL.FTZ R163, R161, -1.4426950216293334961 ;  /* 0xbfb8aa3ba1a37820 */ /* 0x000fe40000410000 */
[----:B------:R-:W-:-:S04]  /*74f0*/  FFMA.FTZ R160, R120, R154, R99 ;  /* 0x0000009a78a07223 */ /* 0x000fc80000010063 */
[----:B------:R-:W0:Y:S01]  /*7500*/  MUFU.EX2 R163, R163 ;  /* 0x000000a300a37308 */ /* 0x000e220000000800 */
[----:B------:R-:W-:-:S07]  /*7510*/  FMUL.FTZ R164, R160, -1.4426950216293334961 ;  /* 0xbfb8aa3ba0a47820 */ /* 0x000fce0000410000 */
[----:B------:R-:W2:Y:S01]  /*7520*/  MUFU.EX2 R164, R164 ;  /* 0x000000a400a47308 */ /* 0x000ea20000000800 */
[----:B0-----:R-:W-:-:S07]  /*7530*/  FADD.FTZ R162, R163, 1 ;  /* 0x3f800000a3a27421 */ /* 0x001fce0000010000 */
[----:B------:R-:W0:Y:S01]  /*7540*/  MUFU.RCP R162, R162 ;  /* 0x000000a200a27308 */ /* 0x000e220000001000 */
[----:B--2---:R-:W-:-:S07]  /*7550*/  FADD.FTZ R159, R164, 1 ;  /* 0x3f800000a49f7421 */ /* 0x004fce0000010000 */
[----:B------:R-:W2:Y:S01]  /*7560*/  MUFU.RCP R159, R159 ;  /* 0x0000009f009f7308 */ /* 0x000ea20000001000 */
[----:B0-----:R-:W-:-:S04]  /*7570*/  FADD.FTZ R58, -R162, 1 ;  /* 0x3f800000a23a7421 */ /* 0x001fc80000010100 */
[----:B------:R-:W-:Y:S01]  /*7580*/  FFMA.FTZ R161, R161, R58, 1 ;  /* 0x3f800000a1a17423 */ /* 0x000fe2000001003a */
[----:B------:R-:W-:Y:S01]  /*7590*/  FADD.FTZ R58, -R22, R165 ;  /* 0x000000a5163a7221 */ /* 0x000fe20000010100 */
[----:B------:R-:W-:Y:S02]  /*75a0*/  HADD2.F32 R165, -RZ, R56.H1_H1 ;  /* 0x30000038ffa57230 */ /* 0x000fe40000004100 */
[----:B------:R-:W-:Y:S01]  /*75b0*/  FMUL.FTZ R158, R162, R161 ;  /* 0x000000a1a29e7220 */ /* 0x000fe20000410000 */
[----:B--2---:R-:W-:Y:S01]  /*75c0*/  FADD.FTZ R161, -R159, 1 ;  /* 0x3f8000009fa17421 */ /* 0x004fe20000010100 */
[----:B------:R-:W-:-:S03]  /*75d0*/  FMUL.FTZ R58, R23, R58 ;  /* 0x0000003a173a7220 */ /* 0x000fc60000410000 */
[----:B------:R-:W-:Y:S01]  /*75e0*/  FFMA.FTZ R162, R160, R161, 1 ;  /* 0x3f800000a0a27423 */ /* 0x000fe200000100a1 */
[----:B------:R-:W-:-:S03]  /*75f0*/  FFMA.FTZ R161, R118, R58, R95 ;  /* 0x0000003a76a17223 */ /* 0x000fc6000001005f */
[----:B------:R-:W-:Y:S01]  /*7600*/  FMUL.FTZ R159, R159, R162 ;  /* 0x000000a29f9f7220 */ /* 0x000fe20000410000 */
[----:B------:R-:W-:Y:S01]  /*7610*/  FMUL.FTZ R163, R161, -1.4426950216293334961 ;  /* 0xbfb8aa3ba1a37820 */ /* 0x000fe20000410000 */
[--C-:B------:R-:W-:Y:S02]  /*7620*/  HADD2.F32 R162, -RZ, R26.reuse.H0_H0 ;  /* 0x2000001affa27230 */ /* 0x100fe40000004100 */
[----:B------:R-:W-:-:S03]  /*7630*/  HADD2.F32 R26, -RZ, R26.H1_H1 ;  /* 0x3000001aff1a7230 */ /* 0x000fc60000004100 */
[----:B------:R-:W0:Y:S01]  /*7640*/  MUFU.EX2 R163, R163 ;  /* 0x000000a300a37308 */ /* 0x000e220000000800 */
[----:B------:R-:W-:Y:S01]  /*7650*/  FMUL.FTZ R111, R162, R111 ;  /* 0x0000006fa26f7220 */ /* 0x000fe20000410000 */
[----:B------:R-:W-:Y:S01]  /*7660*/  FMUL.FTZ R17, R26, R17 ;  /* 0x000000111a117220 */ /* 0x000fe20000410000 */
[----:B0-----:R-:W-:-:S05]  /*7670*/  FADD.FTZ R164, R163, 1 ;  /* 0x3f800000a3a47421 */ /* 0x001fca0000010000 */
[----:B------:R0:W2:Y:S02]  /*7680*/  MUFU.RCP R160, R164 ;  /* 0x000000a400a07308 */ /* 0x0000a40000001000 */
[----:B0-----:R-:W-:-:S05]  /*7690*/  HADD2.F32 R164, -RZ, R27.H1_H1 ;  /* 0x3000001bffa47230 */ /* 0x001fca0000004100 */
[----:B------:R-:W-:Y:S01]  /*76a0*/  FMUL.FTZ R113, R164, R113 ;  /* 0x00000071a4717220 */ /* 0x000fe20000410000 */
[--C-:B------:R-:W-:Y:S02]  /*76b0*/  HADD2.F32 R164, -RZ, R18.reuse.H0_H0 ;  /* 0x20000012ffa47230 */ /* 0x100fe40000004100 */
[----:B--2---:R-:W-:Y:S01]  /*76c0*/  FADD.FTZ R162, -R160, 1 ;  /* 0x3f800000a0a27421 */ /* 0x004fe20000010100 */
[----:B------:R-:W-:Y:S02]  /*76d0*/  HADD2.F32 R18, -RZ, R18.H1_H1 ;  /* 0x30000012ff127230 */ /* 0x000fe40000004100 */
[----:B------:R-:W-:Y:S01]  /*76e0*/  FMUL.FTZ R31, R164, R31 ;  /* 0x0000001fa41f7220 */ /* 0x000fe20000410000 */
[----:B------:R-:W-:Y:S01]  /*76f0*/  FFMA.FTZ R161, R161, R162, 1 ;  /* 0x3f800000a1a17423 */ /* 0x000fe200000100a2 */
[----:B------:R-:W-:Y:S02]  /*7700*/  HADD2.F32 R162, -RZ, R27.H0_H0 ;  /* 0x2000001bffa27230 */ /* 0x000fe40000004100 */
[----:B------:R-:W-:Y:S01]  /*7710*/  FMUL.FTZ R121, R18, R121 ;  /* 0x0000007912797220 */ /* 0x000fe20000410000 */
[----:B------:R-:W-:-:S02]  /*7720*/  HADD2.F32 R18, -RZ, R19.H0_H0 ;  /* 0x20000013ff127230 */ /* 0x000fc40000004100 */
[----:B------:R-:W-:Y:S01]  /*7730*/  FMUL.FTZ R160, R160, R161 ;  /* 0x000000a1a0a07220 */ /* 0x000fe20000410000 */
[--C-:B------:R-:W-:Y:S02]  /*7740*/  HADD2.F32 R161, -RZ, R59.reuse.H0_H0 ;  /* 0x2000003bffa17230 */ /* 0x100fe40000004100 */
[----:B------:R-:W-:Y:S01]  /*7750*/  FMUL.FTZ R115, R162, R115 ;  /* 0x00000073a2737220 */ /* 0x000fe20000410000 */
[----:B------:R-:W-:Y:S02]  /*7760*/  HADD2.F32 R59, -RZ, R59.H1_H1 ;  /* 0x3000003bff3b7230 */ /* 0x000fe40000004100 */
[----:B------:R-:W-:Y:S01]  /*7770*/  FMUL.FTZ R119, R18, R119 ;  /* 0x0000007712777220 */ /* 0x000fe20000410000 */
[C---:B------:R-:W-:Y:S02]  /*7780*/  FADD.FTZ R26, -R22.reuse, R161 ;  /* 0x000000a1161a7221 */ /* 0x040fe40000010100 */
[----:B------:R-:W-:Y:S02]  /*7790*/  FADD.FTZ R59, -R22, R59 ;  /* 0x0000003b163b7221 */ /* 0x000fe40000010100 */
        /* <DEDUP_REMOVED lines=14> */
[----:B------:R-:W0:Y:S02]  /*7880*/  MUFU.RCP R161, R161 ;  /* 0x000000a100a17308 */ /* 0x000e240000001000 */
[----:B0-----:R-:W-:-:S04]  /*7890*/  FADD.FTZ R18, -R161, 1 ;  /* 0x3f800000a1127421 */ /* 0x001fc80000010100 */
[----:B------:R-:W-:Y:S01]  /*78a0*/  FFMA.FTZ R164, R59, R18, 1 ;  /* 0x3f8000003ba47423 */ /* 0x000fe20000010012 */
[----:B------:R-:W-:Y:S02]  /*78b0*/  HADD2.F32 R18, -RZ, R19.H1_H1 ;  /* 0x30000013ff127230 */ /* 0x000fe40000004100 */
[----:B------:R-:W-:Y:S02]  /*78c0*/  HADD2.F32 R59, -RZ, R56.H0_H0 ;  /* 0x20000038ff3b7230 */ /* 0x000fe40000004100 */
[----:B------:R-:W-:Y:S01]  /*78d0*/  FMUL.FTZ R19, R161, R164 ;  /* 0x000000a4a1137220 */ /* 0x000fe20000410000 */
[--C-:B------:R-:W-:Y:S02]  /*78e0*/  HADD2.F32 R164, -RZ, R14.reuse.H0_H0 ;  /* 0x2000000effa47230 */ /* 0x100fe40000004100 */
[----:B------:R-:W-:Y:S01]  /*78f0*/  FMUL.FTZ R117, R18, R117 ;  /* 0x0000007512757220 */ /* 0x000fe20000410000 */
[----:B------:R-:W-:Y:S02]  /*7900*/  HADD2.F32 R14, -RZ, R14.H1_H1 ;  /* 0x3000000eff0e7230 */ /* 0x000fe40000004100 */
[C---:B------:R-:W-:Y:S01]  /*7910*/  FADD.FTZ R18, -R22.reuse, R59 ;  /* 0x0000003b16127221 */ /* 0x040fe20000010100 */
[----:B------:R-:W-:Y:S01]  /*7920*/  FADD.FTZ R56, -R22, R165 ;  /* 0x000000a516387221 */ /* 0x000fe20000010100 */
[----:B------:R-:W-:Y:S01]  /*7930*/  FMUL.FTZ R123, R164, R123 ;  /* 0x0000007ba47b7220 */ /* 0x000fe20000410000 */
[----:B------:R-:W-:-:S02]  /*7940*/  HADD2.F32 R164, -RZ, R15.H1_H1 ;  /* 0x3000000fffa47230 */ /* 0x000fc40000004100 */
[C---:B------:R-:W-:Y:S01]  /*7950*/  FMUL.FTZ R18, R23.reuse, R18 ;  /* 0x0000001217127220 */ /* 0x040fe20000410000 */
[----:B------:R-:W-:Y:S01]  /*7960*/  FMUL.FTZ R125, R14, R125 ;  /* 0x0000007d0e7d7220 */ /* 0x000fe20000410000 */
[----:B------:R-:W-:Y:S02]  /*7970*/  HADD2.F32 R14, -RZ, R15.H0_H0 ;  /* 0x2000000fff0e7230 */ /* 0x000fe40000004100 */
[----:B------:R-:W-:Y:S01]  /*7980*/  FMUL.FTZ R56, R23, R56 ;  /* 0x0000003817387220 */ /* 0x000fe20000410000 */
[----:B------:R-:W-:Y:S01]  /*7990*/  FFMA.FTZ R161, R120, R18, R99 ;  /* 0x0000001278a17223 */ /* 0x000fe20000010063 */
[----:B------:R-:W-:Y:S01]  /*79a0*/  FMUL.FTZ R127, R164, R127 ;  /* 0x0000007fa47f7220 */ /* 0x000fe20000410000 */
[--C-:B------:R-:W-:Y:S02]  /*79b0*/  HADD2.F32 R164, -RZ, R20.reuse.H0_H0 ;  /* 0x20000014ffa47230 */ /* 0x100fe40000004100 */
[----:B------:R-:W-:Y:S01]  /*79c0*/  FMUL.FTZ R133, R14, R133 ;  /* 0x000000850e857220 */ /* 0x000fe20000410000 */
[----:B------:R-:W-:Y:S01]  /*79d0*/  FMUL.FTZ R163, R161, -1.4426950216293334961 ;  /* 0xbfb8aa3ba1a37820 */ /* 0x000fe20000410000 */
[----:B------:R-:W-:-:S02]  /*79e0*/  HADD2.F32 R20, -RZ, R20.H1_H1 ;  /* 0x30000014ff147230 */ /* 0x000fc40000004100 */
[----:B------:R-:W-:Y:S01]  /*79f0*/  FMUL.FTZ R143, R164, R143 ;  /* 0x0000008fa48f7220 */ /* 0x000fe20000410000 */
[----:B------:R-:W-:Y:S02]  /*7a00*/  HADD2.F32 R165, -RZ, R54.H1_H1 ;  /* 0x30000036ffa57230 */ /* 0x000fe40000004100 */
[----:B------:R-:W0:Y:S01]  /*7a10*/  MUFU.EX2 R163, R163 ;  /* 0x000000a300a37308 */ /* 0x000e220000000800 */
[----:B------:R-:W-:Y:S01]  /*7a20*/  FMUL.FTZ R129, R20, R129 ;  /* 0x0000008114817220 */ /* 0x000fe20000410000 */
[----:B0-----:R-:W-:-:S06]  /*7a30*/  FADD.FTZ R59, R163, 1 ;  /* 0x3f800000a33b7421 */ /* 0x001fcc0000010000 */
[----:B------:R-:W0:Y:S02]  /*7a40*/  MUFU.RCP R59, R59 ;  /* 0x0000003b003b7308 */ /* 0x000e240000001000 */
[----:B0-----:R-:W-:-:S04]  /*7a50*/  FADD.FTZ R14, -R59, 1 ;  /* 0x3f8000003b0e7421 */ /* 0x001fc80000010100 */
[----:B------:R-:W-:-:S04]  /*7a60*/  FFMA.FTZ R14, R161, R14, 1 ;  /* 0x3f800000a10e7423 */ /* 0x000fc8000001000e */
        /* <DEDUP_REMOVED lines=8> */
[--C-:B------:R-:W-:Y:S02]  /*7af0*/  HADD2.F32 R59, -RZ, R57.reuse.H0_H0 ;  /* 0x20000039ff3b7230 */ /* 0x100fe40000004100 */
[----:B------:R-:W-:Y:S02]  /*7b00*/  HADD2.F32 R57, -RZ, R57.H1_H1 ;  /* 0x30000039ff397230 */ /* 0x000fe40000004100 */
[----:B------:R-:W-:Y:S01]  /*7b10*/  FMUL.FTZ R15, R161, R164 ;  /* 0x000000a4a10f7220 */ /* 0x000fe20000410000 */
[--C-:B------:R-:W-:Y:S02]  /*7b20*/  HADD2.F32 R164, -RZ, R21.reuse.H1_H1 ;  /* 0x30000015ffa47230 */ /* 0x100fe40000004100 */
[C---:B------:R-:W-:Y:S01]  /*7b30*/  FADD.FTZ R20, -R22.reuse, R59 ;  /* 0x0000003b16147221 */ /* 0x040fe20000010100 */
[----:B------:R-:W-:Y:S02]  /*7b40*/  HADD2.F32 R59, -RZ, R21.H0_H0 ;  /* 0x20000015ff3b7230 */ /* 0x000fe40000004100 */
[----:B------:R-:W-:Y:S01]  /*7b50*/  FADD.FTZ R57, -R22, R57 ;  /* 0x0000003916397221 */ /* 0x000fe20000010100 */
[----:B------:R-:W-:Y:S01]  /*7b60*/  FMUL.FTZ R20, R23, R20 ;  /* 0x0000001417147220 */ /* 0x000fe20000410000 */
[----:B------:R-:W-:Y:S01]  /*7b70*/  FMUL.FTZ R141, R164, R141 ;  /* 0x0000008da48d7220 */ /* 0x000fe20000410000 */
[----:B------:R-:W-:Y:S01]  /*7b80*/  FMUL.FTZ R59, R59, R142 ;  /* 0x0000008e3b3b7220 */ /* 0x000fe20000410000 */
[----:B------:R-:W-:-:S02]  /*7b90*/  HADD2.F32 R164, -RZ, R24.H0_H0 ;  /* 0x20000018ffa47230 */ /* 0x000fc40000004100 */
[----:B------:R-:W-:Y:S01]  /*7ba0*/  FFMA.FTZ R142, R116, R20, R105 ;  /* 0x00000014748e7223 */ /* 0x000fe20000010069 */
[----:B------:R-:W-:-:S03]  /*7bb0*/  HADD2.F32 R24, -RZ, R24.H1_H1 ;  /* 0x30000018ff187230 */ /* 0x000fc60000004100 */
[----:B------:R-:W-:Y:S01]  /*7bc0*/  FMUL.FTZ R163, R142, -1.4426950216293334961 ;  /* 0xbfb8aa3b8ea37820 */ /* 0x000fe20000410000 */
[----:B------:R-:W-:Y:S01]  /*7bd0*/  FMUL.FTZ R33, R164, R33 ;  /* 0x00000021a4217220 */ /* 0x000fe20000410000 */
[----:B------:R-:W-:Y:S01]  /*7be0*/  FMUL.FTZ R131, R24, R131 ;  /* 0x0000008318837220 */ /* 0x000fe20000410000 */
[----:B------:R-:W-:-:S03]  /*7bf0*/  HADD2.F32 R24, -RZ, R25.H0_H0 ;  /* 0x20000019ff187230 */ /* 0x000fc60000004100 */
[----:B------:R-:W0:Y:S02]  /*7c00*/  MUFU.EX2 R163, R163 ;  /* 0x000000a300a37308 */ /* 0x000e240000000800 */
[----:B------:R-:W-:Y:S01]  /*7c10*/  FMUL.FTZ R135, R24, R135 ;  /* 0x0000008718877220 */ /* 0x000fe20000410000 */
        /* <DEDUP_REMOVED lines=18> */
[----:B------:R-:W-:Y:S01]  /*7d40*/  FADD.FTZ R24, -R22, R57 ;  /* 0x0000003916187221 */ /* 0x000fe20000010100 */
[----:B------:R-:W-:-:S02]  /*7d50*/  HADD2.F32 R57, -RZ, R52.H1_H1 ;  /* 0x30000034ff397230 */ /* 0x000fc40000004100 */
[----:B------:R-:W-:Y:S01]  /*7d60*/  FMUL.FTZ R139, R164, R139 ;  /* 0x0000008ba48b7220 */ /* 0x000fe20000410000 */
[----:B------:R-:W-:Y:S02]  /*7d70*/  HADD2.F32 R52, -RZ, R53.H0_H0 ;  /* 0x20000035ff347230 */ /* 0x000fe40000004100 */
[----:B------:R-:W-:Y:S01]  /*7d80*/  FMUL.FTZ R24, R23, R24 ;  /* 0x0000001817187220 */ /* 0x000fe20000410000 */
[----:B------:R-:W-:Y:S01]  /*7d90*/  FMUL.FTZ R57, R57, R148 ;  /* 0x0000009439397220 */ /* 0x000fe20000410000 */
[----:B------:R-:W-:Y:S02]  /*7da0*/  FADD.FTZ R148, -R22, R165 ;  /* 0x000000a516947221 */ /* 0x000fe40000010100 */
[----:B------:R-:W-:Y:S01]  /*7db0*/  FFMA.FTZ R163, R120, R24, R99 ;  /* 0x0000001878a37223 */ /* 0x000fe20000010063 */
[----:B------:R-:W-:Y:S01]  /*7dc0*/  FMUL.FTZ R147, R52, R147 ;  /* 0x0000009334937220 */ /* 0x000fe20000410000 */
[----:B------:R-:W-:Y:S02]  /*7dd0*/  HADD2.F32 R165, -RZ, R46.H1_H1 ;  /* 0x3000002effa57230 */ /* 0x000fe40000004100 */
[----:B------:R-:W-:-:S06]  /*7de0*/  FMUL.FTZ R164, R163, -1.4426950216293334961 ;  /* 0xbfb8aa3ba3a47820 */ /* 0x000fcc0000410000 */
[----:B------:R-:W0:Y:S02]  /*7df0*/  MUFU.EX2 R164, R164 ;  /* 0x000000a400a47308 */ /* 0x000e240000000800 */
[----:B0-----:R-:W-:Y:S01]  /*7e00*/  FADD.FTZ R161, R164, 1 ;  /* 0x3f800000a4a17421 */ /* 0x001fe20000010000 */
[----:B------:R-:W-:-:S05]  /*7e10*/  HADD2.F32 R164, -RZ, R53.H1_H1 ;  /* 0x30000035ffa47230 */ /* 0x000fca0000004100 */
[----:B------:R-:W0:Y:S01]  /*7e20*/  MUFU.RCP R161, R161 ;  /* 0x000000a100a17308 */ /* 0x000e220000001000 */
[----:B------:R-:W-:Y:S01]  /*7e30*/  FMUL.FTZ R145, R164, R145 ;  /* 0x00000091a4917220 */ /* 0x000fe20000410000 */
[--C-:B------:R-:W-:Y:S02]  /*7e40*/  HADD2.F32 R164, -RZ, R50.reuse.H0_H0 ;  /* 0x20000032ffa47230 */ /* 0x100fe40000004100 */
[----:B------:R-:W-:-:S03]  /*7e50*/  HADD2.F32 R50, -RZ, R50.H1_H1 ;  /* 0x30000032ff327230 */ /* 0x000fc60000004100 */
[----:B------:R-:W-:Y:S01]  /*7e60*/  FMUL.FTZ R29, R164, R29 ;  /* 0x0000001da41d7220 */ /* 0x000fe20000410000 */
[----:B------:R-:W-:Y:S02]  /*7e70*/  HADD2.F32 R164, -RZ, R51.H1_H1 ;  /* 0x30000033ffa47230 */ /* 0x000fe40000004100 */
[----:B------:R-:W-:-:S03]  /*7e80*/  FMUL.FTZ R149, R50, R149 ;  /* 0x0000009532957220 */ /* 0x000fc60000410000 */
[----:B------:R-:W-:Y:S01]  /*7e90*/  FMUL.FTZ R151, R164, R151 ;  /* 0x00000097a4977220 */ /* 0x000fe20000410000 */
[--C-:B------:R-:W-:Y:S02]  /*7ea0*/  HADD2.F32 R164, -RZ, R44.reuse.H0_H0 ;  /* 0x2000002cffa47230 */ /* 0x100fe40000004100 */
[----:B------:R-:W-:Y:S02]  /*7eb0*/  HADD2.F32 R44, -RZ, R44.H1_H1 ;  /* 0x3000002cff2c7230 */ /* 0x000fe40000004100 */
[----:B0-----:R-:W-:Y:S01]  /*7ec0*/  FADD.FTZ R52, -R161, 1 ;  /* 0x3f800000a1347421 */ /* 0x001fe20000010100 */
[----:B------:R-:W-:-:S03]  /*7ed0*/  FMUL.FTZ R157, R164, R157 ;  /* 0x0000009da49d7220 */ /* 0x000fc60000410000 */
[----:B------:R-:W-:Y:S01]  /*7ee0*/  FFMA.FTZ R54, R163, R52, 1 ;  /* 0x3f800000a3367423 */ /* 0x000fe20000010034 */
[----:B------:R-:W-:Y:S01]  /*7ef0*/  FMUL.FTZ R52, R23, R148 ;  /* 0x0000009417347220 */ /* 0x000fe20000410000 */
[----:B------:R-:W-:Y:S01]  /*7f00*/  FMUL.FTZ R155, R44, R155 ;  /* 0x0000009b2c9b7220 */ /* 0x000fe20000410000 */
[--C-:B------:R-:W-:Y:S02]  /*7f10*/  HADD2.F32 R44, -RZ, R45.reuse.H0_H0 ;  /* 0x2000002dff2c7230 */ /* 0x100fe40000004100 */
[----:B------:R-:W-:Y:S01]  /*7f20*/  FMUL.FTZ R54, R161, R54 ;  /* 0x00000036a1367220 */ /* 0x000fe20000410000 */
[----:B------:R-:W-:Y:S01]  /*7f30*/  FFMA.FTZ R148, R118, R52, R95 ;  /* 0x0000003476947223 */ /* 0x000fe2000001005f */
[----:B------:R-:W-:Y:S02]  /*7f40*/  HADD2.F32 R45, -RZ, R45.H1_H1 ;  /* 0x3000002dff2d7230 */ /* 0x000fe40000004100 */
[----:B------:R-:W-:Y:S01]  /*7f50*/  FMUL.FTZ R71, R44, R71 ;  /* 0x000000472c477220 */ /* 0x000fe20000410000 */
[----:B------:R-:W-:-:S02]  /*7f60*/  FMUL.FTZ R163, R148, -1.4426950216293334961 ;  /* 0xbfb8aa3b94a37820 */ /* 0x000fc40000410000 */
[----:B------:R-:W-:Y:S01]  /*7f70*/  FMUL.FTZ R45, R45, R158 ;  /* 0x0000009e2d2d7220 */ /* 0x000fe20000410000 */
[----:B------:R-:W-:-:S03]  /*7f80*/  HADD2.F32 R158, -RZ, R68.H0_H0 ;  /* 0x20000044ff9e7230 */ /* 0x000fc60000004100 */
[----:B------:R-:W0:Y:S02]  /*7f90*/  MUFU.EX2 R163, R163 ;  /* 0x000000a300a37308 */ /* 0x000e240000000800 */
[----:B------:R-:W-:Y:S01]  /*7fa0*/  FMUL.FTZ R159, R158, R159 ;  /* 0x0000009f9e9f7220 */ /* 0x000fe20000410000 */
[----:B0-----:R-:W-:Y:S01]  /*7fb0*/  FADD.FTZ R161, R163, 1 ;  /* 0x3f800000a3a17421 */ /* 0x001fe20000010000 */
[--C-:B------:R-:W-:Y:S02]  /*7fc0*/  HADD2.F32 R163, -RZ, R55.reuse.H0_H0 ;  /* 0x20000037ffa37230 */ /* 0x100fe40000004100 */
[----:B------:R-:W-:-:S03]  /*7fd0*/  HADD2.F32 R55, -RZ, R55.H1_H1 ;  /* 0x30000037ff377230 */ /* 0x000fc60000004100 */
[----:B------:R-:W0:Y:S01]  /*7fe0*/  MUFU.RCP R161, R161 ;  /* 0x000000a100a17308 */ /* 0x000e220000001000 */
[C---:B------:R-:W-:Y:S01]  /*7ff0*/  FADD.FTZ R50, -R22.reuse, R163 ;  /* 0x000000a316327221 */ /* 0x040fe20000010100 */
[----:B------:R-:W-:-:S03]  /*8000*/  FADD.FTZ R55, -R22, R55 ;  /* 0x0000003716377221 */ /* 0x000fc60000010100 */
[----:B------:R-:W-:Y:S01]  /*8010*/  FMUL.FTZ R50, R23, R50 ;  /* 0x0000003217327220 */ /* 0x000fe20000410000 */
[----:B0-----:R-:W-:-:S04]  /*8020*/  FADD.FTZ R53, -R161, 1 ;  /* 0x3f800000a1357421 */ /* 0x001fc80000010100 */
[----:B------:R-:W-:-:S04]  /*8030*/  FFMA.FTZ R148, R148, R53, 1 ;  /* 0x3f80000094947423 */ /* 0x000fc80000010035 */
[----:B------:R-:W-:Y:S01]  /*8040*/  FMUL.FTZ R53, R161, R148 ;  /* 0x00000094a1357220 */ /* 0x000fe20000410000 */
[----:B------:R-:W-:-:S05]  /*8050*/  HADD2.F32 R148, -RZ, R51.H0_H0 ;  /* 0x20000033ff947230 */ /* 0x000fca0000004100 */
        /* <DEDUP_REMOVED lines=14> */
[----:B------:R-:W-:Y:S02]  /*8140*/  HADD2.F32 R163, -RZ, R46.H0_H0 ;  /* 0x2000002effa37230 */ /* 0x000fe40000004100 */
[----:B------:R-:W-:-:S03]  /*8150*/  HADD2.F32 R46, -RZ, R69.H0_H0 ;  /* 0x20000045ff2e7230 */ /* 0x000fc60000004100 */
[----:B------:R-:W0:Y:S02]  /*8160*/  MUFU.RCP R161, R161 ;  /* 0x000000a100a17308 */ /* 0x000e240000001000 */
[----:B------:R-:W-:Y:S01]  /*8170*/  FMUL.FTZ R27, R46, R27 ;  /* 0x0000001b2e1b7220 */ /* 0x000fe20000410000 */
[----:B0-----:R-:W-:-:S04]  /*8180*/  FADD.FTZ R44, -R161, 1 ;  /* 0x3f800000a12c7421 */ /* 0x001fc80000010100 */
[----:B------:R-:W-:-:S04]  /*8190*/  FFMA.FTZ R44, R55, R44, 1 ;  /* 0x3f800000372c7423 */ /* 0x000fc8000001002c */
[----:B------:R-:W-:Y:S01]  /*81a0*/  FMUL.FTZ R55, R161, R44 ;  /* 0x0000002ca1377220 */ /* 0x000fe20000410000 */
[C---:B------:R-:W-:Y:S01]  /*81b0*/  FADD.FTZ R44, -R22.reuse, R163 ;  /* 0x000000a3162c7221 */ /* 0x040fe20000010100 */
[----:B------:R-:W-:Y:S02]  /*81c0*/  HADD2.F32 R161, -RZ, R68.H1_H1 ;  /* 0x30000044ffa17230 */ /* 0x000fe40000004100 */
[----:B------:R-:W-:Y:S01]  /*81d0*/  FADD.FTZ R68, -R22, R165 ;  /* 0x000000a516447221 */ /* 0x000fe20000010100 */
[----:B------:R-:W-:Y:S02]  /*81e0*/  FMUL.FTZ R44, R23, R44 ;  /* 0x0000002c172c7220 */ /* 0x000fe40000410000 */
[----:B------:R-:W-:Y:S02]  /*81f0*/  FMUL.FTZ R161, R161, R160 ;  /* 0x000000a0a1a17220 */ /* 0x000fe40000410000 */
[----:B------:R-:W-:-:S04]  /*8200*/  FFMA.FTZ R163, R120, R44, R99 ;  /* 0x0000002c78a37223 */ /* 0x000fc80000010063 */
[----:B------:R-:W-:-:S06]  /*8210*/  FMUL.FTZ R164, R163, -1.4426950216293334961 ;  /* 0xbfb8aa3ba3a47820 */ /* 0x000fcc0000410000 */
[----:B------:R-:W0:Y:S02]  /*8220*/  MUFU.EX2 R164, R164 ;  /* 0x000000a400a47308 */ /* 0x000e240000000800 */
[----:B0-----:R-:W-:Y:S01]  /*8230*/  FADD.FTZ R158, R164, 1 ;  /* 0x3f800000a49e7421 */ /* 0x001fe20000010000 */
[----:B------:R-:W-:Y:S02]  /*8240*/  HADD2.F32 R164, -RZ, R69.H1_H1 ;  /* 0x30000045ffa47230 */ /* 0x000fe40000004100 */
[--C-:B------:R-:W-:Y:S02]  /*8250*/  HADD2.F32 R69, -RZ, R48.reuse.H0_H0 ;  /* 0x20000030ff457230 */ /* 0x100fe40000004100 */
[----:B------:R-:W-:Y:S01]  /*8260*/  HADD2.F32 R48, -RZ, R48.H1_H1 ;  /* 0x30000030ff307230 */ /* 0x000fe20000004100 */
[----:B------:R-:W0:Y:S01]  /*8270*/  MUFU.RCP R158, R158 ;  /* 0x0000009e009e7308 */ /* 0x000e220000001000 */
[----:B------:R-:W-:Y:S01]  /*8280*/  FMUL.FTZ R19, R164, R19 ;  /* 0x00000013a4137220 */ /* 0x000fe20000410000 */
        /* <DEDUP_REMOVED lines=9> */
[----:B------:R-:W-:Y:S01]  /*8320*/  FMUL.FTZ R163, R48, R15 ;  /* 0x0000000f30a37220 */ /* 0x000fe20000410000 */
[----:B------:R-:W-:-:S04]  /*8330*/  HADD2.F32 R15, -RZ, R47.H0_H0 ;  /* 0x2000002fff0f7230 */ /* 0x000fc80000004100 */
[----:B------:R-:W0:Y:S01]  /*8340*/  MUFU.RCP R160, R160 ;  /* 0x000000a000a07308 */ /* 0x000e220000001000 */
[----:B------:R-:W-:-:S04]  /*8350*/  FADD.FTZ R48, -R22, R15 ;  /* 0x0000000f16307221 */ /* 0x000fc80000010100 */
[----:B------:R-:W-:Y:S01]  /*8360*/  FMUL.FTZ R48, R23, R48 ;  /* 0x0000003017307220 */ /* 0x000fe20000410000 */
[----:B0-----:R-:W-:-:S04]  /*8370*/  FADD.FTZ R165, -R160, 1 ;  /* 0x3f800000a0a57421 */ /* 0x001fc80000010100 */
[----:B------:R-:W-:Y:S01]  /*8380*/  FFMA.FTZ R165, R158, R165, 1 ;  /* 0x3f8000009ea57423 */ /* 0x000fe200000100a5 */
[----:B------:R-:W-:-:S03]  /*8390*/  HADD2.F32 R158, -RZ, R49.H0_H0 ;  /* 0x20000031ff9e7230 */ /* 0x000fc60000004100 */
[----:B------:R-:W-:Y:S01]  /*83a0*/  FMUL.FTZ R14, R160, R165 ;  /* 0x000000a5a00e7220 */ /* 0x000fe20000410000 */
[----:B------:R-:W-:Y:S02]  /*83b0*/  HADD2.F32 R160, -RZ, R49.H1_H1 ;  /* 0x30000031ffa07230 */ /* 0x000fe40000004100 */
[----:B------:R-:W-:Y:S01]  /*83c0*/  FMUL.FTZ R21, R158, R21 ;  /* 0x000000159e157220 */ /* 0x000fe20000410000 */
[----:B------:R-:W-:Y:S01]  /*83d0*/  FFMA.FTZ R158, R116, R48, R105 ;  /* 0x00000030749e7223 */ /* 0x000fe20000010069 */
[----:B------:R-:W-:Y:S02]  /*83e0*/  HADD2.F32 R49, -RZ, R47.H1_H1 ;  /* 0x3000002fff317230 */ /* 0x000fe40000004100 */
[--C-:B------:R-:W-:Y:S02]  /*83f0*/  HADD2.F32 R47, -RZ, R42.reuse.H0_H0 ;  /* 0x2000002aff2f7230 */ /* 0x100fe40000004100 */
[----:B------:R-:W-:Y:S01]  /*8400*/  FMUL.FTZ R164, R158, -1.4426950216293334961 ;  /* 0xbfb8aa3b9ea47820 */ /* 0x000fe20000410000 */
[----:B------:R-:W-:Y:S01]  /*8410*/  FMUL.FTZ R25, R160, R25 ;  /* 0x00000019a0197220 */ /* 0x000fe20000410000 */
[----:B------:R-:W-:-:S02]  /*8420*/  HADD2.F32 R42, -RZ, R42.H1_H1 ;  /* 0x3000002aff2a7230 */ /* 0x000fc40000004100 */
[----:B------:R-:W-:Y:S01]  /*8430*/  FMUL.FTZ R47, R47, R54 ;  /* 0x000000362f2f7220 */ /* 0x000fe20000410000 */
[----:B------:R-:W-:Y:S01]  /*8440*/  FADD.FTZ R54, -R22, R49 ;  /* 0x0000003116367221 */ /* 0x000fe20000010100 */
[----:B------:R-:W0:Y:S01]  /*8450*/  MUFU.EX2 R164, R164 ;  /* 0x000000a400a47308 */ /* 0x000e220000000800 */
[----:B------:R-:W-:Y:S01]  /*8460*/  FMUL.FTZ R53, R42, R53 ;  /* 0x000000352a357220 */ /* 0x000fe20000410000 */
[----:B------:R-:W-:Y:S02]  /*8470*/  HADD2.F32 R42, -RZ, R43.H0_H0 ;  /* 0x2000002bff2a7230 */ /* 0x000fe40000004100 */
[----:B------:R-:W-:-:S03]  /*8480*/  FMUL.FTZ R54, R23, R54 ;  /* 0x0000003617367220 */ /* 0x000fc60000410000 */
[----:B------:R-:W-:Y:S01]  /*8490*/  FMUL.FTZ R51, R42, R51 ;  /* 0x000000332a337220 */ /* 0x000fe20000410000 */
[----:B0-----:R-:W-:-:S04]  /*84a0*/  FADD.FTZ R165, R164, 1 ;  /* 0x3f800000a4a57421 */ /* 0x001fc80000010000 */
[----:B------:R-:W0:Y:S02]  /*84b0*/  MUFU.RCP R15, R165 ;  /* 0x000000a5000f7308 */ /* 0x000e240000001000 */
[----:B0-----:R-:W-:-:S04]  /*84c0*/  FADD.FTZ R49, -R15, 1 ;  /* 0x3f8000000f317421 */ /* 0x001fc80000010100 */
[----:B------:R-:W-:Y:S01]  /*84d0*/  FFMA.FTZ R158, R158, R49, 1 ;  /* 0x3f8000009e9e7423 */ /* 0x000fe20000010031 */
        /* <DEDUP_REMOVED lines=11> */
[--C-:B------:R-:W-:Y:S02]  /*8590*/  HADD2.F32 R49, -RZ, R38.reuse.H1_H1 ;  /* 0x30000026ff317230 */ /* 0x100fe40000004100 */
[----:B------:R-:W-:Y:S01]  /*85a0*/  FMUL.FTZ R55, R42, R55 ;  /* 0x000000372a377220 */ /* 0x000fe20000410000 */
[----:B------:R-:W-:Y:S01]  /*85b0*/  FADD.FTZ R42, -R22, R43 ;  /* 0x0000002b162a7221 */ /* 0x000fe20000010100 */
[----:B------:R-:W-:-:S02]  /*85c0*/  HADD2.F32 R43, -RZ, R38.H0_H0 ;  /* 0x20000026ff2b7230 */ /* 0x000fc40000004100 */
[----:B------:R-:W-:Y:S01]  /*85d0*/  FMUL.FTZ R49, R49, R14 ;  /* 0x0000000e31317220 */ /* 0x000fe20000410000 */
[--C-:B------:R-:W-:Y:S02]  /*85e0*/  HADD2.F32 R14, -RZ, R39.reuse.H0_H0 ;  /* 0x20000027ff0e7230 */ /* 0x100fe40000004100 */
[----:B------:R-:W-:Y:S01]  /*85f0*/  FMUL.FTZ R42, R23, R42 ;  /* 0x0000002a172a7220 */ /* 0x000fe20000410000 */
[----:B------:R-:W-:Y:S02]  /*8600*/  HADD2.F32 R39, -RZ, R39.H1_H1 ;  /* 0x30000027ff277230 */ /* 0x000fe40000004100 */
[----:B------:R-:W-:Y:S01]  /*8610*/  FMUL.FTZ R43, R43, R68 ;  /* 0x000000442b2b7220 */ /* 0x000fe20000410000 */
[----:B------:R-:W-:Y:S01]  /*8620*/  FFMA.FTZ R68, R120, R42, R99 ;  /* 0x0000002a78447223 */ /* 0x000fe20000010063 */
[----:B------:R-:W-:Y:S01]  /*8630*/  FMUL.FTZ R165, R14, R15 ;  /* 0x0000000f0ea57220 */ /* 0x000fe20000410000 */
[----:B------:R-:W-:Y:S02]  /*8640*/  HADD2.F32 R14, -RZ, R40.H1_H1 ;  /* 0x30000028ff0e7230 */ /* 0x000fe40000004100 */
[----:B------:R-:W-:Y:S01]  /*8650*/  FMUL.FTZ R39, R39, R158 ;  /* 0x0000009e27277220 */ /* 0x000fe20000410000 */
[----:B------:R-:W-:-:S02]  /*8660*/  FMUL.FTZ R164, R68, -1.4426950216293334961 ;  /* 0xbfb8aa3b44a47820 */ /* 0x000fc40000410000 */
[----:B------:R-:W-:Y:S01]  /*8670*/  FADD.FTZ R38, -R22, R14 ;  /* 0x0000000e16267221 */ /* 0x000fe20000010100 */
[----:B------:R-:W-:Y:S01]  /*8680*/  LEA R14, R109, UR4, 0x3 ;  /* 0x000000046d0e7c11 */ /* 0x000fe2000f8e18ff */
[----:B------:R-:W-:Y:S02]  /*8690*/  HADD2.F32 R109, -RZ, R66.H0_H0 ;  /* 0x20000042ff6d7230 */ /* 0x000fe40000004100 */
[----:B------:R-:W0:Y:S01]  /*86a0*/  MUFU.EX2 R164, R164 ;  /* 0x000000a400a47308 */ /* 0x000e220000000800 */
[----:B------:R-:W-:Y:S01]  /*86b0*/  FMUL.FTZ R38, R23, R38 ;  /* 0x0000002617267220 */ /* 0x000fe20000410000 */
[----:B0-----:R-:W-:-:S06]  /*86c0*/  FADD.FTZ R160, R164, 1 ;  /* 0x3f800000a4a07421 */ /* 0x001fcc0000010000 */
[----:B------:R-:W0:Y:S02]  /*86d0*/  MUFU.RCP R160, R160 ;  /* 0x000000a000a07308 */ /* 0x000e240000001000 */
[----:B0-----:R-:W-:-:S04]  /*86e0*/  FADD.FTZ R15, -R160, 1 ;  /* 0x3f800000a00f7421 */ /* 0x001fc80000010100 */
[----:B------:R-:W-:Y:S01]  /*86f0*/  FFMA.FTZ R15, R68, R15, 1 ;  /* 0x3f800000440f7423 */ /* 0x000fe2000001000f */
[----:B------:R-:W-:-:S03]  /*8700*/  FFMA.FTZ R68, R118, R38, R95 ;  /* 0x0000002676447223 */ /* 0x000fc6000001005f */
[----:B------:R-:W-:Y:S01]  /*8710*/  FMUL.FTZ R40, R160, R15 ;  /* 0x0000000fa0287220 */ /* 0x000fe20000410000 */
[----:B------:R-:W-:Y:S01]  /*8720*/  FMUL.FTZ R160, R68, -1.4426950216293334961 ;  /* 0xbfb8aa3b44a07820 */ /* 0x000fe20000410000 */
[----:B------:R-:W0:Y:S02]  /*8730*/  LDS.64 R14, [R14] ;  /* 0x000000000e0e7984 */ /* 0x000e240000000a00 */
[----:B------:R-:W-:-:S03]  /*8740*/  FMUL.FTZ R109, R109, R40 ;  /* 0x000000286d6d7220 */ /* 0x000fc60000410000 */
[----:B------:R-:W2:Y:S02]  /*8750*/  MUFU.EX2 R160, R160 ;  /* 0x000000a000a07308 */ /* 0x000ea40000000800 */
[----:B--2---:R-:W-:-:S06]  /*8760*/  FADD.FTZ R158, R160, 1 ;  /* 0x3f800000a09e7421 */ /* 0x004fcc0000010000 */
[----:B------:R-:W2:Y:S01]  /*8770*/  MUFU.RCP R158, R158 ;  /* 0x0000009e009e7308 */ /* 0x000ea20000001000 */
[--C-:B0-----:R-:W-:Y:S01]  /*8780*/  FFMA.FTZ R111, R120, R111, -R14.reuse ;  /* 0x0000006f786f7223 */ /* 0x101fe2000001080e */
[--C-:B------:R-:W-:Y:S01]  /*8790*/  FFMA.FTZ R17, R118, R17, -R14.reuse ;  /* 0x0000001176117223 */ /* 0x100fe2000001080e */
[--C-:B------:R-:W-:Y:S01]  /*87a0*/  FFMA.FTZ R115, R116, R115, -R14.reuse ;  /* 0x0000007374737223 */ /* 0x100fe2000001080e */
[--C-:B------:R-:W-:Y:S01]  /*87b0*/  FFMA.FTZ R31, R120, R31, -R14.reuse ;  /* 0x0000001f781f7223 */ /* 0x100fe2000001080e */
[-C--:B------:R-:W-:Y:S01]  /*87c0*/  FFMA.FTZ R108, R108, -R15.reuse, R111 ;  /* 0x8000000f6c6c7223 */ /* 0x080fe2000001006f */
[----:B--2---:R-:W-:Y:S01]  /*87d0*/  FADD.FTZ R111, -R158, 1 ;  /* 0x3f8000009e6f7421 */ /* 0x004fe20000010100 */
[-C--:B------:R-:W-:Y:S01]  /*87e0*/  FFMA.FTZ R114, R114, -R15.reuse, R17 ;  /* 0x8000000f72727223 */ /* 0x080fe20000010011 */
[-C--:B------:R-:W-:Y:S01]  /*87f0*/  FFMA.FTZ R106, R106, -R15.reuse, R115 ;  /* 0x8000000f6a6a7223 */ /* 0x080fe20000010073 */
[----:B------:R-:W-:Y:S01]  /*8800*/  FFMA.FTZ R104, R104, -R15, R31 ;  /* 0x8000000f68687223 */ /* 0x000fe2000001001f */
[----:B------:R-:W-:Y:S01]  /*8810*/  FFMA.FTZ R111, R68, R111, 1 ;  /* 0x3f800000446f7423 */ /* 0x000fe2000001006f */
[--C-:B------:R-:W-:Y:S01]  /*8820*/  FFMA.FTZ R119, R116, R119, -R14.reuse ;  /* 0x0000007774777223 */ /* 0x100fe2000001080e */
[--C-:B------:R-:W-:Y:S01]  /*8830*/  FFMA.FTZ R121, R118, R121, -R14.reuse ;  /* 0x0000007976797223 */ /* 0x100fe2000001080e */
[----:B------:R-:W-:Y:S01]  /*8840*/  FFMA.FTZ R123, R120, R123, -R14 ;  /* 0x0000007b787b7223 */ /* 0x000fe2000001080e */
[----:B------:R-:W-:Y:S01]  /*8850*/  FMUL.FTZ R68, R158, R111 ;  /* 0x0000006f9e447220 */ /* 0x000fe20000410000 */
[----:B------:R-:W-:-:S02]  /*8860*/  HADD2.F32 R111, -RZ, R41.H0_H0 ;  /* 0x20000029ff6f7230 */ /* 0x000fc40000004100 */
[-C--:B------:R-:W-:Y:S01]  /*8870*/  FFMA.FTZ R98, R98, -R15.reuse, R119 ;  /* 0x8000000f62627223 */ /* 0x080fe20000010077 */
[----:B------:R-:W-:Y:S02]  /*8880*/  HADD2.F32 R41, -RZ, R41.H1_H1 ;  /* 0x30000029ff297230 */ /* 0x000fe40000004100 */
[----:B------:R-:W-:Y:S01]  /*8890*/  FFMA.FTZ R112, R112, -R15, R121 ;  /* 0x8000000f70707223 */ /* 0x000fe20000010079 */
[----:B------:R-:W-:Y:S02]  /*88a0*/  HADD2.F32 R119, -RZ, R34.H0_H0 ;  /* 0x20000022ff777230 */ /* 0x000fe40000004100 */
[C---:B------:R-:W-:Y:S01]  /*88b0*/  FADD.FTZ R40, -R22.reuse, R111 ;  /* 0x0000006f16287221 */ /* 0x040fe20000010100 */
[----:B------:R-:W-:Y:S02]  /*88c0*/  HADD2.F32 R111, -RZ, R66.H1_H1 ;  /* 0x30000042ff6f7230 */ /* 0x000fe40000004100 */
[----:B------:R-:W-:Y:S01]  /*88d0*/  FADD.FTZ R160, -R22, R41 ;  /* 0x0000002916a07221 */ /* 0x000fe20000010100 */
[----:B------:R-:W-:-:S02]  /*88e0*/  HADD2.F32 R121, -RZ, R34.H1_H1 ;  /* 0x30000022ff797230 */ /* 0x000fc40000004100 */
[----:B------:R-:W-:Y:S01]  /*88f0*/  FMUL.FTZ R40, R23, R40 ;  /* 0x0000002817287220 */ /* 0x000fe20000410000 */
[----:B------:R-:W-:Y:S01]  /*8900*/  FFMA.FTZ R34, R107, R117, -R14 ;  /* 0x000000756b227223 */ /* 0x000fe2000001080e */
[----:B------:R-:W-:Y:S01]  /*8910*/  FMUL.FTZ R111, R111, R68 ;  /* 0x000000446f6f7220 */ /* 0x000fe20000410000 */
[----:B------:R-:W-:Y:S02]  /*8920*/  HADD2.F32 R117, -RZ, R62.H0_H0 ;  /* 0x2000003eff757230 */ /* 0x000fe40000004100 */
[----:B------:R-:W-:Y:S01]  /*8930*/  FFMA.FTZ R66, R116, R40, R105 ;  /* 0x0000002874427223 */ /* 0x000fe20000010069 */
[-C--:B------:R-:W-:Y:S01]  /*8940*/  FFMA.FTZ R34, R101, -R15.reuse, R34 ;  /* 0x8000000f65227223 */ /* 0x080fe20000010022 */
[----:B------:R-:W-:Y:S01]  /*8950*/  FADD.FTZ R121, -R22, R121 ;  /* 0x0000007916797221 */ /* 0x000fe20000010100 */
[----:B------:R-:W-:Y:S01]  /*8960*/  FFMA.FTZ R102, R102, -R15, R123 ;  /* 0x8000000f66667223 */ /* 0x000fe2000001007b */
[----:B------:R-:W-:Y:S01]  /*8970*/  FMUL.FTZ R158, R66, -1.4426950216293334961 ;  /* 0xbfb8aa3b429e7820 */ /* 0x000fe20000410000 */
[--C-:B------:R-:W-:Y:S01]  /*8980*/  FFMA.FTZ R125, R118, R125, -R14.reuse ;  /* 0x0000007d767d7223 */ /* 0x100fe2000001080e */
[--C-:B------:R-:W-:Y:S01]  /*8990*/  FFMA.FTZ R133, R116, R133, -R14.reuse ;  /* 0x0000008574857223 */ /* 0x100fe2000001080e */
[--C-:B------:R-:W-:Y:S01]  /*89a0*/  FFMA.FTZ R127, R107, R127, -R14.reuse ;  /* 0x0000007f6b7f7223 */ /* 0x100fe2000001080e */
[--C-:B------:R-:W-:Y:S01]  /*89b0*/  FFMA.FTZ R129, R118, R129, -R14.reuse ;  /* 0x0000008176817223 */ /* 0x100fe2000001080e */
[-C--:B------:R-:W-:Y:S01]  /*89c0*/  FFMA.FTZ R110, R110, -R15.reuse, R125 ;  /* 0x8000000f6e6e7223 */ /* 0x080fe2000001007d */
[----:B------:R-:W0:Y:S01]  /*89d0*/  MUFU.EX2 R158, R158 ;  /* 0x0000009e009e7308 */ /* 0x000e220000000800 */
[----:B------:R-:W-:Y:S01]  /*89e0*/  FFMA.FTZ R100, R100, -R15, R133 ;  /* 0x8000000f64647223 */ /* 0x000fe20000010085 */
[----:B------:R-:W-:Y:S01]  /*89f0*/  FMUL.FTZ R108, R23, R108 ;  /* 0x0000006c176c7220 */ /* 0x000fe20000410000 */
[--C-:B------:R-:W-:Y:S01]  /*8a00*/  FFMA.FTZ R69, R120, R69, -R14.reuse ;  /* 0x0000004578457223 */ /* 0x100fe2000001080e */
[C-C-:B------:R-:W-:Y:S01]  /*8a10*/  FFMA.FTZ R131, R118.reuse, R131, -R14.reuse ;  /* 0x0000008376837223 */ /* 0x140fe2000001080e */
[C-C-:B------:R-:W-:Y:S01]  /*8a20*/  FFMA.FTZ R57, R118.reuse, R57, -R14.reuse ;  /* 0x0000003976397223 */ /* 0x140fe2000001080e */
[C-C-:B------:R-:W-:Y:S01]  /*8a30*/  FFMA.FTZ R149, R118.reuse, R149, -R14.reuse ;  /* 0x0000009576957223 */ /* 0x140fe2000001080e */
[C-C-:B------:R-:W-:Y:S01]  /*8a40*/  FFMA.FTZ R155, R118.reuse, R155, -R14.reuse ;  /* 0x0000009b769b7223 */ /* 0x140fe2000001080e */
[C-C-:B------:R-:W-:Y:S01]  /*8a50*/  FFMA.FTZ R161, R118.reuse, R161, -R14.reuse ;  /* 0x000000a176a17223 */ /* 0x140fe2000001080e */
[C-C-:B------:R-:W-:Y:S01]  /*8a60*/  FFMA.FTZ R163, R118.reuse, R163, -R14.reuse ;  /* 0x000000a376a37223 */ /* 0x140fe2000001080e */
[C-C-:B------:R-:W-:Y:S01]  /*8a70*/  FFMA.FTZ R53, R118.reuse, R53, -R14.reuse ;  /* 0x0000003576357223 */ /* 0x140fe2000001080e */
[C-C-:B------:R-:W-:Y:S01]  /*8a80*/  FFMA.FTZ R49, R118.reuse, R49, -R14.reuse ;  /* 0x0000003176317223 */ /* 0x140fe2000001080e */
[--C-:B------:R-:W-:Y:S01]  /*8a90*/  FFMA.FTZ R111, R118, R111, -R14.reuse ;  /* 0x0000006f766f7223 */ /* 0x100fe2000001080e */
[--C-:B------:R-:W-:Y:S01]  /*8aa0*/  FFMA.FTZ R59, R116, R59, -R14.reuse ;  /* 0x0000003b743b7223 */ /* 0x100fe2000001080e */
[--C-:B------:R-:W-:Y:S01]  /*8ab0*/  FFMA.FTZ R141, R107, R141, -R14.reuse ;  /* 0x0000008d6b8d7223 */ /* 0x100fe2000001080e */
[C-C-:B------:R-:W-:Y:S01]  /*8ac0*/  FFMA.FTZ R143, R120.reuse, R143, -R14.reuse ;  /* 0x0000008f788f7223 */ /* 0x140fe2000001080e */
[----:B------:R-:W-:Y:S01]  /*8ad0*/  FFMA.FTZ R33, R120, R33, -R14 ;  /* 0x0000002178217223 */ /* 0x000fe2000001080e */
[----:B0-----:R-:W-:Y:S01]  /*8ae0*/  FADD.FTZ R68, R158, 1 ;  /* 0x3f8000009e447421 */ /* 0x001fe20000010000 */
[----:B------:R-:W-:-:S02]  /*8af0*/  HADD2.F32 R158, -RZ, R67.H0_H0 ;  /* 0x20000043ff9e7230 */ /* 0x000fc40000004100 */
[C-C-:B------:R-:W-:Y:S01]  /*8b00*/  FFMA.FTZ R139, R120.reuse, R139, -R14.reuse ;  /* 0x0000008b788b7223 */ /* 0x140fe2000001080e */
[C-C-:B------:R-:W-:Y:S01]  /*8b10*/  FFMA.FTZ R29, R120.reuse, R29, -R14.reuse ;  /* 0x0000001d781d7223 */ /* 0x140fe2000001080e */
[C-C-:B------:R-:W-:Y:S01]  /*8b20*/  FFMA.FTZ R157, R120.reuse, R157, -R14.reuse ;  /* 0x0000009d789d7223 */ /* 0x140fe2000001080e */
[C-C-:B------:R-:W-:Y:S01]  /*8b30*/  FFMA.FTZ R159, R120.reuse, R159, -R14.reuse ;  /* 0x0000009f789f7223 */ /* 0x140fe2000001080e */
[----:B------:R-:W0:Y:S01]  /*8b40*/  MUFU.RCP R68, R68 ;  /* 0x0000004400447308 */ /* 0x000e220000001000 */
[C-C-:B------:R-:W-:Y:S01]  /*8b50*/  FFMA.FTZ R47, R120.reuse, R47, -R14.reuse ;  /* 0x0000002f782f7223 */ /* 0x140fe2000001080e */
[C-C-:B------:R-:W-:Y:S01]  /*8b60*/  FFMA.FTZ R43, R120.reuse, R43, -R14.reuse ;  /* 0x0000002b782b7223 */ /* 0x140fe2000001080e */
        /* <DEDUP_REMOVED lines=14> */
[----:B0-----:R-:W-:Y:S01]  /*8c50*/  FADD.FTZ R17, -R68, 1 ;  /* 0x3f80000044117421 */ /* 0x001fe20000010100 */
[C-C-:B------:R-:W-:Y:S01]  /*8c60*/  FFMA.FTZ R25, R107.reuse, R25, -R14.reuse ;  /* 0x000000196b197223 */ /* 0x140fe2000001080e */
[C-C-:B------:R-:W-:Y:S01]  /*8c70*/  FFMA.FTZ R55, R107.reuse, R55, -R14.reuse ;  /* 0x000000376b377223 */ /* 0x140fe2000001080e */
[----:B------:R-:W-:Y:S01]  /*8c80*/  FFMA.FTZ R39, R107, R39, -R14 ;  /* 0x000000276b277223 */ /* 0x000fe2000001080e */
[----:B------:R-:W-:Y:S01]  /*8c90*/  FFMA.FTZ R17, R66, R17, 1 ;  /* 0x3f80000042117423 */ /* 0x000fe20000010011 */
[----:B------:R-:W-:Y:S01]  /*8ca0*/  FMUL.FTZ R66, R23, R160 ;  /* 0x000000a017427220 */ /* 0x000fe20000410000 */
[-C--:B------:R-:W-:Y:S01]  /*8cb0*/  FFMA.FTZ R16, R16, -R15.reuse, R129 ;  /* 0x8000000f10107223 */ /* 0x080fe20000010081 */
[----:B------:R-:W-:Y:S01]  /*8cc0*/  FFMA.FTZ R18, R18, -R15, R69 ;  /* 0x8000000f12127223 */ /* 0x000fe20000010045 */
[----:B------:R-:W-:Y:S01]  /*8cd0*/  FMUL.FTZ R17, R68, R17 ;  /* 0x0000001144117220 */ /* 0x000fe20000410000 */
[----:B------:R-:W-:Y:S01]  /*8ce0*/  FFMA.FTZ R41, R107, R66, R96 ;  /* 0x000000426b297223 */ /* 0x000fe20000010060 */
[C---:B------:R-:W-:Y:S01]  /*8cf0*/  FMUL.FTZ R106, R23.reuse, R106 ;  /* 0x0000006a176a7220 */ /* 0x040fe20000410000 */
[----:B------:R-:W-:Y:S01]  /*8d00*/  FMUL.FTZ R98, R23, R98 ;  /* 0x0000006217627220 */ /* 0x000fe20000410000 */
[----:B------:R-:W-:Y:S01]  /*8d10*/  FMUL.FTZ R17, R158, R17 ;  /* 0x000000119e117220 */ /* 0x000fe20000410000 */
[----:B------:R-:W-:Y:S01]  /*8d20*/  FMUL.FTZ R160, R41, -1.4426950216293334961 ;  /* 0xbfb8aa3b29a07820 */ /* 0x000fe20000410000 */
[-C--:B------:R-:W-:Y:S01]  /*8d30*/  FFMA.FTZ R128, R128, -R15.reuse, R59 ;  /* 0x8000000f80807223 */ /* 0x080fe2000001003b */
[----:B------:R-:W-:Y:S01]  /*8d40*/  FFMA.FTZ R126, R126, -R15, R141 ;  /* 0x8000000f7e7e7223 */ /* 0x000fe2000001008d */
[----:B------:R-:W-:Y:S01]  /*8d50*/  FFMA.FTZ R17, R116, R17, -R14 ;  /* 0x0000001174117223 */ /* 0x000fe2000001080e */
[C---:B------:R-:W-:Y:S01]  /*8d60*/  FMUL.FTZ R102, R23.reuse, R102 ;  /* 0x0000006617667220 */ /* 0x040fe20000410000 */
[C---:B------:R-:W-:Y:S01]  /*8d70*/  FMUL.FTZ R69, R23.reuse, R110 ;  /* 0x0000006e17457220 */ /* 0x040fe20000410000 */
[----:B------:R-:W0:Y:S01]  /*8d80*/  MUFU.EX2 R160, R160 ;  /* 0x000000a000a07308 */ /* 0x000e220000000800 */
[-C--:B------:R-:W-:Y:S01]  /*8d90*/  FFMA.FTZ R40, R40, -R15.reuse, R17 ;  /* 0x8000000f28287223 */ /* 0x080fe20000010011 */
[----:B------:R-:W-:Y:S01]  /*8da0*/  FMUL.FTZ R17, R23, R114 ;  /* 0x0000007217117220 */ /* 0x000fe20000410000 */
[-C--:B------:R-:W-:Y:S01]  /*8db0*/  FFMA.FTZ R124, R124, -R15.reuse, R33 ;  /* 0x8000000f7c7c7223 */ /* 0x080fe20000010021 */
[-C--:B------:R-:W-:Y:S01]  /*8dc0*/  FFMA.FTZ R30, R30, -R15.reuse, R131 ;  /* 0x8000000f1e1e7223 */ /* 0x080fe20000010083 */
        /* <DEDUP_REMOVED lines=12> */
[----:B0-----:R-:W-:Y:S01]  /*8e90*/  FADD.FTZ R68, R160, 1 ;  /* 0x3f800000a0447421 */ /* 0x001fe20000010000 */
[-C--:B------:R-:W-:Y:S01]  /*8ea0*/  FFMA.FTZ R152, R152, -R15.reuse, R157 ;  /* 0x8000000f98987223 */ /* 0x080fe2000001009d */
[-C--:B------:R-:W-:Y:S01]  /*8eb0*/  FFMA.FTZ R150, R150, -R15.reuse, R155 ;  /* 0x8000000f96967223 */ /* 0x080fe2000001009b */
[-C--:B------:R-:W-:Y:S01]  /*8ec0*/  FFMA.FTZ R70, R70, -R15.reuse, R71 ;  /* 0x8000000f46467223 */ /* 0x080fe20000010047 */
[-C--:B------:R-:W-:Y:S01]  /*8ed0*/  FFMA.FTZ R156, R156, -R15.reuse, R45 ;  /* 0x8000000f9c9c7223 */ /* 0x080fe2000001002d */
[-C--:B------:R-:W-:Y:S01]  /*8ee0*/  FFMA.FTZ R154, R154, -R15.reuse, R159 ;  /* 0x8000000f9a9a7223 */ /* 0x080fe2000001009f */
[----:B------:R-:W0:Y:S01]  /*8ef0*/  MUFU.RCP R68, R68 ;  /* 0x0000004400447308 */ /* 0x000e220000001000 */
        /* <DEDUP_REMOVED lines=16> */
[C---:B0-----:R-:W-:Y:S01]  /*9000*/  FADD.FTZ R158, -R68.reuse, 1 ;  /* 0x3f800000449e7421 */ /* 0x041fe20000010100 */
[C---:B------:R-:W-:Y:S01]  /*9010*/  FMUL.FTZ R128, R23.reuse, R128 ;  /* 0x0000008017807220 */ /* 0x040fe20000410000 */
[----:B------:R-:W-:Y:S01]  /*9020*/  FMUL.FTZ R100, R23, R100 ;  /* 0x0000006417647220 */ /* 0x000fe20000410000 */
[----:B------:R-:W-:Y:S01]  /*9030*/  F2FP.F16.F32.PACK_AB R102, R69, R102 ;  /* 0x000000664566723e */ /* 0x000fe200000000ff */
[----:B------:R-:W-:Y:S01]  /*9040*/  FFMA.FTZ R41, R41, R158, 1 ;  /* 0x3f80000029297423 */ /* 0x000fe2000001009e */
[C---:B------:R-:W-:Y:S01]  /*9050*/  FMUL.FTZ R124, R23.reuse, R124 ;  /* 0x0000007c177c7220 */ /* 0x040fe20000410000 */
[C---:B------:R-:W-:Y:S01]  /*9060*/  FMUL.FTZ R140, R23.reuse, R140 ;  /* 0x0000008c178c7220 */ /* 0x040fe20000410000 */
[----:B------:R-:W-:Y:S01]  /*9070*/  FMUL.FTZ R21, R23, R138 ;  /* 0x0000008a17157220 */ /* 0x000fe20000410000 */
[----:B------:R-:W-:Y:S01]  /*9080*/  FMUL.FTZ R158, R68, R41 ;  /* 0x00000029449e7220 */ /* 0x000fe20000410000 */
[----:B------:R-:W-:-:S02]  /*9090*/  HADD2.F32 R41, -RZ, R36.H0_H0 ;  /* 0x20000024ff297230 */ /* 0x000fc40000004100 */
[C---:B------:R-:W-:Y:S01]  /*90a0*/  FMUL.FTZ R132, R23.reuse, R132 ;  /* 0x0000008417847220 */ /* 0x040fe20000410000 */
[C---:B------:R-:W-:Y:S01]  /*90b0*/  FMUL.FTZ R17, R23.reuse, R130 ;  /* 0x0000008217117220 */ /* 0x040fe20000410000 */
[----:B------:R-:W-:Y:S01]  /*90c0*/  FMUL.FTZ R104, R23, R104 ;  /* 0x0000006817687220 */ /* 0x000fe20000410000 */
[----:B------:R-:W-:Y:S01]  /*90d0*/  F2FP.F16.F32.PACK_AB R21, R21, R140 ;  /* 0x0000008c1515723e */ /* 0x000fe200000000ff */
[----:B------:R-:W-:Y:S01]  /*90e0*/  FADD.FTZ R160, -R22, R41 ;  /* 0x0000002916a07221 */ /* 0x000fe20000010100 */
[----:B------:R-:W-:Y:S02]  /*90f0*/  HADD2.F32 R41, -RZ, R67.H1_H1 ;  /* 0x30000043ff297230 */ /* 0x000fe40000004100 */
[C---:B------:R-:W-:Y:S01]  /*9100*/  FMUL.FTZ R136, R23.reuse, R136 ;  /* 0x0000008817887220 */ /* 0x040fe20000410000 */
[C---:B------:R-:W-:Y:S01]  /*9110*/  FMUL.FTZ R25, R23.reuse, R28 ;  /* 0x0000001c17197220 */ /* 0x040fe20000410000 */
[C---:B------:R-:W-:Y:S01]  /*9120*/  FMUL.FTZ R68, R23.reuse, R160 ;  /* 0x000000a017447220 */ /* 0x040fe20000410000 */
[----:B------:R-:W-:Y:S01]  /*9130*/  FMUL.FTZ R146, R23, R146 ;  /* 0x0000009217927220 */ /* 0x000fe20000410000 */
[----:B------:R-:W-:Y:S01]  /*9140*/  FMUL.FTZ R41, R41, R158 ;  /* 0x0000009e29297220 */ /* 0x000fe20000410000 */
[----:B------:R-:W-:-:S02]  /*9150*/  HADD2.F32 R158, -RZ, R36.H1_H1 ;  /* 0x30000024ff9e7230 */ /* 0x000fc40000004100 */
[----:B------:R-:W-:Y:S01]  /*9160*/  FFMA.FTZ R67, R120, R68, R99 ;  /* 0x0000004478437223 */ /* 0x000fe20000010063 */
[C-C-:B------:R-:W-:Y:S01]  /*9170*/  FFMA.FTZ R36, R107.reuse, R113, -R14.reuse ;  /* 0x000000716b247223 */ /* 0x140fe2000001080e */
[----:B------:R-:W-:Y:S01]  /*9180*/  FFMA.FTZ R41, R107, R41, -R14 ;  /* 0x000000296b297223 */ /* 0x000fe2000001080e */
[----:B------:R-:W-:Y:S01]  /*9190*/  FMUL.FTZ R27, R23, R144 ;  /* 0x00000090171b7220 */ /* 0x000fe20000410000 */
[----:B------:R-:W-:Y:S01]  /*91a0*/  FMUL.FTZ R160, R67, -1.4426950216293334961 ;  /* 0xbfb8aa3b43a07820 */ /* 0x000fe20000410000 */
[-C--:B------:R-:W-:Y:S01]  /*91b0*/  FFMA.FTZ R36, R103, -R15.reuse, R36 ;  /* 0x8000000f67247223 */ /* 0x080fe20000010024 */
[----:B------:R-:W-:Y:S01]  /*91c0*/  FADD.FTZ R103, -R22, R158 ;  /* 0x0000009e16677221 */ /* 0x000fe20000010100 */
[----:B------:R-:W-:Y:S01]  /*91d0*/  FFMA.FTZ R66, R66, -R15, R41 ;  /* 0x8000000f42427223 */ /* 0x000fe20000010029 */
[C---:B------:R-:W-:Y:S01]  /*91e0*/  FMUL.FTZ R152, R23.reuse, R152 ;  /* 0x0000009817987220 */ /* 0x040fe20000410000 */
[----:B------:R-:W-:Y:S01]  /*91f0*/  FMUL.FTZ R29, R23, R150 ;  /* 0x00000096171d7220 */ /* 0x000fe20000410000 */
[----:B------:R-:W0:Y:S01]  /*9200*/  MUFU.EX2 R160, R160 ;  /* 0x000000a000a07308 */ /* 0x000e220000000800 */
[----:B------:R-:W-:Y:S01]  /*9210*/  F2FP.F16.F32.PACK_AB R17, R17, R132 ;  /* 0x000000841111723e */ /* 0x000fe200000000ff */
[----:B------:R-:W-:Y:S01]  /*9220*/  FMUL.FTZ R122, R23, R122 ;  /* 0x0000007a177a7220 */ /* 0x000fe20000410000 */
[----:B------:R-:W-:Y:S01]  /*9230*/  F2FP.F16.F32.PACK_AB R25, R25, R136 ;  /* 0x000000881919723e */ /* 0x000fe200000000ff */
[----:B------:R-:W-:Y:S01]  /*9240*/  FMUL.FTZ R154, R23, R154 ;  /* 0x0000009a179a7220 */ /* 0x000fe20000410000 */
[----:B------:R-:W-:Y:S01]  /*9250*/  F2FP.F16.F32.PACK_AB R27, R27, R146 ;  /* 0x000000921b1b723e */ /* 0x000fe200000000ff */
[----:B------:R-:W-:Y:S01]  /*9260*/  FMUL.FTZ R33, R23, R58 ;  /* 0x0000003a17217220 */ /* 0x000fe20000410000 */
[----:B------:R-:W-:Y:S01]  /*9270*/  F2FP.F16.F32.PACK_AB R29, R29, R152 ;  /* 0x000000981d1d723e */ /* 0x000fe200000000ff */
[C---:B------:R-:W-:Y:S01]  /*9280*/  FMUL.FTZ R26, R23.reuse, R26 ;  /* 0x0000001a171a7220 */ /* 0x040fe20000410000 */
[C---:B------:R-:W-:Y:S01]  /*9290*/  FMUL.FTZ R18, R23.reuse, R18 ;  /* 0x0000001217127220 */ /* 0x040fe20000410000 */
[C---:B------:R-:W-:Y:S01]  /*92a0*/  FMUL.FTZ R134, R23.reuse, R134 ;  /* 0x0000008617867220 */ /* 0x040fe20000410000 */
[----:B------:R-:W-:Y:S01]  /*92b0*/  FMUL.FTZ R19, R23, R32 ;  /* 0x0000002017137220 */ /* 0x000fe20000410000 */
[----:B------:R-:W-:Y:S01]  /*92c0*/  F2FP.F16.F32.PACK_AB R33, R33, R154 ;  /* 0x0000009a2121723e */ /* 0x000fe200000000ff */
[C---:B------:R-:W-:Y:S01]  /*92d0*/  FMUL.FTZ R70, R23.reuse, R70 ;  /* 0x0000004617467220 */ /* 0x040fe20000410000 */
[C---:B------:R-:W-:Y:S01]  /*92e0*/  FMUL.FTZ R20, R23.reuse, R20 ;  /* 0x0000001417147220 */ /* 0x040fe20000410000 */
[C---:B------:R-:W-:Y:S01]  /*92f0*/  FMUL.FTZ R39, R23.reuse, R142 ;  /* 0x0000008e17277220 */ /* 0x040fe20000410000 */
[----:B------:R-:W-:Y:S01]  /*9300*/  FMUL.FTZ R50, R23, R50 ;  /* 0x0000003217327220 */ /* 0x000fe20000410000 */
[----:B0-----:R-:W-:Y:S01]  /*9310*/  FADD.FTZ R164, R160, 1 ;  /* 0x3f800000a0a47421 */ /* 0x001fe20000010000 */
[----:B------:R-:W-:-:S02]  /*9320*/  HADD2.F32 R160, -RZ, R64.H0_H0 ;  /* 0x20000040ffa07230 */ /* 0x000fc40000004100 */
[C---:B------:R-:W-:Y:S01]  /*9330*/  FMUL.FTZ R43, R23.reuse, R148 ;  /* 0x00000094172b7220 */ /* 0x040fe20000410000 */
[C---:B------:R-:W-:Y:S01]  /*9340*/  FMUL.FTZ R44, R23.reuse, R44 ;  /* 0x0000002c172c7220 */ /* 0x040fe20000410000 */
[----:B------:R-:W0:Y:S01]  /*9350*/  MUFU.RCP R115, R164 ;  /* 0x000000a400737308 */ /* 0x000e220000001000 */
[----:B------:R-:W-:Y:S01]  /*9360*/  FMUL.FTZ R45, R23, R46 ;  /* 0x0000002e172d7220 */ /* 0x000fe20000410000 */
        /* <DEDUP_REMOVED lines=10> */
[C---:B------:R-:W-:Y:S01]  /*9410*/  FMUL.FTZ R40, R23.reuse, R40 ;  /* 0x0000002817287220 */ /* 0x040fe20000410000 */
[----:B------:R-:W-:Y:S01]  /*9420*/  FMUL.FTZ R51, R23, R66 ;  /* 0x0000004217337220 */ /* 0x000fe20000410000 */
[----:B------:R-:W-:-:S02]  /*9430*/  F2FP.F16.F32.PACK_AB R24, R41, R24 ;  /* 0x000000182918723e */ /* 0x000fc400000000ff */
[----:B------:R-:W-:Y:S01]  /*9440*/  F2FP.F16.F32.PACK_AB R47, R47, R48 ;  /* 0x000000302f2f723e */ /* 0x000fe200000000ff */
[----:B0-----:R-:W-:Y:S01]  /*9450*/  FADD.FTZ R158, -R115, 1 ;  /* 0x3f800000739e7421 */ /* 0x001fe20000010100 */
[----:B------:R-:W-:Y:S02]  /*9460*/  F2FP.F16.F32.PACK_AB R42, R49, R42 ;  /* 0x0000002a312a723e */ /* 0x000fe400000000ff */
[----:B------:R-:W-:Y:S01]  /*9470*/  F2FP.F16.F32.PACK_AB R40, R51, R40 ;  /* 0x000000283328723e */ /* 0x000fe200000000ff */
[----:B------:R-:W-:Y:S01]  /*9480*/  FFMA.FTZ R67, R67, R158, 1 ;  /* 0x3f80000043437423 */ /* 0x000fe2000001009e */
[----:B------:R-:W-:Y:S01]  /*9490*/  FMUL.FTZ R158, R23, R103 ;  /* 0x00000067179e7220 */ /* 0x000fe20000410000 */
[----:B------:R-:W-:Y:S02]  /*94a0*/  MOV R109, R0 ;  /* 0x00000000006d7202 */ /* 0x000fe40000000f00 */
[----:B------:R-:W-:Y:S01]  /*94b0*/  FMUL.FTZ R115, R115, R67 ;  /* 0x0000004373737220 */ /* 0x000fe20000410000 */
[----:B------:R-:W-:-:S03]  /*94c0*/  FFMA.FTZ R67, R118, R158, R95 ;  /* 0x0000009e76437223 */ /* 0x000fc6000001005f */
[----:B------:R-:W-:Y:S01]  /*94d0*/  FMUL.FTZ R31, R160, R115 ;  /* 0x00000073a01f7220 */ /* 0x000fe20000410000 */
[----:B------:R-:W-:-:S03]  /*94e0*/  FMUL.FTZ R113, R67, -1.4426950216293334961 ;  /* 0xbfb8aa3b43717820 */ /* 0x000fc60000410000 */
[----:B------:R-:W-:-:S03]  /*94f0*/  FFMA.FTZ R31, R120, R31, -R14 ;  /* 0x0000001f781f7223 */ /* 0x000fc6000001080e */
[----:B------:R-:W0:Y:S01]  /*9500*/  MUFU.EX2 R113, R113 ;  /* 0x0000007100717308 */ /* 0x000e220000000800 */
[----:B------:R-:W-:Y:S01]  /*9510*/  FFMA.FTZ R68, R68, -R15, R31 ;  /* 0x8000000f44447223 */ /* 0x000fe2000001001f */
[----:B------:R-:W-:-:S03]  /*9520*/  FMUL.FTZ R31, R23, R156 ;  /* 0x0000009c171f7220 */ /* 0x000fc60000410000 */
[----:B------:R-:W-:Y:S02]  /*9530*/  FMUL.FTZ R68, R23, R68 ;  /* 0x0000004417447220 */ /* 0x000fe40000410000 */
[----:B------:R-:W-:Y:S01]  /*9540*/  F2FP.F16.F32.PACK_AB R31, R31, R70 ;  /* 0x000000461f1f723e */ /* 0x000fe200000000ff */
        /* <DEDUP_REMOVED lines=15> */
[----:B------:R-:W-:Y:S01]  /*9640*/  FFMA.FTZ R158, R158, -R15, R67 ;  /* 0x8000000f9e9e7223 */ /* 0x000fe20000010043 */
[----:B------:R-:W-:-:S03]  /*9650*/  FMUL.FTZ R67, R23, R34 ;  /* 0x0000002217437220 */ /* 0x000fc60000410000 */
[----:B------:R-:W0:Y:S01]  /*9660*/  MUFU.EX2 R115, R115 ;  /* 0x0000007300737308 */ /* 0x000e220000000800 */
[----:B------:R-:W-:Y:S01]  /*9670*/  FMUL.FTZ R53, R23, R158 ;  /* 0x0000009e17357220 */ /* 0x000fe20000410000 */
[----:B------:R-:W-:-:S04]  /*9680*/  F2FP.F16.F32.PACK_AB R98, R67, R98 ;  /* 0x000000624362723e */ /* 0x000fc800000000ff */
[----:B------:R-:W-:Y:S01]  /*9690*/  F2FP.F16.F32.PACK_AB R53, R53, R68 ;  /* 0x000000443535723e */ /* 0x000fe200000000ff */
[----:B0-----:R-:W-:-:S06]  /*96a0*/  FADD.FTZ R113, R115, 1 ;  /* 0x3f80000073717421 */ /* 0x001fcc0000010000 */
[----:B------:R-:W0:Y:S02]  /*96b0*/  MUFU.RCP R113, R113 ;  /* 0x0000007100717308 */ /* 0x000e240000001000 */
[----:B0-----:R-:W-:-:S04]  /*96c0*/  FADD.FTZ R160, -R113, 1 ;  /* 0x3f80000071a07421 */ /* 0x001fc80000010100 */
[----:B------:R-:W-:Y:S01]  /*96d0*/  FFMA.FTZ R164, R103, R160, 1 ;  /* 0x3f80000067a47423 */ /* 0x000fe200000100a0 */
[----:B------:R-:W-:-:S03]  /*96e0*/  FMUL.FTZ R160, R23, R37 ;  /* 0x0000002517a07220 */ /* 0x000fc60000410000 */
[----:B------:R-:W-:Y:S01]  /*96f0*/  FMUL.FTZ R37, R113, R164 ;  /* 0x000000a471257220 */ /* 0x000fe20000410000 */
[----:B------:R-:W-:Y:S01]  /*9700*/  FFMA.FTZ R103, R107, R160, R96 ;  /* 0x000000a06b677223 */ /* 0x000fe20000010060 */
[--C-:B------:R-:W-:Y:S02]  /*9710*/  HADD2.F32 R164, -RZ, R65.reuse.H0_H0 ;  /* 0x20000041ffa47230 */ /* 0x100fe40000004100 */
[----:B------:R-:W-:Y:S02]  /*9720*/  HADD2.F32 R65, -RZ, R65.H1_H1 ;  /* 0x30000041ff417230 */ /* 0x000fe40000004100 */
[----:B------:R-:W-:Y:S01]  /*9730*/  FMUL.FTZ R115, R103, -1.4426950216293334961 ;  /* 0xbfb8aa3b67737820 */ /* 0x000fe20000410000 */
[----:B------:R-:W-:-:S05]  /*9740*/  FMUL.FTZ R37, R164, R37 ;  /* 0x00000025a4257220 */ /* 0x000fca0000410000 */
[----:B------:R-:W0:Y:S01]  /*9750*/  MUFU.EX2 R115, R115 ;  /* 0x0000007300737308 */ /* 0x000e220000000800 */
[----:B------:R-:W-:-:S04]  /*9760*/  FFMA.FTZ R37, R116, R37, -R14 ;  /* 0x0000002574257223 */ /* 0x000fc8000001080e */
[----:B------:R-:W-:Y:S01]  /*9770*/  FFMA.FTZ R64, R64, -R15, R37 ;  /* 0x8000000f40407223 */ /* 0x000fe20000010025 */
[----:B------:R-:W-:-:S03]  /*9780*/  FMUL.FTZ R37, R23, R56 ;  /* 0x0000003817257220 */ /* 0x000fc60000410000 */
[----:B------:R-:W-:Y:S02]  /*9790*/  FMUL.FTZ R64, R23, R64 ;  /* 0x0000004017407220 */ /* 0x000fe40000410000 */
[----:B------:R-:W-:Y:S01]  /*97a0*/  F2FP.F16.F32.PACK_AB R18, R37, R18 ;  /* 0x000000122512723e */ /* 0x000fe200000000ff */
[----:B0-----:R-:W-:-:S06]  /*97b0*/  FADD.FTZ R113, R115, 1 ;  /* 0x3f80000073717421 */ /* 0x001fcc0000010000 */
[----:B------:R-:W0:Y:S02]  /*97c0*/  MUFU.RCP R113, R113 ;  /* 0x0000007100717308 */ /* 0x000e240000001000 */
[----:B0-----:R-:W-:-:S04]  /*97d0*/  FADD.FTZ R164, -R113, 1 ;  /* 0x3f80000071a47421 */ /* 0x001fc80000010100 */
[----:B------:R-:W-:-:S04]  /*97e0*/  FFMA.FTZ R164, R103, R164, 1 ;  /* 0x3f80000067a47423 */ /* 0x000fc800000100a4 */
[----:B------:R-:W-:Y:S01]  /*97f0*/  FMUL.FTZ R103, R113, R164 ;  /* 0x000000a471677220 */ /* 0x000fe20000410000 */
[----:B------:R-:W-:-:S03]  /*9800*/  FADD.FTZ R164, -R22, R119 ;  /* 0x0000007716a47221 */ /* 0x000fc60000010100 */
[----:B------:R-:W-:Y:S01]  /*9810*/  FMUL.FTZ R65, R65, R103 ;  /* 0x0000006741417220 */ /* 0x000fe20000410000 */
[----:B------:R-:W-:-:S03]  /*9820*/  FMUL.FTZ R164, R23, R164 ;  /* 0x000000a417a47220 */ /* 0x000fc60000410000 */
[----:B------:R-:W-:Y:S01]  /*9830*/  FFMA.FTZ R65, R107, R65, -R14 ;  /* 0x000000416b417223 */ /* 0x000fe2000001080e */
[----:B------:R-:W-:-:S03]  /*9840*/  FFMA.FTZ R103, R120, R164, R99 ;  /* 0x000000a478677223 */ /* 0x000fc60000010063 */
[----:B------:R-:W-:Y:S01]  /*9850*/  FFMA.FTZ R160, R160, -R15, R65 ;  /* 0x8000000fa0a07223 */ /* 0x000fe20000010041 */
[----:B------:R-:W-:Y:S01]  /*9860*/  FMUL.FTZ R115, R103, -1.4426950216293334961 ;  /* 0xbfb8aa3b67737820 */ /* 0x000fe20000410000 */
[C---:B------:R-:W-:Y:S02]  /*9870*/  FMUL.FTZ R65, R23.reuse, R112 ;  /* 0x0000007017417220 */ /* 0x040fe40000410000 */
[----:B------:R-:W-:-:S03]  /*9880*/  FMUL.FTZ R55, R23, R160 ;  /* 0x000000a017377220 */ /* 0x000fc60000410000 */
[----:B------:R-:W0:Y:S01]  /*9890*/  MUFU.EX2 R115, R115 ;  /* 0x0000007300737308 */ /* 0x000e220000000800 */
[----:B------:R-:W-:Y:S02]  /*98a0*/  F2FP.F16.F32.PACK_AB R104, R65, R104 ;  /* 0x000000684168723e */ /* 0x000fe400000000ff */
[----:B------:R-:W-:Y:S02]  /*98b0*/  F2FP.F16.F32.PACK_AB R55, R55, R64 ;  /* 0x000000403737723e */ /* 0x000fe400000000ff */
[----:B------:R-:W-:Y:S01]  /*98c0*/  PRMT R28, R104, 0x7632, R28 ;  /* 0x00007632681c7816 */ /* 0x000fe2000000001c */
        /* <DEDUP_REMOVED lines=25> */
[----:B------:R-:W-:-:S04]  /*9a60*/  FFMA.FTZ R115, R116, R62, R105 ;  /* 0x0000003e74737223 */ /* 0x000fc80000010069 */
[----:B------:R-:W-:-:S06]  /*9a70*/  FMUL.FTZ R119, R115, -1.4426950216293334961 ;  /* 0xbfb8aa3b73777820 */ /* 0x000fcc0000410000 */
[----:B------:R-:W0:Y:S02]  /*9a80*/  MUFU.EX2 R119, R119 ;  /* 0x0000007700777308 */ /* 0x000e240000000800 */
[----:B0-----:R-:W-:-:S06]  /*9a90*/  FADD.FTZ R121, R119, 1 ;  /* 0x3f80000077797421 */ /* 0x001fcc0000010000 */
[----:B------:R0:W2:Y:S02]  /*9aa0*/  MUFU.RCP R117, R121 ;  /* 0x0000007900757308 */ /* 0x0000a40000001000 */
[--C-:B0-----:R-:W-:Y:S02]  /*9ab0*/  HADD2.F32 R121, -RZ, R63.reuse.H0_H0 ;  /* 0x2000003fff797230 */ /* 0x101fe40000004100 */
[----:B------:R-:W-:Y:S02]  /*9ac0*/  HADD2.F32 R63, -RZ, R63.H1_H1 ;  /* 0x3000003fff3f7230 */ /* 0x000fe40000004100 */
        /* <DEDUP_REMOVED lines=15> */
[----:B------:R-:W-:-:S03]  /*9bc0*/  HADD2.F32 R117, -RZ, R60.H0_H0 ;  /* 0x2000003cff757230 */ /* 0x000fc60000004100 */
[----:B------:R-:W-:Y:S01]  /*9bd0*/  FMUL.FTZ R119, R119, R125 ;  /* 0x0000007d77777220 */ /* 0x000fe20000410000 */
[----:B------:R-:W-:Y:S02]  /*9be0*/  HADD2.F32 R125, -RZ, R60.H1_H1 ;  /* 0x3000003cff7d7230 */ /* 0x000fe40000004100 */
[----:B------:R-:W-:Y:S01]  /*9bf0*/  FADD.FTZ R117, -R22, R117 ;  /* 0x0000007516757221 */ /* 0x000fe20000010100 */
[----:B------:R-:W-:-:S03]  /*9c00*/  FMUL.FTZ R63, R63, R119 ;  /* 0x000000773f3f7220 */ /* 0x000fc60000410000 */
[----:B------:R-:W-:Y:S01]  /*9c10*/  FMUL.FTZ R117, R23, R117 ;  /* 0x0000007517757220 */ /* 0x000fe20000410000 */
[----:B------:R-:W-:-:S03]  /*9c20*/  FADD.FTZ R60, -R22, R125 ;  /* 0x0000007d163c7221 */ /* 0x000fc60000010100 */
[----:B------:R-:W-:Y:S01]  /*9c30*/  FFMA.FTZ R121, R120, R117, R99 ;  /* 0x0000007578797223 */ /* 0x000fe20000010063 */
[----:B------:R-:W-:-:S03]  /*9c40*/  FMUL.FTZ R60, R23, R60 ;  /* 0x0000003c173c7220 */ /* 0x000fc60000410000 */
[----:B------:R-:W-:Y:S01]  /*9c50*/  FMUL.FTZ R123, R121, -1.4426950216293334961 ;  /* 0xbfb8aa3b797b7820 */ /* 0x000fe20000410000 */
[----:B------:R-:W-:-:S05]  /*9c60*/  FFMA.FTZ R95, R118, R60, R95 ;  /* 0x0000003c765f7223 */ /* 0x000fca000001005f */
[----:B------:R-:W0:Y:S02]  /*9c70*/  MUFU.EX2 R123, R123 ;  /* 0x0000007b007b7308 */ /* 0x000e240000000800 */
[----:B0-----:R-:W-:Y:S01]  /*9c80*/  FADD.FTZ R99, R123, 1 ;  /* 0x3f8000007b637421 */ /* 0x001fe20000010000 */
[----:B------:R-:W-:-:S05]  /*9c90*/  FMUL.FTZ R123, R95, -1.4426950216293334961 ;  /* 0xbfb8aa3b5f7b7820 */ /* 0x000fca0000410000 */
[----:B------:R-:W0:Y:S08]  /*9ca0*/  MUFU.RCP R99, R99 ;  /* 0x0000006300637308 */ /* 0x000e300000001000 */
[----:B------:R-:W2:Y:S01]  /*9cb0*/  MUFU.EX2 R123, R123 ;  /* 0x0000007b007b7308 */ /* 0x000ea20000000800 */
[----:B0-----:R-:W-:-:S04]  /*9cc0*/  FADD.FTZ R119, -R99, 1 ;  /* 0x3f80000063777421 */ /* 0x001fc80000010100 */
[----:B------:R-:W-:Y:S01]  /*9cd0*/  FFMA.FTZ R121, R121, R119, 1 ;  /* 0x3f80000079797423 */ /* 0x000fe20000010077 */
[----:B--2---:R-:W-:-:S03]  /*9ce0*/  FADD.FTZ R119, R123, 1 ;  /* 0x3f8000007b777421 */ /* 0x004fc60000010000 */
[----:B------:R-:W-:-:S03]  /*9cf0*/  FMUL.FTZ R99, R99, R121 ;  /* 0x0000007963637220 */ /* 0x000fc60000410000 */
[----:B------:R-:W0:Y:S02]  /*9d00*/  MUFU.RCP R119, R119 ;  /* 0x0000007700777308 */ /* 0x000e240000001000 */
[----:B0-----:R-:W-:-:S04]  /*9d10*/  FADD.FTZ R121, -R119, 1 ;  /* 0x3f80000077797421 */ /* 0x001fc80000010100 */
[----:B------:R-:W-:Y:S01]  /*9d20*/  FFMA.FTZ R121, R95, R121, 1 ;  /* 0x3f8000005f797423 */ /* 0x000fe20000010079 */
[--C-:B------:R-:W-:Y:S02]  /*9d30*/  HADD2.F32 R95, -RZ, R61.reuse.H1_H1 ;  /* 0x3000003dff5f7230 */ /* 0x100fe40000004100 */
[----:B------:R-:W-:Y:S02]  /*9d40*/  HADD2.F32 R61, -RZ, R61.H0_H0 ;  /* 0x2000003dff3d7230 */ /* 0x000fe40000004100 */
[----:B------:R-:W-:Y:S01]  /*9d50*/  FMUL.FTZ R119, R119, R121 ;  /* 0x0000007977777220 */ /* 0x000fe20000410000 */
[C---:B------:R-:W-:Y:S02]  /*9d60*/  FADD.FTZ R95, -R22.reuse, R95 ;  /* 0x0000005f165f7221 */ /* 0x040fe40000010100 */
[----:B------:R-:W-:Y:S02]  /*9d70*/  FADD.FTZ R22, -R22, R61 ;  /* 0x0000003d16167221 */ /* 0x000fe40000010100 */
[----:B------:R-:W-:-:S02]  /*9d80*/  FMUL.FTZ R95, R23, R95 ;  /* 0x0000005f175f7220 */ /* 0x000fc40000410000 */
[----:B------:R-:W-:Y:S02]  /*9d90*/  FMUL.FTZ R22, R23, R22 ;  /* 0x0000001617167220 */ /* 0x000fe40000410000 */
[----:B------:R-:W-:Y:S02]  /*9da0*/  FFMA.FTZ R96, R107, R95, R96 ;  /* 0x0000005f6b607223 */ /* 0x000fe40000010060 */
[----:B------:R-:W-:Y:S02]  /*9db0*/  FFMA.FTZ R121, R116, R22, R105 ;  /* 0x0000001674797223 */ /* 0x000fe40000010069 */
[----:B------:R-:W-:Y:S02]  /*9dc0*/  FMUL.FTZ R133, R96, -1.4426950216293334961 ;  /* 0xbfb8aa3b60857820 */ /* 0x000fe40000410000 */
[----:B------:R-:W-:-:S04]  /*9dd0*/  FMUL.FTZ R123, R121, -1.4426950216293334961 ;  /* 0xbfb8aa3b797b7820 */ /* 0x000fc80000410000 */
[----:B------:R-:W0:Y:S08]  /*9de0*/  MUFU.EX2 R133, R133 ;  /* 0x0000008500857308 */ /* 0x000e300000000800 */
[----:B------:R-:W2:Y:S01]  /*9df0*/  MUFU.EX2 R123, R123 ;  /* 0x0000007b007b7308 */ /* 0x000ea20000000800 */
[----:B0-----:R-:W-:-:S07]  /*9e00*/  FADD.FTZ R61, R133, 1 ;  /* 0x3f800000853d7421 */ /* 0x001fce0000010000 */
[----:B------:R-:W0:Y:S01]  /*9e10*/  MUFU.RCP R61, R61 ;  /* 0x0000003d003d7308 */ /* 0x000e220000001000 */
[----:B--2---:R-:W-:Y:S01]  /*9e20*/  FADD.FTZ R125, R123, 1 ;  /* 0x3f8000007b7d7421 */ /* 0x004fe20000010000 */
[----:B0-----:R-:W-:-:S04]  /*9e30*/  FADD.FTZ R105, -R61, 1 ;  /* 0x3f8000003d697421 */ /* 0x001fc80000010100 */
[----:B------:R-:W-:Y:S02]  /*9e40*/  FFMA.FTZ R105, R96, R105, 1 ;  /* 0x3f80000060697423 */ /* 0x000fe40000010069 */
[----:B------:R-:W0:Y:S02]  /*9e50*/  MUFU.RCP R96, R125 ;  /* 0x0000007d00607308 */ /* 0x000e240000001000 */
[----:B------:R-:W-:Y:S01]  /*9e60*/  FMUL.FTZ R105, R61, R105 ;  /* 0x000000693d697220 */ /* 0x000fe20000410000 */
[----:B0-----:R-:W-:-:S04]  /*9e70*/  FADD.FTZ R61, -R96, 1 ;  /* 0x3f800000603d7421 */ /* 0x001fc80000010100 */
[----:B------:R-:W-:Y:S01]  /*9e80*/  FFMA.FTZ R121, R121, R61, 1 ;  /* 0x3f80000079797423 */ /* 0x000fe2000001003d */
[--C-:B------:R-:W-:Y:S02]  /*9e90*/  HADD2.F32 R61, -RZ, R2.reuse.H0_H0 ;  /* 0x20000002ff3d7230 */ /* 0x100fe40000004100 */
[----:B------:R-:W-:Y:S02]  /*9ea0*/  HADD2.F32 R2, -RZ, R2.H1_H1 ;  /* 0x30000002ff027230 */ /* 0x000fe40000004100 */
[----:B------:R-:W-:Y:S01]  /*9eb0*/  FMUL.FTZ R121, R96, R121 ;  /* 0x0000007960797220 */ /* 0x000fe20000410000 */
[----:B------:R-:W-:Y:S01]  /*9ec0*/  FFMA.FTZ R96, R97, -R15, R127 ;  /* 0x8000000f61607223 */ /* 0x000fe2000001007f */
[----:B------:R-:W-:Y:S01]  /*9ed0*/  FMUL.FTZ R61, R61, R99 ;  /* 0x000000633d3d7220 */ /* 0x000fe20000410000 */
[--C-:B------:R-:W-:Y:S02]  /*9ee0*/  HADD2.F32 R99, -RZ, R3.reuse.H1_H1 ;  /* 0x30000003ff637230 */ /* 0x100fe40000004100 */
[----:B------:R-:W-:Y:S01]  /*9ef0*/  FMUL.FTZ R97, R2, R119 ;  /* 0x0000007702617220 */ /* 0x000fe20000410000 */
[----:B------:R-:W-:-:S02]  /*9f00*/  HADD2.F32 R3, -RZ, R3.H0_H0 ;  /* 0x20000003ff037230 */ /* 0x000fc40000004100 */
[--C-:B------:R-:W-:Y:S01]  /*9f10*/  FFMA.FTZ R2, R118, R113, -R14.reuse ;  /* 0x0000007176027223 */ /* 0x100fe2000001080e */
[--C-:B------:R-:W-:Y:S01]  /*9f20*/  FFMA.FTZ R120, R120, R61, -R14.reuse ;  /* 0x0000003d78787223 */ /* 0x100fe2000001080e */
[----:B------:R-:W-:Y:S01]  /*9f30*/  FMUL.FTZ R99, R99, R105 ;  /* 0x0000006963637220 */ /* 0x000fe20000410000 */
[----:B------:R-:W-:Y:S01]  /*9f40*/  FFMA.FTZ R97, R118, R97, -R14 ;  /* 0x0000006176617223 */ /* 0x000fe2000001080e */
[----:B------:R-:W-:Y:S01]  /*9f50*/  FMUL.FTZ R3, R3, R121 ;  /* 0x0000007903037220 */ /* 0x000fe20000410000 */
[-C--:B------:R-:W-:Y:S01]  /*9f60*/  FFMA.FTZ R118, R101, -R15.reuse, R2 ;  /* 0x8000000f65767223 */ /* 0x080fe20000010002 */
[----:B------:R-:W-:Y:S01]  /*9f70*/  IADD3 R2, P0, R93, UR6, RZ ;  /* 0x000000065d027c10 */ /* 0x000fe2000ff1e0ff */
[----:B------:R-:W-:Y:S01]  /*9f80*/  FFMA.FTZ R120, R117, -R15, R120 ;  /* 0x8000000f75787223 */ /* 0x000fe20000010078 */
[--C-:B------:R-:W-:Y:S01]  /*9f90*/  FFMA.FTZ R3, R116, R3, -R14.reuse ;  /* 0x0000000374037223 */ /* 0x100fe2000001080e */
[C-C-:B------:R-:W-:Y:S01]  /*9fa0*/  FFMA.FTZ R116, R107.reuse, R63, -R14.reuse ;  /* 0x0000003f6b747223 */ /* 0x140fe2000001080e */
[----:B------:R-:W-:Y:S01]  /*9fb0*/  FFMA.FTZ R14, R107, R99, -R14 ;  /* 0x000000636b0e7223 */ /* 0x000fe2000001080e */
[----:B------:R-:W-:Y:S01]  /*9fc0*/  FMUL.FTZ R63, R23, R36 ;  /* 0x00000024173f7220 */ /* 0x000fe20000410000 */
[-C--:B------:R-:W-:Y:S01]  /*9fd0*/  FFMA.FTZ R22, R22, -R15.reuse, R3 ;  /* 0x8000000f16167223 */ /* 0x080fe20000010003 */
[----:B------:R-:W-:Y:S01]  /*9fe0*/  IADD3.X R3, R91, UR7, RZ, P0, !PT ;  /* 0x000000075b037c10 */ /* 0x000fe200087fe4ff */
[----:B------:R-:W-:Y:S01]  /*9ff0*/  FMUL.FTZ R91, R23, R16 ;  /* 0x00000010175b7220 */ /* 0x000fe20000410000 */
[-C--:B------:R-:W-:Y:S01]  /*a000*/  FFMA.FTZ R116, R35, -R15.reuse, R116 ;  /* 0x8000000f23747223 */ /* 0x080fe20000010074 */
[-C--:B------:R-:W-:Y:S01]  /*a010*/  FFMA.FTZ R60, R60, -R15.reuse, R97 ;  /* 0x8000000f3c3c7223 */ /* 0x080fe20000010061 */
[----:B------:R-:W-:Y:S01]  /*a020*/  FFMA.FTZ R114, R95, -R15, R14 ;  /* 0x8000000f5f727223 */ /* 0x000fe2000001000e */
[----:B------:R-:W-:Y:S01]  /*a030*/  PRMT R16, R108, 0x7632, R16 ;  /* 0x000076326c107816 */ /* 0x000fe20000000010 */
[----:B------:R-:W-:Y:S01]  /*a040*/  FMUL.FTZ R15, R23, R126 ;  /* 0x0000007e170f7220 */ /* 0x000fe20000410000 */
[----:B------:R-:W-:Y:S01]  /*a050*/  F2FP.F16.F32.PACK_AB R106, R63, R106 ;  /* 0x0000006a3f6a723e */ /* 0x000fe200000000ff */
[C---:B------:R-:W-:Y:S01]  /*a060*/  FMUL.FTZ R71, R23.reuse, R96 ;  /* 0x0000006017477220 */ /* 0x040fe20000410000 */
[C---:B------:R-:W-:Y:S01]  /*a070*/  FMUL.FTZ R93, R23.reuse, R30 ;  /* 0x0000001e175d7220 */ /* 0x040fe20000410000 */
[C---:B------:R-:W-:Y:S01]  /*a080*/  FMUL.FTZ R14, R23.reuse, R22 ;  /* 0x00000016170e7220 */ /* 0x040fe20000410000 */
[----:B------:R-:W-:Y:S01]  /*a090*/  PRMT R22, R106, 0x7632, R22 ;  /* 0x000076326a167816 */ /* 0x000fe20000000016 */
[----:B------:R0:W-:Y:S01]  /*a0a0*/  STG.E.U16 desc[UR8][R2.64+0x2], R16 ;  /* 0x0000021002007986 */ /* 0x0001e2000c101508 */
[----:B------:R-:W-:Y:S01]  /*a0b0*/  PRMT R30, R98, 0x7632, R30 ;  /* 0x00007632621e7816 */ /* 0x000fe2000000001e */
[----:B------:R-:W-:Y:S01]  /*a0c0*/  FMUL.FTZ R35, R23, R162 ;  /* 0x000000a217237220 */ /* 0x000fe20000410000 */
[----:B------:R-:W-:Y:S01]  /*a0d0*/  F2FP.F16.F32.PACK_AB R15, R15, R128 ;  /* 0x000000800f0f723e */ /* 0x000fe200000000ff */
[----:B------:R2:W-:Y:S01]  /*a0e0*/  STG.E.U16 desc[UR8][R2.64+0x6], R22 ;  /* 0x0000061602007986 */ /* 0x0005e2000c101508 */
[----:B------:R-:W-:Y:S01]  /*a0f0*/  F2FP.F16.F32.PACK_AB R100, R71, R100 ;  /* 0x000000644764723e */ /* 0x000fe200000000ff */
[----:B------:R-:W-:Y:S01]  /*a100*/  FMUL.FTZ R57, R23, R118 ;  /* 0x0000007617397220 */ /* 0x000fe20000410000 */
[----:B------:R-:W-:Y:S01]  /*a110*/  F2FP.F16.F32.PACK_AB R124, R93, R124 ;  /* 0x0000007c5d7c723e */ /* 0x000fe200000000ff */
[----:B------:R3:W-:Y:S01]  /*a120*/  STG.E.U16 desc[UR8][R2.64+0x5006], R30 ;  /* 0x0050061e02007986 */ /* 0x0007e2000c101508 */
[----:B------:R-:W-:Y:S01]  /*a130*/  F2FP.F16.F32.PACK_AB R122, R91, R122 ;  /* 0x0000007a5b7a723e */ /* 0x000fe200000000ff */
[----:B------:R-:W-:Y:S01]  /*a140*/  FMUL.FTZ R59, R23, R116 ;  /* 0x00000074173b7220 */ /* 0x000fe20000410000 */
[----:B------:R-:W-:Y:S01]  /*a150*/  F2FP.F16.F32.PACK_AB R26, R35, R26 ;  /* 0x0000001a231a723e */ /* 0x000fe200000000ff */
[----:B------:R4:W-:Y:S01]  /*a160*/  STG.E.U16 desc[UR8][R2.64+0xf004], R15 ;  /* 0x00f0040f02007986 */ /* 0x0009e2000c101508 */
[----:B0-----:R-:W-:Y:S01]  /*a170*/  PRMT R16, R102, 0x7632, R16 ;  /* 0x0000763266107816 */ /* 0x001fe20000000010 */
[C---:B------:R-:W-:Y:S01]  /*a180*/  FMUL.FTZ R120, R23.reuse, R120 ;  /* 0x0000007817787220 */ /* 0x040fe20000410000 */
[C---:B------:R-:W-:Y:S01]  /*a190*/  FMUL.FTZ R61, R23.reuse, R60 ;  /* 0x0000003c173d7220 */ /* 0x040fe20000410000 */
[----:B--2---:R-:W-:Y:S01]  /*a1a0*/  PRMT R22, R100, 0x7632, R22 ;  /* 0x0000763264167816 */ /* 0x004fe20000000016 */
[----:B------:R-:W-:Y:S01]  /*a1b0*/  STG.E.U16 desc[UR8][R2.64+0x14004], R17 ;  /* 0x0140041102007986 */ /* 0x000fe2000c101508 */
[----:B------:R-:W-:Y:S01]  /*a1c0*/  FMUL.FTZ R23, R23, R114 ;  /* 0x0000007217177220 */ /* 0x000fe20000410000 */
[----:B------:R-:W-:-:S02]  /*a1d0*/  F2FP.F16.F32.PACK_AB R57, R57, R164 ;  /* 0x000000a43939723e */ /* 0x000fc400000000ff */
[----:B------:R0:W-:Y:S01]  /*a1e0*/  STG.E.U16 desc[UR8][R2.64+0xa002], R16 ;  /* 0x00a0021002007986 */ /* 0x0001e2000c101508 */
[----:B---3--:R-:W-:Y:S02]  /*a1f0*/  PRMT R30, R15, 0x7632, R30 ;  /* 0x000076320f1e7816 */ /* 0x008fe4000000001e */
[----:B----4-:R-:W-:Y:S01]  /*a200*/  PRMT R15, R21, 0x7632, R15 ;  /* 0x00007632150f7816 */ /* 0x010fe2000000000f */
[----:B------:R2:W-:Y:S01]  /*a210*/  STG.E.U16 desc[UR8][R2.64+0xa006], R22 ;  /* 0x00a0061602007986 */ /* 0x0005e2000c101508 */
[----:B------:R-:W-:Y:S02]  /*a220*/  F2FP.F16.F32.PACK_AB R59, R59, R62 ;  /* 0x0000003e3b3b723e */ /* 0x000fe400000000ff */
[----:B------:R-:W-:Y:S01]  /*a230*/  F2FP.F16.F32.PACK_AB R61, R61, R120 ;  /* 0x000000783d3d723e */ /* 0x000fe200000000ff */
[----:B------:R3:W-:Y:S01]  /*a240*/  STG.E.U16 desc[UR8][R2.64+0x19006], R15 ;  /* 0x0190060f02007986 */ /* 0x0007e2000c101508 */
[----:B------:R-:W-:Y:S02]  /*a250*/  F2FP.F16.F32.PACK_AB R14, R23, R14 ;  /* 0x0000000e170e723e */ /* 0x000fe400000000ff */
[----:B------:R-:W-:Y:S01]  /*a260*/  ISETP.GE.U32.AND P0, PT, R0, UR10, PT ;  /* 0x0000000a00007c0c */ /* 0x000fe2000bf06070 */
[----:B------:R4:W-:Y:S01]  /*a270*/  STG.E.U16 desc[UR8][R2.64+0x5002], R28 ;  /* 0x0050021c02007986 */ /* 0x0009e2000c101508 */
[----:B0-----:R-:W-:-:S02]  /*a280*/  PRMT R16, R124, 0x7632, R16 ;  /* 0x000076327c107816 */ /* 0x001fc40000000010 */
[----:B------:R-:W-:Y:S01]  /*a290*/  ISETP.GE.AND.EX P0, PT, R94, UR5, PT, P0 ;  /* 0x000000055e007c0c */ /* 0x000fe2000bf06300 */
[----:B------:R-:W-:Y:S01]  /*a2a0*/  STG.E.U16 desc[UR8][R2.64+0x19000], R19 ;  /* 0x0190001302007986 */ /* 0x000fe2000c101508 */
[----:B--2---:R-:W-:Y:S02]  /*a2b0*/  PRMT R22, R17, 0x7632, R22 ;  /* 0x0000763211167816 */ /* 0x004fe40000000016 */
[----:B------:R-:W-:Y:S01]  /*a2c0*/  PRMT R17, R27, 0x7632, R17 ;  /* 0x000076321b117816 */ /* 0x000fe20000000011 */
[----:B------:R0:W-:Y:S01]  /*a2d0*/  STG.E.U16 desc[UR8][R2.64+0x14002], R16 ;  /* 0x0140021002007986 */ /* 0x0001e2000c101508 */
[----:B---3--:R-:W-:Y:S02]  /*a2e0*/  PRMT R15, R29, 0x7632, R15 ;  /* 0x000076321d0f7816 */ /* 0x008fe4000000000f */
[----:B----4-:R-:W-:Y:S01]  /*a2f0*/  PRMT R28, R122, 0x7632, R28 ;  /* 0x000076327a1c7816 */ /* 0x010fe2000000001c */
[----:B------:R2:W-:Y:S04]  /*a300*/  STG.E.U16 desc[UR8][R2.64+0x1e006], R17 ;  /* 0x01e0061102007986 */ /* 0x0005e8000c101508 */
[----:B------:R3:W-:Y:S01]  /*a310*/  STG.E.U16 desc[UR8][R2.64+0x23002], R15 ;  /* 0x0230020f02007986 */ /* 0x0007e2000c101508 */
[----:B0-----:R-:W-:-:S03]  /*a320*/  PRMT R16, R25, 0x7632, R16 ;  /* 0x0000763219107816 */ /* 0x001fc60000000010 */
[----:B------:R0:W-:Y:S04]  /*a330*/  STG.E.U16 desc[UR8][R2.64+0xf002], R28 ;  /* 0x00f0021c02007986 */ /* 0x0001e8000c101508 */
[----:B------:R4:W-:Y:S01]  /*a340*/  STG.E.U16 desc[UR8][R2.64+0x1e002], R16 ;  /* 0x01e0021002007986 */ /* 0x0009e2000c101508 */
[----:B--2---:R-:W-:Y:S02]  /*a350*/  PRMT R17, R26, 0x7632, R17 ;  /* 0x000076321a117816 */ /* 0x004fe40000000011 */
[----:B---3--:R-:W-:Y:S01]  /*a360*/  PRMT R15, R18, 0x7632, R15 ;  /* 0x00007632120f7816 */ /* 0x008fe2000000000f */
[----:B------:R2:W-:Y:S01]  /*a370*/  STG.E.U16 desc[UR8][R2.64+0x2d000], R18 ;  /* 0x02d0001202007986 */ /* 0x0005e2000c101508 */
[----:B0-----:R-:W-:-:S03]  /*a380*/  PRMT R28, R19, 0x7632, R28 ;  /* 0x00007632131c7816 */ /* 0x001fc6000000001c */
[----:B------:R0:W-:Y:S01]  /*a390*/  STG.E.U16 desc[UR8][R2.64+0x28006], R17 ;  /* 0x0280061102007986 */ /* 0x0001e2000c101508 */
[----:B------:R-:W-:Y:S02]  /*a3a0*/  PRMT R19, R31, 0x7632, R19 ;  /* 0x000076321f137816 */ /* 0x000fe40000000013 */
[----:B----4-:R-:W-:Y:S01]  /*a3b0*/  PRMT R16, R33, 0x7632, R16 ;  /* 0x0000763221107816 */ /* 0x010fe20000000010 */
[----:B------:R3:W-:Y:S04]  /*a3c0*/  STG.E.U16 desc[UR8][R2.64+0x2d002], R15 ;  /* 0x02d0020f02007986 */ /* 0x0007e8000c101508 */
[----:B------:R4:W-:Y:S01]  /*a3d0*/  STG.E.U16 desc[UR8][R2.64+0x28002], R16 ;  /* 0x0280021002007986 */ /* 0x0009e2000c101508 */
[----:B--2---:R-:W-:Y:S02]  /*a3e0*/  PRMT R18, R40, 0x7632, R18 ;  /* 0x0000763228127816 */ /* 0x004fe40000000012 */
[----:B0-----:R-:W-:Y:S01]  /*a3f0*/  PRMT R17, R43, 0x7632, R17 ;  /* 0x000076322b117816 */ /* 0x001fe20000000011 */
[----:B------:R0:W-:Y:S01]  /*a400*/  STG.E.U16 desc[UR8][R2.64+0x23006], R19 ;  /* 0x0230061302007986 */ /* 0x0001e2000c101508 */
[----:B---3--:R-:W-:-:S03]  /*a410*/  PRMT R15, R44, 0x7632, R15 ;  /* 0x000076322c0f7816 */ /* 0x008fc6000000000f */
[----:B------:R2:W-:Y:S01]  /*a420*/  STG.E.U16 desc[UR8][R2.64+0x32006], R17 ;  /* 0x0320061102007986 */ /* 0x0005e2000c101508 */
[----:B----4-:R-:W-:-:S03]  /*a430*/  PRMT R16, R20, 0x7632, R16 ;  /* 0x0000763214107816 */ /* 0x010fc60000000010 */
[----:B------:R3:W-:Y:S04]  /*a440*/  STG.E.U16 desc[UR8][R2.64+0x37002], R15 ;  /* 0x0370020f02007986 */ /* 0x0007e8000c101508 */
[----:B------:R4:W-:Y:S01]  /*a450*/  STG.E.U16 desc[UR8][R2.64+0x2d006], R16 ;  /* 0x02d0061002007986 */ /* 0x0009e2000c101508 */
[----:B0-----:R-:W-:Y:S02]  /*a460*/  PRMT R19, R24, 0x7632, R19 ;  /* 0x0000763218137816 */ /* 0x001fe40000000013 */
[----:B--2---:R-:W-:Y:S01]  /*a470*/  PRMT R17, R42, 0x7632, R17 ;  /* 0x000076322a117816 */ /* 0x004fe20000000011 */
[----:B------:R0:W-:Y:S01]  /*a480*/  STG.E.U16 desc[UR8][R2.64+0x3c006], R18 ;  /* 0x03c0061202007986 */ /* 0x0001e2000c101508 */
[----:B---3--:R-:W-:-:S03]  /*a490*/  PRMT R15, R53, 0x7632, R15 ;  /* 0x00007632350f7816 */ /* 0x008fc6000000000f */
[----:B------:R2:W-:Y:S01]  /*a4a0*/  STG.E.U16 desc[UR8][R2.64+0x32002], R19 ;  /* 0x0320021302007986 */ /* 0x0005e2000c101508 */
[----:B----4-:R-:W-:-:S03]  /*a4b0*/  PRMT R16, R47, 0x7632, R16 ;  /* 0x000076322f107816 */ /* 0x010fc60000000010 */
[----:B------:R3:W-:Y:S04]  /*a4c0*/  STG.E.U16 desc[UR8][R2.64+0x3c002], R17 ;  /* 0x03c0021102007986 */ /* 0x0007e8000c101508 */
[----:B------:R4:W-:Y:S01]  /*a4d0*/  STG.E.U16 desc[UR8][R2.64+0x37006], R16 ;  /* 0x0370061002007986 */ /* 0x0009e2000c101508 */
[----:B0-----:R-:W-:-:S03]  /*a4e0*/  PRMT R18, R61, 0x7632, R18 ;  /* 0x000076323d127816 */ /* 0x001fc60000000012 */
[----:B------:R0:W-:Y:S01]  /*a4f0*/  STG.E.U16 desc[UR8][R2.64+0x41002], R15 ;  /* 0x0410020f02007986 */ /* 0x0001e2000c101508 */
[----:B--2---:R-:W-:Y:S02]  /*a500*/  PRMT R19, R14, 0x7632, R19 ;  /* 0x000076320e137816 */ /* 0x004fe40000000013 */
[----:B---3--:R-:W-:Y:S01]  /*a510*/  PRMT R17, R57, 0x7632, R17 ;  /* 0x0000763239117816 */ /* 0x008fe20000000011 */
[----:B------:R2:W-:Y:S01]  /*a520*/  STG.E.U16 desc[UR8][R2.64], R108 ;  /* 0x0000006c02007986 */ /* 0x0005e2000c101508 */
[----:B----4-:R-:W-:-:S03]  /*a530*/  PRMT R16, R55, 0x7632, R16 ;  /* 0x0000763237107816 */ /* 0x010fc60000000010 */
[----:B------:R2:W-:Y:S01]  /*a540*/  STG.E.U16 desc[UR8][R2.64+0x4], R106 ;  /* 0x0000046a02007986 */ /* 0x0005e2000c101508 */
[----:B0-----:R-:W-:-:S03]  /*a550*/  PRMT R15, R59, 0x7632, R15 ;  /* 0x000076323b0f7816 */ /* 0x001fc6000000000f */
        /* <DEDUP_REMOVED lines=35> */
.L_x_2292:
[----:B0-2---:R-:W0:Y:S01]  /*a790*/  S2R R2, SR_CTAID.Y ;  /* 0x0000000000027919 */ /* 0x005e220000002600 */
[----:B-1----:R-:W1:Y:S01]  /*a7a0*/  S2R R5, SR_CTAID.X ;  /* 0x0000000000057919 */ /* 0x002e620000002500 */
        /* <DEDUP_REMOVED lines=13> */
[----:B------:R-:W-:Y:S01]  /*a880*/  LOP3.LUT R18, RZ, UR5, RZ, 0x33, !PT ;  /* 0x00000005ff127c12 */ /* 0x000fe2000f8e33ff */
        /* <DEDUP_REMOVED lines=80> */
.L_x_2317:
        /* <DEDUP_REMOVED lines=34> */
.L_x_2306:
[----:B------:R-:W-:Y:S05]  /*afb0*/  BSYNC B1 ;  /* 0x0000000000017941 */ /* 0x000fea0003800000 */
.L_x_2305:
        /* <DEDUP_REMOVED lines=18> */
.L_x_2304:
[----:B------:R-:W-:Y:S05]  /*b0e0*/  BSYNC B0 ;  /* 0x0000000000007941 */ /* 0x000fea0003800000 */
.L_x_2303:
        /* <DEDUP_REMOVED lines=39> */
.L_x_2326:
[----:B------:R-:W-:Y:S01]  /*b360*/  ISETP.NE.AND P3, PT, R52, RZ, PT ;  /* 0x000000ff3400720c */ /* 0x000fe20003f65270 */
[----:B-1----:R-:W-:Y:S01]  /*b370*/  FADD.FTZ R42, R37, R38 ;  /* 0x00000026252a7221 */ /* 0x002fe20000010000 */
[----:B------:R-:W-:-:S11]  /*b380*/  ISETP.NE.AND P1, PT, R36, 0x1, PT ;  /* 0x000000012400780c */ /* 0x000fd60003f25270 */
[----:B------:R-:W-:Y:S01]  /*b390*/  @!P3 F2FP.F16.F32.PACK_AB R37, RZ, R43 ;  /* 0x0000002bff25b23e */ /* 0x000fe200000000ff */
[----:B------:R-:W-:Y:S01]  /*b3a0*/  @!P3 IMAD.WIDE R38, R15, 0x2, R8 ;  /* 0x000000020f26b825 */ /* 0x000fe200078e0208 */
[----:B------:R-:W-:Y:S02]  /*b3b0*/  @!P3 F2FP.F16.F32.PACK_AB R42, RZ, R42 ;  /* 0x0000002aff2ab23e */ /* 0x000fe400000000ff */
        /* <DEDUP_REMOVED lines=35> */
.L_x_2336:
[----:B0-----:R-:W-:Y:S01]  /*b5f0*/  FADD.FTZ R42, R37, R38 ;  /* 0x00000026252a7221 */ /* 0x001fe20000010000 */
[----:B------:R-:W-:Y:S01]  /*b600*/  @!P3 F2FP.F16.F32.PACK_AB R37, RZ, R43 ;  /* 0x0000002bff25b23e */ /* 0x000fe200000000ff */
[----:B------:R-:W-:Y:S01]  /*b610*/  IMAD.WIDE R38, R29, 0x2, R8 ;  /* 0x000000021d267825 */ /* 0x000fe200078e0208 */
[----:B------:R-:W-:Y:S02]  /*b620*/  ISETP.NE.AND P1, PT, R36, 0x2, PT ;  /* 0x000000022400780c */ /* 0x000fe40003f25270 */
[----:B------:R-:W-:Y:S01]  /*b630*/  PRMT R43, R37, 0x7610, R43 ;  /* 0x00007610252b7816 */ /* 0x000fe2000000002b */
[----:B------:R-:W-:Y:S01]  /*b640*/  IMAD.WIDE R40, R29, 0x2, R6 ;  /* 0x000000021d287825 */ /* 0x000fe200078e0206 */
[----:B------:R-:W-:Y:S02]  /*b650*/  @!P3 F2FP.F16.F32.PACK_AB R42, RZ, R42 ;  /* 0x0000002aff2ab23e */ /* 0x000fe400000000ff */
        /* <DEDUP_REMOVED lines=33> */
.L_x_2346:
[----:B0-----:R-:W-:Y:S01]  /*b870*/  FADD.FTZ R42, R37, R42 ;  /* 0x0000002a252a7221 */ /* 0x001fe20000010000 */
[----:B------:R-:W-:-:S04]  /*b880*/  @!P3 F2FP.F16.F32.PACK_AB R37, RZ, R47 ;  /* 0x0000002fff25b23e */ /* 0x000fc800000000ff */
[----:B------:R-:W-:Y:S02]  /*b890*/  PRMT R43, R37, 0x7610, R43 ;  /* 0x00007610252b7816 */ /* 0x000fe4000000002b */
[----:B------:R-:W-:Y:S02]  /*b8a0*/  @!P3 F2FP.F16.F32.PACK_AB R42, RZ, R42 ;  /* 0x0000002aff2ab23e */ /* 0x000fe400000000ff */
[----:B------:R-:W-:Y:S01]  /*b8b0*/  MOV R37, R32 ;  /* 0x0000002000257202 */ /* 0x000fe20000000f00 */
[----:B------:R0:W-:Y:S04]  /*b8c0*/  @!P3 STG.E.U16 desc[UR8][R38.64+0x28], R43 ;  /* 0x0000282b2600b986 */ /* 0x0001e8000c101508 */
[----:B------:R0:W-:Y:S02]  /*b8d0*/  @!P3 STG.E.U16 desc[UR8][R40.64+0x28], R42 ;  /* 0x0000282a2800b986 */ /* 0x0001e4000c101508 */
.L_x_2309:
[----:B------:R-:W-:Y:S05]  /*b8e0*/  BSYNC B0 ;  /* 0x0000000000007941 */ /* 0x000fea0003800000 */
.L_x_2308:
        /* <DEDUP_REMOVED lines=34> */
.L_x_2356:
        /* <DEDUP_REMOVED lines=11> */
[----:B------:R-:W-:Y:S02]  /*bbc0*/  F2FP.F16.F32.PACK_AB R38, R39, R44 ;  /* 0x0000002c2726723e */ /* 0x000fe400000000ff */
[----:B------:R-:W-:Y:S02]  /*bbd0*/  IADD3 R41, R37, R26, RZ ;  /* 0x0000001a25297210 */ /* 0x000fe40007ffe0ff */
[C---:B------:R-:W-:Y:S02]  /*bbe0*/  PRMT R44, R38.reuse, 0x7610, R44 ;  /* 0x00007610262c7816 */ /* 0x040fe4000000002c */
[----:B------:R-:W-:Y:S01]  /*bbf0*/  PRMT R45, R38, 0x7632, R45 ;  /* 0x00007632262d7816 */ /* 0x000fe2000000002d */
[----:B------:R-:W-:-:S04]  /*bc00*/  IMAD.WIDE R38, R41, 0x2, R4 ;  /* 0x0000000229267825 */ /* 0x000fc800078e0204 */
[----:B0--3--:R-:W-:Y:S01]  /*bc10*/  IMAD.WIDE R40, R41, 0x2, R2 ;  /* 0x0000000229287825 */ /* 0x009fe200078e0202 */
[----:B------:R0:W-:Y:S04]  /*bc20*/  STG.E.U16 desc[UR8][R38.64], R44 ;  /* 0x0000002c26007986 */ /* 0x0001e8000c101508 */
[----:B------:R0:W-:Y:S02]  /*bc30*/  STG.E.U16 desc[UR8][R40.64], R45 ;  /* 0x0000002d28007986 */ /* 0x0001e4000c101508 */
.L_x_2315:
[----:B------:R-:W-:Y:S05]  /*bc40*/  BSYNC B0 ;  /* 0x0000000000007941 */ /* 0x000fea0003800000 */
.L_x_2314:
        /* <DEDUP_REMOVED lines=74> */
[----:B------:R-:W-:Y:S01]  /*c0f0*/  @!P2 F2FP.F16.F32.PACK_AB R42, RZ, R42 ;  /* 0x0000002aff2aa23e */ /* 0x000fe200000000ff */
[----:B------:R-:W-:-:S04]  /*c100*/  IMAD.WIDE R38, R41, 0x2, R4 ;  /* 0x0000000229267825 */ /* 0x000fc800078e0204 */
[----:B0-----:R-:W-:Y:S01]  /*c110*/  FADD.FTZ R54, R47, R54 ;  /* 0x000000362f367221 */ /* 0x001fe20000010000 */
[----:B-1----:R-:W-:Y:S01]  /*c120*/  FADD.FTZ R49, R44, R37 ;  /* 0x000000252c317221 */ /* 0x002fe20000010000 */
[----:B------:R-:W-:Y:S01]  /*c130*/  @!P2 F2FP.F16.F32.PACK_AB R37, RZ, R40 ;  /* 0x00000028ff25a23e */ /* 0x000fe200000000ff */
[----:B------:R-:W-:-:S04]  /*c140*/  IMAD.WIDE R40, R41, 0x2, R2 ;  /* 0x0000000229287825 */ /* 0x000fc800078e0202 */
[----:B--2---:R-:W-:Y:S01]  /*c150*/  FADD.FTZ R53, R46, R43 ;  /* 0x0000002b2e357221 */ /* 0x004fe20000010000 */
[----:B------:R-:W-:Y:S02]  /*c160*/  MOV R46, 0xffff ;  /* 0x0000ffff002e7802 */ /* 0x000fe40000000f00 */
[----:B------:R-:W-:Y:S01]  /*c170*/  PRMT R47, R37, 0x7610, R47 ;  /* 0x00007610252f7816 */ /* 0x000fe2000000002f */
[----:B---3--:R-:W-:Y:S01]  /*c180*/  FADD.FTZ R45, R48, R45 ;  /* 0x0000002d302d7221 */ /* 0x008fe20000010000 */
[----:B------:R-:W-:Y:S02]  /*c190*/  PRMT R48, R42, 0x7610, R48 ;  /* 0x000076102a307816 */ /* 0x000fe40000000030 */
[----:B------:R-:W-:Y:S01]  /*c1a0*/  @!P2 F2FP.F16.F32.PACK_AB R43, RZ, R49 ;  /* 0x00000031ff2ba23e */ /* 0x000fe200000000ff */
[----:B------:R-:W-:Y:S01]  /*c1b0*/  @!P2 STG.E.U16 desc[UR8][R38.64], R47 ;  /* 0x0000002f2600a986 */ /* 0x000fe2000c101508 */
[----:B------:R-:W-:Y:S02]  /*c1c0*/  MOV R37, 0xffff ;  /* 0x0000ffff00257802 */ /* 0x000fe40000000f00 */
[----:B------:R-:W-:Y:S01]  /*c1d0*/  @!P2 F2FP.F16.F32.PACK_AB R44, RZ, R53 ;  /* 0x00000035ff2ca23e */ /* 0x000fe200000000ff */
[----:B------:R-:W0:Y:S04]  /*c1e0*/  SHFL.BFLY PT, R42, R45, 0x1, 0x101f ;  /* 0x0c301f002d2a7f89 */ /* 0x000e2800000e0000 */
[----:B------:R1:W-:Y:S04]  /*c1f0*/  @!P2 STG.E.U16 desc[UR8][R40.64], R48 ;  /* 0x000000302800a986 */ /* 0x0003e8000c101508 */
[----:B------:R1:W-:Y:S04]  /*c200*/  @!P2 STG.E.U16 desc[UR8][R38.64+0x28], R43 ;  /* 0x0000282b2600a986 */ /* 0x0003e8000c101508 */
[----:B------:R1:W2:Y:S04]  /*c210*/  SHFL.BFLY PT, R37, R54, 0x1, 0x101f ;  /* 0x0c301f0036257f89 */ /* 0x0002a800000e0000 */
[----:B------:R1:W-:Y:S01]  /*c220*/  @!P2 STG.E.U16 desc[UR8][R40.64+0x28], R44 ;  /* 0x0000282c2800a986 */ /* 0x0003e2000c101508 */
[----:B0-----:R-:W-:-:S07]  /*c230*/  FADD.FTZ R42, R45, R42 ;  /* 0x0000002a2d2a7221 */ /* 0x001fce0000010000 */
.L_x_2382:
[----:B-12---:R-:W-:Y:S01]  /*c240*/  FADD.FTZ R54, R54, R37 ;  /* 0x0000002536367221 */ /* 0x006fe20000010000 */
[----:B------:R-:W-:-:S04]  /*c250*/  @!P2 F2FP.F16.F32.PACK_AB R37, RZ, R42 ;  /* 0x0000002aff25a23e */ /* 0x000fc800000000ff */
[----:B------:R-:W-:Y:S01]  /*c260*/  @!P2 F2FP.F16.F32.PACK_AB R42, RZ, R54 ;  /* 0x00000036ff2aa23e */ /* 0x000fe200000000ff */
[----:B------:R0:W-:Y:S04]  /*c270*/  @!P2 STG.E.U16 desc[UR8][R38.64+0x50], R37 ;  /* 0x000050252600a986 */ /* 0x0001e8000c101508 */
[----:B------:R0:W-:Y:S02]  /*c280*/  @!P2 STG.E.U16 desc[UR8][R40.64+0x50], R42 ;  /* 0x0000502a2800a986 */ /* 0x0001e4000c101508 */
.L_x_2307:
        /* <DEDUP_REMOVED lines=14> */
.L_x_2310:
[----:B0-----:R-:W-:Y:S02]  /*c370*/  MOV R59, R37 ;  /* 0x00000025003b7202 */ /* 0x001fe40000000f00 */
[----:B------:R-:W-:Y:S02]  /*c380*/  MOV R58, 0x8 ;  /* 0x00000008003a7802 */ /* 0x000fe40000000f00 */
[----:B------:R-:W-:Y:S02]  /*c390*/  MOV R61, 0x101f ;  /* 0x0000101f003d7802 */ /* 0x000fe40000000f00 */
[----:B------:R-:W-:-:S07]  /*c3a0*/  MOV R56, 0xffff ;  /* 0x0000ffff00387802 */ /* 0x000fce0000000f00 */
[----:B-1234-:R-:W-:Y:S05]  /*c3b0*/  WARPSYNC.COLLECTIVE R56, `(.L_x_2318) ;  /* 0x0000000038087348 */ /* 0x01efea0003c00000 */
[----:B------:R0:W0:Y:S02]  /*c3c0*/  SHFL.BFLY P4, R57, R59, R58, R61 ;  /* 0x0c00003a3b397389 */ /* 0x000024000008003d */
[----:B01234-:R-:W-:Y:S01]  /*c3d0*/  ENDCOLLECTIVE ;  /* 0x000000000000791b */ /* 0x01ffe20003800000 */
.L_x_2318:
[----:B------:R-:W-:Y:S02]  /*c3e0*/  MOV R59, R38 ;  /* 0x00000026003b7202 */ /* 0x000fe40000000f00 */
[----:B------:R-:W-:-:S07]  /*c3f0*/  MOV R40, R57 ;  /* 0x0000003900287202 */ /* 0x000fce0000000f00 */
[----:B------:R-:W-:Y:S05]  /*c400*/  WARPSYNC.COLLECTIVE R56, `(.L_x_2319) ;  /* 0x0000000038087348 */ /* 0x000fea0003c00000 */
[----:B------:R0:W1:Y:S02]  /*c410*/  SHFL.BFLY P4, R57, R59, R58, R61 ;  /* 0x0c00003a3b397389 */ /* 0x000064000008003d */
[----:B01----:R-:W-:Y:S01]  /*c420*/  ENDCOLLECTIVE ;  /* 0x000000000000791b */ /* 0x003fe20003800000 */
.L_x_2319:
[----:B------:R-:W-:-:S05]  /*c430*/  FADD.FTZ R40, R40, R37 ;  /* 0x0000002528287221 */ /* 0x000fca0000010000 */
[----:B------:R-:W-:Y:S02]  /*c440*/  MOV R59, R40 ;  /* 0x00000028003b7202 */ /* 0x000fe40000000f00 */
[----:B------:R-:W-:Y:S02]  /*c450*/  MOV R58, 0x4 ;  /* 0x00000004003a7802 */ /* 0x000fe40000000f00 */
[----:B------:R-:W-:-:S07]  /*c460*/  MOV R39, R57 ;  /* 0x0000003900277202 */ /* 0x000fce0000000f00 */
[----:B------:R-:W-:Y:S05]  /*c470*/  WARPSYNC.COLLECTIVE R56, `(.L_x_2320) ;  /* 0x0000000038087348 */ /* 0x000fea0003c00000 */
[----:B------:R0:W1:Y:S02]  /*c480*/  SHFL.BFLY P4, R57, R59, R58, R61 ;  /* 0x0c00003a3b397389 */ /* 0x000064000008003d */
[----:B01----:R-:W-:Y:S01]  /*c490*/  ENDCOLLECTIVE ;  /* 0x000000000000791b */ /* 0x003fe20003800000 */
.L_x_2320:
[----:B------:R-:W-:-:S05]  /*c4a0*/  FADD.FTZ R39, R39, R38 ;  /* 0x0000002627277221 */ /* 0x000fca0000010000 */
[----:B------:R-:W-:Y:S02]  /*c4b0*/  MOV R59, R39 ;  /* 0x00000027003b7202 */ /* 0x000fe40000000f00 */
[----:B------:R-:W-:-:S07]  /*c4c0*/  MOV R41, R57 ;  /* 0x0000003900297202 */ /* 0x000fce0000000f00 */
[----:B------:R-:W-:Y:S05]  /*c4d0*/  WARPSYNC.COLLECTIVE R56, `(.L_x_2321) ;  /* 0x0000000038087348 */ /* 0x000fea0003c00000 */
[----:B------:R0:W1:Y:S02]  /*c4e0*/  SHFL.BFLY P4, R57, R59, R58, R61 ;  /* 0x0c00003a3b397389 */ /* 0x000064000008003d */
[----:B01----:R-:W-:Y:S01]  /*c4f0*/  ENDCOLLECTIVE ;  /* 0x000000000000791b */ /* 0x003fe20003800000 */
.L_x_2321:
[----:B------:R-:W-:-:S05]  /*c500*/  FADD.FTZ R41, R40, R41 ;  /* 0x0000002928297221 */ /* 0x000fca0000010000 */
[----:B------:R-:W-:Y:S02]  /*c510*/  MOV R59, R41 ;  /* 0x00000029003b7202 */ /* 0x000fe40000000f00 */
[----:B------:R-:W-:Y:S02]  /*c520*/  MOV R58, 0x2 ;  /* 0x00000002003a7802 */ /* 0x000fe40000000f00 */
[----:B------:R-:W-:-:S07]  /*c530*/  MOV R42, R57 ;  /* 0x00000039002a7202 */ /* 0x000fce0000000f00 */
[----:B------:R-:W-:Y:S05]  /*c540*/  WARPSYNC.COLLECTIVE R56, `(.L_x_2322) ;  /* 0x0000000038087348 */ /* 0x000fea0003c00000 */
[----:B------:R0:W1:Y:S02]  /*c550*/  SHFL.BFLY P4, R57, R59, R58, R61 ;  /* 0x0c00003a3b397389 */ /* 0x000064000008003d */
[----:B01----:R-:W-:Y:S01]  /*c560*/  ENDCOLLECTIVE ;  /* 0x000000000000791b */ /* 0x003fe20003800000 */
.L_x_2322:
[----:B------:R-:W-:-:S05]  /*c570*/  FADD.FTZ R42, R39, R42 ;  /* 0x0000002a272a7221 */ /* 0x000fca0000010000 */
[----:B------:R-:W-:Y:S02]  /*c580*/  MOV R59, R42 ;  /* 0x0000002a003b7202 */ /* 0x000fe40000000f00 */
[----:B------:R-:W-:-:S07]  /*c590*/  MOV R44, R57 ;  /* 0x00000039002c7202 */ /* 0x000fce0000000f00 */
[----:B------:R-:W-:Y:S05]  /*c5a0*/  WARPSYNC.COLLECTIVE R56, `(.L_x_2323) ;  /* 0x0000000038087348 */ /* 0x000fea0003c00000 */
[----:B------:R0:W1:Y:S02]  /*c5b0*/  SHFL.BFLY P4, R57, R59, R58, R61 ;  /* 0x0c00003a3b397389 */ /* 0x000064000008003d */
[----:B01----:R-:W-:Y:S01]  /*c5c0*/  ENDCOLLECTIVE ;  /* 0x000000000000791b */ /* 0x003fe20003800000 */
.L_x_2323:
[----:B------:R-:W-:-:S05]  /*c5d0*/  FADD.FTZ R44, R41, R44 ;  /* 0x0000002c292c7221 */ /* 0x000fca0000010000 */
[----:B------:R-:W-:Y:S02]  /*c5e0*/  MOV R59, R44 ;  /* 0x0000002c003b7202 */ /* 0x000fe40000000f00 */
[----:B------:R-:W-:Y:S02]  /*c5f0*/  MOV R58, 0x1 ;  /* 0x00000001003a7802 */ /* 0x000fe40000000f00 */
[----:B------:R-:W-:-:S07]  /*c600*/  MOV R37, R57 ;  /* 0x0000003900257202 */ /* 0x000fce0000000f00 */
[----:B------:R-:W-:Y:S05]  /*c610*/  WARPSYNC.COLLECTIVE R56, `(.L_x_2324) ;  /* 0x0000000038087348 */ /* 0x000fea0003c00000 */
[----:B------:R0:W1:Y:S02]  /*c620*/  SHFL.BFLY P4, R57, R59, R58, R61 ;  /* 0x0c00003a3b397389 */ /* 0x000064000008003d */
[----:B01----:R-:W-:Y:S01]  /*c630*/  ENDCOLLECTIVE ;  /* 0x000000000000791b */ /* 0x003fe20003800000 */
.L_x_2324:
[----:B------:R-:W-:-:S05]  /*c640*/  FADD.FTZ R37, R42, R37 ;  /* 0x000000252a257221 */ /* 0x000fca0000010000 */
[----:B------:R-:W-:Y:S02]  /*c650*/  MOV R59, R37 ;  /* 0x00000025003b7202 */ /* 0x000fe40000000f00 */
[----:B------:R-:W-:-:S07]  /*c660*/  MOV R43, R57 ;  /* 0x00000039002b7202 */ /* 0x000fce0000000f00 */
[----:B------:R-:W-:Y:S05]  /*c670*/  WARPSYNC.COLLECTIVE R56, `(.L_x_2325) ;  /* 0x0000000038087348 */ /* 0x000fea0003c00000 */
[----:B------:R0:W1:Y:S02]  /*c680*/  SHFL.BFLY P4, R57, R59, R58, R61 ;  /* 0x0c00003a3b397389 */ /* 0x000064000008003d */
[----:B01----:R-:W-:Y:S01]  /*c690*/  ENDCOLLECTIVE ;  /* 0x000000000000791b */ /* 0x003fe20003800000 */
.L_x_2325:
[----:B------:R-:W-:Y:S01]  /*c6a0*/  FADD.FTZ R43, R44, R43 ;  /* 0x0000002b2c2b7221 */ /* 0x000fe20000010000 */
[----:B------:R-:W-:Y:S01]  /*c6b0*/  MOV R38, R57 ;  /* 0x0000003900267202 */ /* 0x000fe20000000f00 */
[----:B------:R-:W-:Y:S06]  /*c6c0*/  BRA `(.L_x_2326) ;  /* 0xffffffec00247947 */ /* 0x000fec000383ffff */
.L_x_2311:
        /* <DEDUP_REMOVED lines=8> */
.L_x_2328:
[----:B------:R-:W-:Y:S05]  /*c750*/  BSYNC B1 ;  /* 0x0000000000017941 */ /* 0x000fea0003800000 */
.L_x_2327:
        /* <DEDUP_REMOVED lines=8> */
.L_x_2329:
[----:B------:R-:W-:Y:S01]  /*c7e0*/  FADD.FTZ R40, R40, R37 ;  /* 0x0000002528287221 */ /* 0x000fe20000010000 */
[----:B------:R-:W-:-:S04]  /*c7f0*/  HFMA2.MMA R58, -RZ, RZ, 0, 2.384185791015625e-07 ;  /* 0x00000004ff3a7435 */ /* 0x000fc800000001ff */
[----:B------:R-:W-:Y:S02]  /*c800*/  MOV R59, R40 ;  /* 0x00000028003b7202 */ /* 0x000fe40000000f00 */
[----:B------:R-:W-:-:S07]  /*c810*/  MOV R39, R57 ;  /* 0x0000003900277202 */ /* 0x000fce0000000f00 */
[----:B------:R-:W-:Y:S05]  /*c820*/  WARPSYNC.COLLECTIVE R56, `(.L_x_2330) ;  /* 0x0000000038087348 */ /* 0x000fea0003c00000 */
[----:B------:R0:W1:Y:S02]  /*c830*/  SHFL.BFLY P4, R57, R59, R58, R61 ;  /* 0x0c00003a3b397389 */ /* 0x000064000008003d */
[----:B01----:R-:W-:Y:S01]  /*c840*/  ENDCOLLECTIVE ;  /* 0x000000000000791b */ /* 0x003fe20003800000 */
.L_x_2330:
[----:B------:R-:W-:-:S05]  /*c850*/  FADD.FTZ R39, R39, R38 ;  /* 0x0000002627277221 */ /* 0x000fca0000010000 */
[----:B------:R-:W-:Y:S02]  /*c860*/  MOV R59, R39 ;  /* 0x00000027003b7202 */ /* 0x000fe40000000f00 */
[----:B------:R-:W-:-:S07]  /*c870*/  MOV R41, R57 ;  /* 0x0000003900297202 */ /* 0x000fce0000000f00 */
[----:B------:R-:W-:Y:S05]  /*c880*/  WARPSYNC.COLLECTIVE R56, `(.L_x_2331) ;  /* 0x0000000038087348 */ /* 0x000fea0003c00000 */
[----:B------:R0:W1:Y:S02]  /*c890*/  SHFL.BFLY P4, R57, R59, R58, R61 ;  /* 0x0c00003a3b397389 */ /* 0x000064000008003d */
[----:B01----:R-:W-:Y:S01]  /*c8a0*/  ENDCOLLECTIVE ;  /* 0x000000000000791b */ /* 0x003fe20003800000 */
.L_x_2331:
[----:B------:R-:W-:Y:S01]  /*c8b0*/  FADD.FTZ R41, R40, R41 ;  /* 0x0000002928297221 */ /* 0x000fe20000010000 */
[----:B------:R-:W-:-:S04]  /*c8c0*/  HFMA2.MMA R58, -RZ, RZ, 0, 1.1920928955078125e-07 ;  /* 0x00000002ff3a7435 */ /* 0x000fc800000001ff */
[----:B------:R-:W-:Y:S02]  /*c8d0*/  MOV R59, R41 ;  /* 0x00000029003b7202 */ /* 0x000fe40000000f00 */
[----:B------:R-:W-:-:S07]  /*c8e0*/  MOV R42, R57 ;  /* 0x00000039002a7202 */ /* 0x000fce0000000f00 */
[----:B------:R-:W-:Y:S05]  /*c8f0*/  WARPSYNC.COLLECTIVE R56, `(.L_x_2332) ;  /* 0x0000000038087348 */ /* 0x000fea0003c00000 */
[----:B------:R0:W1:Y:S02]  /*c900*/  SHFL.BFLY P4, R57, R59, R58, R61 ;  /* 0x0c00003a3b397389 */ /* 0x000064000008003d */
[----:B01----:R-:W-:Y:S01]  /*c910*/  ENDCOLLECTIVE ;  /* 0x000000000000791b */ /* 0x003fe20003800000 */
.L_x_2332:
[----:B------:R-:W-:-:S05]  /*c920*/  FADD.FTZ R42, R39, R42 ;  /* 0x0000002a272a7221 */ /* 0x000fca0000010000 */
[----:B------:R-:W-:Y:S02]  /*c930*/  MOV R59, R42 ;  /* 0x0000002a003b7202 */ /* 0x000fe40000000f00 */
[----:B------:R-:W-:-:S07]  /*c940*/  MOV R44, R57 ;  /* 0x00000039002c7202 */ /* 0x000fce0000000f00 */
[----:B------:R-:W-:Y:S05]  /*c950*/  WARPSYNC.COLLECTIVE R56, `(.L_x_2333) ;  /* 0x0000000038087348 */ /* 0x000fea0003c00000 */
[----:B------:R0:W1:Y:S02]  /*c960*/  SHFL.BFLY P4, R57, R59, R58, R61 ;  /* 0x0c00003a3b397389 */ /* 0x000064000008003d */
[----:B01----:R-:W-:Y:S01]  /*c970*/  ENDCOLLECTIVE ;  /* 0x000000000000791b */ /* 0x003fe20003800000 */
.L_x_2333:
[----:B------:R-:W-:Y:S01]  /*c980*/  FADD.FTZ R44, R41, R44 ;  /* 0x0000002c292c7221 */ /* 0x000fe20000010000 */
[----:B------:R-:W-:-:S04]  /*c990*/  HFMA2.MMA R58, -RZ, RZ, 0, 5.9604644775390625e-08 ;  /* 0x00000001ff3a7435 */ /* 0x000fc800000001ff */
[----:B------:R-:W-:Y:S02]  /*c9a0*/  MOV R59, R44 ;  /* 0x0000002c003b7202 */ /* 0x000fe40000000f00 */
[----:B------:R-:W-:-:S07]  /*c9b0*/  MOV R37, R57 ;  /* 0x0000003900257202 */ /* 0x000fce0000000f00 */
[----:B------:R-:W-:Y:S05]  /*c9c0*/  WARPSYNC.COLLECTIVE R56, `(.L_x_2334) ;  /* 0x0000000038087348 */ /* 0x000fea0003c00000 */
[----:B------:R0:W1:Y:S02]  /*c9d0*/  SHFL.BFLY P4, R57, R59, R58, R61 ;  /* 0x0c00003a3b397389 */ /* 0x000064000008003d */
[----:B01----:R-:W-:Y:S01]  /*c9e0*/  ENDCOLLECTIVE ;  /* 0x000000000000791b */ /* 0x003fe20003800000 */
.L_x_2334:
[----:B------:R-:W-:-:S05]  /*c9f0*/  FADD.FTZ R37, R42, R37 ;  /* 0x000000252a257221 */ /* 0x000fca0000010000 */
[----:B------:R-:W-:Y:S02]  /*ca00*/  MOV R59, R37 ;  /* 0x00000025003b7202 */ /* 0x000fe40000000f00 */
[----:B------:R-:W-:-:S07]  /*ca10*/  MOV R43, R57 ;  /* 0x00000039002b7202 */ /* 0x000fce0000000f00 */
[----:B------:R-:W-:Y:S05]  /*ca20*/  WARPSYNC.COLLECTIVE R56, `(.L_x_2335) ;  /* 0x0000000038087348 */ /* 0x000fea0003c00000 */
[----:B------:R0:W1:Y:S02]  /*ca30*/  SHFL.BFLY P4, R57, R59, R58, R61 ;  /* 0x0c00003a3b397389 */ /* 0x000064000008003d */
[----:B01----:R-:W-:Y:S01]  /*ca40*/  ENDCOLLECTIVE ;  /* 0x000000000000791b */ /* 0x003fe20003800000 */
.L_x_2335:
[----:B------:R-:W-:Y:S01]  /*ca50*/  FADD.FTZ R43, R44, R43 ;  /* 0x0000002b2c2b7221 */ /* 0x000fe20000010000 */
[----:B------:R-:W-:Y:S01]  /*ca60*/  MOV R38, R57 ;  /* 0x0000003900267202 */ /* 0x000fe20000000f00 */
[----:B------:R-:W-:Y:S06]  /*ca70*/  BRA `(.L_x_2336) ;  /* 0xffffffe800dc7947 */ /* 0x000fec000383ffff */
.L_x_2312:
        /* <DEDUP_REMOVED lines=8> */
.L_x_2338:
[----:B------:R-:W-:Y:S05]  /*cb00*/  BSYNC B1 ;  /* 0x0000000000017941 */ /* 0x000fea0003800000 */
.L_x_2337:
        /* <DEDUP_REMOVED lines=8> */
.L_x_2339:
[----:B------:R-:W-:Y:S01]  /*cb90*/  FADD.FTZ R44, R44, R37 ;  /* 0x000000252c2c7221 */ /* 0x000fe20000010000 */
[----:B------:R-:W-:-:S04]  /*cba0*/  HFMA2.MMA R58, -RZ, RZ, 0, 2.384185791015625e-07 ;  /* 0x00000004ff3a7435 */ /* 0x000fc800000001ff */
[----:B------:R-:W-:Y:S02]  /*cbb0*/  MOV R59, R44 ;  /* 0x0000002c003b7202 */ /* 0x000fe40000000f00 */
[----:B------:R-:W-:-:S07]  /*cbc0*/  MOV R43, R57 ;  /* 0x00000039002b7202 */ /* 0x000fce0000000f00 */
[----:B------:R-:W-:Y:S05]  /*cbd0*/  WARPSYNC.COLLECTIVE R56, `(.L_x_2340) ;  /* 0x0000000038087348 */ /* 0x000fea0003c00000 */
[----:B------:R0:W1:Y:S02]  /*cbe0*/  SHFL.BFLY P4, R57, R59, R58, R61 ;  /* 0x0c00003a3b397389 */ /* 0x000064000008003d */
[----:B01----:R-:W-:Y:S01]  /*cbf0*/  ENDCOLLECTIVE ;  /* 0x000000000000791b */ /* 0x003fe20003800000 */
.L_x_2340:
[----:B------:R-:W-:-:S05]  /*cc00*/  FADD.FTZ R43, R43, R42 ;  /* 0x0000002a2b2b7221 */ /* 0x000fca0000010000 */
[----:B------:R-:W-:Y:S02]  /*cc10*/  MOV R59, R43 ;  /* 0x0000002b003b7202 */ /* 0x000fe40000000f00 */
[----:B------:R-:W-:-:S07]  /*cc20*/  MOV R45, R57 ;  /* 0x00000039002d7202 */ /* 0x000fce0000000f00 */
[----:B------:R-:W-:Y:S05]  /*cc30*/  WARPSYNC.COLLECTIVE R56, `(.L_x_2341) ;  /* 0x0000000038087348 */ /* 0x000fea0003c00000 */
[----:B------:R0:W1:Y:S02]  /*cc40*/  SHFL.BFLY P4, R57, R59, R58, R61 ;  /* 0x0c00003a3b397389 */ /* 0x000064000008003d */
[----:B01----:R-:W-:Y:S01]  /*cc50*/  ENDCOLLECTIVE ;  /* 0x000000000000791b */ /* 0x003fe20003800000 */
.L_x_2341:
[----:B------:R-:W-:Y:S01]  /*cc60*/  FADD.FTZ R45, R44, R45 ;  /* 0x0000002d2c2d7221 */ /* 0x000fe20000010000 */
[----:B------:R-:W-:-:S04]  /*cc70*/  HFMA2.MMA R58, -RZ, RZ, 0, 1.1920928955078125e-07 ;  /* 0x00000002ff3a7435 */ /* 0x000fc800000001ff */
[----:B------:R-:W-:Y:S02]  /*cc80*/  MOV R59, R45 ;  /* 0x0000002d003b7202 */ /* 0x000fe40000000f00 */
[----:B------:R-:W-:-:S07]  /*cc90*/  MOV R46, R57 ;  /* 0x00000039002e7202 */ /* 0x000fce0000000f00 */
[----:B------:R-:W-:Y:S05]  /*cca0*/  WARPSYNC.COLLECTIVE R56, `(.L_x_2342) ;  /* 0x0000000038087348 */ /* 0x000fea0003c00000 */
[----:B------:R0:W1:Y:S02]  /*ccb0*/  SHFL.BFLY P4, R57, R59, R58, R61 ;  /* 0x0c00003a3b397389 */ /* 0x000064000008003d */
[----:B01----:R-:W-:Y:S01]  /*ccc0*/  ENDCOLLECTIVE ;  /* 0x000000000000791b */ /* 0x003fe20003800000 */
.L_x_2342:
[----:B------:R-:W-:-:S05]  /*ccd0*/  FADD.FTZ R46, R43, R46 ;  /* 0x0000002e2b2e7221 */ /* 0x000fca0000010000 */
[----:B------:R-:W-:Y:S02]  /*cce0*/  MOV R59, R46 ;  /* 0x0000002e003b7202 */ /* 0x000fe40000000f00 */
[----:B------:R-:W-:-:S07]  /*ccf0*/  MOV R48, R57 ;  /* 0x0000003900307202 */ /* 0x000fce0000000f00 */
[----:B------:R-:W-:Y:S05]  /*cd00*/  WARPSYNC.COLLECTIVE R56, `(.L_x_2343) ;  /* 0x0000000038087348 */ /* 0x000fea0003c00000 */
[----:B------:R0:W1:Y:S02]  /*cd10*/  SHFL.BFLY P4, R57, R59, R58, R61 ;  /* 0x0c00003a3b397389 */ /* 0x000064000008003d */
[----:B01----:R-:W-:Y:S01]  /*cd20*/  ENDCOLLECTIVE ;  /* 0x000000000000791b */ /* 0x003fe20003800000 */
.L_x_2343:
[----:B------:R-:W-:Y:S01]  /*cd30*/  FADD.FTZ R48, R45, R48 ;  /* 0x000000302d307221 */ /* 0x000fe20000010000 */
[----:B------:R-:W-:-:S04]  /*cd40*/  HFMA2.MMA R58, -RZ, RZ, 0, 5.9604644775390625e-08 ;  /* 0x00000001ff3a7435 */ /* 0x000fc800000001ff */
[----:B------:R-:W-:Y:S02]  /*cd50*/  MOV R59, R48 ;  /* 0x00000030003b7202 */ /* 0x000fe40000000f00 */
[----:B------:R-:W-:-:S07]  /*cd60*/  MOV R37, R57 ;  /* 0x0000003900257202 */ /* 0x000fce0000000f00 */
[----:B------:R-:W-:Y:S05]  /*cd70*/  WARPSYNC.COLLECTIVE R56, `(.L_x_2344) ;  /* 0x0000000038087348 */ /* 0x000fea0003c00000 */
[----:B------:R0:W1:Y:S02]  /*cd80*/  SHFL.BFLY P4, R57, R59, R58, R61 ;  /* 0x0c00003a3b397389 */ /* 0x000064000008003d */
[----:B01----:R-:W-:Y:S01]  /*cd90*/  ENDCOLLECTIVE ;  /* 0x000000000000791b */ /* 0x003fe20003800000 */
.L_x_2344:
[----:B------:R-:W-:-:S05]  /*cda0*/  FADD.FTZ R37, R46, R37 ;  /* 0x000000252e257221 */ /* 0x000fca0000010000 */
[----:B------:R-:W-:Y:S02]  /*cdb0*/  MOV R59, R37 ;  /* 0x00000025003b7202 */ /* 0x000fe40000000f00 */
[----:B------:R-:W-:-:S07]  /*cdc0*/  MOV R47, R57 ;  /* 0x00000039002f7202 */ /* 0x000fce0000000f00 */
[----:B------:R-:W-:Y:S05]  /*cdd0*/  WARPSYNC.COLLECTIVE R56, `(.L_x_2345) ;  /* 0x0000000038087348 */ /* 0x000fea0003c00000 */
[----:B------:R0:W1:Y:S02]  /*cde0*/  SHFL.BFLY P4, R57, R59, R58, R61 ;  /* 0x0c00003a3b397389 */ /* 0x000064000008003d */
[----:B01----:R-:W-:Y:S01]  /*cdf0*/  ENDCOLLECTIVE ;  /* 0x000000000000791b */ /* 0x003fe20003800000 */
.L_x_2345:
[----:B------:R-:W-:Y:S01]  /*ce00*/  FADD.FTZ R47, R48, R47 ;  /* 0x0000002f302f7221 */ /* 0x000fe20000010000 */
[----:B------:R-:W-:Y:S01]  /*ce10*/  MOV R42, R57 ;  /* 0x00000039002a7202 */ /* 0x000fe20000000f00 */
[----:B------:R-:W-:Y:S06]  /*ce20*/  BRA `(.L_x_2346) ;  /* 0xffffffe800907947 */ /* 0x000fec000383ffff */
.L_x_2313:
        /* <DEDUP_REMOVED lines=8> */
.L_x_2348:
[----:B------:R-:W-:Y:S05]  /*ceb0*/  BSYNC B0 ;  /* 0x0000000000007941 */ /* 0x000fea0003800000 */
.L_x_2347:
        /* <DEDUP_REMOVED lines=8> */
.L_x_2349:
[----:B------:R-:W-:Y:S01]  /*cf40*/  FADD.FTZ R41, R41, R38 ;  /* 0x0000002629297221 */ /* 0x000fe20000010000 */
[----:B------:R-:W-:-:S04]  /*cf50*/  HFMA2.MMA R58, -RZ, RZ, 0, 2.384185791015625e-07 ;  /* 0x00000004ff3a7435 */ /* 0x000fc800000001ff */
[----:B------:R-:W-:Y:S02]  /*cf60*/  MOV R59, R41 ;  /* 0x00000029003b7202 */ /* 0x000fe40000000f00 */
[----:B------:R-:W-:-:S07]  /*cf70*/  MOV R40, R57 ;  /* 0x0000003900287202 */ /* 0x000fce0000000f00 */
[----:B------:R-:W-:Y:S05]  /*cf80*/  WARPSYNC.COLLECTIVE R56, `(.L_x_2350) ;  /* 0x0000000038087348 */ /* 0x000fea0003c00000 */
[----:B------:R0:W1:Y:S02]  /*cf90*/  SHFL.BFLY P4, R57, R59, R58, R61 ;  /* 0x0c00003a3b397389 */ /* 0x000064000008003d */
[----:B01----:R-:W-:Y:S01]  /*cfa0*/  ENDCOLLECTIVE ;  /* 0x000000000000791b */ /* 0x003fe20003800000 */
.L_x_2350:
[----:B------:R-:W-:-:S05]  /*cfb0*/  FADD.FTZ R40, R40, R39 ;  /* 0x0000002728287221 */ /* 0x000fca0000010000 */
[----:B------:R-:W-:Y:S02]  /*cfc0*/  MOV R59, R40 ;  /* 0x00000028003b7202 */ /* 0x000fe40000000f00 */
[----:B------:R-:W-:-:S07]  /*cfd0*/  MOV R42, R57 ;  /* 0x00000039002a7202 */ /* 0x000fce0000000f00 */
[----:B------:R-:W-:Y:S05]  /*cfe0*/  WARPSYNC.COLLECTIVE R56, `(.L_x_2351) ;  /* 0x0000000038087348 */ /* 0x000fea0003c00000 */
[----:B------:R0:W1:Y:S02]  /*cff0*/  SHFL.BFLY P4, R57, R59, R58, R61 ;  /* 0x0c00003a3b397389 */ /* 0x000064000008003d */
[----:B01----:R-:W-:Y:S01]  /*d000*/  ENDCOLLECTIVE ;  /* 0x000000000000791b */ /* 0x003fe20003800000 */
.L_x_2351:
[----:B------:R-:W-:Y:S01]  /*d010*/  FADD.FTZ R42, R41, R42 ;  /* 0x0000002a292a7221 */ /* 0x000fe20000010000 */
[----:B------:R-:W-:-:S04]  /*d020*/  HFMA2.MMA R58, -RZ, RZ, 0, 1.1920928955078125e-07 ;  /* 0x00000002ff3a7435 */ /* 0x000fc800000001ff */
[----:B------:R-:W-:Y:S02]  /*d030*/  MOV R59, R42 ;  /* 0x0000002a003b7202 */ /* 0x000fe40000000f00 */
[----:B------:R-:W-:-:S07]  /*d040*/  MOV R43, R57 ;  /* 0x00000039002b7202 */ /* 0x000fce0000000f00 */
[----:B------:R-:W-:Y:S05]  /*d050*/  WARPSYNC.COLLECTIVE R56, `(.L_x_2352) ;  /* 0x0000000038087348 */ /* 0x000fea0003c00000 */
[----:B------:R0:W1:Y:S02]  /*d060*/  SHFL.BFLY P4, R57, R59, R58, R61 ;  /* 0x0c00003a3b397389 */ /* 0x000064000008003d */
[----:B01----:R-:W-:Y:S01]  /*d070*/  ENDCOLLECTIVE ;  /* 0x000000000000791b */ /* 0x003fe20003800000 */
.L_x_2352:
[----:B------:R-:W-:-:S05]  /*d080*/  FADD.FTZ R43, R40, R43 ;  /* 0x0000002b282b7221 */ /* 0x000fca0000010000 */
[----:B------:R-:W-:Y:S02]  /*d090*/  MOV R59, R43 ;  /* 0x0000002b003b7202 */ /* 0x000fe40000000f00 */
[----:B------:R-:W-:-:S07]  /*d0a0*/  MOV R45, R57 ;  /* 0x00000039002d7202 */ /* 0x000fce0000000f00 */
[----:B------:R-:W-:Y:S05]  /*d0b0*/  WARPSYNC.COLLECTIVE R56, `(.L_x_2353) ;  /* 0x0000000038087348 */ /* 0x000fea0003c00000 */
[----:B------:R0:W1:Y:S02]  /*d0c0*/  SHFL.BFLY P4, R57, R59, R58, R61 ;  /* 0x0c00003a3b397389 */ /* 0x000064000008003d */
[----:B01----:R-:W-:Y:S01]  /*d0d0*/  ENDCOLLECTIVE ;  /* 0x000000000000791b */ /* 0x003fe20003800000 */
.L_x_2353:
[----:B------:R-:W-:Y:S01]  /*d0e0*/  FADD.FTZ R45, R42, R45 ;  /* 0x0000002d2a2d7221 */ /* 0x000fe20000010000 */
[----:B------:R-:W-:-:S04]  /*d0f0*/  HFMA2.MMA R58, -RZ, RZ, 0, 5.9604644775390625e-08 ;  /* 0x00000001ff3a7435 */ /* 0x000fc800000001ff */
[----:B------:R-:W-:Y:S02]  /*d100*/  MOV R59, R45 ;  /* 0x0000002d003b7202 */ /* 0x000fe40000000f00 */
[----:B------:R-:W-:-:S07]  /*d110*/  MOV R38, R57 ;  /* 0x0000003900267202 */ /* 0x000fce0000000f00 */
[----:B------:R-:W-:Y:S05]  /*d120*/  WARPSYNC.COLLECTIVE R56, `(.L_x_2354) ;  /* 0x0000000038087348 */ /* 0x000fea0003c00000 */
[----:B------:R0:W1:Y:S02]  /*d130*/  SHFL.BFLY P4, R57, R59, R58, R61 ;  /* 0x0c00003a3b397389 */ /* 0x000064000008003d */
[----:B01----:R-:W-:Y:S01]  /*d140*/  ENDCOLLECTIVE ;  /* 0x000000000000791b */ /* 0x003fe20003800000 */
.L_x_2354:
[----:B------:R-:W-:-:S05]  /*d150*/  FADD.FTZ R38, R43, R38 ;  /* 0x000000262b267221 */ /* 0x000fca0000010000 */
[----:B------:R-:W-:Y:S02]  /*d160*/  MOV R59, R38 ;  /* 0x00000026003b7202 */ /* 0x000fe40000000f00 */
[----:B------:R-:W-:-:S07]  /*d170*/  MOV R44, R57 ;  /* 0x00000039002c7202 */ /* 0x000fce0000000f00 */
[----:B------:R-:W-:Y:S05]  /*d180*/  WARPSYNC.COLLECTIVE R56, `(.L_x_2355) ;  /* 0x0000000038087348 */ /* 0x000fea0003c00000 */
[----:B------:R0:W1:Y:S02]  /*d190*/  SHFL.BFLY P4, R57, R59, R58, R61 ;  /* 0x0c00003a3b397389 */ /* 0x000064000008003d */
[----:B01----:R-:W-:Y:S01]  /*d1a0*/  ENDCOLLECTIVE ;  /* 0x000000000000791b */ /* 0x003fe20003800000 */
.L_x_2355:
[----:B------:R-:W-:Y:S01]  /*d1b0*/  FADD.FTZ R44, R45, R44 ;  /* 0x0000002c2d2c7221 */ /* 0x000fe20000010000 */
[----:B------:R-:W-:Y:S01]  /*d1c0*/  MOV R39, R57 ;  /* 0x0000003900277202 */ /* 0x000fe20000000f00 */
[----:B------:R-:W-:Y:S06]  /*d1d0*/  BRA `(.L_x_2356) ;  /* 0xffffffe8004c7947 */ /* 0x000fec000383ffff */
.L_x_2316:
        /* <DEDUP_REMOVED lines=8> */
.L_x_2358:
[----:B------:R-:W-:Y:S05]  /*d260*/  BSYNC B0 ;  /* 0x0000000000007941 */ /* 0x000fea0003800000 */
.L_x_2357:
        /* <DEDUP_REMOVED lines=9> */
.L_x_2359:
        /* <DEDUP_REMOVED lines=14> */
.L_x_2360:
[----:B------:R-:W-:-:S05]  /*d3e0*/  FADD.FTZ R38, R38, R43 ;  /* 0x0000002b26267221 */ /* 0x000fca0000010000 */
[----:B------:R-:W-:Y:S02]  /*d3f0*/  MOV R59, R38 ;  /* 0x00000026003b7202 */ /* 0x000fe40000000f00 */
[----:B------:R-:W-:-:S07]  /*d400*/  MOV R40, R57 ;  /* 0x0000003900287202 */ /* 0x000fce0000000f00 */
[----:B------:R-:W-:Y:S05]  /*d410*/  WARPSYNC.COLLECTIVE R56, `(.L_x_2361) ;  /* 0x0000000038087348 */ /* 0x000fea0003c00000 */
[----:B------:R0:W1:Y:S02]  /*d420*/  SHFL.BFLY P4, R57, R59, R58, R61 ;  /* 0x0c00003a3b397389 */ /* 0x000064000008003d */
[----:B01----:R-:W-:Y:S01]  /*d430*/  ENDCOLLECTIVE ;  /* 0x000000000000791b */ /* 0x003fe20003800000 */
.L_x_2361:
        /* <DEDUP_REMOVED lines=9> */
.L_x_2362:
[----:B------:R-:W-:-:S05]  /*d4d0*/  FADD.FTZ R41, R38, R41 ;  /* 0x0000002926297221 */ /* 0x000fca0000010000 */
[----:B------:R-:W-:Y:S02]  /*d4e0*/  MOV R59, R41 ;  /* 0x00000029003b7202 */ /* 0x000fe40000000f00 */
[----:B------:R-:W-:-:S07]  /*d4f0*/  MOV R39, R57 ;  /* 0x0000003900277202 */ /* 0x000fce0000000f00 */
[----:B------:R-:W-:Y:S05]  /*d500*/  WARPSYNC.COLLECTIVE R56, `(.L_x_2363) ;  /* 0x0000000038087348 */ /* 0x000fea0003c00000 */
[----:B------:R0:W1:Y:S02]  /*d510*/  SHFL.BFLY P4, R57, R59, R58, R61 ;  /* 0x0c00003a3b397389 */ /* 0x000064000008003d */
[----:B01----:R-:W-:Y:S01]  /*d520*/  ENDCOLLECTIVE ;  /* 0x000000000000791b */ /* 0x003fe20003800000 */
.L_x_2363:
[----:B------:R-:W-:Y:S01]  /*d530*/  FADD.FTZ R39, R40, R39 ;  /* 0x0000002728277221 */ /* 0x000fe20000010000 */
[----:B------:R-:W-:-:S04]  /*d540*/  HFMA2.MMA R58, -RZ, RZ, 0, 5.9604644775390625e-08 ;  /* 0x00000001ff3a7435 */ /* 0x000fc800000001ff */
[----:B------:R-:W-:Y:S02]  /*d550*/  MOV R59, R39 ;  /* 0x00000027003b7202 */ /* 0x000fe40000000f00 */
[----:B------:R-:W-:-:S07]  /*d560*/  MOV R38, R57 ;  /* 0x0000003900267202 */ /* 0x000fce0000000f00 */
[----:B------:R-:W-:Y:S05]  /*d570*/  WARPSYNC.COLLECTIVE R56, `(.L_x_2364) ;  /* 0x0000000038087348 */ /* 0x000fea0003c00000 */
[----:B------:R0:W1:Y:S02]  /*d580*/  SHFL.BFLY P4, R57, R59, R58, R61 ;  /* 0x0c00003a3b397389 */ /* 0x000064000008003d */
[----:B01----:R-:W-:Y:S01]  /*d590*/  ENDCOLLECTIVE ;  /* 0x000000000000791b */ /* 0x003fe20003800000 */
.L_x_2364:
[----:B------:R-:W-:-:S05]  /*d5a0*/  FADD.FTZ R38, R41, R38 ;  /* 0x0000002629267221 */ /* 0x000fca0000010000 */
[----:B------:R-:W-:Y:S02]  /*d5b0*/  MOV R59, R38 ;  /* 0x00000026003b7202 */ /* 0x000fe40000000f00 */
[----:B------:R-:W-:-:S07]  /*d5c0*/  MOV R40, R57 ;  /* 0x0000003900287202 */ /* 0x000fce0000000f00 */
[----:B------:R-:W-:Y:S05]  /*d5d0*/  WARPSYNC.COLLECTIVE R56, `(.L_x_2365) ;  /* 0x0000000038087348 */ /* 0x000fea0003c00000 */
[----:B------:R0:W1:Y:S02]  /*d5e0*/  SHFL.BFLY P4, R57, R59, R58, R61 ;  /* 0x0c00003a3b397389 */ /* 0x000064000008003d */
[----:B01----:R-:W-:Y:S01]  /*d5f0*/  ENDCOLLECTIVE ;  /* 0x000000000000791b */ /* 0x003fe20003800000 */
.L_x_2365:
[----:B------:R-:W-:Y:S01]  /*d600*/  FADD.FTZ R40, R39, R40 ;  /* 0x0000002827287221 */ /* 0x000fe20000010000 */
[----:B------:R-:W-:Y:S01]  /*d610*/  HFMA2.MMA R58, -RZ, RZ, 0, 4.76837158203125e-07 ;  /* 0x00000008ff3a7435 */ /* 0x000fe200000001ff */
[----:B------:R-:W-:Y:S02]  /*d620*/  MOV R59, R44 ;  /* 0x0000002c003b7202 */ /* 0x000fe40000000f00 */
[----:B------:R-:W-:-:S08]  /*d630*/  MOV R41, R57 ;  /* 0x0000003900297202 */ /* 0x000fd00000000f00 */
[----:B------:R-:W-:Y:S05]  /*d640*/  WARPSYNC.COLLECTIVE R56, `(.L_x_2366) ;  /* 0x0000000038087348 */ /* 0x000fea0003c00000 */
[----:B------:R0:W1:Y:S02]  /*d650*/  SHFL.BFLY P4, R57, R59, R58, R61 ;  /* 0x0c00003a3b397389 */ /* 0x000064000008003d */
[----:B01----:R-:W-:Y:S01]  /*d660*/  ENDCOLLECTIVE ;  /* 0x000000000000791b */ /* 0x003fe20003800000 */
.L_x_2366:
[----:B------:R-:W-:Y:S02]  /*d670*/  MOV R59, R45 ;  /* 0x0000002d003b7202 */ /* 0x000fe40000000f00 */
[----:B------:R-:W-:-:S07]  /*d680*/  MOV R47, R57 ;  /* 0x00000039002f7202 */ /* 0x000fce0000000f00 */
[----:B------:R-:W-:Y:S05]  /*d690*/  WARPSYNC.COLLECTIVE R56, `(.L_x_2367) ;  /* 0x0000000038087348 */ /* 0x000fea0003c00000 */
[----:B------:R0:W1:Y:S02]  /*d6a0*/  SHFL.BFLY P4, R57, R59, R58, R61 ;  /* 0x0c00003a3b397389 */ /* 0x000064000008003d */
[----:B01----:R-:W-:Y:S01]  /*d6b0*/  ENDCOLLECTIVE ;  /* 0x000000000000791b */ /* 0x003fe20003800000 */
.L_x_2367:
        /* <DEDUP_REMOVED lines=12> */
.L_x_2368:
[----:B------:R-:W-:Y:S01]  /*d780*/  FADD.FTZ R46, R46, R45 ;  /* 0x0000002d2e2e7221 */ /* 0x000fe20000010000 */
[----:B------:R-:W-:-:S04]  /*d790*/  CS2R R48, SRZ ;  /* 0x0000000000307805 */ /* 0x000fc8000001ff00 */
[----:B------:R-:W-:Y:S02]  /*d7a0*/  MOV R59, R46 ;  /* 0x0000002e003b7202 */ /* 0x000fe40000000f00 */
[----:B------:R-:W-:-:S07]  /*d7b0*/  MOV R42, R57 ;  /* 0x00000039002a7202 */ /* 0x000fce0000000f00 */
[----:B------:R-:W-:Y:S05]  /*d7c0*/  WARPSYNC.COLLECTIVE R56, `(.L_x_2369) ;  /* 0x0000000038087348 */ /* 0x000fea0003c00000 */
[----:B------:R0:W1:Y:S02]  /*d7d0*/  SHFL.BFLY P4, R57, R59, R58, R61 ;  /* 0x0c00003a3b397389 */ /* 0x000064000008003d */
[----:B01----:R-:W-:Y:S01]  /*d7e0*/  ENDCOLLECTIVE ;  /* 0x000000000000791b */ /* 0x003fe20003800000 */
.L_x_2369:
        /* <DEDUP_REMOVED lines=9> */
.L_x_2370:
[----:B------:R-:W-:-:S05]  /*d880*/  FADD.FTZ R43, R46, R43 ;  /* 0x0000002b2e2b7221 */ /* 0x000fca0000010000 */
[----:B------:R-:W-:Y:S02]  /*d890*/  MOV R59, R43 ;  /* 0x0000002b003b7202 */ /* 0x000fe40000000f00 */
[----:B------:R-:W-:-:S07]  /*d8a0*/  MOV R37, R57 ;  /* 0x0000003900257202 */ /* 0x000fce0000000f00 */
[----:B------:R-:W-:Y:S05]  /*d8b0*/  WARPSYNC.COLLECTIVE R56, `(.L_x_2371) ;  /* 0x0000000038087348 */ /* 0x000fea0003c00000 */
[----:B------:R0:W1:Y:S02]  /*d8c0*/  SHFL.BFLY P4, R57, R59, R58, R61 ;  /* 0x0c00003a3b397389 */ /* 0x000064000008003d */
[----:B01----:R-:W-:Y:S01]  /*d8d0*/  ENDCOLLECTIVE ;  /* 0x000000000000791b */ /* 0x003fe20003800000 */
.L_x_2371:
[----:B------:R-:W-:Y:S01]  /*d8e0*/  FADD.FTZ R44, R42, R37 ;  /* 0x000000252a2c7221 */ /* 0x000fe20000010000 */
[----:B------:R-:W-:Y:S01]  /*d8f0*/  FADD.FTZ R42, R38, R41 ;  /* 0x00000029262a7221 */ /* 0x000fe20000010000 */
[----:B------:R-:W-:-:S04]  /*d900*/  IADD3 R41, R55, R26, RZ ;  /* 0x0000001a37297210 */ /* 0x000fc80007ffe0ff */
[----:B------:R-:W-:Y:S01]  /*d910*/  @!P2 F2FP.F16.F32.PACK_AB R42, RZ, R42 ;  /* 0x0000002aff2aa23e */ /* 0x000fe200000000ff */
[----:B------:R-:W-:Y:S01]  /*d920*/  IMAD.WIDE R38, R41, 0x2, R4 ;  /* 0x0000000229267825 */ /* 0x000fe200078e0204 */
[----:B------:R-:W-:Y:S01]  /*d930*/  HFMA2.MMA R58, -RZ, RZ, 0, 5.9604644775390625e-08 ;  /* 0x00000001ff3a7435 */ /* 0x000fe200000001ff */
[----:B------:R-:W-:Y:S02]  /*d940*/  MOV R59, R44 ;  /* 0x0000002c003b7202 */ /* 0x000fe40000000f00 */
[----:B------:R-:W-:-:S08]  /*d950*/  MOV R46, R57 ;  /* 0x00000039002e7202 */ /* 0x000fd00000000f00 */
[----:B------:R-:W-:Y:S05]  /*d960*/  WARPSYNC.COLLECTIVE R56, `(.L_x_2372) ;  /* 0x0000000038087348 */ /* 0x000fea0003c00000 */
[----:B------:R0:W1:Y:S02]  /*d970*/  SHFL.BFLY P4, R57, R59, R58, R61 ;  /* 0x0c00003a3b397389 */ /* 0x000064000008003d */
[----:B01----:R-:W-:Y:S01]  /*d980*/  ENDCOLLECTIVE ;  /* 0x000000000000791b */ /* 0x003fe20003800000 */
.L_x_2372:
[----:B------:R-:W-:-:S05]  /*d990*/  FADD.FTZ R46, R43, R46 ;  /* 0x0000002e2b2e7221 */ /* 0x000fca0000010000 */
[----:B------:R-:W-:Y:S02]  /*d9a0*/  MOV R59, R46 ;  /* 0x0000002e003b7202 */ /* 0x000fe40000000f00 */
[----:B------:R-:W-:-:S07]  /*d9b0*/  MOV R37, R57 ;  /* 0x0000003900257202 */ /* 0x000fce0000000f00 */
[----:B------:R-:W-:Y:S05]  /*d9c0*/  WARPSYNC.COLLECTIVE R56, `(.L_x_2373) ;  /* 0x0000000038087348 */ /* 0x000fea0003c00000 */
[----:B------:R0:W1:Y:S02]  /*d9d0*/  SHFL.BFLY P4, R57, R59, R58, R61 ;  /* 0x0c00003a3b397389 */ /* 0x000064000008003d */
[----:B01----:R-:W-:Y:S01]  /*d9e0*/  ENDCOLLECTIVE ;  /* 0x000000000000791b */ /* 0x003fe20003800000 */
.L_x_2373:
[----:B------:R-:W-:Y:S01]  /*d9f0*/  HFMA2.MMA R58, -RZ, RZ, 0, 4.76837158203125e-07 ;  /* 0x00000008ff3a7435 */ /* 0x000fe200000001ff */
[----:B------:R-:W-:Y:S02]  /*da00*/  MOV R59, R48 ;  /* 0x00000030003b7202 */ /* 0x000fe40000000f00 */
[----:B------:R-:W-:-:S08]  /*da10*/  MOV R43, R57 ;  /* 0x00000039002b7202 */ /* 0x000fd00000000f00 */
[----:B------:R-:W-:Y:S05]  /*da20*/  WARPSYNC.COLLECTIVE R56, `(.L_x_2374) ;  /* 0x0000000038087348 */ /* 0x000fea0003c00000 */
[----:B------:R0:W1:Y:S02]  /*da30*/  SHFL.BFLY P4, R57, R59, R58, R61 ;  /* 0x0c00003a3b397389 */ /* 0x000064000008003d */
[----:B01----:R-:W-:Y:S01]  /*da40*/  ENDCOLLECTIVE ;  /* 0x000000000000791b */ /* 0x003fe20003800000 */
.L_x_2374:
[----:B------:R-:W-:Y:S02]  /*da50*/  MOV R59, R49 ;  /* 0x00000031003b7202 */ /* 0x000fe40000000f00 */
[----:B------:R-:W-:-:S07]  /*da60*/  MOV R45, R57 ;  /* 0x00000039002d7202 */ /* 0x000fce0000000f00 */
[----:B------:R-:W-:Y:S05]  /*da70*/  WARPSYNC.COLLECTIVE R56, `(.L_x_2375) ;  /* 0x0000000038087348 */ /* 0x000fea0003c00000 */
[----:B------:R0:W1:Y:S02]  /*da80*/  SHFL.BFLY P4, R57, R59, R58, R61 ;  /* 0x0c00003a3b397389 */ /* 0x000064000008003d */
[----:B01----:R-:W-:Y:S01]  /*da90*/  ENDCOLLECTIVE ;  /* 0x000000000000791b */ /* 0x003fe20003800000 */
.L_x_2375:
[----:B------:R-:W-:Y:S01]  /*daa0*/  FADD.FTZ R45, R45, R48 ;  /* 0x000000302d2d7221 */ /* 0x000fe20000010000 */
[----:B------:R-:W-:-:S04]  /*dab0*/  HFMA2.MMA R58, -RZ, RZ, 0, 2.384185791015625e-07 ;  /* 0x00000004ff3a7435 */ /* 0x000fc800000001ff */
[----:B------:R-:W-:Y:S02]  /*dac0*/  MOV R59, R45 ;  /* 0x0000002d003b7202 */ /* 0x000fe40000000f00 */
[----:B------:R-:W-:-:S07]  /*dad0*/  MOV R54, R57 ;  /* 0x0000003900367202 */ /* 0x000fce0000000f00 */
[----:B------:R-:W-:Y:S05]  /*dae0*/  WARPSYNC.COLLECTIVE R56, `(.L_x_2376) ;  /* 0x0000000038087348 */ /* 0x000fea0003c00000 */
[----:B------:R0:W1:Y:S02]  /*daf0*/  SHFL.BFLY P4, R57, R59, R58, R61 ;  /* 0x0c00003a3b397389 */ /* 0x000064000008003d */
[----:B01----:R-:W-:Y:S01]  /*db00*/  ENDCOLLECTIVE ;  /* 0x000000000000791b */ /* 0x003fe20003800000 */
.L_x_2376:
[----:B------:R-:W-:Y:S01]  /*db10*/  FADD.FTZ R54, R54, R49 ;  /* 0x0000003136367221 */ /* 0x000fe20000010000 */
[----:B------:R-:W-:Y:S01]  /*db20*/  FADD.FTZ R49, R44, R37 ;  /* 0x000000252c317221 */ /* 0x000fe20000010000 */
[----:B------:R-:W-:Y:S01]  /*db30*/  @!P2 F2FP.F16.F32.PACK_AB R37, RZ, R40 ;  /* 0x00000028ff25a23e */ /* 0x000fe200000000ff */
[----:B------:R-:W-:Y:S01]  /*db40*/  FADD.FTZ R44, R46, R43 ;  /* 0x0000002b2e2c7221 */ /* 0x000fe20000010000 */
[----:B------:R-:W-:Y:S02]  /*db50*/  IMAD.WIDE R40, R41, 0x2, R2 ;  /* 0x0000000229287825 */ /* 0x000fe400078e0202 */
[----:B------:R-:W-:Y:S02]  /*db60*/  PRMT R46, R37, 0x7610, R46 ;  /* 0x00007610252e7816 */ /* 0x000fe4000000002e */
[----:B------:R-:W-:Y:S02]  /*db70*/  @!P2 F2FP.F16.F32.PACK_AB R43, RZ, R49 ;  /* 0x00000031ff2ba23e */ /* 0x000fe400000000ff */
[----:B------:R-:W-:Y:S01]  /*db80*/  @!P2 F2FP.F16.F32.PACK_AB R44, RZ, R44 ;  /* 0x0000002cff2ca23e */ /* 0x000fe200000000ff */
[----:B------:R0:W-:Y:S01]  /*db90*/  @!P2 STG.E.U16 desc[UR8][R38.64], R46 ;  /* 0x0000002e2600a986 */ /* 0x0001e2000c101508 */
[----:B------:R-:W-:-:S02]  /*dba0*/  MOV R59, R54 ;  /* 0x00000036003b7202 */ /* 0x000fc40000000f00 */
[----:B------:R-:W-:-:S07]  /*dbb0*/  MOV R48, R57 ;  /* 0x0000003900307202 */ /* 0x000fce0000000f00 */
[----:B0-----:R-:W-:Y:S05]  /*dbc0*/  WARPSYNC.COLLECTIVE R56, `(.L_x_2377) ;  /* 0x0000000038087348 */ /* 0x001fea0003c00000 */
[----:B------:R1:W2:Y:S02]  /*dbd0*/  SHFL.BFLY P4, R57, R59, R58, R61 ;  /* 0x0c00003a3b397389 */ /* 0x0002a4000008003d */
[----:B012---:R-:W-:Y:S01]  /*dbe0*/  ENDCOLLECTIVE ;  /* 0x000000000000791b */ /* 0x007fe20003800000 */
.L_x_2377:
[----:B------:R-:W-:Y:S01]  /*dbf0*/  FADD.FTZ R48, R45, R48 ;  /* 0x000000302d307221 */ /* 0x000fe20000010000 */
[----:B------:R-:W-:-:S04]  /*dc00*/  HFMA2.MMA R58, -RZ, RZ, 0, 1.1920928955078125e-07 ;  /* 0x00000002ff3a7435 */ /* 0x000fc800000001ff */
[----:B------:R-:W-:Y:S02]  /*dc10*/  MOV R59, R48 ;  /* 0x00000030003b7202 */ /* 0x000fe40000000f00 */
[----:B------:R-:W-:-:S07]  /*dc20*/  MOV R47, R57 ;  /* 0x00000039002f7202 */ /* 0x000fce0000000f00 */
[----:B------:R-:W-:Y:S05]  /*dc30*/  WARPSYNC.COLLECTIVE R56, `(.L_x_2378) ;  /* 0x0000000038087348 */ /* 0x000fea0003c00000 */
[----:B------:R0:W1:Y:S02]  /*dc40*/  SHFL.BFLY P4, R57, R59, R58, R61 ;  /* 0x0c00003a3b397389 */ /* 0x000064000008003d */
[----:B01----:R-:W-:Y:S01]  /*dc50*/  ENDCOLLECTIVE ;  /* 0x000000000000791b */ /* 0x003fe20003800000 */
.L_x_2378:
[----:B------:R-:W-:-:S05]  /*dc60*/  FADD.FTZ R47, R54, R47 ;  /* 0x0000002f362f7221 */ /* 0x000fca0000010000 */
[----:B------:R-:W-:Y:S02]  /*dc70*/  MOV R59, R47 ;  /* 0x0000002f003b7202 */ /* 0x000fe40000000f00 */
[----:B------:R-:W-:-:S07]  /*dc80*/  MOV R45, R57 ;  /* 0x00000039002d7202 */ /* 0x000fce0000000f00 */
[----:B------:R-:W-:Y:S05]  /*dc90*/  WARPSYNC.COLLECTIVE R56, `(.L_x_2379) ;  /* 0x0000000038087348 */ /* 0x000fea0003c00000 */
[----:B------:R0:W1:Y:S02]  /*dca0*/  SHFL.BFLY P4, R57, R59, R58, R61 ;  /* 0x0c00003a3b397389 */ /* 0x000064000008003d */
[----:B01----:R-:W-:Y:S01]  /*dcb0*/  ENDCOLLECTIVE ;  /* 0x000000000000791b */ /* 0x003fe20003800000 */
.L_x_2379:
        /* <DEDUP_REMOVED lines=11> */
.L_x_2380:
[----:B------:R-:W-:-:S05]  /*dd70*/  FADD.FTZ R54, R47, R54 ;  /* 0x000000362f367221 */ /* 0x000fca0000010000 */
[----:B------:R-:W-:Y:S02]  /*dd80*/  MOV R59, R54 ;  /* 0x00000036003b7202 */ /* 0x000fe40000000f00 */
[----:B------:R-:W-:-:S07]  /*dd90*/  MOV R42, R57 ;  /* 0x00000039002a7202 */ /* 0x000fce0000000f00 */
[----:B------:R-:W-:Y:S05]  /*dda0*/  WARPSYNC.COLLECTIVE R56, `(.L_x_2381) ;  /* 0x0000000038087348 */ /* 0x000fea0003c00000 */
[----:B------:R0:W1:Y:S02]  /*ddb0*/  SHFL.BFLY P4, R57, R59, R58, R61 ;  /* 0x0c00003a3b397389 */ /* 0x000064000008003d */
[----:B01----:R-:W-:Y:S01]  /*ddc0*/  ENDCOLLECTIVE ;  /* 0x000000000000791b */ /* 0x003fe20003800000 */
.L_x_2381:
[----:B------:R-:W-:Y:S01]  /*ddd0*/  FADD.FTZ R42, R45, R42 ;  /* 0x0000002a2d2a7221 */ /* 0x000fe20000010000 */
[----:B------:R-:W-:Y:S01]  /*dde0*/  MOV R37, R57 ;  /* 0x0000003900257202 */ /* 0x000fe20000000f00 */
[----:B------:R-:W-:Y:S06]  /*ddf0*/  BRA `(.L_x_2382) ;  /* 0xffffffe400107947 */ /* 0x000fec000383ffff */
.L_x_2383:
        /* <DEDUP_REMOVED lines=16> */
.L_x_2469:


//--------------------- .text._ZN13group_norm_v214gn_cuda_kernelI6__halfLi320ELi1ELi32ELi80ELi64ELb0ELi64ELi80ELi80ELi4ELb0ELi116ELb0ELb0ENS_16CompileConditionILi900EEEEEvPT_PKS4_S7_S7_flPfS8_Pj --------------------------
	.section	.text._ZN13group_norm_v214gn_cuda_kernelI6__halfLi320ELi1ELi32ELi80ELi64ELb0ELi64ELi80ELi80ELi4ELb0ELi116ELb0ELb0ENS_16CompileConditionILi900EEEEEvPT_PKS4_S7_S7_flPfS8_Pj,"ax",@progbits
	.align	128
        .global         _ZN13group_norm_v214gn_cuda_kernelI6__halfLi320ELi1ELi32ELi80ELi64ELb0ELi64ELi80ELi80ELi4ELb0ELi116ELb0ELb0ENS_16CompileConditionILi900EEEEEvPT_PKS4_S7_S7_flPfS8_Pj
        .type           _ZN13group_norm_v214gn_cuda_kernelI6__halfLi320ELi1ELi32ELi80ELi64ELb0ELi64ELi80ELi80ELi4ELb0ELi116ELb0ELb0ENS_16CompileConditionILi900EEEEEvPT_PKS4_S7_S7_flPfS8_Pj,@function
        .size           _ZN13group_norm_v214gn_cuda_kernelI6__halfLi320ELi1ELi32ELi80ELi64ELb0ELi64ELi80ELi80ELi4ELb0ELi116ELb0ELb0ENS_16CompileConditionILi900EEEEEvPT_PKS4_S7_S7_flPfS8_Pj,(.L_x_2470 - _ZN13group_norm_v214gn_cuda_kernelI6__halfLi320ELi1ELi32ELi80ELi64ELb0ELi64ELi80ELi80ELi4ELb0ELi116ELb0ELb0ENS_16CompileConditionILi900EEEEEvPT_PKS4_S7_S7_flPfS8_Pj)
        .other          _ZN13group_norm_v214gn_cuda_kernelI6__halfLi320ELi1ELi32ELi80ELi64ELb0ELi64ELi80ELi80ELi4ELb0ELi116ELb0ELb0ENS_16CompileConditionILi900EEEEEvPT_PKS4_S7_S7_flPfS8_Pj,@"STO_CUDA_ENTRY STV_DEFAULT"
_ZN13group_norm_v214gn_cuda_kernelI6__halfLi320ELi1ELi32ELi80ELi64ELb0ELi64ELi80ELi80ELi4ELb0ELi116ELb0ELb0ENS_16CompileConditionILi900EEEEEvPT_PKS4_S7_S7_flPfS8_Pj:
.text._ZN13group_norm_v214gn_cuda_kernelI6__halfLi320ELi1ELi32ELi80ELi64ELb0ELi64ELi80ELi80ELi4ELb0ELi116ELb0ELb0ENS_16CompileConditionILi900EEEEEvPT_PKS4_S7_S7_flPfS8_Pj:
        /* <DEDUP_REMOVED lines=37> */
[--C-:B--2---:R-:W-:Y:S02]  /*0250*/  HADD2.F32 R3, -RZ, R12.reuse.H0_H0 ;  /* 0x2000000cff037230 */ /* 0x104fe40000004100 */
[----:B0-----:R-:W-:Y:S02]  /*0260*/  HADD2.F32 R11, -RZ, R12.H1_H1 ;  /* 0x3000000cff0b7230 */ /* 0x001fe40000004100 */
[--C-:B------:R-:W-:Y:S02]  /*0270*/  HADD2.F32 R19, -RZ, R13.reuse.H0_H0 ;  /* 0x2000000dff137230 */ /* 0x100fe40000004100 */
[----:B------:R-:W-:Y:S01]  /*0280*/  FADD.FTZ R10, RZ, R3 ;  /* 0x00000003ff0a7221 */ /* 0x000fe20000010000 */
[----:B------:R-:W-:Y:S01]  /*0290*/  FFMA.FTZ R12, R3, R3, RZ ;  /* 0x00000003030c7223 */ /* 0x000fe200000100ff */
[----:B------:R-:W-:Y:S02]  /*02a0*/  HADD2.F32 R7, -RZ, R13.H1_H1 ;  /* 0x3000000dff077230 */ /* 0x000fe40000004100 */
[----:B------:R-:W-:Y:S01]  /*02b0*/  FADD.FTZ R10, R10, R11 ;  /* 0x0000000b0a0a7221 */ /* 0x000fe20000010000 */
[----:B------:R-:W-:Y:S01]  /*02c0*/  FFMA.FTZ R12, R11, R11, R12 ;  /* 0x0000000b0b0c7223 */ /* 0x000fe2000001000c */
[----:B---3--:R-:W-:-:S02]  /*02d0*/  HADD2.F32 R5, -RZ, R16.H0_H0 ;  /* 0x20000010ff057230 */ /* 0x008fc40000004100 */
[----:B------:R-:W-:Y:S01]  /*02e0*/  FADD.FTZ R10, R10, R19 ;  /* 0x000000130a0a7221 */ /* 0x000fe20000010000 */
[----:B------:R-:W-:Y:S01]  /*02f0*/  FFMA.FTZ R12, R19, R19, R12 ;  /* 0x00000013130c7223 */ /* 0x000fe2000001000c */
[----:B------:R-:W-:Y:S02]  /*0300*/  HADD2.F32 R9, -RZ, R16.H1_H1 ;  /* 0x30000010ff097230 */ /* 0x000fe40000004100 */
[----:B------:R-:W-:Y:S01]  /*0310*/  FADD.FTZ R10, R10, R7 ;  /* 0x000000070a0a7221 */ /* 0x000fe20000010000 */
[----:B------:R-:W-:Y:S01]  /*0320*/  FFMA.FTZ R12, R7, R7, R12 ;  /* 0x00000007070c7223 */ /* 0x000fe2000001000c */
[--C-:B------:R-:W-:Y:S02]  /*0330*/  HADD2.F32 R15, -RZ, R17.reuse.H0_H0 ;  /* 0x20000011ff0f7230 */ /* 0x100fe40000004100 */
[----:B------:R-:W-:Y:S01]  /*0340*/  FADD.FTZ R10, R10, R5 ;  /* 0x000000050a0a7221 */ /* 0x000fe20000010000 */
[----:B------:R-:W-:Y:S01]  /*0350*/  FFMA.FTZ R12, R5, R5, R12 ;  /* 0x00000005050c7223 */ /* 0x000fe2000001000c */
[----:B------:R-:W-:-:S02]  /*0360*/  HADD2.F32 R17, -RZ, R17.H1_H1 ;  /* 0x30000011ff117230 */ /* 0x000fc40000004100 */
[----:B------:R-:W-:Y:S01]  /*0370*/  FADD.FTZ R10, R10, R9 ;  /* 0x000000090a0a7221 */ /* 0x000fe20000010000 */
[----:B------:R-:W-:Y:S01]  /*0380*/  FFMA.FTZ R12, R9, R9, R12 ;  /* 0x00000009090c7223 */ /* 0x000fe2000001000c */
[--C-:B----4-:R-:W-:Y:S02]  /*0390*/  HADD2.F32 R13, -RZ, R24.reuse.H0_H0 ;  /* 0x20000018ff0d7230 */ /* 0x110fe40000004100 */
[----:B------:R-:W-:Y:S01]  /*03a0*/  FADD.FTZ R10, R10, R15 ;  /* 0x0000000f0a0a7221 */ /* 0x000fe20000010000 */
[----:B------:R-:W-:Y:S01]  /*03b0*/  FFMA.FTZ R12, R15, R15, R12 ;  /* 0x0000000f0f0c7223 */ /* 0x000fe2000001000c */
[----:B------:R-:W-:Y:S02]  /*03c0*/  HADD2.F32 R31, -RZ, R24.H1_H1 ;  /* 0x30000018ff1f7230 */ /* 0x000fe40000004100 */
[----:B------:R-:W-:Y:S01]  /*03d0*/  FADD.FTZ R10, R10, R17 ;  /* 0x000000110a0a7221 */ /* 0x000fe20000010000 */
[----:B------:R-:W-:Y:S01]  /*03e0*/  FFMA.FTZ R12, R17, R17, R12 ;  /* 0x00000011110c7223 */ /* 0x000fe2000001000c */
[----:B------:R-:W-:-:S02]  /*03f0*/  HADD2.F32 R29, -RZ, R25.H0_H0 ;  /* 0x20000019ff1d7230 */ /* 0x000fc40000004100 */
[----:B------:R-:W-:Y:S01]  /*0400*/  FADD.FTZ R10, R10, R13 ;  /* 0x0000000d0a0a7221 */ /* 0x000fe20000010000 */
[----:B------:R-:W-:Y:S01]  /*0410*/  FFMA.FTZ R12, R13, R13, R12 ;  /* 0x0000000d0d0c7223 */ /* 0x000fe2000001000c */
[----:B------:R-:W-:Y:S02]  /*0420*/  HADD2.F32 R35, -RZ, R25.H1_H1 ;  /* 0x30000019ff237230 */ /* 0x000fe40000004100 */
[----:B------:R-:W-:Y:S01]  /*0430*/  FADD.FTZ R10, R10, R31 ;  /* 0x0000001f0a0a7221 */ /* 0x000fe20000010000 */
[----:B------:R-:W-:Y:S01]  /*0440*/  FFMA.FTZ R12, R31, R31, R12 ;  /* 0x0000001f1f0c7223 */ /* 0x000fe2000001000c */
[----:B------:R-:W-:Y:S02]  /*0450*/  HADD2.F32 R33, -RZ, R26.H0_H0 ;  /* 0x2000001aff217230 */ /* 0x000fe40000004100 */
[----:B------:R-:W-:Y:S01]  /*0460*/  FADD.FTZ R10, R10, R29 ;  /* 0x0000001d0a0a7221 */ /* 0x000fe20000010000 */
[----:B------:R-:W-:Y:S01]  /*0470*/  FFMA.FTZ R12, R29, R29, R12 ;  /* 0x0000001d1d0c7223 */ /* 0x000fe2000001000c */
[----:B------:R-:W-:-:S02]  /*0480*/  HADD2.F32 R37, -RZ, R27.H0_H0 ;  /* 0x2000001bff257230 */ /* 0x000fc40000004100 */
[----:B------:R-:W-:Y:S01]  /*0490*/  FADD.FTZ R16, R10, R35 ;  /* 0x000000230a107221 */ /* 0x000fe20000010000 */
[----:B------:R-:W-:Y:S01]  /*04a0*/  FFMA.FTZ R12, R35, R35, R12 ;  /* 0x00000023230c7223 */ /* 0x000fe2000001000c */
[----:B------:R-:W-:Y:S02]  /*04b0*/  HADD2.F32 R10, -RZ, R26.H1_H1 ;  /* 0x3000001aff0a7230 */ /* 0x000fe40000004100 */
[----:B------:R-:W-:Y:S01]  /*04c0*/  FADD.FTZ R25, R16, R33 ;  /* 0x0000002110197221 */ /* 0x000fe20000010000 */
[----:B------:R-:W-:-:S03]  /*04d0*/  FFMA.FTZ R12, R33, R33, R12 ;  /* 0x00000021210c7223 */ /* 0x000fc6000001000c */
[----:B------:R-:W-:Y:S01]  /*04e0*/  FADD.FTZ R16, R25, R10 ;  /* 0x0000000a19107221 */ /* 0x000fe20000010000 */
[----:B------:R-:W-:Y:S01]  /*04f0*/  FFMA.FTZ R18, R10, R10, R12 ;  /* 0x0000000a0a127223 */ /* 0x000fe2000001000c */
[----:B------:R-:W-:Y:S02]  /*0500*/  HADD2.F32 R12, -RZ, R27.H1_H1 ;  /* 0x3000001bff0c7230 */ /* 0x000fe40000004100 */
        /* <DEDUP_REMOVED lines=57> */
.L_x_2396:
        /* <DEDUP_REMOVED lines=10> */
.L_x_2384:
        /* <DEDUP_REMOVED lines=17> */
.L_x_2387:
[----:B------:R-:W-:Y:S05]  /*0a50*/  BSYNC B0 ;  /* 0x0000000000007941 */ /* 0x000fea0003800000 */
.L_x_2386:
[----:B------:R-:W2:Y:S01]  /*0a60*/  S2UR UR5, SR_CgaCtaId ;  /* 0x00000000000579c3 */ /* 0x000ea20000008800 */
[----:B------:R-:W-:Y:S01]  /*0a70*/  IADD3 R6, RZ, -R6, RZ ;  /* 0x80000006ff067210 */ /* 0x000fe20007ffe0ff */
[----:B------:R-:W-:Y:S01]  /*0a80*/  UMOV UR4, 0x400 ;  /* 0x0000040000047882 */ /* 0x000fe20000000000 */
[----:B01----:R-:W-:Y:S01]  /*0a90*/  IMAD.WIDE.U32 R24, R4, -0x33333333, RZ ;  /* 0xcccccccd04187825 */ /* 0x003fe200078e00ff */
[----:B------:R-:W-:Y:S01]  /*0aa0*/  UIADD3 UR4, UR4, 0x50, URZ ;  /* 0x0000005004047890 */ /* 0x000fe2000fffe03f */
[----:B------:R-:W-:-:S04]  /*0ab0*/  MOV R24, R6 ;  /* 0x0000000600187202 */ /* 0x000fc80000000f00 */
[----:B------:R-:W-:Y:S01]  /*0ac0*/  LEA.HI R24, R25, R24, RZ, 0x1a ;  /* 0x0000001819187211 */ /* 0x000fe200078fd0ff */
        /* <DEDUP_REMOVED lines=22> */
[----:B-----5:R-:W-:Y:S01]  /*0c30*/  HADD2.F32 R10, -RZ, R20.H0_H0 ;  /* 0x20000014ff0a7230 */ /* 0x020fe20000004100 */
[----:B------:R-:W-:Y:S01]  /*0c40*/  ULDC.64 UR4, c[0x0][0x210] ;  /* 0x0000840000047ab9 */ /* 0x000fe20000000a00 */
[----:B------:R-:W-:-:S02]  /*0c50*/  HADD2.F32 R5, -RZ, R22.H0_H0 ;  /* 0x20000016ff057230 */ /* 0x000fc40000004100 */
[----:B0-----:R-:W-:Y:S01]  /*0c60*/  FMUL.FTZ R4, R4, R3 ;  /* 0x0000000304047220 */ /* 0x001fe20000410000 */
        /* <DEDUP_REMOVED lines=15> */
[----:B------:R-:W-:-:S02]  /*0d60*/  HADD2.F32 R3, -RZ, R20.H1_H1 ;  /* 0x30000014ff037230 */ /* 0x000fc40000004100 */
[--C-:B------:R-:W-:Y:S01]  /*0d70*/  FFMA.FTZ R11, R4, R10, R5.reuse ;  /* 0x0000000a040b7223 */ /* 0x100fe20000010005 */
[----:B------:R-:W-:Y:S02]  /*0d80*/  HADD2.F32 R22, -RZ, R22.H1_H1 ;  /* 0x30000016ff167230 */ /* 0x000fe40000004100 */
[C-C-:B------:R-:W-:Y:S01]  /*0d90*/  FFMA.FTZ R9, R10.reuse, R9, R5.reuse ;  /* 0x000000090a097223 */ /* 0x140fe20000010005 */
[C-C-:B------:R-:W-:Y:S01]  /*0da0*/  FFMA.FTZ R4, R10.reuse, R26, R5.reuse ;  /* 0x0000001a0a047223 */ /* 0x140fe20000010005 */
[----:B------:R-:W-:Y:S01]  /*0db0*/  FFMA.FTZ R5, R10, R14, R5 ;  /* 0x0000000e0a057223 */ /* 0x000fe20000010005 */
[----:B------:R-:W-:Y:S02]  /*0dc0*/  HADD2.F32 R12, -RZ, R23.H0_H0 ;  /* 0x20000017ff0c7230 */ /* 0x000fe40000004100 */
[--C-:B------:R-:W-:Y:S01]  /*0dd0*/  FFMA.FTZ R16, R16, R3, R22.reuse ;  /* 0x0000000310107223 */ /* 0x100fe20000010016 */
[C-C-:B------:R-:W-:Y:S01]  /*0de0*/  FFMA.FTZ R18, R3.reuse, R18, R22.reuse ;  /* 0x0000001203127223 */ /* 0x140fe20000010016 */
[C-C-:B------:R-:W-:Y:S01]  /*0df0*/  FFMA.FTZ R13, R3.reuse, R13, R22.reuse ;  /* 0x0000000d030d7223 */ /* 0x140fe20000010016 */
[----:B------:R-:W-:Y:S01]  /*0e00*/  FFMA.FTZ R10, R3, R15, R22 ;  /* 0x0000000f030a7223 */ /* 0x000fe20000010016 */
[--C-:B------:R-:W-:Y:S01]  /*0e10*/  HADD2.F32 R3, -RZ, R21.reuse.H0_H0 ;  /* 0x20000015ff037230 */ /* 0x100fe20000004100 */
[----:B------:R-:W-:Y:S01]  /*0e20*/  IADD3 R2, P0, R2, UR4, RZ ;  /* 0x0000000402027c10 */ /* 0x000fe2000ff1e0ff */
[----:B------:R-:W-:Y:S01]  /*0e30*/  HADD2.F32 R21, -RZ, R21.H1_H1 ;  /* 0x30000015ff157230 */ /* 0x000fe20000004100 */
[----:B------:R-:W-:Y:S01]  /*0e40*/  F2FP.F16.F32.PACK_AB R11, R16, R11 ;  /* 0x0000000b100b723e */ /* 0x000fe200000000ff */
[----:B------:R-:W-:-:S02]  /*0e50*/  HADD2.F32 R14, -RZ, R23.H1_H1 ;  /* 0x30000017ff0e7230 */ /* 0x000fc40000004100 */
[--C-:B------:R-:W-:Y:S01]  /*0e60*/  FFMA.FTZ R8, R8, R3, R12.reuse ;  /* 0x0000000308087223 */ /* 0x100fe2000001000c */
[----:B------:R-:W-:Y:S01]  /*0e70*/  F2FP.F16.F32.PACK_AB R9, R18, R9 ;  /* 0x000000091209723e */ /* 0x000fe200000000ff */
[C-C-:B------:R-:W-:Y:S01]  /*0e80*/  FFMA.FTZ R30, R3.reuse, R30, R12.reuse ;  /* 0x0000001e031e7223 */ /* 0x140fe2000001000c */
[----:B------:R-:W-:Y:S01]  /*0e90*/  FFMA.FTZ R34, R3, R34, R12 ;  /* 0x0000002203227223 */ /* 0x000fe2000001000c */
[--C-:B------:R-:W-:Y:S01]  /*0ea0*/  FFMA.FTZ R15, R6, R21, R14.reuse ;  /* 0x00000015060f7223 */ /* 0x100fe2000001000e */
[C-C-:B------:R-:W-:Y:S01]  /*0eb0*/  FFMA.FTZ R17, R21.reuse, R28, R14.reuse ;  /* 0x0000001c15117223 */ /* 0x140fe2000001000e */
[----:B------:R-:W-:Y:S01]  /*0ec0*/  FFMA.FTZ R19, R21, R36, R14 ;  /* 0x0000002415137223 */ /* 0x000fe2000001000e */
[----:B------:R-:W-:Y:S01]  /*0ed0*/  FFMA.FTZ R37, R3, R37, R12 ;  /* 0x0000002503257223 */ /* 0x000fe2000001000c */
[----:B------:R-:W-:Y:S01]  /*0ee0*/  FFMA.FTZ R14, R21, R7, R14 ;  /* 0x00000007150e7223 */ /* 0x000fe2000001000e */
[----:B------:R-:W-:Y:S02]  /*0ef0*/  F2FP.F16.F32.PACK_AB R8, R15, R8 ;  /* 0x000000080f08723e */ /* 0x000fe400000000ff */
[----:B------:R-:W-:-:S02]  /*0f00*/  IADD3.X R3, R0, UR5, RZ, P0, !PT ;  /* 0x0000000500037c10 */ /* 0x000fc400087fe4ff */
[----:B------:R-:W-:Y:S02]  /*0f10*/  PRMT R0, R11, 0x7632, R0 ;  /* 0x000076320b007816 */ /* 0x000fe40000000000 */
[----:B------:R-:W-:Y:S01]  /*0f20*/  PRMT R6, R8, 0x7632, R6 ;  /* 0x0000763208067816 */ /* 0x000fe20000000006 */
[----:B------:R0:W-:Y:S01]  /*0f30*/  STG.E.U16 desc[UR6][R2.64], R11 ;  /* 0x0000000b02007986 */ /* 0x0001e2000c101506 */
        /* <DEDUP_REMOVED lines=9> */
[----:B0-----:R-:W-:-:S03]  /*0fd0*/  PRMT R11, R4, 0x7632, R11 ;  /* 0x00007632040b7816 */ /* 0x001fc6000000000b */
[----:B------:R0:W-:Y:S01]  /*0fe0*/  STG.E.U16 desc[UR6][R2.64+0x14002], R7 ;  /* 0x0140020702007986 */ /* 0x0001e2000c101506 */
[----:B-1----:R-:W-:Y:S02]  /*0ff0*/  PRMT R0, R30, 0x7632, R0 ;  /* 0x000076321e007816 */ /* 0x002fe40000000000 */
[----:B--2---:R-:W-:Y:S01]  /*1000*/  PRMT R8, R37, 0x7632, R8 ;  /* 0x0000763225087816 */ /* 0x004fe20000000008 */
[----:B------:R-:W-:Y:S01]  /*1010*/  STG.E.U16 desc[UR6][R2.64+0x14000], R9 ;  /* 0x0140000902007986 */ /* 0x000fe2000c101506 */
[----:B---3--:R-:W-:-:S03]  /*1020*/  PRMT R6, R34, 0x7632, R6 ;  /* 0x0000763222067816 */ /* 0x008fc60000000006 */
[----:B------:R-:W-:Y:S01]  /*1030*/  STG.E.U16 desc[UR6][R2.64+0x14004], R30 ;  /* 0x0140041e02007986 */ /* 0x000fe2000c101506 */
[----:B0-----:R-:W-:-:S03]  /*1040*/  PRMT R7, R5, 0x7632, R7 ;  /* 0x0000763205077816 */ /* 0x001fc60000000007 */
        /* <DEDUP_REMOVED lines=10> */
.L_x_2385:
[----:B------:R-:W-:Y:S01]  /*10f0*/  HFMA2.MMA R18, -RZ, RZ, 0, 4.76837158203125e-07 ;  /* 0x00000008ff127435 */ /* 0x000fe200000001ff */
[----:B-1----:R-:W-:Y:S02]  /*1100*/  MOV R26, R24 ;  /* 0x00000018001a7202 */ /* 0x002fe40000000f00 */
[----:B------:R-:W-:Y:S02]  /*1110*/  MOV R27, 0x1f ;  /* 0x0000001f001b7802 */ /* 0x000fe40000000f00 */
[----:B0-----:R-:W-:-:S07]  /*1120*/  MOV R16, 0xffffffff ;  /* 0xffffffff00107802 */ /* 0x001fce0000000f00 */
[----:B-----5:R-:W-:Y:S05]  /*1130*/  WARPSYNC.COLLECTIVE R16, `(.L_x_2388) ;  /* 0x0000000010087348 */ /* 0x020fea0003c00000 */
[----:B------:R0:W1:Y:S02]  /*1140*/  SHFL.BFLY P0, R28, R26, R18, R27 ;  /* 0x0c0000121a1c7389 */ /* 0x000064000000001b */
[----:B01---5:R-:W-:Y:S01]  /*1150*/  ENDCOLLECTIVE ;  /* 0x000000000000791b */ /* 0x023fe20003800000 */
.L_x_2388:
[----:B------:R-:W-:Y:S02]  /*1160*/  MOV R26, R25 ;  /* 0x00000019001a7202 */ /* 0x000fe40000000f00 */
[----:B------:R-:W-:-:S07]  /*1170*/  MOV R30, R28 ;  /* 0x0000001c001e7202 */ /* 0x000fce0000000f00 */
[----:B------:R-:W-:Y:S05]  /*1180*/  WARPSYNC.COLLECTIVE R16, `(.L_x_2389) ;  /* 0x0000000010087348 */ /* 0x000fea0003c00000 */
[----:B------:R0:W1:Y:S02]  /*1190*/  SHFL.BFLY P0, R28, R26, R18, R27 ;  /* 0x0c0000121a1c7389 */ /* 0x000064000000001b */
[----:B01----:R-:W-:Y:S01]  /*11a0*/  ENDCOLLECTIVE ;  /* 0x000000000000791b */ /* 0x003fe20003800000 */
.L_x_2389:
[----:B------:R-:W-:Y:S01]  /*11b0*/  FADD.FTZ R30, R30, R24 ;  /* 0x000000181e1e7221 */ /* 0x000fe20000010000 */
[----:B------:R-:W-:-:S04]  /*11c0*/  HFMA2.MMA R18, -RZ, RZ, 0, 2.384185791015625e-07 ;  /* 0x00000004ff127435 */ /* 0x000fc800000001ff */
[----:B------:R-:W-:Y:S02]  /*11d0*/  MOV R26, R30 ;  /* 0x0000001e001a7202 */ /* 0x000fe40000000f00 */
[----:B------:R-:W-:-:S07]  /*11e0*/  MOV R32, R28 ;  /* 0x0000001c00207202 */ /* 0x000fce0000000f00 */
[----:B------:R-:W-:Y:S05]  /*11f0*/  WARPSYNC.COLLECTIVE R16, `(.L_x_2390) ;  /* 0x0000000010087348 */ /* 0x000fea0003c00000 */
[----:B------:R0:W1:Y:S02]  /*1200*/  SHFL.BFLY P0, R28, R26, R18, R27 ;  /* 0x0c0000121a1c7389 */ /* 0x000064000000001b */
[----:B01----:R-:W-:Y:S01]  /*1210*/  ENDCOLLECTIVE ;  /* 0x000000000000791b */ /* 0x003fe20003800000 */
.L_x_2390:
[----:B------:R-:W-:-:S05]  /*1220*/  FADD.FTZ R32, R32, R25 ;  /* 0x0000001920207221 */ /* 0x000fca0000010000 */
[----:B------:R-:W-:Y:S02]  /*1230*/  MOV R26, R32 ;  /* 0x00000020001a7202 */ /* 0x000fe40000000f00 */
[----:B------:R-:W-:-:S07]  /*1240*/  MOV R34, R28 ;  /* 0x0000001c00227202 */ /* 0x000fce0000000f00 */
[----:B------:R-:W-:Y:S05]  /*1250*/  WARPSYNC.COLLECTIVE R16, `(.L_x_2391) ;  /* 0x0000000010087348 */ /* 0x000fea0003c00000 */
[----:B------:R0:W1:Y:S02]  /*1260*/  SHFL.BFLY P0, R28, R26, R18, R27 ;  /* 0x0c0000121a1c7389 */ /* 0x000064000000001b */
[----:B01----:R-:W-:Y:S01]  /*1270*/  ENDCOLLECTIVE ;  /* 0x000000000000791b */ /* 0x003fe20003800000 */
.L_x_2391:
[----:B------:R-:W-:Y:S01]  /*1280*/  FADD.FTZ R34, R30, R34 ;  /* 0x000000221e227221 */ /* 0x000fe20000010000 */
[----:B------:R-:W-:-:S04]  /*1290*/  HFMA2.MMA R18, -RZ, RZ, 0, 1.1920928955078125e-07 ;  /* 0x00000002ff127435 */ /* 0x000fc800000001ff */
[----:B------:R-:W-:Y:S02]  /*12a0*/  MOV R26, R34 ;  /* 0x00000022001a7202 */ /* 0x000fe40000000f00 */
[----:B------:R-:W-:-:S07]  /*12b0*/  MOV R36, R28 ;  /* 0x0000001c00247202 */ /* 0x000fce0000000f00 */
[----:B------:R-:W-:Y:S05]  /*12c0*/  WARPSYNC.COLLECTIVE R16, `(.L_x_2392) ;  /* 0x0000000010087348 */ /* 0x000fea0003c00000 */
[----:B------:R0:W1:Y:S02]  /*12d0*/  SHFL.BFLY P0, R28, R26, R18, R27 ;  /* 0x0c0000121a1c7389 */ /* 0x000064000000001b */
[----:B01----:R-:W-:Y:S01]  /*12e0*/  ENDCOLLECTIVE ;  /* 0x000000000000791b */ /* 0x003fe20003800000 */
.L_x_2392:
[----:B------:R-:W-:-:S05]  /*12f0*/  FADD.FTZ R36, R32, R36 ;  /* 0x0000002420247221 */ /* 0x000fca0000010000 */
[----:B------:R-:W-:Y:S02]  /*1300*/  MOV R26, R36 ;  /* 0x00000024001a7202 */ /* 0x000fe40000000f00 */
[----:B------:R-:W-:-:S07]  /*1310*/  MOV R25, R28 ;  /* 0x0000001c00197202 */ /* 0x000fce0000000f00 */
[----:B------:R-:W-:Y:S05]  /*1320*/  WARPSYNC.COLLECTIVE R16, `(.L_x_2393) ;  /* 0x0000000010087348 */ /* 0x000fea0003c00000 */
[----:B------:R0:W1:Y:S02]  /*1330*/  SHFL.BFLY P0, R28, R26, R18, R27 ;  /* 0x0c0000121a1c7389 */ /* 0x000064000000001b */
[----:B01----:R-:W-:Y:S01]  /*1340*/  ENDCOLLECTIVE ;  /* 0x000000000000791b */ /* 0x003fe20003800000 */
.L_x_2393:
[----:B------:R-:W-:Y:S01]  /*1350*/  FADD.FTZ R25, R34, R25 ;  /* 0x0000001922197221 */ /* 0x000fe20000010000 */
[----:B------:R-:W-:-:S04]  /*1360*/  HFMA2.MMA R18, -RZ, RZ, 0, 5.9604644775390625e-08 ;  /* 0x00000001ff127435 */ /* 0x000fc800000001ff */
[----:B------:R-:W-:Y:S02]  /*1370*/  MOV R26, R25 ;  /* 0x00000019001a7202 */ /* 0x000fe40000000f00 */
[----:B------:R-:W-:-:S07]  /*1380*/  MOV R24, R28 ;  /* 0x0000001c00187202 */ /* 0x000fce0000000f00 */
[----:B------:R-:W-:Y:S05]  /*1390*/  WARPSYNC.COLLECTIVE R16, `(.L_x_2394) ;  /* 0x0000000010087348 */ /* 0x000fea0003c00000 */
[----:B------:R0:W1:Y:S02]  /*13a0*/  SHFL.BFLY P0, R28, R26, R18, R27 ;  /* 0x0c0000121a1c7389 */ /* 0x000064000000001b */
[----:B01----:R-:W-:Y:S01]  /*13b0*/  ENDCOLLECTIVE ;  /* 0x000000000000791b */ /* 0x003fe20003800000 */
.L_x_2394:
[----:B------:R-:W-:-:S05]  /*13c0*/  FADD.FTZ R36, R36, R24 ;  /* 0x0000001824247221 */ /* 0x000fca0000010000 */
[----:B------:R-:W-:Y:S02]  /*13d0*/  MOV R26, R36 ;  /* 0x00000024001a7202 */ /* 0x000fe40000000f00 */
[----:B------:R-:W-:-:S07]  /*13e0*/  MOV R30, R28 ;  /* 0x0000001c001e7202 */ /* 0x000fce0000000f00 */
[----:B------:R-:W-:Y:S05]  /*13f0*/  WARPSYNC.COLLECTIVE R16, `(.L_x_2395) ;  /* 0x0000000010087348 */ /* 0x000fea0003c00000 */
[----:B------:R0:W1:Y:S02]  /*1400*/  SHFL.BFLY P0, R28, R26, R18, R27 ;  /* 0x0c0000121a1c7389 */ /* 0x000064000000001b */
[----:B01----:R-:W-:Y:S01]  /*1410*/  ENDCOLLECTIVE ;  /* 0x000000000000791b */ /* 0x003fe20003800000 */
.L_x_2395:
[----:B------:R-:W-:Y:S01]  /*1420*/  FADD.FTZ R24, R25, R30 ;  /* 0x0000001e19187221 */ /* 0x000fe20000010000 */
[----:B------:R-:W-:Y:S06]  /*1430*/  BRA `(.L_x_2396) ;  /* 0xfffffff400187947 */ /* 0x000fec000383ffff */
.L_x_2397:
        /* <DEDUP_REMOVED lines=12> */
.L_x_2470:


//--------------------- .text._ZN13group_norm_v214gn_cuda_kernelI6__halfLi320ELi1ELi32ELi80ELi64ELb0ELi64ELi80ELi80ELi4ELb0ELi148ELb0ELb0ENS_16CompileConditionILi900EEEEEvPT_PKS4_S7_S7_flPfS8_Pj --------------------------
	.section	.text._ZN13group_norm_v214gn_cuda_kernelI6__halfLi320ELi1ELi32ELi80ELi64ELb0ELi64ELi80ELi80ELi4ELb0ELi148ELb0ELb0ENS_16CompileConditionILi900EEEEEvPT_PKS4_S7_S7_flPfS8_Pj,"ax",@progbits
	.align	128
        .global         _ZN13group_norm_v214gn_cuda_kernelI6__halfLi320ELi1ELi32ELi80ELi64ELb0ELi64ELi80ELi80ELi4ELb0ELi148ELb0ELb0ENS_16CompileConditionILi900EEEEEvPT_PKS4_S7_S7_flPfS8_Pj
        .type           _ZN13group_norm_v214gn_cuda_kernelI6__halfLi320ELi1ELi32ELi80ELi64ELb0ELi64ELi80ELi80ELi4ELb0ELi148ELb0ELb0ENS_16CompileConditionILi900EEEEEvPT_PKS4_S7_S7_flPfS8_Pj,@function
        .size           _ZN13group_norm_v214gn_cuda_kernelI6__halfLi320ELi1ELi32ELi80ELi64ELb0ELi64ELi80ELi80ELi4ELb0ELi148ELb0ELb0ENS_16CompileConditionILi900EEEEEvPT_PKS4_S7_S7_flPfS8_Pj,(.L_x_2471 - _ZN13group_norm_v214gn_cuda_kernelI6__halfLi320ELi1ELi32ELi80ELi64ELb0ELi64ELi80ELi80ELi4ELb0ELi148ELb0ELb0ENS_16CompileConditionILi900EEEEEvPT_PKS4_S7_S7_flPfS8_Pj)
        .other          _ZN13group_norm_v214gn_cuda_kernelI6__halfLi320ELi1ELi32ELi80ELi64ELb0ELi64ELi80ELi80ELi4ELb0ELi148ELb0ELb0ENS_16CompileConditionILi900EEEEEvPT_PKS4_S7_S7_flPfS8_Pj,@"STO_CUDA_ENTRY STV_DEFAULT"
_ZN13group_norm_v214gn_cuda_kernelI6__halfLi320ELi1ELi32ELi80ELi64ELb0ELi64ELi80ELi80ELi4ELb0ELi148ELb0ELb0ENS_16CompileConditionILi900EEEEEvPT_PKS4_S7_S7_flPfS8_Pj:
.text._ZN13group_norm_v214gn_cuda_kernelI6__halfLi320ELi1ELi32ELi80ELi64ELb0ELi64ELi80ELi80ELi4ELb0ELi148ELb0ELb0ENS_16CompileConditionILi900EEEEEvPT_PKS4_S7_S7_flPfS8_Pj:
        /* <DEDUP_REMOVED lines=138> */
.L_x_2410:
        /* <DEDUP_REMOVED lines=10> */
.L_x_2398:
        /* <DEDUP_REMOVED lines=17> */
.L_x_2401:
[----:B------:R-:W-:Y:S05]  /*0a50*/  BSYNC B0 ;  /* 0x0000000000007941 */ /* 0x000fea0003800000 */
.L_x_2400:
        /* <DEDUP_REMOVED lines=105> */
.L_x_2399:
[----:B------:R-:W-:Y:S01]  /*10f0*/  HFMA2.MMA R18, -RZ, RZ, 0, 4.76837158203125e-07 ;  /* 0x00000008ff127435 */ /* 0x000fe200000001ff */
[----:B-1----:R-:W-:Y:S02]  /*1100*/  MOV R26, R24 ;  /* 0x00000018001a7202 */ /* 0x002fe40000000f00 */
[----:B------:R-:W-:Y:S02]  /*1110*/  MOV R27, 0x1f ;  /* 0x0000001f001b7802 */ /* 0x000fe40000000f00 */
[----:B0-----:R-:W-:-:S07]  /*1120*/  MOV R16, 0xffffffff ;  /* 0xffffffff00107802 */ /* 0x001fce0000000f00 */
[----:B-----5:R-:W-:Y:S05]  /*1130*/  WARPSYNC.COLLECTIVE R16, `(.L_x_2402) ;  /* 0x0000000010087348 */ /* 0x020fea0003c00000 */
[----:B------:R0:W1:Y:S02]  /*1140*/  SHFL.BFLY P0, R28, R26, R18, R27 ;  /* 0x0c0000121a1c7389 */ /* 0x000064000000001b */
[----:B01---5:R-:W-:Y:S01]  /*1150*/  ENDCOLLECTIVE ;  /* 0x000000000000791b */ /* 0x023fe20003800000 */
.L_x_2402:
[----:B------:R-:W-:Y:S02]  /*1160*/  MOV R26, R25 ;  /* 0x00000019001a7202 */ /* 0x000fe40000000f00 */
[----:B------:R-:W-:-:S07]  /*1170*/  MOV R30, R28 ;  /* 0x0000001c001e7202 */ /* 0x000fce0000000f00 */
[----:B------:R-:W-:Y:S05]  /*1180*/  WARPSYNC.COLLECTIVE R16, `(.L_x_2403) ;  /* 0x0000000010087348 */ /* 0x000fea0003c00000 */
[----:B------:R0:W1:Y:S02]  /*1190*/  SHFL.BFLY P0, R28, R26, R18, R27 ;  /* 0x0c0000121a1c7389 */ /* 0x000064000000001b */
[----:B01----:R-:W-:Y:S01]  /*11a0*/  ENDCOLLECTIVE ;  /* 0x000000000000791b */ /* 0x003fe20003800000 */
.L_x_2403:
[----:B------:R-:W-:Y:S01]  /*11b0*/  FADD.FTZ R30, R30, R24 ;  /* 0x000000181e1e7221 */ /* 0x000fe20000010000 */
[----:B------:R-:W-:-:S04]  /*11c0*/  HFMA2.MMA R18, -RZ, RZ, 0, 2.384185791015625e-07 ;  /* 0x00000004ff127435 */ /* 0x000fc800000001ff */
[----:B------:R-:W-:Y:S02]  /*11d0*/  MOV R26, R30 ;  /* 0x0000001e001a7202 */ /* 0x000fe40000000f00 */
[----:B------:R-:W-:-:S07]  /*11e0*/  MOV R32, R28 ;  /* 0x0000001c00207202 */ /* 0x000fce0000000f00 */
[----:B------:R-:W-:Y:S05]  /*11f0*/  WARPSYNC.COLLECTIVE R16, `(.L_x_2404) ;  /* 0x0000000010087348 */ /* 0x000fea0003c00000 */
[----:B------:R0:W1:Y:S02]  /*1200*/  SHFL.BFLY P0, R28, R26, R18, R27 ;  /* 0x0c0000121a1c7389 */ /* 0x000064000000001b */
[----:B01----:R-:W-:Y:S01]  /*1210*/  ENDCOLLECTIVE ;  /* 0x000000000000791b */ /* 0x003fe20003800000 */
.L_x_2404:
[----:B------:R-:W-:-:S05]  /*1220*/  FADD.FTZ R32, R32, R25 ;  /* 0x0000001920207221 */ /* 0x000fca0000010000 */
[----:B------:R-:W-:Y:S02]  /*1230*/  MOV R26, R32 ;  /* 0x00000020001a7202 */ /* 0x000fe40000000f00 */
[----:B------:R-:W-:-:S07]  /*1240*/  MOV R34, R28 ;  /* 0x0000001c00227202 */ /* 0x000fce0000000f00 */
[----:B------:R-:W-:Y:S05]  /*1250*/  WARPSYNC.COLLECTIVE R16, `(.L_x_2405) ;  /* 0x0000000010087348 */ /* 0x000fea0003c00000 */
[----:B------:R0:W1:Y:S02]  /*1260*/  SHFL.BFLY P0, R28, R26, R18, R27 ;  /* 0x0c0000121a1c7389 */ /* 0x000064000000001b */
[----:B01----:R-:W-:Y:S01]  /*1270*/  ENDCOLLECTIVE ;  /* 0x000000000000791b */ /* 0x003fe20003800000 */
.L_x_2405:
[----:B------:R-:W-:Y:S01]  /*1280*/  FADD.FTZ R34, R30, R34 ;  /* 0x000000221e227221 */ /* 0x000fe20000010000 */
[----:B------:R-:W-:-:S04]  /*1290*/  HFMA2.MMA R18, -RZ, RZ, 0, 1.1920928955078125e-07 ;  /* 0x00000002ff127435 */ /* 0x000fc800000001ff */
[----:B------:R-:W-:Y:S02]  /*12a0*/  MOV R26, R34 ;  /* 0x00000022001a7202 */ /* 0x000fe40000000f00 */
[----:B------:R-:W-:-:S07]  /*12b0*/  MOV R36, R28 ;  /* 0x0000001c00247202 */ /* 0x000fce0000000f00 */
[----:B------:R-:W-:Y:S05]  /*12c0*/  WARPSYNC.COLLECTIVE R16, `(.L_x_2406) ;  /* 0x0000000010087348 */ /* 0x000fea0003c00000 */
[----:B------:R0:W1:Y:S02]  /*12d0*/  SHFL.BFLY P0, R28, R26, R18, R27 ;  /* 0x0c0000121a1c7389 */ /* 0x000064000000001b */
[----:B01----:R-:W-:Y:S01]  /*12e0*/  ENDCOLLECTIVE ;  /* 0x000000000000791b */ /* 0x003fe20003800000 */
.L_x_2406:
[----:B------:R-:W-:-:S05]  /*12f0*/  FADD.FTZ R36, R32, R36 ;  /* 0x0000002420247221 */ /* 0x000fca0000010000 */
[----:B------:R-:W-:Y:S02]  /*1300*/  MOV R26, R36 ;  /* 0x00000024001a7202 */ /* 0x000fe40000000f00 */
[----:B------:R-:W-:-:S07]  /*1310*/  MOV R25, R28 ;  /* 0x0000001c00197202 */ /* 0x000fce0000000f00 */
[----:B------:R-:W-:Y:S05]  /*1320*/  WARPSYNC.COLLECTIVE R16, `(.L_x_2407) ;  /* 0x0000000010087348 */ /* 0x000fea0003c00000 */
[----:B------:R0:W1:Y:S02]  /*1330*/  SHFL.BFLY P0, R28, R26, R18, R27 ;  /* 0x0c0000121a1c7389 */ /* 0x000064000000001b */
[----:B01----:R-:W-:Y:S01]  /*1340*/  ENDCOLLECTIVE ;  /* 0x000000000000791b */ /* 0x003fe20003800000 */
.L_x_2407:
[----:B------:R-:W-:Y:S01]  /*1350*/  FADD.FTZ R25, R34, R25 ;  /* 0x0000001922197221 */ /* 0x000fe20000010000 */
[----:B------:R-:W-:-:S04]  /*1360*/  HFMA2.MMA R18, -RZ, RZ, 0, 5.9604644775390625e-08 ;  /* 0x00000001ff127435 */ /* 0x000fc800000001ff */
[----:B------:R-:W-:Y:S02]  /*1370*/  MOV R26, R25 ;  /* 0x00000019001a7202 */ /* 0x000fe40000000f00 */
[----:B------:R-:W-:-:S07]  /*1380*/  MOV R24, R28 ;  /* 0x0000001c00187202 */ /* 0x000fce0000000f00 */
[----:B------:R-:W-:Y:S05]  /*1390*/  WARPSYNC.COLLECTIVE R16, `(.L_x_2408) ;  /* 0x0000000010087348 */ /* 0x000fea0003c00000 */
[----:B------:R0:W1:Y:S02]  /*13a0*/  SHFL.BFLY P0, R28, R26, R18, R27 ;  /* 0x0c0000121a1c7389 */ /* 0x000064000000001b */
[----:B01----:R-:W-:Y:S01]  /*13b0*/  ENDCOLLECTIVE ;  /* 0x000000000000791b */ /* 0x003fe20003800000 */
.L_x_2408:
[----:B------:R-:W-:-:S05]  /*13c0*/  FADD.FTZ R36, R36, R24 ;  /* 0x0000001824247221 */ /* 0x000fca0000010000 */
[----:B------:R-:W-:Y:S02]  /*13d0*/  MOV R26, R36 ;  /* 0x00000024001a7202 */ /* 0x000fe40000000f00 */
[----:B------:R-:W-:-:S07]  /*13e0*/  MOV R30, R28 ;  /* 0x0000001c001e7202 */ /* 0x000fce0000000f00 */
[----:B------:R-:W-:Y:S05]  /*13f0*/  WARPSYNC.COLLECTIVE R16, `(.L_x_2409) ;  /* 0x0000000010087348 */ /* 0x000fea0003c00000 */
[----:B------:R0:W1:Y:S02]  /*1400*/  SHFL.BFLY P0, R28, R26, R18, R27 ;  /* 0x0c0000121a1c7389 */ /* 0x000064000000001b */
[----:B01----:R-:W-:Y:S01]  /*1410*/  ENDCOLLECTIVE ;  /* 0x000000000000791b */ /* 0x003fe20003800000 */
.L_x_2409:
[----:B------:R-:W-:Y:S01]  /*1420*/  FADD.FTZ R24, R25, R30 ;  /* 0x0000001e19187221 */ /* 0x000fe20000010000 */
[----:B------:R-:W-:Y:S06]  /*1430*/  BRA `(.L_x_2410) ;  /* 0xfffffff400187947 */ /* 0x000fec000383ffff */
.L_x_2411:
        /* <DEDUP_REMOVED lines=12> */
.L_x_2471:


//--------------------- .text._ZN13group_norm_v214gn_cuda_kernelI6__halfLi320ELi1ELi16ELi160ELi64ELb1ELi64ELi160ELi160ELi4ELb0ELi116ELb0ELb0ENS_16CompileConditionILi900EEEEEvPT_PKS4_S7_S7_flPfS8_Pj --------------------------
	.section	.text._ZN13group_norm_v214gn_cuda_kernelI6__halfLi320ELi1ELi16ELi160ELi64ELb1ELi64ELi160ELi160ELi4ELb0ELi116ELb0ELb0ENS_16CompileConditionILi900EEEEEvPT_PKS4_S7_S7_flPfS8_Pj,"ax",@progbits
	.align	128
        .global         _ZN13group_norm_v214gn_cuda_kernelI6__halfLi320ELi1ELi16ELi160ELi64ELb1ELi64ELi160ELi160ELi4ELb0ELi116ELb0ELb0ENS_16CompileConditionILi900EEEEEvPT_PKS4_S7_S7_flPfS8_Pj
        .type           _ZN13group_norm_v214gn_cuda_kernelI6__halfLi320ELi1ELi16ELi160ELi64ELb1ELi64ELi160ELi160ELi4ELb0ELi116ELb0ELb0ENS_16CompileConditionILi900EEEEEvPT_PKS4_S7_S7_flPfS8_Pj,@function
        .size           _ZN13group_norm_v214gn_cuda_kernelI6__halfLi320ELi1ELi16ELi160ELi64ELb1ELi64ELi160ELi160ELi4ELb0ELi116ELb0ELb0ENS_16CompileConditionILi900EEEEEvPT_PKS4_S7_S7_flPfS8_Pj,(.L_x_2472 - _ZN13group_norm_v214gn_cuda_kernelI6__halfLi320ELi1ELi16ELi160ELi64ELb1ELi64ELi160ELi160ELi4ELb0ELi116ELb0ELb0ENS_16CompileConditionILi900EEEEEvPT_PKS4_S7_S7_flPfS8_Pj)
        .other          _ZN13group_norm_v214gn_cuda_kernelI6__halfLi320ELi1ELi16ELi160ELi64ELb1ELi64ELi160ELi160ELi4ELb0ELi116ELb0ELb0ENS_16CompileConditionILi900EEEEEvPT_PKS4_S7_S7_flPfS8_Pj,@"STO_CUDA_ENTRY STV_DEFAULT"
_ZN13group_norm_v214gn_cuda_kernelI6__halfLi320ELi1ELi16ELi160ELi64ELb1ELi64ELi160ELi160ELi4ELb0ELi116ELb0ELb0ENS_16CompileConditionILi900EEEEEvPT_PKS4_S7_S7_flPfS8_Pj:
.text._ZN13group_norm_v214gn_cuda_kernelI6__halfLi320ELi1ELi16ELi160ELi64ELb1ELi64ELi160ELi160ELi4ELb0ELi116ELb0ELb0ENS_16CompileConditionILi900EEEEEvPT_PKS4_S7_S7_flPfS8_Pj:
        /* <DEDUP_REMOVED lines=12> */
[----:B------:R-:W-:-:S05]  /*00c0*/  IMAD R3, R10, 0x28, R3 ;  /* 0x000000280a037824 */ /* 0x000fca00078e0203 */
[----:B------:R-:W-:Y:S01]  /*00d0*/  SHF.L.U32 R14, R3, 0x2, RZ ;  /* 0x00000002030e7819 */ /* 0x000fe200000006ff */
[----:B------:R-:W-:-:S03]  /*00e0*/  IMAD R3, R0, 0xa00, RZ ;  /* 0x00000a0000037824 */ /* 0x000fc600078e02ff */
        /* <DEDUP_REMOVED lines=19> */
[----:B------:R-:W-:-:S04]  /*0220*/  IADD3.X R19, R3, UR9, RZ, P1, !PT ;  /* 0x0000000903137c10 */ /* 0x000fc80008ffe4ff */
[----:B------:R-:W5:Y:S04]  /*0230*/  LDG.E.64.CONSTANT R54, desc[UR6][R54.64] ;  /* 0x0000000636367981 */ /* 0x000f68000c1e9b00 */
[----:B------:R0:W5:Y:S01]  /*0240*/  LDG.E.64.CONSTANT R16, desc[UR6][R18.64] ;  /* 0x0000000612107981 */ /* 0x000162000c1e9b00 */
[----:B------:R-:W-:-:S13]  /*0250*/  LOP3.LUT P0, RZ, R11, 0x1f, RZ, 0xc0, !PT ;  /* 0x0000001f0bff7812 */ /* 0x000fda000780c0ff */
[----:B------:R-:W1:Y:S01]  /*0260*/  @!P0 S2R R63, SR_CgaCtaId ;  /* 0x00000000003f8919 */ /* 0x000e620000008800 */
[--C-:B--2---:R-:W-:Y:S02]  /*0270*/  HADD2.F32 R3, -RZ, R22.reuse.H0_H0 ;  /* 0x20000016ff037230 */ /* 0x104fe40000004100 */
[----:B------:R-:W-:-:S03]  /*0280*/  HADD2.F32 R29, -RZ, R22.H1_H1 ;  /* 0x30000016ff1d7230 */ /* 0x000fc60000004100 */
[----:B------:R-:W-:Y:S01]  /*0290*/  FADD.FTZ R20, RZ, R3 ;  /* 0x00000003ff147221 */ /* 0x000fe20000010000 */
[----:B------:R-:W-:Y:S01]  /*02a0*/  FFMA.FTZ R22, R3, R3, RZ ;  /* 0x0000000303167223 */ /* 0x000fe200000100ff */
[--C-:B------:R-:W-:Y:S02]  /*02b0*/  HADD2.F32 R27, -RZ, R23.reuse.H0_H0 ;  /* 0x20000017ff1b7230 */ /* 0x100fe40000004100 */
[----:B------:R-:W-:Y:S01]  /*02c0*/  FADD.FTZ R20, R20, R29 ;  /* 0x0000001d14147221 */ /* 0x000fe20000010000 */
[----:B------:R-:W-:Y:S01]  /*02d0*/  FFMA.FTZ R22, R29, R29, R22 ;  /* 0x0000001d1d167223 */ /* 0x000fe20000010016 */
        /* <DEDUP_REMOVED lines=27> */
[--C-:B0-----:R-:W-:Y:S02]  /*0490*/  HADD2.F32 R19, -RZ, R32.reuse.H0_H0 ;  /* 0x20000020ff137230 */ /* 0x101fe40000004100 */
[----:B------:R-:W-:Y:S01]  /*04a0*/  FADD.FTZ R20, R20, R35 ;  /* 0x0000002314147221 */ /* 0x000fe20000010000 */
[----:B------:R-:W-:Y:S01]  /*04b0*/  FFMA.FTZ R22, R35, R35, R22 ;  /* 0x0000002323167223 */ /* 0x000fe20000010016 */
[----:B------:R-:W-:-:S02]  /*04c0*/  HADD2.F32 R45, -RZ, R32.H1_H1 ;  /* 0x30000020ff2d7230 */ /* 0x000fc40000004100 */
[----:B------:R-:W-:Y:S01]  /*04d0*/  FADD.FTZ R20, R20, R19 ;  /* 0x0000001314147221 */ /* 0x000fe20000010000 */
[----:B------:R-:W-:Y:S01]  /*04e0*/  FFMA.FTZ R22, R19, R19, R22 ;  /* 0x0000001313167223 */ /* 0x000fe20000010016 */
[--C-:B------:R-:W-:Y:S02]  /*04f0*/  HADD2.F32 R39, -RZ, R33.reuse.H0_H0 ;  /* 0x20000021ff277230 */ /* 0x100fe40000004100 */
        /* <DEDUP_REMOVED lines=73> */
[----:B------:R-:W-:Y:S02]  /*0990*/  @!P0 MOV R18, 0x400 ;  /* 0x0000040000128802 */ /* 0x000fe40000000f00 */
[----:B------:R-:W-:Y:S02]  /*09a0*/  @!P0 SHF.R.U32.HI R12, RZ, 0x2, R11 ;  /* 0x00000002ff0c8819 */ /* 0x000fe4000001160b */
[----:B-1----:R-:W-:Y:S02]  /*09b0*/  @!P0 LEA R63, R63, R18, 0x18 ;  /* 0x000000123f3f8211 */ /* 0x002fe400078ec0ff */
[----:B------:R-:W-:-:S04]  /*09c0*/  @!P0 LOP3.LUT R12, R12, 0x3ffffff8, RZ, 0xc0, !PT ;  /* 0x3ffffff80c0c8812 */ /* 0x000fc800078ec0ff */
[----:B------:R-:W-:Y:S01]  /*09d0*/  @!P0 IADD3 R12, R12, R63, RZ ;  /* 0x0000003f0c0c8210 */ /* 0x000fe20007ffe0ff */
[----:B0-----:R-:W-:Y:S01]  /*09e0*/  FADD.FTZ R42, R20, R43 ;  /* 0x0000002b142a7221 */ /* 0x001fe20000010000 */
[----:B--2---:R-:W-:-:S05]  /*09f0*/  FADD.FTZ R43, R22, R57 ;  /* 0x00000039162b7221 */ /* 0x004fca0000010000 */
        /* <DEDUP_REMOVED lines=28> */
.L_x_2424:
        /* <DEDUP_REMOVED lines=10> */
.L_x_2412:
        /* <DEDUP_REMOVED lines=12> */
[----:B0-----:R-:W0:Y:S01]  /*0d20*/  LDC.64 R42, c[0x0][0x240] ;  /* 0x00009000ff2a7b82 */ /* 0x001e220000000a00 */
[----:B-1----:R-:W-:Y:S02]  /*0d30*/  ULEA UR4, UR5, UR4, 0x18 ;  /* 0x0000000405047291 */ /* 0x002fe4000f8ec03f */
[----:B0-----:R-:W-:-:S07]  /*0d40*/  IMAD.WIDE.U32 R42, R11, 0x8, R42 ;  /* 0x000000080b2a7825 */ /* 0x001fce00078e002a */
[----:B------:R-:W0:Y:S04]  /*0d50*/  LDS.64 R56, [UR4+0x50] ;  /* 0x00005004ff387984 */ /* 0x000e280008000a00 */
[----:B0-----:R1:W-:Y:S02]  /*0d60*/  STG.E.64 desc[UR6][R42.64], R56 ;  /* 0x000000382a007986 */ /* 0x0013e4000c101b06 */
.L_x_2415:
[----:B------:R-:W-:Y:S05]  /*0d70*/  BSYNC B0 ;  /* 0x0000000000007941 */ /* 0x000fea0003800000 */
.L_x_2414:
[----:B------:R-:W2:Y:S01]  /*0d80*/  S2UR UR5, SR_CgaCtaId ;  /* 0x00000000000579c3 */ /* 0x000ea20000008800 */
[----:B------:R-:W-:Y:S01]  /*0d90*/  IADD3 R2, RZ, -R10, RZ ;  /* 0x8000000aff027210 */ /* 0x000fe20007ffe0ff */
[----:B------:R-:W-:Y:S01]  /*0da0*/  UMOV UR4, 0x400 ;  /* 0x0000040000047882 */ /* 0x000fe20000000000 */
[----:B------:R-:W-:Y:S01]  /*0db0*/  IMAD.WIDE.U32 R10, R14, -0x33333333, RZ ;  /* 0xcccccccd0e0a7825 */ /* 0x000fe200078e00ff */
[----:B------:R-:W-:Y:S01]  /*0dc0*/  UIADD3 UR4, UR4, 0x50, URZ ;  /* 0x0000005004047890 */ /* 0x000fe2000fffe03f */
[----:B------:R-:W-:Y:S02]  /*0dd0*/  MOV R10, R2 ;  /* 0x00000002000a7202 */ /* 0x000fe40000000f00 */
[--C-:B-----5:R-:W-:Y:S02]  /*0de0*/  HADD2.F32 R60, -RZ, R54.reuse.H0_H0 ;  /* 0x20000036ff3c7230 */ /* 0x120fe40000004100 */
[----:B------:R-:W-:Y:S01]  /*0df0*/  LEA.HI R10, R11, R10, RZ, 0x19 ;  /* 0x0000000a0b0a7211 */ /* 0x000fe200078fc8ff */
[----:B------:R-:W-:-:S02]  /*0e00*/  HADD2.F32 R54, -RZ, R54.H1_H1 ;  /* 0x30000036ff367230 */ /* 0x000fc40000004100 */
[--C-:B------:R-:W-:Y:S02]  /*0e10*/  HADD2.F32 R67, -RZ, R16.reuse.H1_H1 ;  /* 0x30000010ff437230 */ /* 0x100fe40000004100 */
[--C-:B------:R-:W-:Y:S02]  /*0e20*/  HADD2.F32 R68, -RZ, R17.reuse.H0_H0 ;  /* 0x20000011ff447230 */ /* 0x100fe40000004100 */
[----:B------:R-:W-:Y:S02]  /*0e30*/  HADD2.F32 R65, -RZ, R17.H1_H1 ;  /* 0x30000011ff417230 */ /* 0x000fe40000004100 */
[----:B------:R-:W-:Y:S02]  /*0e40*/  HADD2.F32 R69, -RZ, R16.H0_H0 ;  /* 0x20000010ff457230 */ /* 0x000fe40000004100 */
[--C-:B------:R-:W-:Y:S02]  /*0e50*/  HADD2.F32 R66, -RZ, R55.reuse.H1_H1 ;  /* 0x30000037ff427230 */ /* 0x100fe40000004100 */
[----:B------:R-:W-:Y:S01]  /*0e60*/  HADD2.F32 R71, -RZ, R4.H0_H0 ;  /* 0x20000004ff477230 */ /* 0x000fe20000004100 */
[----:B--2---:R-:W-:Y:S01]  /*0e70*/  ULEA UR4, UR5, UR4, 0x18 ;  /* 0x0000000405047291 */ /* 0x004fe2000f8ec03f */
[----:B------:R-:W-:-:S02]  /*0e80*/  HADD2.F32 R61, -RZ, R55.H0_H0 ;  /* 0x20000037ff3d7230 */ /* 0x000fc40000004100 */
[----:B------:R-:W-:Y:S02]  /*0e90*/  HADD2.F32 R73, -RZ, R4.H1_H1 ;  /* 0x30000004ff497230 */ /* 0x000fe40000004100 */
[--C-:B------:R-:W-:Y:S01]  /*0ea0*/  HADD2.F32 R55, -RZ, R7.reuse.H0_H0 ;  /* 0x20000007ff377230 */ /* 0x100fe20000004100 */
[----:B------:R-:W-:Y:S01]  /*0eb0*/  LEA R10, R10, UR4, 0x3 ;  /* 0x000000040a0a7c11 */ /* 0x000fe2000f8e18ff */
[----:B------:R-:W-:Y:S01]  /*0ec0*/  ULDC UR4, c[0x0][0x230] ;  /* 0x00008c0000047ab9 */ /* 0x000fe20000000800 */
[----:B------:R-:W-:-:S04]  /*0ed0*/  HADD2.F32 R59, -RZ, R7.H1_H1 ;  /* 0x30000007ff3b7230 */ /* 0x000fc80000004100 */
[----:B------:R-:W2:Y:S02]  /*0ee0*/  LDS.64 R10, [R10] ;  /* 0x000000000a0a7984 */ /* 0x000ea40000000a00 */
[----:B--2---:R-:W-:Y:S01]  /*0ef0*/  FADD.FTZ R11, R11, UR4 ;  /* 0x000000040b0b7e21 */ /* 0x004fe20008010000 */
[--C-:B------:R-:W-:Y:S01]  /*0f00*/  FADD.FTZ R29, R29, -R10.reuse ;  /* 0x8000000a1d1d7221 */ /* 0x100fe20000010000 */
[--C-:B------:R-:W-:Y:S01]  /*0f10*/  FADD.FTZ R23, R23, -R10.reuse ;  /* 0x8000000a17177221 */ /* 0x100fe20000010000 */
[--C-:B------:R-:W-:Y:S01]  /*0f20*/  FADD.FTZ R47, R47, -R10.reuse ;  /* 0x8000000a2f2f7221 */ /* 0x100fe20000010000 */
[----:B------:R2:W3:Y:S01]  /*0f30*/  MUFU.RSQ R64, R11 ;  /* 0x0000000b00407308 */ /* 0x0004e20000001400 */
        /* <DEDUP_REMOVED lines=8> */
[--C-:B--2---:R-:W-:Y:S01]  /*0fc0*/  FADD.FTZ R11, R35, -R10.reuse ;  /* 0x8000000a230b7221 */ /* 0x104fe20000010000 */
[--C-:B------:R-:W-:Y:S01]  /*0fd0*/  FADD.FTZ R31, R31, -R10.reuse ;  /* 0x8000000a1f1f7221 */ /* 0x100fe20000010000 */
[--C-:B------:R-:W-:Y:S01]  /*0fe0*/  FADD.FTZ R71, R71, -R10.reuse ;  /* 0x8000000a47477221 */ /* 0x100fe20000010000 */
[--C-:B------:R-:W-:Y:S01]  /*0ff0*/  FADD.FTZ R25, R25, -R10.reuse ;  /* 0x8000000a19197221 */ /* 0x100fe20000010000 */
[--C-:B------:R-:W-:Y:S01]  /*1000*/  FADD.FTZ R37, R37, -R10.reuse ;  /* 0x8000000a25257221 */ /* 0x100fe20000010000 */
[--C-:B------:R-:W-:Y:S01]  /*1010*/  FADD.FTZ R41, R41, -R10.reuse ;  /* 0x8000000a29297221 */ /* 0x100fe20000010000 */
[----:B------:R-:W-:Y:S01]  /*1020*/  FADD.FTZ R55, R55, -R10 ;  /* 0x8000000a37377221 */ /* 0x000fe20000010000 */
[----:B------:R-:W-:Y:S01]  /*1030*/  ULDC.64 UR4, c[0x0][0x210] ;  /* 0x0000840000047ab9 */ /* 0x000fe20000000a00 */
[C---:B---3--:R-:W-:Y:S01]  /*1040*/  FMUL.FTZ R2, R64.reuse, R29 ;  /* 0x0000001d40027220 */ /* 0x048fe20000410000 */
[----:B------:R-:W-:Y:S01]  /*1050*/  FMUL.FTZ R22, R64, R49 ;  /* 0x0000003140167220 */ /* 0x000fe20000410000 */
[----:B------:R-:W-:-:S02]  /*1060*/  HADD2.F32 R49, -RZ, R8.H1_H1 ;  /* 0x30000008ff317230 */ /* 0x000fc40000004100 */
[----:B------:R-:W-:Y:S01]  /*1070*/  FMUL.FTZ R17, R64, R17 ;  /* 0x0000001140117220 */ /* 0x000fe20000410000 */
[----:B------:R-:W-:Y:S01]  /*1080*/  FFMA.FTZ R29, R2, R54, R67 ;  /* 0x00000036021d7223 */ /* 0x000fe20000010043 */
[C---:B------:R-:W-:Y:S01]  /*1090*/  FMUL.FTZ R2, R64.reuse, R23 ;  /* 0x0000001740027220 */ /* 0x040fe20000410000 */
[C---:B------:R-:W-:Y:S01]  /*10a0*/  FMUL.FTZ R23, R64.reuse, R47 ;  /* 0x0000002f40177220 */ /* 0x040fe20000410000 */
[----:B------:R-:W-:Y:S02]  /*10b0*/  HADD2.F32 R47, -RZ, R8.H0_H0 ;  /* 0x20000008ff2f7230 */ /* 0x000fe40000004100 */
[----:B------:R-:W-:Y:S01]  /*10c0*/  FMUL.FTZ R11, R64, R11 ;  /* 0x0000000b400b7220 */ /* 0x000fe20000410000 */
[----:B0-----:R-:W-:Y:S01]  /*10d0*/  FFMA.FTZ R18, R60, R17, R69 ;  /* 0x000000113c127223 */ /* 0x001fe20000010045 */
[C---:B------:R-:W-:Y:S01]  /*10e0*/  FMUL.FTZ R17, R64.reuse, R45 ;  /* 0x0000002d40117220 */ /* 0x040fe20000410000 */
[----:B------:R-:W-:Y:S01]  /*10f0*/  FMUL.FTZ R21, R64, R21 ;  /* 0x0000001540157220 */ /* 0x000fe20000410000 */
[--C-:B------:R-:W-:Y:S01]  /*1100*/  FADD.FTZ R47, R47, -R10.reuse ;  /* 0x8000000a2f2f7221 */ /* 0x100fe20000010000 */
[----:B------:R-:W-:Y:S01]  /*1110*/  FFMA.FTZ R19, R66, R11, R65 ;  /* 0x0000000b42137223 */ /* 0x000fe20000010041 */
[--C-:B------:R-:W-:Y:S01]  /*1120*/  FADD.FTZ R11, R39, -R10.reuse ;  /* 0x8000000a270b7221 */ /* 0x100fe20000010000 */
[----:B------:R-:W-:Y:S01]  /*1130*/  FFMA.FTZ R17, R54, R17, R67 ;  /* 0x0000001136117223 */ /* 0x000fe20000010043 */
[----:B-1----:R-:W-:Y:S01]  /*1140*/  FMUL.FTZ R42, R64, R47 ;  /* 0x0000002f402a7220 */ /* 0x002fe20000410000 */
[----:B------:R-:W-:Y:S01]  /*1150*/  FADD.FTZ R47, R49, -R10 ;  /* 0x8000000a312f7221 */ /* 0x000fe20000010000 */
[----:B------:R-:W-:-:S02]  /*1160*/  HADD2.F32 R49, -RZ, R9.H0_H0 ;  /* 0x20000009ff317230 */ /* 0x000fc40000004100 */
[----:B------:R-:W-:Y:S01]  /*1170*/  FFMA.FTZ R26, R60, R21, R69 ;  /* 0x000000153c1a7223 */ /* 0x000fe20000010045 */
[C---:B------:R-:W-:Y:S01]  /*1180*/  FMUL.FTZ R16, R64.reuse, R11 ;  /* 0x0000000b40107220 */ /* 0x040fe20000410000 */
[C---:B------:R-:W-:Y:S01]  /*1190*/  FMUL.FTZ R21, R64.reuse, R53 ;  /* 0x0000003540157220 */ /* 0x040fe20000410000 */
[----:B------:R-:W-:Y:S01]  /*11a0*/  FMUL.FTZ R11, R17, -1.4426950216293334961 ;  /* 0xbfb8aa3b110b7820 */ /* 0x000fe20000410000 */
[--C-:B------:R-:W-:Y:S01]  /*11b0*/  FADD.FTZ R49, R49, -R10.reuse ;  /* 0x8000000a31317221 */ /* 0x100fe20000010000 */
[C---:B------:R-:W-:Y:S01]  /*11c0*/  FMUL.FTZ R20, R64.reuse, R51 ;  /* 0x0000003340147220 */ /* 0x040fe20000410000 */
[--C-:B------:R-:W-:Y:S02]  /*11d0*/  HADD2.F32 R53, -RZ, R6.reuse.H1_H1 ;  /* 0x30000006ff357230 */ /* 0x100fe40000004100 */
[----:B------:R-:W-:Y:S01]  /*11e0*/  FADD.FTZ R45, R33, -R10 ;  /* 0x8000000a212d7221 */ /* 0x000fe20000010000 */
[----:B------:R-:W-:Y:S01]  /*11f0*/  FMUL.FTZ R46, R64, R49 ;  /* 0x00000031402e7220 */ /* 0x000fe20000410000 */
[----:B------:R-:W-:-:S02]  /*1200*/  HADD2.F32 R49, -RZ, R6.H0_H0 ;  /* 0x20000006ff317230 */ /* 0x000fc40000004100 */
[----:B------:R-:W-:Y:S01]  /*1210*/  FFMA.FTZ R22, R60, R22, R69 ;  /* 0x000000163c167223 */ /* 0x000fe20000010045 */
[----:B------:R-:W-:Y:S02]  /*1220*/  HADD2.F32 R9, -RZ, R9.H1_H1 ;  /* 0x30000009ff097230 */ /* 0x000fe40000004100 */
[----:B------:R-:W-:Y:S01]  /*1230*/  FMUL.FTZ R27, R64, R27 ;  /* 0x0000001b401b7220 */ /* 0x000fe20000410000 */
[----:B------:R0:W-:Y:S01]  /*1240*/  MUFU.EX2 R33, R11 ;  /* 0x0000000b00217308 */ /* 0x0001e20000000800 */
[----:B------:R-:W-:Y:S01]  /*1250*/  FMUL.FTZ R30, R3, R64 ;  /* 0x00000040031e7220 */ /* 0x000fe20000410000 */
[----:B------:R-:W-:Y:S01]  /*1260*/  FFMA.FTZ R20, R61, R20, R68 ;  /* 0x000000143d147223 */ /* 0x000fe20000010044 */
[----:B------:R-:W-:Y:S01]  /*1270*/  FFMA.FTZ R21, R54, R21, R67 ;  /* 0x0000001536157223 */ /* 0x000fe20000010043 */
[C---:B------:R-:W-:Y:S01]  /*1280*/  FMUL.FTZ R14, R64.reuse, R45 ;  /* 0x0000002d400e7220 */ /* 0x040fe20000410000 */
[--C-:B------:R-:W-:Y:S01]  /*1290*/  FADD.FTZ R49, R49, -R10.reuse ;  /* 0x8000000a31317221 */ /* 0x100fe20000010000 */
[----:B------:R-:W-:Y:S01]  /*12a0*/  FADD.FTZ R53, R53, -R10 ;  /* 0x8000000a35357221 */ /* 0x000fe20000010000 */
[C---:B------:R-:W-:Y:S01]  /*12b0*/  FMUL.FTZ R4, R64.reuse, R71 ;  /* 0x0000004740047220 */ /* 0x040fe20000410000 */
[C---:B------:R-:W-:Y:S01]  /*12c0*/  FMUL.FTZ R25, R64.reuse, R25 ;  /* 0x0000001940197220 */ /* 0x040fe20000410000 */
[----:B0-----:R-:W-:Y:S01]  /*12d0*/  FMUL.FTZ R11, R64, R31 ;  /* 0x0000001f400b7220 */ /* 0x001fe20000410000 */
[----:B------:R-:W-:Y:S01]  /*12e0*/  FMUL.FTZ R38, R22, -1.4426950216293334961 ;  /* 0xbfb8aa3b16267820 */ /* 0x000fe20000410000 */
[----:B------:R-:W-:-:S02]  /*12f0*/  HADD2.F32 R45, -RZ, R13.H0_H0 ;  /* 0x2000000dff2d7230 */ /* 0x000fc40000004100 */
[--C-:B------:R-:W-:Y:S01]  /*1300*/  FADD.FTZ R9, R9, -R10.reuse ;  /* 0x8000000a09097221 */ /* 0x100fe20000010000 */
[----:B------:R-:W-:Y:S01]  /*1310*/  FADD.FTZ R71, R73, -R10 ;  /* 0x8000000a49477221 */ /* 0x000fe20000010000 */
[--C-:B------:R-:W-:Y:S01]  /*1320*/  FFMA.FTZ R28, R27, R61, R68.reuse ;  /* 0x0000003d1b1c7223 */ /* 0x100fe20000010044 */
[----:B------:R-:W-:Y:S01]  /*1330*/  FFMA.FTZ R16, R61, R16, R68 ;  /* 0x000000103d107223 */ /* 0x000fe20000010044 */
[----:B------:R-:W-:Y:S01]  /*1340*/  FFMA.FTZ R30, R30, R60, R69 ;  /* 0x0000003c1e1e7223 */ /* 0x000fe20000010045 */
[----:B------:R-:W-:Y:S01]  /*1350*/  FFMA.FTZ R27, R2, R66, R65 ;  /* 0x00000042021b7223 */ /* 0x000fe20000010041 */
[----:B------:R-:W-:Y:S01]  /*1360*/  FMUL.FTZ R34, R20, -1.4426950216293334961 ;  /* 0xbfb8aa3b14227820 */ /* 0x000fe20000410000 */
[--C-:B------:R-:W-:Y:S01]  /*1370*/  FFMA.FTZ R11, R54, R11, R67.reuse ;  /* 0x0000000b360b7223 */ /* 0x100fe20000010043 */
[C---:B------:R-:W-:Y:S01]  /*1380*/  FMUL.FTZ R8, R64.reuse, R47 ;  /* 0x0000002f40087220 */ /* 0x040fe20000410000 */
[----:B------:R-:W-:Y:S01]  /*1390*/  FMUL.FTZ R2, R21, -1.4426950216293334961 ;  /* 0xbfb8aa3b15027820 */ /* 0x000fe20000410000 */
[----:B------:R-:W-:Y:S01]  /*13a0*/  FMUL.FTZ R40, R19, -1.4426950216293334961 ;  /* 0xbfb8aa3b13287820 */ /* 0x000fe20000410000 */
[C---:B------:R-:W-:Y:S01]  /*13b0*/  FMUL.FTZ R12, R64.reuse, R37 ;  /* 0x00000025400c7220 */ /* 0x040fe20000410000 */
[C---:B------:R-:W-:Y:S01]  /*13c0*/  FMUL.FTZ R49, R64.reuse, R49 ;  /* 0x0000003140317220 */ /* 0x040fe20000410000 */
[----:B------:R-:W-:Y:S01]  /*13d0*/  FMUL.FTZ R6, R64, R53 ;  /* 0x0000003540067220 */ /* 0x000fe20000410000 */
[----:B------:R-:W-:Y:S01]  /*13e0*/  FFMA.FTZ R25, R54, R25, R67 ;  /* 0x0000001936197223 */ /* 0x000fe20000010043 */
[C---:B------:R-:W-:Y:S01]  /*13f0*/  FMUL.FTZ R24, R64.reuse, R41 ;  /* 0x0000002940187220 */ /* 0x040fe20000410000 */
[C---:B------:R-:W-:Y:S01]  /*1400*/  FMUL.FTZ R9, R64.reuse, R9 ;  /* 0x0000000940097220 */ /* 0x040fe20000410000 */
[----:B------:R-:W-:Y:S01]  /*1410*/  FMUL.FTZ R71, R64, R71 ;  /* 0x0000004740477220 */ /* 0x000fe20000410000 */
[----:B------:R-:W-:Y:S01]  /*1420*/  FMUL.FTZ R36, R16, -1.4426950216293334961 ;  /* 0xbfb8aa3b10247820 */ /* 0x000fe20000410000 */
[----:B------:R-:W-:Y:S01]  /*1430*/  FADD.FTZ R31, R45, -R10 ;  /* 0x8000000a2d1f7221 */ /* 0x000fe20000010000 */
[----:B------:R-:W-:Y:S01]  /*1440*/  FFMA.FTZ R42, R60, R42, R69 ;  /* 0x0000002a3c2a7223 */ /* 0x000fe20000010045 */
[----:B------:R-:W-:Y:S01]  /*1450*/  FMUL.FTZ R63, R30, -1.4426950216293334961 ;  /* 0xbfb8aa3b1e3f7820 */ /* 0x000fe20000410000 */
[----:B------:R-:W-:Y:S01]  /*1460*/  FMUL.FTZ R62, R29, -1.4426950216293334961 ;  /* 0xbfb8aa3b1d3e7820 */ /* 0x000fe20000410000 */
[----:B------:R-:W-:Y:S01]  /*1470*/  FMUL.FTZ R58, R28, -1.4426950216293334961 ;  /* 0xbfb8aa3b1c3a7820 */ /* 0x000fe20000410000 */
[----:B------:R-:W-:Y:S01]  /*1480*/  FMUL.FTZ R56, R27, -1.4426950216293334961 ;  /* 0xbfb8aa3b1b387820 */ /* 0x000fe20000410000 */
[----:B------:R-:W-:Y:S01]  /*1490*/  FMUL.FTZ R43, R26, -1.4426950216293334961 ;  /* 0xbfb8aa3b1a2b7820 */ /* 0x000fe20000410000 */
[----:B------:R-:W-:Y:S01]  /*14a0*/  MUFU.EX2 R38, R38 ;  /* 0x0000002600267308 */ /* 0x000fe20000000800 */
[----:B------:R-:W-:Y:S01]  /*14b0*/  FMUL.FTZ R45, R11, -1.4426950216293334961 ;  /* 0xbfb8aa3b0b2d7820 */ /* 0x000fe20000410000 */
[----:B------:R-:W-:Y:S01]  /*14c0*/  FFMA.FTZ R8, R54, R8, R67 ;  /* 0x0000000836087223 */ /* 0x000fe20000010043 */
[----:B------:R-:W-:Y:S01]  /*14d0*/  FFMA.FTZ R12, R60, R12, R69 ;  /* 0x0000000c3c0c7223 */ /* 0x000fe20000010045 */
[----:B------:R-:W-:-:S02]  /*14e0*/  HADD2.F32 R13, -RZ, R13.H1_H1 ;  /* 0x3000000dff0d7230 */ /* 0x000fc40000004100 */
[--C-:B------:R-:W-:Y:S01]  /*14f0*/  FFMA.FTZ R46, R61, R46, R68.reuse ;  /* 0x0000002e3d2e7223 */ /* 0x100fe20000010044 */
[----:B------:R-:W-:Y:S01]  /*1500*/  FFMA.FTZ R49, R60, R49, R69 ;  /* 0x000000313c317223 */ /* 0x000fe20000010045 */
[----:B------:R-:W-:Y:S01]  /*1510*/  FFMA.FTZ R6, R54, R6, R67 ;  /* 0x0000000636067223 */ /* 0x000fe20000010043 */
[----:B------:R0:W-:Y:S01]  /*1520*/  MUFU.EX2 R35, R2 ;  /* 0x0000000200237308 */ /* 0x0001e20000000800 */
[----:B------:R-:W-:Y:S01]  /*1530*/  FFMA.FTZ R4, R60, R4, R69 ;  /* 0x000000043c047223 */ /* 0x000fe20000010045 */
[----:B------:R-:W-:Y:S01]  /*1540*/  FMUL.FTZ R3, R25, -1.4426950216293334961 ;  /* 0xbfb8aa3b19037820 */ /* 0x000fe20000410000 */
[----:B------:R-:W-:Y:S01]  /*1550*/  FFMA.FTZ R24, R61, R24, R68 ;  /* 0x000000183d187223 */ /* 0x000fe20000010044 */
[C-C-:B------:R-:W-:Y:S01]  /*1560*/  FFMA.FTZ R23, R66.reuse, R23, R65.reuse ;  /* 0x0000001742177223 */ /* 0x140fe20000010041 */
[----:B------:R-:W-:Y:S01]  /*1570*/  FFMA.FTZ R9, R66, R9, R65 ;  /* 0x0000000942097223 */ /* 0x000fe20000010041 */
[--C-:B------:R-:W-:Y:S02]  /*1580*/  HADD2.F32 R69, -RZ, R5.reuse.H0_H0 ;  /* 0x20000005ff457230 */ /* 0x100fe40000004100 */
[----:B------:R-:W-:Y:S01]  /*1590*/  FFMA.FTZ R54, R54, R71, R67 ;  /* 0x0000004736367223 */ /* 0x000fe20000010043 */
[----:B------:R-:W-:Y:S01]  /*15a0*/  MUFU.EX2 R34, R34 ;  /* 0x0000002200227308 */ /* 0x000fe20000000800 */
[----:B0-----:R-:W-:Y:S01]  /*15b0*/  FMUL.FTZ R2, R18, -1.4426950216293334961 ;  /* 0xbfb8aa3b12027820 */ /* 0x001fe20000410000 */
[----:B------:R-:W-:Y:S01]  /*15c0*/  FMUL.FTZ R47, R42, -1.4426950216293334961 ;  /* 0xbfb8aa3b2a2f7820 */ /* 0x000fe20000410000 */
[----:B------:R-:W-:-:S02]  /*15d0*/  HADD2.F32 R71, -RZ, R5.H1_H1 ;  /* 0x30000005ff477230 */ /* 0x000fc40000004100 */
[----:B------:R-:W-:Y:S01]  /*15e0*/  FMUL.FTZ R51, R8, -1.4426950216293334961 ;  /* 0xbfb8aa3b08337820 */ /* 0x000fe20000410000 */
[----:B------:R-:W-:Y:S01]  /*15f0*/  FMUL.FTZ R50, R46, -1.4426950216293334961 ;  /* 0xbfb8aa3b2e327820 */ /* 0x000fe20000410000 */
[----:B------:R-:W-:Y:S01]  /*1600*/  FMUL.FTZ R7, R64, R55 ;  /* 0x0000003740077220 */ /* 0x000fe20000410000 */
[----:B------:R-:W-:Y:S01]  /*1610*/  FMUL.FTZ R41, R24, -1.4426950216293334961 ;  /* 0xbfb8aa3b18297820 */ /* 0x000fe20000410000 */
[----:B------:R-:W-:Y:S01]  /*1620*/  MUFU.EX2 R40, R40 ;  /* 0x0000002800287308 */ /* 0x000fe20000000800 */
[----:B------:R-:W-:Y:S01]  /*1630*/  FMUL.FTZ R32, R23, -1.4426950216293334961 ;  /* 0xbfb8aa3b17207820 */ /* 0x000fe20000410000 */
[--C-:B------:R-:W-:Y:S01]  /*1640*/  FADD.FTZ R13, R13, -R10.reuse ;  /* 0x8000000a0d0d7221 */ /* 0x100fe20000010000 */
[----:B------:R-:W-:Y:S01]  /*1650*/  FMUL.FTZ R52, R9, -1.4426950216293334961 ;  /* 0xbfb8aa3b09347820 */ /* 0x000fe20000410000 */
[--C-:B------:R-:W-:Y:S01]  /*1660*/  FADD.FTZ R55, R59, -R10.reuse ;  /* 0x8000000a3b377221 */ /* 0x100fe20000010000 */
[----:B------:R-:W-:Y:S01]  /*1670*/  FMUL.FTZ R53, R49, -1.4426950216293334961 ;  /* 0xbfb8aa3b31357820 */ /* 0x000fe20000410000 */
[--C-:B------:R-:W-:Y:S01]  /*1680*/  FADD.FTZ R69, R69, -R10.reuse ;  /* 0x8000000a45457221 */ /* 0x100fe20000010000 */
[--C-:B------:R-:W-:Y:S01]  /*1690*/  FFMA.FTZ R14, R66, R14, R65.reuse ;  /* 0x0000000e420e7223 */ /* 0x100fe20000010041 */
[----:B------:R-:W-:Y:S01]  /*16a0*/  MUFU.EX2 R36, R36 ;  /* 0x0000002400247308 */ /* 0x000fe20000000800 */
[----:B------:R-:W-:Y:S01]  /*16b0*/  FMUL.FTZ R57, R6, -1.4426950216293334961 ;  /* 0xbfb8aa3b06397820 */ /* 0x000fe20000410000 */
[----:B------:R-:W-:Y:S01]  /*16c0*/  FADD.FTZ R71, R71, -R10 ;  /* 0x8000000a47477221 */ /* 0x000fe20000010000 */
[C---:B------:R-:W-:Y:S01]  /*16d0*/  FMUL.FTZ R31, R64.reuse, R31 ;  /* 0x0000001f401f7220 */ /* 0x040fe20000410000 */
[C---:B------:R-:W-:Y:S01]  /*16e0*/  FMUL.FTZ R13, R64.reuse, R13 ;  /* 0x0000000d400d7220 */ /* 0x040fe20000410000 */
[----:B------:R-:W-:Y:S01]  /*16f0*/  FMUL.FTZ R55, R64, R55 ;  /* 0x0000003740377220 */ /* 0x000fe20000410000 */
[----:B------:R-:W-:Y:S01]  /*1700*/  FMUL.FTZ R67, R4, -1.4426950216293334961 ;  /* 0xbfb8aa3b04437820 */ /* 0x000fe20000410000 */
[----:B------:R-:W-:Y:S01]  /*1710*/  FMUL.FTZ R70, R64, R69 ;  /* 0x0000004540467220 */ /* 0x000fe20000410000 */
[----:B------:R-:W0:Y:S01]  /*1720*/  MUFU.EX2 R63, R63 ;  /* 0x0000003f003f7308 */ /* 0x000e220000000800 */
[----:B------:R-:W-:Y:S01]  /*1730*/  FMUL.FTZ R37, R14, -1.4426950216293334961 ;  /* 0xbfb8aa3b0e257820 */ /* 0x000fe20000410000 */
[----:B------:R-:W-:Y:S01]  /*1740*/  FMUL.FTZ R69, R54, -1.4426950216293334961 ;  /* 0xbfb8aa3b36457820 */ /* 0x000fe20000410000 */
[----:B------:R-:W-:Y:S01]  /*1750*/  FMUL.FTZ R71, R64, R71 ;  /* 0x0000004740477220 */ /* 0x000fe20000410000 */
[C-C-:B------:R-:W-:Y:S01]  /*1760*/  FFMA.FTZ R31, R61.reuse, R31, R68.reuse ;  /* 0x0000001f3d1f7223 */ /* 0x140fe20000010044 */
[C-C-:B------:R-:W-:Y:S01]  /*1770*/  FFMA.FTZ R13, R66.reuse, R13, R65.reuse ;  /* 0x0000000d420d7223 */ /* 0x140fe20000010041 */
[C-C-:B------:R-:W-:Y:S01]  /*1780*/  FFMA.FTZ R55, R66.reuse, R55, R65.reuse ;  /* 0x0000003742377223 */ /* 0x140fe20000010041 */
[C-C-:B------:R-:W-:Y:S01]  /*1790*/  FFMA.FTZ R7, R61.reuse, R7, R68.reuse ;  /* 0x000000073d077223 */ /* 0x140fe20000010044 */
[----:B------:R-:W1:Y:S01]  /*17a0*/  MUFU.EX2 R62, R62 ;  /* 0x0000003e003e7308 */ /* 0x000e620000000800 */
[----:B------:R-:W-:Y:S01]  /*17b0*/  FFMA.FTZ R10, R61, R70, R68 ;  /* 0x000000463d0a7223 */ /* 0x000fe20000010044 */
        /* <DEDUP_REMOVED lines=8> */
[----:B0-----:R-:W-:-:S06]  /*1840*/  FADD.FTZ R63, R63, 1 ;  /* 0x3f8000003f3f7421 */ /* 0x001fcc0000010000 */
[----:B------:R-:W0:Y:S01]  /*1850*/  MUFU.EX2 R56, R56 ;  /* 0x0000003800387308 */ /* 0x000e220000000800 */
[----:B-1----:R-:W-:-:S07]  /*1860*/  FADD.FTZ R62, R62, 1 ;  /* 0x3f8000003e3e7421 */ /* 0x002fce0000010000 */
[----:B------:R-:W1:Y:S08]  /*1870*/  MUFU.EX2 R43, R43 ;  /* 0x0000002b002b7308 */ /* 0x000e700000000800 */
[----:B------:R-:W-:Y:S01]  /*1880*/  MUFU.EX2 R45, R45 ;  /* 0x0000002d002d7308 */ /* 0x000fe20000000800 */
[----:B0-----:R-:W-:-:S07]  /*1890*/  FADD.FTZ R56, R56, 1 ;  /* 0x3f80000038387421 */ /* 0x001fce0000010000 */
[----:B------:R0:W2:Y:S01]  /*18a0*/  MUFU.EX2 R39, R2 ;  /* 0x0000000200277308 */ /* 0x0000a20000000800 */
[----:B-1----:R-:W-:-:S07]  /*18b0*/  FADD.FTZ R43, R43, 1 ;  /* 0x3f8000002b2b7421 */ /* 0x002fce0000010000 */
[----:B------:R-:W1:Y:S01]  /*18c0*/  MUFU.EX2 R3, R3 ;  /* 0x0000000300037308 */ /* 0x000e620000000800 */
[----:B0-----:R-:W-:-:S07]  /*18d0*/  FMUL.FTZ R2, R12, -1.4426950216293334961 ;  /* 0xbfb8aa3b0c027820 */ /* 0x001fce0000410000 */
[----:B------:R-:W-:Y:S01]  /*18e0*/  MUFU.EX2 R47, R47 ;  /* 0x0000002f002f7308 */ /* 0x000fe20000000800 */
[----:B--2---:R-:W-:-:S07]  /*18f0*/  FADD.FTZ R39, R39, 1 ;  /* 0x3f80000027277421 */ /* 0x004fce0000010000 */
[----:B------:R-:W-:Y:S01]  /*1900*/  MUFU.EX2 R51, R51 ;  /* 0x0000003300337308 */ /* 0x000fe20000000800 */
[----:B-1----:R-:W-:-:S07]  /*1910*/  FADD.FTZ R3, R3, 1 ;  /* 0x3f80000003037421 */ /* 0x002fce0000010000 */
[----:B------:R-:W-:Y:S08]  /*1920*/  MUFU.EX2 R50, R50 ;  /* 0x0000003200327308 */ /* 0x000ff00000000800 */
[----:B------:R-:W0:Y:S08]  /*1930*/  MUFU.EX2 R41, R41 ;  /* 0x0000002900297308 */ /* 0x000e300000000800 */
[----:B------:R-:W1:Y:S08]  /*1940*/  MUFU.EX2 R32, R32 ;  /* 0x0000002000207308 */ /* 0x000e700000000800 */
[----:B------:R-:W-:Y:S01]  /*1950*/  MUFU.EX2 R52, R52 ;  /* 0x0000003400347308 */ /* 0x000fe20000000800 */
[----:B0-----:R-:W-:-:S07]  /*1960*/  FADD.FTZ R41, R41, 1 ;  /* 0x3f80000029297421 */ /* 0x001fce0000010000 */
[----:B------:R-:W-:Y:S01]  /*1970*/  MUFU.EX2 R53, R53 ;  /* 0x0000003500357308 */ /* 0x000fe20000000800 */
[----:B-1----:R-:W-:-:S07]  /*1980*/  FADD.FTZ R32, R32, 1 ;  /* 0x3f80000020207421 */ /* 0x002fce0000010000 */
[----:B------:R-:W0:Y:S08]  /*1990*/  MUFU.EX2 R2, R2 ;  /* 0x0000000200027308 */ /* 0x000e300000000800 */
[----:B------:R-:W1:Y:S08]  /*19a0*/  MUFU.EX2 R57, R57 ;  /* 0x0000003900397308 */ /* 0x000e700000000800 */
[----:B------:R2:W3:Y:S01]  /*19b0*/  MUFU.EX2 R5, R67 ;  /* 0x0000004300057308 */ /* 0x0004e20000000800 */
[----:B0-----:R-:W-:-:S07]  /*19c0*/  FADD.FTZ R2, R2, 1 ;  /* 0x3f80000002027421 */ /* 0x001fce0000010000 */
[----:B------:R0:W-:Y:S01]  /*19d0*/  MUFU.EX2 R61, R69 ;  /* 0x00000045003d7308 */ /* 0x0001e20000000800 */
[----:B--2---:R-:W-:-:S07]  /*19e0*/  FADD.FTZ R67, R58, 1 ;  /* 0x3f8000003a437421 */ /* 0x004fce0000010000 */
[----:B------:R-:W2:Y:S01]  /*19f0*/  MUFU.EX2 R37, R37 ;  /* 0x0000002500257308 */ /* 0x000ea20000000800 */
[----:B0-----:R-:W-:Y:S01]  /*1a00*/  FADD.FTZ R69, R38, 1 ;  /* 0x3f80000026457421 */ /* 0x001fe20000010000 */
[----:B------:R-:W-:Y:S01]  /*1a10*/  FADD.FTZ R38, R35, 1 ;  /* 0x3f80000023267421 */ /* 0x000fe20000010000 */
[----:B------:R-:W-:Y:S01]  /*1a20*/  FADD.FTZ R35, R34, 1 ;  /* 0x3f80000022237421 */ /* 0x000fe20000010000 */
[----:B------:R-:W-:Y:S01]  /*1a30*/  FADD.FTZ R34, R40, 1 ;  /* 0x3f80000028227421 */ /* 0x000fe20000010000 */
[----:B------:R-:W-:Y:S01]  /*1a40*/  FADD.FTZ R40, R33, 1 ;  /* 0x3f80000021287421 */ /* 0x000fe20000010000 */
[----:B------:R-:W-:Y:S01]  /*1a50*/  FADD.FTZ R33, R36, 1 ;  /* 0x3f80000024217421 */ /* 0x000fe20000010000 */
[----:B------:R-:W-:Y:S01]  /*1a60*/  FADD.FTZ R36, R45, 1 ;  /* 0x3f8000002d247421 */ /* 0x000fe20000010000 */
[----:B------:R-:W0:Y:S01]  /*1a70*/  MUFU.EX2 R44, R44 ;  /* 0x0000002c002c7308 */ /* 0x000e220000000800 */
[----:B------:R-:W-:Y:S01]  /*1a80*/  FADD.FTZ R45, R47, 1 ;  /* 0x3f8000002f2d7421 */ /* 0x000fe20000010000 */
[----:B------:R-:W-:Y:S01]  /*1a90*/  FADD.FTZ R47, R51, 1 ;  /* 0x3f800000332f7421 */ /* 0x000fe20000010000 */
[----:B------:R-:W-:Y:S01]  /*1aa0*/  FADD.FTZ R51, R50, 1 ;  /* 0x3f80000032337421 */ /* 0x000fe20000010000 */
[----:B------:R-:W-:Y:S01]  /*1ab0*/  FADD.FTZ R50, R52, 1 ;  /* 0x3f80000034327421 */ /* 0x000fe20000010000 */
[----:B------:R-:W-:Y:S01]  /*1ac0*/  FADD.FTZ R52, R53, 1 ;  /* 0x3f80000035347421 */ /* 0x000fe20000010000 */
[----:B-1----:R-:W-:Y:S01]  /*1ad0*/  FADD.FTZ R53, R57, 1 ;  /* 0x3f80000039357421 */ /* 0x002fe20000010000 */
[----:B---3--:R-:W-:Y:S01]  /*1ae0*/  FADD.FTZ R5, R5, 1 ;  /* 0x3f80000005057421 */ /* 0x008fe20000010000 */
[----:B------:R-:W1:Y:S01]  /*1af0*/  MUFU.EX2 R48, R48 ;  /* 0x0000003000307308 */ /* 0x000e620000000800 */
[----:B--2---:R-:W-:-:S07]  /*1b00*/  FADD.FTZ R37, R37, 1 ;  /* 0x3f80000025257421 */ /* 0x004fce0000010000 */
        /* <DEDUP_REMOVED lines=8> */
[----:B------:R-:W0:Y:S01]  /*1b90*/  MUFU.RCP R63, R63 ;  /* 0x0000003f003f7308 */ /* 0x000e220000001000 */
[----:B-1----:R-:W-:-:S07]  /*1ba0*/  FADD.FTZ R59, R59, 1 ;  /* 0x3f8000003b3b7421 */ /* 0x002fce0000010000 */
[----:B------:R-:W1:Y:S01]  /*1bb0*/  MUFU.RCP R62, R62 ;  /* 0x0000003e003e7308 */ /* 0x000e620000001000 */
[----:B--2---:R-:W-:-:S07]  /*1bc0*/  FADD.FTZ R64, R64, 1 ;  /* 0x3f80000040407421 */ /* 0x004fce0000010000 */
[----:B------:R-:W2:Y:S01]  /*1bd0*/  MUFU.RCP R67, R67 ;  /* 0x0000004300437308 */ /* 0x000ea20000001000 */
[----:B0-----:R-:W-:-:S07]  /*1be0*/  FMUL.FTZ R63, R30, R63 ;  /* 0x0000003f1e3f7220 */ /* 0x001fce0000410000 */
[----:B------:R-:W0:Y:S01]  /*1bf0*/  MUFU.RCP R56, R56 ;  /* 0x0000003800387308 */ /* 0x000e220000001000 */
[----:B-1----:R-:W-:-:S05]  /*1c00*/  FMUL.FTZ R62, R29, R62 ;  /* 0x0000003e1d3e7220 */ /* 0x002fca0000410000 */
[----:B------:R-:W-:Y:S02]  /*1c10*/  F2FP.F16.F32.PACK_AB R62, R62, R63 ;  /* 0x0000003f3e3e723e */ /* 0x000fe400000000ff */
[----:B------:R-:W1:Y:S01]  /*1c20*/  MUFU.RCP R43, R43 ;  /* 0x0000002b002b7308 */ /* 0x000e620000001000 */
[----:B--2---:R-:W-:-:S07]  /*1c30*/  FMUL.FTZ R67, R28, R67 ;  /* 0x000000431c437220 */ /* 0x004fce0000410000 */
[----:B------:R-:W2:Y:S01]  /*1c40*/  MUFU.RCP R58, R3 ;  /* 0x00000003003a7308 */ /* 0x000ea20000001000 */
[----:B0-----:R-:W-:-:S05]  /*1c50*/  FMUL.FTZ R56, R27, R56 ;  /* 0x000000381b387220 */ /* 0x001fca0000410000 */
[----:B------:R-:W-:Y:S02]  /*1c60*/  F2FP.F16.F32.PACK_AB R56, R56, R67 ;  /* 0x000000433838723e */ /* 0x000fe400000000ff */
[----:B------:R-:W0:Y:S01]  /*1c70*/  MUFU.RCP R36, R36 ;  /* 0x0000002400247308 */ /* 0x000e220000001000 */
[----:B-1----:R-:W-:-:S07]  /*1c80*/  FMUL.FTZ R43, R26, R43 ;  /* 0x0000002b1a2b7220 */ /* 0x002fce0000410000 */
[----:B------:R-:W1:Y:S01]  /*1c90*/  MUFU.RCP R41, R41 ;  /* 0x0000002900297308 */ /* 0x000e620000001000 */
[----:B--2---:R-:W-:-:S05]  /*1ca0*/  FMUL.FTZ R58, R25, R58 ;  /* 0x0000003a193a7220 */ /* 0x004fca0000410000 */
[----:B------:R-:W-:Y:S02]  /*1cb0*/  F2FP.F16.F32.PACK_AB R43, R58, R43 ;  /* 0x0000002b3a2b723e */ /* 0x000fe400000000ff */
[----:B------:R-:W2:Y:S01]  /*1cc0*/  MUFU.RCP R32, R32 ;  /* 0x0000002000207308 */ /* 0x000ea20000001000 */
[----:B0-----:R-:W-:-:S07]  /*1cd0*/  FMUL.FTZ R36, R11, R36 ;  /* 0x000000240b247220 */ /* 0x001fce0000410000 */
        /* <DEDUP_REMOVED lines=8> */
[----:B-1----:R-:W-:-:S05]  /*1d60*/  FMUL.FTZ R34, R19, R34 ;  /* 0x0000002213227220 */ /* 0x002fca0000410000 */
[----:B------:R-:W-:Y:S02]  /*1d70*/  F2FP.F16.F32.PACK_AB R34, R34, R35 ;  /* 0x000000232222723e */ /* 0x000fe400000000ff */
[----:B------:R1:W3:Y:S01]  /*1d80*/  MUFU.RCP R71, R2 ;  /* 0x0000000200477308 */ /* 0x0002e20000001000 */
[----:B--2---:R-:W-:-:S07]  /*1d90*/  FMUL.FTZ R39, R18, R39 ;  /* 0x0000002712277220 */ /* 0x004fce0000410000 */
[----:B------:R-:W2:Y:S01]  /*1da0*/  MUFU.RCP R53, R53 ;  /* 0x0000003500357308 */ /* 0x000ea20000001000 */
[----:B-1----:R-:W-:Y:S01]  /*1db0*/  LEA R2, P0, R0, UR4, 0x1 ;  /* 0x0000000400027c11 */ /* 0x002fe2000f8008ff */
[----:B0-----:R-:W-:-:S03]  /*1dc0*/  FMUL.FTZ R40, R17, R40 ;  /* 0x0000002811287220 */ /* 0x001fc60000410000 */
[----:B------:R-:W-:Y:S01]  /*1dd0*/  LEA.HI.X R3, R0, UR5, R15, 0x1, P0 ;  /* 0x0000000500037c11 */ /* 0x000fe200080f0c0f */
[----:B------:R-:W-:Y:S01]  /*1de0*/  FADD.FTZ R15, R61, 1 ;  /* 0x3f8000003d0f7421 */ /* 0x000fe20000010000 */
[----:B------:R-:W-:Y:S01]  /*1df0*/  PRMT R0, R62, 0x7632, R0 ;  /* 0x000076323e007816 */ /* 0x000fe20000000000 */
[----:B------:R-:W0:Y:S01]  /*1e00*/  MUFU.RCP R5, R5 ;  /* 0x0000000500057308 */ /* 0x000e220000001000 */
[----:B------:R-:W-:Y:S01]  /*1e10*/  F2FP.F16.F32.PACK_AB R39, R40, R39 ;  /* 0x000000272827723e */ /* 0x000fe200000000ff */
[----:B---3--:R-:W-:Y:S01]  /*1e20*/  FMUL.FTZ R71, R12, R71 ;  /* 0x000000470c477220 */ /* 0x008fe20000410000 */
[----:B------:R-:W-:Y:S04]  /*1e30*/  STG.E.U16 desc[UR6][R2.64], R62 ;  /* 0x0000003e02007986 */ /* 0x000fe8000c101506 */
[----:B------:R1:W-:Y:S01]  /*1e40*/  STG.E.U16 desc[UR6][R2.64+0x2], R0 ;  /* 0x0000020002007986 */ /* 0x0003e2000c101506 */
[----:B------:R-:W3:Y:S01]  /*1e50*/  MUFU.RCP R69, R69 ;  /* 0x0000004500457308 */ /* 0x000ee20000001000 */
[----:B--2---:R-:W-:Y:S01]  /*1e60*/  FMUL.FTZ R53, R6, R53 ;  /* 0x0000003506357220 */ /* 0x004fe20000410000 */
[----:B------:R-:W-:Y:S01]  /*1e70*/  PRMT R6, R43, 0x7632, R6 ;  /* 0x000076322b067816 */ /* 0x000fe20000000006 */
[----:B------:R-:W-:Y:S01]  /*1e80*/  STG.E.U16 desc[UR6][R2.64+0x4], R56 ;  /* 0x0000043802007986 */ /* 0x000fe2000c101506 */
[----:B------:R-:W-:-:S03]  /*1e90*/  F2FP.F16.F32.PACK_AB R36, R36, R71 ;  /* 0x000000472424723e */ /* 0x000fc600000000ff */
[----:B------:R2:W-:Y:S01]  /*1ea0*/  STG.E.U16 desc[UR6][R2.64+0xa002], R6 ;  /* 0x00a0020602007986 */ /* 0x0005e2000c101506 */
[----:B------:R-:W4:Y:S01]  /*1eb0*/  MUFU.RCP R38, R38 ;  /* 0x0000002600267308 */ /* 0x000f220000001000 */
[----:B0-----:R-:W-:Y:S01]  /*1ec0*/  FMUL.FTZ R5, R4, R5 ;  /* 0x0000000504057220 */ /* 0x001fe20000410000 */
[----:B------:R-:W-:Y:S01]  /*1ed0*/  PRMT R4, R56, 0x7632, R4 ;  /* 0x0000763238047816 */ /* 0x000fe20000000004 */
[----:B------:R-:W-:Y:S01]  /*1ee0*/  STG.E.U16 desc[UR6][R2.64+0xa000], R43 ;  /* 0x00a0002b02007986 */ /* 0x000fe2000c101506 */
[----:B-1----:R-:W-:-:S03]  /*1ef0*/  PRMT R0, R32, 0x7632, R0 ;  /* 0x0000763220007816 */ /* 0x002fc60000000000 */
[----:B------:R0:W-:Y:S01]  /*1f00*/  STG.E.U16 desc[UR6][R2.64+0x6], R4 ;  /* 0x0000060402007986 */ /* 0x0001e2000c101506 */
[----:B------:R-:W1:Y:S01]  /*1f10*/  MUFU.RCP R33, R33 ;  /* 0x0000002100217308 */ /* 0x000e620000001000 */
[----:B---3--:R-:W-:Y:S01]  /*1f20*/  FMUL.FTZ R69, R22, R69 ;  /* 0x0000004516457220 */ /* 0x008fe20000410000 */
[----:B--2---:R-:W-:Y:S01]  /*1f30*/  PRMT R6, R39, 0x7632, R6 ;  /* 0x0000763227067816 */ /* 0x004fe20000000006 */
[----:B------:R2:W-:Y:S05]  /*1f40*/  STG.E.U16 desc[UR6][R2.64+0xa006], R0 ;  /* 0x00a0060002007986 */ /* 0x0005ea000c101506 */
[----:B------:R-:W3:Y:S01]  /*1f50*/  MUFU.RCP R37, R37 ;  /* 0x0000002500257308 */ /* 0x000ee20000001000 */
[----:B----4-:R-:W-:Y:S01]  /*1f60*/  FMUL.FTZ R38, R21, R38 ;  /* 0x0000002615267220 */ /* 0x010fe20000410000 */
[----:B------:R-:W-:Y:S01]  /*1f70*/  STG.E.U16 desc[UR6][R2.64+0x1e002], R6 ;  /* 0x01e0020602007986 */ /* 0x000fe2000c101506 */
[----:B0-----:R-:W-:-:S03]  /*1f80*/  PRMT R4, R34, 0x7632, R4 ;  /* 0x0000763222047816 */ /* 0x001fc60000000004 */
[----:B------:R-:W-:Y:S01]  /*1f90*/  F2FP.F16.F32.PACK_AB R38, R38, R69 ;  /* 0x000000452626723e */ /* 0x000fe200000000ff */
[----:B------:R-:W-:Y:S01]  /*1fa0*/  STG.E.U16 desc[UR6][R2.64+0xa004], R32 ;  /* 0x00a0042002007986 */ /* 0x000fe2000c101506 */
[----:B------:R-:W0:Y:S01]  /*1fb0*/  MUFU.RCP R45, R45 ;  /* 0x0000002d002d7308 */ /* 0x000e220000001000 */
[----:B-1----:R-:W-:Y:S02]  /*1fc0*/  FMUL.FTZ R33, R16, R33 ;  /* 0x0000002110217220 */ /* 0x002fe40000410000 */
[----:B------:R1:W-:Y:S04]  /*1fd0*/  STG.E.U16 desc[UR6][R2.64+0x14006], R4 ;  /* 0x0140060402007986 */ /* 0x0003e8000c101506 */
[----:B------:R-:W-:Y:S01]  /*1fe0*/  STG.E.U16 desc[UR6][R2.64+0x14000], R38 ;  /* 0x0140002602007986 */ /* 0x000fe2000c101506 */
[----:B------:R-:W4:Y:S01]  /*1ff0*/  MUFU.RCP R47, R47 ;  /* 0x0000002f002f7308 */ /* 0x000f220000001000 */
[----:B---3--:R-:W-:-:S02]  /*2000*/  FMUL.FTZ R14, R14, R37 ;  /* 0x000000250e0e7220 */ /* 0x008fc40000410000 */
[----:B------:R-:W-:Y:S03]  /*2010*/  STG.E.U16 desc[UR6][R2.64+0x14004], R34 ;  /* 0x0140042202007986 */ /* 0x000fe6000c101506 */
[----:B------:R-:W-:Y:S01]  /*2020*/  F2FP.F16.F32.PACK_AB R14, R14, R33 ;  /* 0x000000210e0e723e */ /* 0x000fe200000000ff */
[----:B------:R-:W-:Y:S01]  /*2030*/  STG.E.U16 desc[UR6][R2.64+0x1e000], R39 ;  /* 0x01e0002702007986 */ /* 0x000fe2000c101506 */
[----:B------:R-:W3:Y:S01]  /*2040*/  MUFU.RCP R68, R59 ;  /* 0x0000003b00447308 */ /* 0x000ee20000001000 */
[----:B0-----:R-:W-:Y:S01]  /*2050*/  FMUL.FTZ R45, R42, R45 ;  /* 0x0000002d2a2d7220 */ /* 0x001fe20000410000 */
[----:B--2---:R-:W-:Y:S01]  /*2060*/  PRMT R0, R14, 0x7632, R0 ;  /* 0x000076320e007816 */ /* 0x004fe20000000000 */
[----:B------:R-:W-:Y:S01]  /*2070*/  STG.E.U16 desc[UR6][R2.64+0x1e004], R14 ;  /* 0x01e0040e02007986 */ /* 0x000fe2000c101506 */
[----:B-1----:R-:W-:-:S03]  /*2080*/  PRMT R4, R36, 0x7632, R4 ;  /* 0x0000763224047816 */ /* 0x002fc60000000004 */
[----:B------:R0:W-:Y:S01]  /*2090*/  STG.E.U16 desc[UR6][R2.64+0x1e006], R0 ;  /* 0x01e0060002007986 */ /* 0x0001e2000c101506 */
[----:B------:R-:W1:Y:S01]  /*20a0*/  MUFU.RCP R44, R44 ;  /* 0x0000002c002c7308 */ /* 0x000e620000001000 */
[----:B----4-:R-:W-:Y:S02]  /*20b0*/  FMUL.FTZ R8, R8, R47 ;  /* 0x0000002f08087220 */ /* 0x010fe40000410000 */
[----:B------:R2:W-:Y:S03]  /*20c0*/  STG.E.U16 desc[UR6][R2.64+0x28002], R4 ;  /* 0x0280020402007986 */ /* 0x0005e6000c101506 */
[----:B------:R-:W-:Y:S01]  /*20d0*/  F2FP.F16.F32.PACK_AB R8, R8, R45 ;  /* 0x0000002d0808723e */ /* 0x000fe200000000ff */
[----:B------:R-:W-:Y:S01]  /*20e0*/  STG.E.U16 desc[UR6][R2.64+0x28000], R36 ;  /* 0x0280002402007986 */ /* 0x000fe2000c101506 */
[----:B------:R-:W4:Y:S01]  /*20f0*/  MUFU.RCP R48, R48 ;  /* 0x0000003000307308 */ /* 0x000f220000001000 */
[----:B---3--:R-:W-:Y:S01]  /*2100*/  FMUL.FTZ R68, R7, R68 ;  /* 0x0000004407447220 */ /* 0x008fe20000410000 */
[----:B------:R-:W-:Y:S01]  /*2110*/  PRMT R6, R8, 0x7632, R6 ;  /* 0x0000763208067816 */ /* 0x000fe20000000006 */
[----:B------:R-:W-:Y:S04]  /*2120*/  STG.E.U16 desc[UR6][R2.64+0x32000], R8 ;  /* 0x0320000802007986 */ /* 0x000fe8000c101506 */
[----:B------:R-:W-:Y:S01]  /*2130*/  STG.E.U16 desc[UR6][R2.64+0x32002], R6 ;  /* 0x0320020602007986 */ /* 0x000fe2000c101506 */
[----:B------:R-:W3:Y:S01]  /*2140*/  MUFU.RCP R51, R51 ;  /* 0x0000003300337308 */ /* 0x000ee20000001000 */
[----:B-1----:R-:W-:-:S07]  /*2150*/  FMUL.FTZ R44, R31, R44 ;  /* 0x0000002c1f2c7220 */ /* 0x002fce0000410000 */
[----:B------:R-:W1:Y:S01]  /*2160*/  MUFU.RCP R50, R50 ;  /* 0x0000003200327308 */ /* 0x000e620000001000 */
[----:B----4-:R-:W-:-:S05]  /*2170*/  FMUL.FTZ R13, R13, R48 ;  /* 0x000000300d0d7220 */ /* 0x010fca0000410000 */
[----:B------:R-:W-:Y:S02]  /*2180*/  F2FP.F16.F32.PACK_AB R13, R13, R44 ;  /* 0x0000002c0d0d723e */ /* 0x000fe400000000ff */
[----:B------:R-:W4:Y:S01]  /*2190*/  MUFU.RCP R52, R52 ;  /* 0x0000003400347308 */ /* 0x000f220000001000 */
[----:B---3--:R-:W-:Y:S02]  /*21a0*/  FMUL.FTZ R51, R46, R51 ;  /* 0x000000332e337220 */ /* 0x008fe40000410000 */
[----:B------:R-:W-:Y:S05]  /*21b0*/  STG.E.U16 desc[UR6][R2.64+0x28004], R13 ;  /* 0x0280040d02007986 */ /* 0x000fea000c101506 */
[----:B------:R-:W3:Y:S01]  /*21c0*/  MUFU.RCP R60, R60 ;  /* 0x0000003c003c7308 */ /* 0x000ee20000001000 */
[----:B-1----:R-:W-:Y:S01]  /*21d0*/  FMUL.FTZ R50, R9, R50 ;  /* 0x0000003209327220 */ /* 0x002fe20000410000 */
[----:B------:R-:W-:-:S04]  /*21e0*/  PRMT R9, R38, 0x7632, R9 ;  /* 0x0000763226097816 */ /* 0x000fc80000000009 */
[----:B------:R-:W-:Y:S01]  /*21f0*/  F2FP.F16.F32.PACK_AB R50, R50, R51 ;  /* 0x000000333232723e */ /* 0x000fe200000000ff */
[----:B------:R1:W-:Y:S01]  /*2200*/  STG.E.U16 desc[UR6][R2.64+0x14002], R9 ;  /* 0x0140020902007986 */ /* 0x0003e2000c101506 */
[----:B------:R-:W1:Y:S01]  /*2210*/  MUFU.RCP R15, R15 ;  /* 0x0000000f000f7308 */ /* 0x000e620000001000 */
[----:B----4-:R-:W-:Y:S01]  /*2220*/  FMUL.FTZ R52, R49, R52 ;  /* 0x0000003431347220 */ /* 0x010fe20000410000 */
[----:B0-----:R-:W-:Y:S01]  /*2230*/  PRMT R0, R50, 0x7632, R0 ;  /* 0x0000763232007816 */ /* 0x001fe20000000000 */
[----:B------:R-:W-:Y:S03]  /*2240*/  STG.E.U16 desc[UR6][R2.64+0x32004], R50 ;  /* 0x0320043202007986 */ /* 0x000fe6000c101506 */
[----:B------:R-:W-:Y:S01]  /*2250*/  F2FP.F16.F32.PACK_AB R52, R53, R52 ;  /* 0x000000343534723e */ /* 0x000fe200000000ff */
[----:B------:R-:W-:Y:S01]  /*2260*/  STG.E.U16 desc[UR6][R2.64+0x32006], R0 ;  /* 0x0320060002007986 */ /* 0x000fe2000c101506 */
[----:B------:R-:W0:Y:S01]  /*2270*/  MUFU.RCP R65, R65 ;  /* 0x0000004100417308 */ /* 0x000e220000001000 */
[----:B---3--:R-:W-:Y:S01]  /*2280*/  FMUL.FTZ R55, R55, R60 ;  /* 0x0000003c37377220 */ /* 0x008fe20000410000 */
[----:B--2---:R-:W-:Y:S01]  /*2290*/  PRMT R4, R52, 0x7632, R4 ;  /* 0x0000763234047816 */ /* 0x004fe20000000004 */
[----:B------:R-:W-:Y:S01]  /*22a0*/  STG.E.U16 desc[UR6][R2.64+0x3c000], R52 ;  /* 0x03c0003402007986 */ /* 0x000fe2000c101506 */
[----:B-1----:R-:W-:-:S02]  /*22b0*/  PRMT R9, R13, 0x7632, R9 ;  /* 0x000076320d097816 */ /* 0x002fc40000000009 */
[----:B------:R-:W-:Y:S01]  /*22c0*/  F2FP.F16.F32.PACK_AB R55, R55, R68 ;  /* 0x000000443737723e */ /* 0x000fe200000000ff */
[----:B------:R-:W-:Y:S01]  /*22d0*/  STG.E.U16 desc[UR6][R2.64+0x3c002], R4 ;  /* 0x03c0020402007986 */ /* 0x000fe2000c101506 */
[----:B------:R-:W1:Y:S01]  /*22e0*/  MUFU.RCP R11, R64 ;  /* 0x00000040000b7308 */ /* 0x000e620000001000 */
[----:B------:R-:W-:Y:S01]  /*22f0*/  FMUL.FTZ R54, R54, R15 ;  /* 0x0000000f36367220 */ /* 0x000fe20000410000 */
[----:B------:R-:W-:Y:S01]  /*2300*/  PRMT R6, R55, 0x7632, R6 ;  /* 0x0000763237067816 */ /* 0x000fe20000000006 */
[----:B------:R-:W-:Y:S03]  /*2310*/  STG.E.U16 desc[UR6][R2.64+0x28006], R9 ;  /* 0x0280060902007986 */ /* 0x000fe6000c101506 */
[----:B------:R-:W-:Y:S01]  /*2320*/  F2FP.F16.F32.PACK_AB R5, R54, R5 ;  /* 0x000000053605723e */ /* 0x000fe200000000ff */
[----:B------:R-:W-:Y:S01]  /*2330*/  STG.E.U16 desc[UR6][R2.64+0x3c004], R55 ;  /* 0x03c0043702007986 */ /* 0x000fe2000c101506 */
[----:B0-----:R-:W-:-:S03]  /*2340*/  FMUL.FTZ R10, R10, R65 ;  /* 0x000000410a0a7220 */ /* 0x001fc60000410000 */
[----:B------:R-:W-:Y:S04]  /*2350*/  STG.E.U16 desc[UR6][R2.64+0x3c006], R6 ;  /* 0x03c0060602007986 */ /* 0x000fe8000c101506 */
[----:B------:R-:W-:Y:S01]  /*2360*/  STG.E.U16 desc[UR6][R2.64+0x46000], R5 ;  /* 0x0460000502007986 */ /* 0x000fe2000c101506 */
[----:B-1----:R-:W-:-:S05]  /*2370*/  FMUL.FTZ R7, R66, R11 ;  /* 0x0000000b42077220 */ /* 0x002fca0000410000 */
[----:B------:R-:W-:Y:S02]  /*2380*/  F2FP.F16.F32.PACK_AB R10, R7, R10 ;  /* 0x0000000a070a723e */ /* 0x000fe400000000ff */
[----:B------:R-:W-:Y:S02]  /*2390*/  PRMT R7, R5, 0x7632, R7 ;  /* 0x0000763205077816 */ /* 0x000fe40000000007 */
[----:B------:R-:W-:Y:S01]  /*23a0*/  PRMT R8, R10, 0x7632, R8 ;  /* 0x000076320a087816 */ /* 0x000fe20000000008 */
[----:B------:R-:W-:Y:S04]  /*23b0*/  STG.E.U16 desc[UR6][R2.64+0x46004], R10 ;  /* 0x0460040a02007986 */ /* 0x000fe8000c101506 */
[----:B------:R-:W-:Y:S04]  /*23c0*/  STG.E.U16 desc[UR6][R2.64+0x46002], R7 ;  /* 0x0460020702007986 */ /* 0x000fe8000c101506 */
[----:B------:R-:W-:Y:S01]  /*23d0*/  STG.E.U16 desc[UR6][R2.64+0x46006], R8 ;  /* 0x0460060802007986 */ /* 0x000fe2000c101506 */
[----:B------:R-:W-:Y:S05]  /*23e0*/  EXIT ;  /* 0x000000000000794d */ /* 0x000fea0003800000 */
.L_x_2413:
[----:B------:R-:W-:Y:S01]  /*23f0*/  HFMA2.MMA R28, -RZ, RZ, 0, 4.76837158203125e-07 ;  /* 0x00000008ff1c7435 */ /* 0x000fe200000001ff */
[----:B-1----:R-:W-:Y:S02]  /*2400*/  MOV R63, R42 ;  /* 0x0000002a003f7202 */ /* 0x002fe40000000f00 */
[----:B------:R-:W-:Y:S02]  /*2410*/  MOV R65, 0x1f ;  /* 0x0000001f00417802 */ /* 0x000fe40000000f00 */
[----:B------:R-:W-:-:S07]  /*2420*/  MOV R24, 0xffffffff ;  /* 0xffffffff00187802 */ /* 0x000fce0000000f00 */
[----:B0----5:R-:W-:Y:S05]  /*2430*/  WARPSYNC.COLLECTIVE R24, `(.L_x_2416) ;  /* 0x0000000018087348 */ /* 0x021fea0003c00000 */
[----:B------:R1:W2:Y:S02]  /*2440*/  SHFL.BFLY P0, R26, R63, R28, R65 ;  /* 0x0c00001c3f1a7389 */ /* 0x0002a40000000041 */
[----:B012--5:R-:W-:Y:S01]  /*2450*/  ENDCOLLECTIVE ;  /* 0x000000000000791b */ /* 0x027fe20003800000 */
.L_x_2416:
[----:B------:R-:W-:Y:S02]  /*2460*/  MOV R63, R43 ;  /* 0x0000002b003f7202 */ /* 0x000fe40000000f00 */
[----:B------:R-:W-:-:S07]  /*2470*/  MOV R57, R26 ;  /* 0x0000001a00397202 */ /* 0x000fce0000000f00 */
[----:B------:R-:W-:Y:S05]  /*2480*/  WARPSYNC.COLLECTIVE R24, `(.L_x_2417) ;  /* 0x0000000018087348 */ /* 0x000fea0003c00000 */
[----:B------:R0:W1:Y:S02]  /*2490*/  SHFL.BFLY P0, R26, R63, R28, R65 ;  /* 0x0c00001c3f1a7389 */ /* 0x0000640000000041 */
[----:B01----:R-:W-:Y:S01]  /*24a0*/  ENDCOLLECTIVE ;  /* 0x000000000000791b */ /* 0x003fe20003800000 */
.L_x_2417:
[----:B------:R-:W-:Y:S01]  /*24b0*/  FADD.FTZ R57, R57, R42 ;  /* 0x0000002a39397221 */ /* 0x000fe20000010000 */
[----:B------:R-:W-:-:S04]  /*24c0*/  HFMA2.MMA R28, -RZ, RZ, 0, 2.384185791015625e-07 ;  /* 0x00000004ff1c7435 */ /* 0x000fc800000001ff */
[----:B------:R-:W-:Y:S02]  /*24d0*/  MOV R63, R57 ;  /* 0x00000039003f7202 */ /* 0x000fe40000000f00 */
[----:B------:R-:W-:-:S07]  /*24e0*/  MOV R12, R26 ;  /* 0x0000001a000c7202 */ /* 0x000fce0000000f00 */
[----:B------:R-:W-:Y:S05]  /*24f0*/  WARPSYNC.COLLECTIVE R24, `(.L_x_2418) ;  /* 0x0000000018087348 */ /* 0x000fea0003c00000 */
[----:B------:R0:W1:Y:S02]  /*2500*/  SHFL.BFLY P0, R26, R63, R28, R65 ;  /* 0x0c00001c3f1a7389 */ /* 0x0000640000000041 */
[----:B01----:R-:W-:Y:S01]  /*2510*/  ENDCOLLECTIVE ;  /* 0x000000000000791b */ /* 0x003fe20003800000 */
.L_x_2418:
[----:B------:R-:W-:-:S05]  /*2520*/  FADD.FTZ R12, R12, R43 ;  /* 0x0000002b0c0c7221 */ /* 0x000fca0000010000 */
[----:B------:R-:W-:Y:S02]  /*2530*/  MOV R63, R12 ;  /* 0x0000000c003f7202 */ /* 0x000fe40000000f00 */
[----:B------:R-:W-:-:S07]  /*2540*/  MOV R18, R26 ;  /* 0x0000001a00127202 */ /* 0x000fce0000000f00 */
[----:B------:R-:W-:Y:S05]  /*2550*/  WARPSYNC.COLLECTIVE R24, `(.L_x_2419) ;  /* 0x0000000018087348 */ /* 0x000fea0003c00000 */
[----:B------:R0:W1:Y:S02]  /*2560*/  SHFL.BFLY P0, R26, R63, R28, R65 ;  /* 0x0c00001c3f1a7389 */ /* 0x0000640000000041 */
[----:B01----:R-:W-:Y:S01]  /*2570*/  ENDCOLLECTIVE ;  /* 0x000000000000791b */ /* 0x003fe20003800000 */
.L_x_2419:
[----:B------:R-:W-:Y:S01]  /*2580*/  FADD.FTZ R18, R57, R18 ;  /* 0x0000001239127221 */ /* 0x000fe20000010000 */
[----:B------:R-:W-:-:S04]  /*2590*/  HFMA2.MMA R28, -RZ, RZ, 0, 1.1920928955078125e-07 ;  /* 0x00000002ff1c7435 */ /* 0x000fc800000001ff */
[----:B------:R-:W-:Y:S02]  /*25a0*/  MOV R63, R18 ;  /* 0x00000012003f7202 */ /* 0x000fe40000000f00 */
[----:B------:R-:W-:-:S07]  /*25b0*/  MOV R59, R26 ;  /* 0x0000001a003b7202 */ /* 0x000fce0000000f00 */
[----:B------:R-:W-:Y:S05]  /*25c0*/  WARPSYNC.COLLECTIVE R24, `(.L_x_2420) ;  /* 0x0000000018087348 */ /* 0x000fea0003c00000 */
[----:B------:R0:W1:Y:S02]  /*25d0*/  SHFL.BFLY P0, R26, R63, R28, R65 ;  /* 0x0c00001c3f1a7389 */ /* 0x0000640000000041 */
[----:B01----:R-:W-:Y:S01]  /*25e0*/  ENDCOLLECTIVE ;  /* 0x000000000000791b */ /* 0x003fe20003800000 */
.L_x_2420:
[----:B------:R-:W-:-:S05]  /*25f0*/  FADD.FTZ R59, R12, R59 ;  /* 0x0000003b0c3b7221 */ /* 0x000fca0000010000 */
[----:B------:R-:W-:Y:S02]  /*2600*/  MOV R63, R59 ;  /* 0x0000003b003f7202 */ /* 0x000fe40000000f00 */
[----:B------:R-:W-:-:S07]  /*2610*/  MOV R61, R26 ;  /* 0x0000001a003d7202 */ /* 0x000fce0000000f00 */
[----:B------:R-:W-:Y:S05]  /*2620*/  WARPSYNC.COLLECTIVE R24, `(.L_x_2421) ;  /* 0x0000000018087348 */ /* 0x000fea0003c00000 */
[----:B------:R0:W1:Y:S02]  /*2630*/  SHFL.BFLY P0, R26, R63, R28, R65 ;  /* 0x0c00001c3f1a7389 */ /* 0x0000640000000041 */
[----:B01----:R-:W-:Y:S01]  /*2640*/  ENDCOLLECTIVE ;  /* 0x000000000000791b */ /* 0x003fe20003800000 */
.L_x_2421:
[----:B------:R-:W-:Y:S01]  /*2650*/  FADD.FTZ R61, R18, R61 ;  /* 0x0000003d123d7221 */ /* 0x000fe20000010000 */
[----:B------:R-:W-:-:S04]  /*2660*/  HFMA2.MMA R28, -RZ, RZ, 0, 5.9604644775390625e-08 ;  /* 0x00000001ff1c7435 */ /* 0x000fc800000001ff */
[----:B------:R-:W-:Y:S02]  /*2670*/  MOV R63, R61 ;  /* 0x0000003d003f7202 */ /* 0x000fe40000000f00 */
[----:B------:R-:W-:-:S07]  /*2680*/  MOV R20, R26 ;  /* 0x0000001a00147202 */ /* 0x000fce0000000f00 */
[----:B------:R-:W-:Y:S05]  /*2690*/  WARPSYNC.COLLECTIVE R24, `(.L_x_2422) ;  /* 0x0000000018087348 */ /* 0x000fea0003c00000 */
[----:B------:R0:W1:Y:S02]  /*26a0*/  SHFL.BFLY P0, R26, R63, R28, R65 ;  /* 0x0c00001c3f1a7389 */ /* 0x0000640000000041 */
[----:B01----:R-:W-:Y:S01]  /*26b0*/  ENDCOLLECTIVE ;  /* 0x000000000000791b */ /* 0x003fe20003800000 */
.L_x_2422:
[----:B------:R-:W-:-:S05]  /*26c0*/  FADD.FTZ R20, R59, R20 ;  /* 0x000000143b147221 */ /* 0x000fca0000010000 */
[----:B------:R-:W-:Y:S02]  /*26d0*/  MOV R63, R20 ;  /* 0x00000014003f7202 */ /* 0x000fe40000000f00 */
[----:B------:R-:W-:-:S07]  /*26e0*/  MOV R22, R26 ;  /* 0x0000001a00167202 */ /* 0x000fce0000000f00 */
[----:B------:R-:W-:Y:S05]  /*26f0*/  WARPSYNC.COLLECTIVE R24, `(.L_x_2423) ;  /* 0x0000000018087348 */ /* 0x000fea0003c00000 */
[----:B------:R0:W1:Y:S02]  /*2700*/  SHFL.BFLY P0, R26, R63, R28, R65 ;  /* 0x0c00001c3f1a7389 */ /* 0x0000640000000041 */
[----:B01----:R-:W-:Y:S01]  /*2710*/  ENDCOLLECTIVE ;  /* 0x000000000000791b */ /* 0x003fe20003800000 */
.L_x_2423:
[----:B------:R-:W-:Y:S01]  /*2720*/  FADD.FTZ R22, R61, R22 ;  /* 0x000000163d167221 */ /* 0x000fe20000010000 */
[----:B------:R-:W-:Y:S01]  /*2730*/  MOV R43, R26 ;  /* 0x0000001a002b7202 */ /* 0x000fe20000000f00 */
[----:B------:R-:W-:Y:S06]  /*2740*/  BRA `(.L_x_2424) ;  /* 0xffffffe4001c7947 */ /* 0x000fec000383ffff */
.L_x_2425:
        /* <DEDUP_REMOVED lines=11> */
.L_x_2472:


//--------------------- .text._ZN13group_norm_v214gn_cuda_kernelI6__halfLi320ELi1ELi16ELi160ELi64ELb1ELi64ELi160ELi160ELi4ELb0ELi148ELb0ELb0ENS_16CompileConditionILi900EEEEEvPT_PKS4_S7_S7_flPfS8_Pj --------------------------
	.section	.text._ZN13group_norm_v214gn_cuda_kernelI6__halfLi320ELi1ELi16ELi160ELi64ELb1ELi64ELi160ELi160ELi4ELb0ELi148ELb0ELb0ENS_16CompileConditionILi900EEEEEvPT_PKS4_S7_S7_flPfS8_Pj,"ax",@progbits
	.align	128
        .global         _ZN13group_norm_v214gn_cuda_kernelI6__halfLi320ELi1ELi16ELi160ELi64ELb1ELi64ELi160ELi160ELi4ELb0ELi148ELb0ELb0ENS_16CompileConditionILi900EEEEEvPT_PKS4_S7_S7_flPfS8_Pj
        .type           _ZN13group_norm_v214gn_cuda_kernelI6__halfLi320ELi1ELi16ELi160ELi64ELb1ELi64ELi160ELi160ELi4ELb0ELi148ELb0ELb0ENS_16CompileConditionILi900EEEEEvPT_PKS4_S7_S7_flPfS8_Pj,@function
        .size           _ZN13group_norm_v214gn_cuda_kernelI6__halfLi320ELi1ELi16ELi160ELi64ELb1ELi64ELi160ELi160ELi4ELb0ELi148ELb0ELb0ENS_16CompileConditionILi900EEEEEvPT_PKS4_S7_S7_flPfS8_Pj,(.L_x_2473 - _ZN13group_norm_v214gn_cuda_kernelI6__halfLi320ELi1ELi16ELi160ELi64ELb1ELi64ELi160ELi160ELi4ELb0ELi148ELb0ELb0ENS_16CompileConditionILi900EEEEEvPT_PKS4_S7_S7_flPfS8_Pj)
        .other          _ZN13group_norm_v214gn_cuda_kernelI6__halfLi320ELi1ELi16ELi160ELi64ELb1ELi64ELi160ELi160ELi4ELb0ELi148ELb0ELb0ENS_16CompileConditionILi900EEEEEvPT_PKS4_S7_S7_flPfS8_Pj,@"STO_CUDA_ENTRY STV_DEFAULT"
_ZN13group_norm_v214gn_cuda_kernelI6__halfLi320ELi1ELi16ELi160ELi64ELb1ELi64ELi160ELi160ELi4ELb0ELi148ELb0ELb0ENS_16CompileConditionILi900EEEEEvPT_PKS4_S7_S7_flPfS8_Pj:
.text._ZN13group_norm_v214gn_cuda_kernelI6__halfLi320ELi1ELi16ELi160ELi64ELb1ELi64ELi160ELi160ELi4ELb0ELi148ELb0ELb0ENS_16CompileConditionILi900EEEEEvPT_PKS4_S7_S7_flPfS8_Pj:
        /* <DEDUP_REMOVED lines=188> */
.L_x_2438:
        /* <DEDUP_REMOVED lines=10> */
.L_x_2426:
        /* <DEDUP_REMOVED lines=17> */
.L_x_2429:
[----:B------:R-:W-:Y:S05]  /*0d70*/  BSYNC B0 ;  /* 0x0000000000007941 */ /* 0x000fea0003800000 */
.L_x_2428:
        /* <DEDUP_REMOVED lines=359> */
.L_x_2427:
[----:B------:R-:W-:Y:S01]  /*23f0*/  HFMA2.MMA R28, -RZ, RZ, 0, 4.76837158203125e-07 ;  /* 0x00000008ff1c7435 */ /* 0x000fe200000001ff */
[----:B-1----:R-:W-:Y:S02]  /*2400*/  MOV R63, R42 ;  /* 0x0000002a003f7202 */ /* 0x002fe40000000f00 */
[----:B------:R-:W-:Y:S02]  /*2410*/  MOV R65, 0x1f ;  /* 0x0000001f00417802 */ /* 0x000fe40000000f00 */
[----:B------:R-:W-:-:S07]  /*2420*/  MOV R24, 0xffffffff ;  /* 0xffffffff00187802 */ /* 0x000fce0000000f00 */
[----:B0----5:R-:W-:Y:S05]  /*2430*/  WARPSYNC.COLLECTIVE R24, `(.L_x_2430) ;  /* 0x0000000018087348 */ /* 0x021fea0003c00000 */
[----:B------:R1:W2:Y:S02]  /*2440*/  SHFL.BFLY P0, R26, R63, R28, R65 ;  /* 0x0c00001c3f1a7389 */ /* 0x0002a40000000041 */
[----:B012--5:R-:W-:Y:S01]  /*2450*/  ENDCOLLECTIVE ;  /* 0x000000000000791b */ /* 0x027fe20003800000 */
.L_x_2430:
[----:B------:R-:W-:Y:S02]  /*2460*/  MOV R63, R43 ;  /* 0x0000002b003f7202 */ /* 0x000fe40000000f00 */
[----:B------:R-:W-:-:S07]  /*2470*/  MOV R57, R26 ;  /* 0x0000001a00397202 */ /* 0x000fce0000000f00 */
[----:B------:R-:W-:Y:S05]  /*2480*/  WARPSYNC.COLLECTIVE R24, `(.L_x_2431) ;  /* 0x0000000018087348 */ /* 0x000fea0003c00000 */
[----:B------:R0:W1:Y:S02]  /*2490*/  SHFL.BFLY P0, R26, R63, R28, R65 ;  /* 0x0c00001c3f1a7389 */ /* 0x0000640000000041 */
[----:B01----:R-:W-:Y:S01]  /*24a0*/  ENDCOLLECTIVE ;  /* 0x000000000000791b */ /* 0x003fe20003800000 */
.L_x_2431:
[----:B------:R-:W-:Y:S01]  /*24b0*/  FADD.FTZ R57, R57, R42 ;  /* 0x0000002a39397221 */ /* 0x000fe20000010000 */
[----:B------:R-:W-:-:S04]  /*24c0*/  HFMA2.MMA R28, -RZ, RZ, 0, 2.384185791015625e-07 ;  /* 0x00000004ff1c7435 */ /* 0x000fc800000001ff */
[----:B------:R-:W-:Y:S02]  /*24d0*/  MOV R63, R57 ;  /* 0x00000039003f7202 */ /* 0x000fe40000000f00 */
[----:B------:R-:W-:-:S07]  /*24e0*/  MOV R12, R26 ;  /* 0x0000001a000c7202 */ /* 0x000fce0000000f00 */
[----:B------:R-:W-:Y:S05]  /*24f0*/  WARPSYNC.COLLECTIVE R24, `(.L_x_2432) ;  /* 0x0000000018087348 */ /* 0x000fea0003c00000 */
[----:B------:R0:W1:Y:S02]  /*2500*/  SHFL.BFLY P0, R26, R63, R28, R65 ;  /* 0x0c00001c3f1a7389 */ /* 0x0000640000000041 */
[----:B01----:R-:W-:Y:S01]  /*2510*/  ENDCOLLECTIVE ;  /* 0x000000000000791b */ /* 0x003fe20003800000 */
.L_x_2432:
[----:B------:R-:W-:-:S05]  /*2520*/  FADD.FTZ R12, R12, R43 ;  /* 0x0000002b0c0c7221 */ /* 0x000fca0000010000 */
[----:B------:R-:W-:Y:S02]  /*2530*/  MOV R63, R12 ;  /* 0x0000000c003f7202 */ /* 0x000fe40000000f00 */
[----:B------:R-:W-:-:S07]  /*2540*/  MOV R18, R26 ;  /* 0x0000001a00127202 */ /* 0x000fce0000000f00 */
[----:B------:R-:W-:Y:S05]  /*2550*/  WARPSYNC.COLLECTIVE R24, `(.L_x_2433) ;  /* 0x0000000018087348 */ /* 0x000fea0003c00000 */
[----:B------:R0:W1:Y:S02]  /*2560*/  SHFL.BFLY P0, R26, R63, R28, R65 ;  /* 0x0c00001c3f1a7389 */ /* 0x0000640000000041 */
[----:B01----:R-:W-:Y:S01]  /*2570*/  ENDCOLLECTIVE ;  /* 0x000000000000791b */ /* 0x003fe20003800000 */
.L_x_2433:
[----:B------:R-:W-:Y:S01]  /*2580*/  FADD.FTZ R18, R57, R18 ;  /* 0x0000001239127221 */ /* 0x000fe20000010000 */
[----:B------:R-:W-:-:S04]  /*2590*/  HFMA2.MMA R28, -RZ, RZ, 0, 1.1920928955078125e-07 ;  /* 0x00000002ff1c7435 */ /* 0x000fc800000001ff */
[----:B------:R-:W-:Y:S02]  /*25a0*/  MOV R63, R18 ;  /* 0x00000012003f7202 */ /* 0x000fe40000000f00 */
[----:B------:R-:W-:-:S07]  /*25b0*/  MOV R59, R26 ;  /* 0x0000001a003b7202 */ /* 0x000fce0000000f00 */
[----:B------:R-:W-:Y:S05]  /*25c0*/  WARPSYNC.COLLECTIVE R24, `(.L_x_2434) ;  /* 0x0000000018087348 */ /* 0x000fea0003c00000 */
[----:B------:R0:W1:Y:S02]  /*25d0*/  SHFL.BFLY P0, R26, R63, R28, R65 ;  /* 0x0c00001c3f1a7389 */ /* 0x0000640000000041 */
[----:B01----:R-:W-:Y:S01]  /*25e0*/  ENDCOLLECTIVE ;  /* 0x000000000000791b */ /* 0x003fe20003800000 */
.L_x_2434:
[----:B------:R-:W-:-:S05]  /*25f0*/  FADD.FTZ R59, R12, R59 ;  /* 0x0000003b0c3b7221 */ /* 0x000fca0000010000 */
[----:B------:R-:W-:Y:S02]  /*2600*/  MOV R63, R59 ;  /* 0x0000003b003f7202 */ /* 0x000fe40000000f00 */
[----:B------:R-:W-:-:S07]  /*2610*/  MOV R61, R26 ;  /* 0x0000001a003d7202 */ /* 0x000fce0000000f00 */
[----:B------:R-:W-:Y:S05]  /*2620*/  WARPSYNC.COLLECTIVE R24, `(.L_x_2435) ;  /* 0x0000000018087348 */ /* 0x000fea0003c00000 */
[----:B------:R0:W1:Y:S02]  /*2630*/  SHFL.BFLY P0, R26, R63, R28, R65 ;  /* 0x0c00001c3f1a7389 */ /* 0x0000640000000041 */
[----:B01----:R-:W-:Y:S01]  /*2640*/  ENDCOLLECTIVE ;  /* 0x000000000000791b */ /* 0x003fe20003800000 */
.L_x_2435:
[----:B------:R-:W-:Y:S01]  /*2650*/  FADD.FTZ R61, R18, R61 ;  /* 0x0000003d123d7221 */ /* 0x000fe20000010000 */
[----:B------:R-:W-:-:S04]  /*2660*/  HFMA2.MMA R28, -RZ, RZ, 0, 5.9604644775390625e-08 ;  /* 0x00000001ff1c7435 */ /* 0x000fc800000001ff */
[----:B------:R-:W-:Y:S02]  /*2670*/  MOV R63, R61 ;  /* 0x0000003d003f7202 */ /* 0x000fe40000000f00 */
[----:B------:R-:W-:-:S07]  /*2680*/  MOV R20, R26 ;  /* 0x0000001a00147202 */ /* 0x000fce0000000f00 */
[----:B------:R-:W-:Y:S05]  /*2690*/  WARPSYNC.COLLECTIVE R24, `(.L_x_2436) ;  /* 0x0000000018087348 */ /* 0x000fea0003c00000 */
[----:B------:R0:W1:Y:S02]  /*26a0*/  SHFL.BFLY P0, R26, R63, R28, R65 ;  /* 0x0c00001c3f1a7389 */ /* 0x0000640000000041 */
[----:B01----:R-:W-:Y:S01]  /*26b0*/  ENDCOLLECTIVE ;  /* 0x000000000000791b */ /* 0x003fe20003800000 */
.L_x_2436:
[----:B------:R-:W-:-:S05]  /*26c0*/  FADD.FTZ R20, R59, R20 ;  /* 0x000000143b147221 */ /* 0x000fca0000010000 */
[----:B------:R-:W-:Y:S02]  /*26d0*/  MOV R63, R20 ;  /* 0x00000014003f7202 */ /* 0x000fe40000000f00 */
[----:B------:R-:W-:-:S07]  /*26e0*/  MOV R22, R26 ;  /* 0x0000001a00167202 */ /* 0x000fce0000000f00 */
[----:B------:R-:W-:Y:S05]  /*26f0*/  WARPSYNC.COLLECTIVE R24, `(.L_x_2437) ;  /* 0x0000000018087348 */ /* 0x000fea0003c00000 */
[----:B------:R0:W1:Y:S02]  /*2700*/  SHFL.BFLY P0, R26, R63, R28, R65 ;  /* 0x0c00001c3f1a7389 */ /* 0x0000640000000041 */
[----:B01----:R-:W-:Y:S01]  /*2710*/  ENDCOLLECTIVE ;  /* 0x000000000000791b */ /* 0x003fe20003800000 */
.L_x_2437:
[----:B------:R-:W-:Y:S01]  /*2720*/  FADD.FTZ R22, R61, R22 ;  /* 0x000000163d167221 */ /* 0x000fe20000010000 */
[----:B------:R-:W-:Y:S01]  /*2730*/  MOV R43, R26 ;  /* 0x0000001a002b7202 */ /* 0x000fe20000000f00 */
[----:B------:R-:W-:Y:S06]  /*2740*/  BRA `(.L_x_2438) ;  /* 0xffffffe4001c7947 */ /* 0x000fec000383ffff */
.L_x_2439:
        /* <DEDUP_REMOVED lines=11> */
.L_x_2473:


//--------------------- .nv.shared._ZN13group_norm_v218gn_bwd_cuda_kernelI13__nv_bfloat16Li320ELi1ELi32ELi80ELi64ELb0ELb1ELi64ELi80ELi80ELi4ELb1ELi96ELb0ELb0ELNS_15WgradSyncMethodE3ENS_16CompileConditionILi900EEEEEvPT_S6_S6_PKS5_S8_S8_S8_PKfflPfPj --------------------------
	.section	.nv.shared._ZN13group_norm_v218gn_bwd_cuda_kernelI13__nv_bfloat16Li320ELi1ELi32ELi80ELi64ELb0ELb1ELi64ELi80ELi80ELi4ELb1ELi96ELb0ELb0ELNS_15WgradSyncMethodE3ENS_16CompileConditionILi900EEEEEvPT_S6_S6_PKS5_S8_S8_S8_PKfflPfPj,"aw",@nobits
	.sectionflags	@""
	.align	16
.nv.shared._ZN13group_norm_v218gn_bwd_cuda_kernelI13__nv_bfloat16Li320ELi1ELi32ELi80ELi64ELb0ELb1ELi64ELi80ELi80ELi4ELb1ELi96ELb0ELb0ELNS_15WgradSyncMethodE3ENS_16CompileConditionILi900EEEEEvPT_S6_S6_PKS5_S8_S8_S8_PKfflPfPj:
	.zero		11352


//--------------------- .nv.shared.reserved.0     --------------------------
	.section	.nv.shared.reserved.0,"aw",@nobits
	.weak		__nv_reservedSMEM_offset_0_alias
	.size		__nv_reservedSMEM_offset_0_alias, 0, 0
	.other		__nv_reservedSMEM_offset_0_alias,@"STO_CUDA_RESERVED_SHARED STV_DEFAULT"
__nv_reservedSMEM_offset_0_alias:
	.zero		0


//--------------------- .nv.shared._ZN13group_norm_v218gn_bwd_cuda_kernelI13__nv_bfloat16Li320ELi1ELi32ELi80ELi64ELb0ELb1ELi64ELi80ELi80ELi4ELb1ELi128ELb0ELb0ELNS_15WgradSyncMethodE3ENS_16CompileConditionILi900EEEEEvPT_S6_S6_PKS5_S8_S8_S8_PKfflPfPj --------------------------
	.section	.nv.shared._ZN13group_norm_v218gn_bwd_cuda_kernelI13__nv_bfloat16Li320ELi1ELi32ELi80ELi64ELb0ELb1ELi64ELi80ELi80ELi4ELb1ELi128ELb0ELb0ELNS_15WgradSyncMethodE3ENS_16CompileConditionILi900EEEEEvPT_S6_S6_PKS5_S8_S8_S8_PKfflPfPj,"aw",@nobits
	.sectionflags	@""
	.align	16
.nv.shared._ZN13group_norm_v218gn_bwd_cuda_kernelI13__nv_bfloat16Li320ELi1ELi32ELi80ELi64ELb0ELb1ELi64ELi80ELi80ELi4ELb1ELi128ELb0ELb0ELNS_15WgradSyncMethodE3ENS_16CompileConditionILi900EEEEEvPT_S6_S6_PKS5_S8_S8_S8_PKfflPfPj:
	.zero		11352


//--------------------- .nv.shared._ZN13group_norm_v218gn_bwd_cuda_kernelI13__nv_bfloat16Li320ELi3ELi16ELi160ELi64ELb1ELb1ELi2ELi320ELi320ELi2ELb1ELi10ELb0ELb0ELNS_15WgradSyncMethodE2ENS_16CompileConditionILi900EEEEEvPT_S6_S6_PKS5_S8_S8_S8_PKfflPfPj --------------------------
	.section	.nv.shared._ZN13group_norm_v218gn_bwd_cuda_kernelI13__nv_bfloat16Li320ELi3ELi16ELi160ELi64ELb1ELb1ELi2ELi320ELi320ELi2ELb1ELi10ELb0ELb0ELNS_15WgradSyncMethodE2ENS_16CompileConditionILi900EEEEEvPT_S6_S6_PKS5_S8_S8_S8_PKfflPfPj,"aw",@nobits
	.sectionflags	@""
	.align	8
.nv.shared._ZN13group_norm_v218gn_bwd_cuda_kernelI13__nv_bfloat16Li320ELi3ELi16ELi160ELi64ELb1ELb1ELi2ELi320ELi320ELi2ELb1ELi10ELb0ELb0ELNS_15WgradSyncMethodE2ENS_16CompileConditionILi900EEEEEvPT_S6_S6_PKS5_S8_S8_S8_PKfflPfPj:
	.zero		10000


//--------------------- .nv.shared._ZN13group_norm_v218gn_bwd_cuda_kernelI13__nv_bfloat16Li320ELi1ELi16ELi160ELi64ELb1ELb1ELi4ELi320ELi320ELi4ELb1ELi9ELb0ELb0ELNS_15WgradSyncMethodE2ENS_16CompileConditionILi900EEEEEvPT_S6_S6_PKS5_S8_S8_S8_PKfflPfPj --------------------------
	.section	.nv.shared._ZN13group_norm_v218gn_bwd_cuda_kernelI13__nv_bfloat16Li320ELi1ELi16ELi160ELi64ELb1ELb1ELi4ELi320ELi320ELi4ELb1ELi9ELb0ELb0ELNS_15WgradSyncMethodE2ENS_16CompileConditionILi900EEEEEvPT_S6_S6_PKS5_S8_S8_S8_PKfflPfPj,"aw",@nobits
	.sectionflags	@""
	.align	8
.nv.shared._ZN13group_norm_v218gn_bwd_cuda_kernelI13__nv_bfloat16Li320ELi1ELi16ELi160ELi64ELb1ELb1ELi4ELi320ELi320ELi4ELb1ELi9ELb0ELb0ELNS_15WgradSyncMethodE2ENS_16CompileConditionILi900EEEEEvPT_S6_S6_PKS5_S8_S8_S8_PKfflPfPj:
	.zero		14480


//--------------------- .nv.shared._ZN13group_norm_v218gn_bwd_cuda_kernelI13__nv_bfloat16Li320ELi3ELi16ELi160ELi64ELb1ELb1ELi4ELi320ELi320ELi4ELb1ELi16ELb0ELb0ELNS_15WgradSyncMethodE3ENS_16CompileConditionILi900EEEEEvPT_S6_S6_PKS5_S8_S8_S8_PKfflPfPj --------------------------
	.section	.nv.shared._ZN13group_norm_v218gn_bwd_cuda_kernelI13__nv_bfloat16Li320ELi3ELi16ELi160ELi64ELb1ELb1ELi4ELi320ELi320ELi4ELb1ELi16ELb0ELb0ELNS_15WgradSyncMethodE3ENS_16CompileConditionILi900EEEEEvPT_S6_S6_PKS5_S8_S8_S8_PKfflPfPj,"aw",@nobits
	.sectionflags	@""
	.align	8
.nv.shared._ZN13group_norm_v218gn_bwd_cuda_kernelI13__nv_bfloat16Li320ELi3ELi16ELi160ELi64ELb1ELb1ELi4ELi320ELi320ELi4ELb1ELi16ELb0ELb0ELNS_15WgradSyncMethodE3ENS_16CompileConditionILi900EEEEEvPT_S6_S6_PKS5_S8_S8_S8_PKfflPfPj:
	.zero		14480


//--------------------- .nv.shared._ZN13group_norm_v218gn_bwd_cuda_kernelI13__nv_bfloat16Li320ELi1ELi16ELi160ELi64ELb1ELb1ELi8ELi320ELi320ELi4ELb1ELi16ELb0ELb0ELNS_15WgradSyncMethodE3ENS_16CompileConditionILi900EEEEEvPT_S6_S6_PKS5_S8_S8_S8_PKfflPfPj --------------------------
	.section	.nv.shared._ZN13group_norm_v218gn_bwd_cuda_kernelI13__nv_bfloat16Li320ELi1ELi16ELi160ELi64ELb1ELb1ELi8ELi320ELi320ELi4ELb1ELi16ELb0ELb0ELNS_15WgradSyncMethodE3ENS_16CompileConditionILi900EEEEEvPT_S6_S6_PKS5_S8_S8_S8_PKfflPfPj,"aw",@nobits
	.sectionflags	@""
	.align	8
.nv.shared._ZN13group_norm_v218gn_bwd_cuda_kernelI13__nv_bfloat16Li320ELi1ELi16ELi160ELi64ELb1ELb1ELi8ELi320ELi320ELi4ELb1ELi16ELb0ELb0ELNS_15WgradSyncMethodE3ENS_16CompileConditionILi900EEEEEvPT_S6_S6_PKS5_S8_S8_S8_PKfflPfPj:
	.zero		14480


//--------------------- .nv.shared._ZN13group_norm_v218gn_bwd_cuda_kernelI13__nv_bfloat16Li320ELi3ELi16ELi160ELi64ELb1ELb1ELi8ELi320ELi320ELi4ELb1ELi40ELb0ELb0ELNS_15WgradSyncMethodE3ENS_16CompileConditionILi900EEEEEvPT_S6_S6_PKS5_S8_S8_S8_PKfflPfPj --------------------------
	.section	.nv.shared._ZN13group_norm_v218gn_bwd_cuda_kernelI13__nv_bfloat16Li320ELi3ELi16ELi160ELi64ELb1ELb1ELi8ELi320ELi320ELi4ELb1ELi40ELb0ELb0ELNS_15WgradSyncMethodE3ENS_16CompileConditionILi900EEEEEvPT_S6_S6_PKS5_S8_S8_S8_PKfflPfPj,"aw",@nobits
	.sectionflags	@""
	.align	8
.nv.shared._ZN13group_norm_v218gn_bwd_cuda_kernelI13__nv_bfloat16Li320ELi3ELi16ELi160ELi64ELb1ELb1ELi8ELi320ELi320ELi4ELb1ELi40ELb0ELb0ELNS_15WgradSyncMethodE3ENS_16CompileConditionILi900EEEEEvPT_S6_S6_PKS5_S8_S8_S8_PKfflPfPj:
	.zero		14480


//--------------------- .nv.shared._ZN13group_norm_v218gn_bwd_cuda_kernelI13__nv_bfloat16Li320ELi1ELi16ELi160ELi64ELb1ELb1ELi16ELi320ELi320ELi4ELb1ELi32ELb0ELb0ELNS_15WgradSyncMethodE3ENS_16CompileConditionILi900EEEEEvPT_S6_S6_PKS5_S8_S8_S8_PKfflPfPj --------------------------
	.section	.nv.shared._ZN13group_norm_v218gn_bwd_cuda_kernelI13__nv_bfloat16Li320ELi1ELi16ELi160ELi64ELb1ELb1ELi16ELi320ELi320ELi4ELb1ELi32ELb0ELb0ELNS_15WgradSyncMethodE3ENS_16CompileConditionILi900EEEEEvPT_S6_S6_PKS5_S8_S8_S8_PKfflPfPj,"aw",@nobits
	.sectionflags	@""
	.align	8
.nv.shared._ZN13group_norm_v218gn_bwd_cuda_kernelI13__nv_bfloat16Li320ELi1ELi16ELi160ELi64ELb1ELb1ELi16ELi320ELi320ELi4ELb1ELi32ELb0ELb0ELNS_15WgradSyncMethodE3ENS_16CompileConditionILi900EEEEEvPT_S6_S6_PKS5_S8_S8_S8_PKfflPfPj:
	.zero		14480


//--------------------- .nv.shared._ZN13group_norm_v218gn_bwd_cuda_kernelI13__nv_bfloat16Li320ELi3ELi16ELi160ELi64ELb1ELb1ELi16ELi320ELi320ELi4ELb1ELi80ELb0ELb0ELNS_15WgradSyncMethodE3ENS_16CompileConditionILi900EEEEEvPT_S6_S6_PKS5_S8_S8_S8_PKfflPfPj --------------------------
	.section	.nv.shared._ZN13group_norm_v218gn_bwd_cuda_kernelI13__nv_bfloat16Li320ELi3ELi16ELi160ELi64ELb1ELb1ELi16ELi320ELi320ELi4ELb1ELi80ELb0ELb0ELNS_15WgradSyncMethodE3ENS_16CompileConditionILi900EEEEEvPT_S6_S6_PKS5_S8_S8_S8_PKfflPfPj,"aw",@nobits
	.sectionflags	@""
	.align	8
.nv.shared._ZN13group_norm_v218gn_bwd_cuda_kernelI13__nv_bfloat16Li320ELi3ELi16ELi160ELi64ELb1ELb1ELi16ELi320ELi320ELi4ELb1ELi80ELb0ELb0ELNS_15WgradSyncMethodE3ENS_16CompileConditionILi900EEEEEvPT_S6_S6_PKS5_S8_S8_S8_PKfflPfPj:
	.zero		14480


//--------------------- .nv.shared._ZN13group_norm_v218gn_bwd_cuda_kernelI13__nv_bfloat16Li320ELi1ELi16ELi160ELi64ELb1ELb1ELi32ELi320ELi320ELi4ELb1ELi72ELb0ELb0ELNS_15WgradSyncMethodE1ENS_16CompileConditionILi900EEEEEvPT_S6_S6_PKS5_S8_S8_S8_PKfflPfPj --------------------------
	.section	.nv.shared._ZN13group_norm_v218gn_bwd_cuda_kernelI13__nv_bfloat16Li320ELi1ELi16ELi160ELi64ELb1ELb1ELi32ELi320ELi320ELi4ELb1ELi72ELb0ELb0ELNS_15WgradSyncMethodE1ENS_16CompileConditionILi900EEEEEvPT_S6_S6_PKS5_S8_S8_S8_PKfflPfPj,"aw",@nobits
	.sectionflags	@""
	.align	8
.nv.shared._ZN13group_norm_v218gn_bwd_cuda_kernelI13__nv_bfloat16Li320ELi1ELi16ELi160ELi64ELb1ELb1ELi32ELi320ELi320ELi4ELb1ELi72ELb0ELb0ELNS_15WgradSyncMethodE1ENS_16CompileConditionILi900EEEEEvPT_S6_S6_PKS5_S8_S8_S8_PKfflPfPj:
	.zero		14480


//--------------------- .nv.shared._ZN13group_norm_v218gn_bwd_cuda_kernelI13__nv_bfloat16Li320ELi1ELi16ELi160ELi64ELb1ELb1ELi32ELi320ELi320ELi4ELb1ELi72ELb0ELb1ELNS_15WgradSyncMethodE1ENS_16CompileConditionILi900EEEEEvPT_S6_S6_PKS5_S8_S8_S8_PKfflPfPj --------------------------
	.section	.nv.shared._ZN13group_norm_v218gn_bwd_cuda_kernelI13__nv_bfloat16Li320ELi1ELi16ELi160ELi64ELb1ELb1ELi32ELi320ELi320ELi4ELb1ELi72ELb0ELb1ELNS_15WgradSyncMethodE1ENS_16CompileConditionILi900EEEEEvPT_S6_S6_PKS5_S8_S8_S8_PKfflPfPj,"aw",@nobits
	.sectionflags	@""
	.align	16
.nv.shared._ZN13group_norm_v218gn_bwd_cuda_kernelI13__nv_bfloat16Li320ELi1ELi16ELi160ELi64ELb1ELb1ELi32ELi320ELi320ELi4ELb1ELi72ELb0ELb1ELNS_15WgradSyncMethodE1ENS_16CompileConditionILi900EEEEEvPT_S6_S6_PKS5_S8_S8_S8_PKfflPfPj:
	.zero		14512


//--------------------- .nv.shared._ZN13group_norm_v218gn_bwd_cuda_kernelI13__nv_bfloat16Li320ELi3ELi16ELi160ELi64ELb1ELb1ELi32ELi320ELi320ELi4ELb1ELi168ELb0ELb0ELNS_15WgradSyncMethodE3ENS_16CompileConditionILi900EEEEEvPT_S6_S6_PKS5_S8_S8_S8_PKfflPfPj --------------------------
	.section	.nv.shared._ZN13group_norm_v218gn_bwd_cuda_kernelI13__nv_bfloat16Li320ELi3ELi16ELi160ELi64ELb1ELb1ELi32ELi320ELi320ELi4ELb1ELi168ELb0ELb0ELNS_15WgradSyncMethodE3ENS_16CompileConditionILi900EEEEEvPT_S6_S6_PKS5_S8_S8_S8_PKfflPfPj,"aw",@nobits
	.sectionflags	@""
	.align	8
.nv.shared._ZN13group_norm_v218gn_bwd_cuda_kernelI13__nv_bfloat16Li320ELi3ELi16ELi160ELi64ELb1ELb1ELi32ELi320ELi320ELi4ELb1ELi168ELb0ELb0ELNS_15WgradSyncMethodE3ENS_16CompileConditionILi900EEEEEvPT_S6_S6_PKS5_S8_S8_S8_PKfflPfPj:
	.zero		14480


//--------------------- .nv.shared._ZN13group_norm_v218gn_bwd_cuda_kernelI13__nv_bfloat16Li320ELi1ELi16ELi160ELi64ELb1ELb1ELi64ELi320ELi320ELi4ELb1ELi144ELb0ELb0ELNS_15WgradSyncMethodE3ENS_16CompileConditionILi900EEEEEvPT_S6_S6_PKS5_S8_S8_S8_PKfflPfPj --------------------------
	.section	.nv.shared._ZN13group_norm_v218gn_bwd_cuda_kernelI13__nv_bfloat16Li320ELi1ELi16ELi160ELi64ELb1ELb1ELi64ELi320ELi320ELi4ELb1ELi144ELb0ELb0ELNS_15WgradSyncMethodE3ENS_16CompileConditionILi900EEEEEvPT_S6_S6_PKS5_S8_S8_S8_PKfflPfPj,"aw",@nobits
	.sectionflags	@""
	.align	16
.nv.shared._ZN13group_norm_v218gn_bwd_cuda_kernelI13__nv_bfloat16Li320ELi1ELi16ELi160ELi64ELb1ELb1ELi64ELi320ELi320ELi4ELb1ELi144ELb0ELb0ELNS_15WgradSyncMethodE3ENS_16CompileConditionILi900EEEEEvPT_S6_S6_PKS5_S8_S8_S8_PKfflPfPj:
	.zero		14512


//--------------------- .nv.shared._ZN13group_norm_v214gn_cuda_kernelI13__nv_bfloat16Li320ELi1ELi32ELi80ELi64ELb0ELi64ELi80ELi80ELi4ELb0ELi116ELb0ELb0ENS_16CompileConditionILi900EEEEEvPT_PKS4_S7_S7_flPfS8_Pj --------------------------
	.section	.nv.shared._ZN13group_norm_v214gn_cuda_kernelI13__nv_bfloat16Li320ELi1ELi32ELi80ELi64ELb0ELi64ELi80ELi80ELi4ELb0ELi116ELb0ELb0ENS_16CompileConditionILi900EEEEEvPT_PKS4_S7_S7_flPfS8_Pj,"aw",@nobits
	.sectionflags	@""
	.align	16
.nv.shared._ZN13group_norm_v214gn_cuda_kernelI13__nv_bfloat16Li320ELi1ELi32ELi80ELi64ELb0ELi64ELi80ELi80ELi4ELb0ELi116ELb0ELb0ENS_16CompileConditionILi900EEEEEvPT_PKS4_S7_S7_flPfS8_Pj:
	.zero		1112


//--------------------- .nv.shared._ZN13group_norm_v214gn_cuda_kernelI13__nv_bfloat16Li320ELi1ELi32ELi80ELi64ELb0ELi64ELi80ELi80ELi4ELb0ELi148ELb0ELb0ENS_16CompileConditionILi900EEEEEvPT_PKS4_S7_S7_flPfS8_Pj --------------------------
	.section	.nv.shared._ZN13group_norm_v214gn_cuda_kernelI13__nv_bfloat16Li320ELi1ELi32ELi80ELi64ELb0ELi64ELi80ELi80ELi4ELb0ELi148ELb0ELb0ENS_16CompileConditionILi900EEEEEvPT_PKS4_S7_S7_flPfS8_Pj,"aw",@nobits
	.sectionflags	@""
	.align	16
.nv.shared._ZN13group_norm_v214gn_cuda_kernelI13__nv_bfloat16Li320ELi1ELi32ELi80ELi64ELb0ELi64ELi80ELi80ELi4ELb0ELi148ELb0ELb0ENS_16CompileConditionILi900EEEEEvPT_PKS4_S7_S7_flPfS8_Pj:
	.zero		1112


//--------------------- .nv.shared._ZN13group_norm_v214gn_cuda_kernelI13__nv_bfloat16Li320ELi1ELi16ELi160ELi64ELb1ELi64ELi160ELi160ELi4ELb0ELi116ELb0ELb0ENS_16CompileConditionILi900EEEEEvPT_PKS4_S7_S7_flPfS8_Pj --------------------------
	.section	.nv.shared._ZN13group_norm_v214gn_cuda_kernelI13__nv_bfloat16Li320ELi1ELi16ELi160ELi64ELb1ELi64ELi160ELi160ELi4ELb0ELi116ELb0ELb0ENS_16CompileConditionILi900EEEEEvPT_PKS4_S7_S7_flPfS8_Pj,"aw",@nobits
	.sectionflags	@""
	.align	16
.nv.shared._ZN13group_norm_v214gn_cuda_kernelI13__nv_bfloat16Li320ELi1ELi16ELi160ELi64ELb1ELi64ELi160ELi160ELi4ELb0ELi116ELb0ELb0ENS_16CompileConditionILi900EEEEEvPT_PKS4_S7_S7_flPfS8_Pj:
	.zero		1112


//--------------------- .nv.shared._ZN13group_norm_v214gn_cuda_kernelI13__nv_bfloat16Li320ELi1ELi16ELi160ELi64ELb1ELi64ELi160ELi160ELi4ELb0ELi148ELb0ELb0ENS_16CompileConditionILi900EEEEEvPT_PKS4_S7_S7_flPfS8_Pj --------------------------
	.section	.nv.shared._ZN13group_norm_v214gn_cuda_kernelI13__nv_bfloat16Li320ELi1ELi16ELi160ELi64ELb1ELi64ELi160ELi160ELi4ELb0ELi148ELb0ELb0ENS_16CompileConditionILi900EEEEEvPT_PKS4_S7_S7_flPfS8_Pj,"aw",@nobits
	.sectionflags	@""
	.align	16
.nv.shared._ZN13group_norm_v214gn_cuda_kernelI13__nv_bfloat16Li320ELi1ELi16ELi160ELi64ELb1ELi64ELi160ELi160ELi4ELb0ELi148ELb0ELb0ENS_16CompileConditionILi900EEEEEvPT_PKS4_S7_S7_flPfS8_Pj:
	.zero		1112


//--------------------- .nv.shared._ZN13group_norm_v218gn_bwd_cuda_kernelI6__halfLi320ELi1ELi32ELi80ELi64ELb0ELb1ELi64ELi80ELi80ELi4ELb1ELi96ELb0ELb0ELNS_15WgradSyncMethodE3ENS_16CompileConditionILi900EEEEEvPT_S6_S6_PKS5_S8_S8_S8_PKfflPfPj --------------------------
	.section	.nv.shared._ZN13group_norm_v218gn_bwd_cuda_kernelI6__halfLi320ELi1ELi32ELi80ELi64ELb0ELb1ELi64ELi80ELi80ELi4ELb1ELi96ELb0ELb0ELNS_15WgradSyncMethodE3ENS_16CompileConditionILi900EEEEEvPT_S6_S6_PKS5_S8_S8_S8_PKfflPfPj,"aw",@nobits
	.sectionflags	@""
	.align	16
.nv.shared._ZN13group_norm_v218gn_bwd_cuda_kernelI6__halfLi320ELi1ELi32ELi80ELi64ELb0ELb1ELi64ELi80ELi80ELi4ELb1ELi96ELb0ELb0ELNS_15WgradSyncMethodE3ENS_16CompileConditionILi900EEEEEvPT_S6_S6_PKS5_S8_S8_S8_PKfflPfPj:
	.zero		11352


//--------------------- .nv.shared._ZN13group_norm_v218gn_bwd_cuda_kernelI6__halfLi320ELi1ELi32ELi80ELi64ELb0ELb1ELi64ELi80ELi80ELi4ELb1ELi128ELb0ELb0ELNS_15WgradSyncMethodE3ENS_16CompileConditionILi900EEEEEvPT_S6_S6_PKS5_S8_S8_S8_PKfflPfPj --------------------------
	.section	.nv.shared._ZN13group_norm_v218gn_bwd_cuda_kernelI6__halfLi320ELi1ELi32ELi80ELi64ELb0ELb1ELi64ELi80ELi80ELi4ELb1ELi128ELb0ELb0ELNS_15WgradSyncMethodE3ENS_16CompileConditionILi900EEEEEvPT_S6_S6_PKS5_S8_S8_S8_PKfflPfPj,"aw",@nobits
	.sectionflags	@""
	.align	16
.nv.shared._ZN13group_norm_v218gn_bwd_cuda_kernelI6__halfLi320ELi1ELi32ELi80ELi64ELb0ELb1ELi64ELi80ELi80ELi4ELb1ELi128ELb0ELb0ELNS_15WgradSyncMethodE3ENS_16CompileConditionILi900EEEEEvPT_S6_S6_PKS5_S8_S8_S8_PKfflPfPj:
	.zero		11352


//--------------------- .nv.shared._ZN13group_norm_v218gn_bwd_cuda_kernelI6__halfLi320ELi3ELi16ELi160ELi64ELb1ELb1ELi2ELi320ELi320ELi2ELb1ELi10ELb0ELb0ELNS_15WgradSyncMethodE2ENS_16CompileConditionILi900EEEEEvPT_S6_S6_PKS5_S8_S8_S8_PKfflPfPj --------------------------
	.section	.nv.shared._ZN13group_norm_v218gn_bwd_cuda_kernelI6__halfLi320ELi3ELi16ELi160ELi64ELb1ELb1ELi2ELi320ELi320ELi2ELb1ELi10ELb0ELb0ELNS_15WgradSyncMethodE2ENS_16CompileConditionILi900EEEEEvPT_S6_S6_PKS5_S8_S8_S8_PKfflPfPj,"aw",@nobits
	.sectionflags	@""
	.align	8
.nv.shared._ZN13group_norm_v218gn_bwd_cuda_kernelI6__halfLi320ELi3ELi16ELi160ELi64ELb1ELb1ELi2ELi320ELi320ELi2ELb1ELi10ELb0ELb0ELNS_15WgradSyncMethodE2ENS_16CompileConditionILi900EEEEEvPT_S6_S6_PKS5_S8_S8_S8_PKfflPfPj:
	.zero		10000


//--------------------- .nv.shared._ZN13group_norm_v218gn_bwd_cuda_kernelI6__halfLi320ELi1ELi16ELi160ELi64ELb1ELb1ELi4ELi320ELi320ELi4ELb1ELi9ELb0ELb0ELNS_15WgradSyncMethodE2ENS_16CompileConditionILi900EEEEEvPT_S6_S6_PKS5_S8_S8_S8_PKfflPfPj --------------------------
	.section	.nv.shared._ZN13group_norm_v218gn_bwd_cuda_kernelI6__halfLi320ELi1ELi16ELi160ELi64ELb1ELb1ELi4ELi320ELi320ELi4ELb1ELi9ELb0ELb0ELNS_15WgradSyncMethodE2ENS_16CompileConditionILi900EEEEEvPT_S6_S6_PKS5_S8_S8_S8_PKfflPfPj,"aw",@nobits
	.sectionflags	@""
	.align	8
.nv.shared._ZN13group_norm_v218gn_bwd_cuda_kernelI6__halfLi320ELi1ELi16ELi160ELi64ELb1ELb1ELi4ELi320ELi320ELi4ELb1ELi9ELb0ELb0ELNS_15WgradSyncMethodE2ENS_16CompileConditionILi900EEEEEvPT_S6_S6_PKS5_S8_S8_S8_PKfflPfPj:
	.zero		14480


//--------------------- .nv.shared._ZN13group_norm_v218gn_bwd_cuda_kernelI6__halfLi320ELi3ELi16ELi160ELi64ELb1ELb1ELi4ELi320ELi320ELi4ELb1ELi16ELb0ELb0ELNS_15WgradSyncMethodE3ENS_16CompileConditionILi900EEEEEvPT_S6_S6_PKS5_S8_S8_S8_PKfflPfPj --------------------------
	.section	.nv.shared._ZN13group_norm_v218gn_bwd_cuda_kernelI6__halfLi320ELi3ELi16ELi160ELi64ELb1ELb1ELi4ELi320ELi320ELi4ELb1ELi16ELb0ELb0ELNS_15WgradSyncMethodE3ENS_16CompileConditionILi900EEEEEvPT_S6_S6_PKS5_S8_S8_S8_PKfflPfPj,"aw",@nobits
	.sectionflags	@""
	.align	8
.nv.shared._ZN13group_norm_v218gn_bwd_cuda_kernelI6__halfLi320ELi3ELi16ELi160ELi64ELb1ELb1ELi4ELi320ELi320ELi4ELb1ELi16ELb0ELb0ELNS_15WgradSyncMethodE3ENS_16CompileConditionILi900EEEEEvPT_S6_S6_PKS5_S8_S8_S8_PKfflPfPj:
	.zero		14480


//--------------------- .nv.shared._ZN13group_norm_v218gn_bwd_cuda_kernelI6__halfLi320ELi1ELi16ELi160ELi64ELb1ELb1ELi8ELi320ELi320ELi4ELb1ELi16ELb0ELb0ELNS_15WgradSyncMethodE3ENS_16CompileConditionILi900EEEEEvPT_S6_S6_PKS5_S8_S8_S8_PKfflPfPj --------------------------
	.section	.nv.shared._ZN13group_norm_v218gn_bwd_cuda_kernelI6__halfLi320ELi1ELi16ELi160ELi64ELb1ELb1ELi8ELi320ELi320ELi4ELb1ELi16ELb0ELb0ELNS_15WgradSyncMethodE3ENS_16CompileConditionILi900EEEEEvPT_S6_S6_PKS5_S8_S8_S8_PKfflPfPj,"aw",@nobits
	.sectionflags	@""
	.align	8
.nv.shared._ZN13group_norm_v218gn_bwd_cuda_kernelI6__halfLi320ELi1ELi16ELi160ELi64ELb1ELb1ELi8ELi320ELi320ELi4ELb1ELi16ELb0ELb0ELNS_15WgradSyncMethodE3ENS_16CompileConditionILi900EEEEEvPT_S6_S6_PKS5_S8_S8_S8_PKfflPfPj:
	.zero		14480


//--------------------- .nv.shared._ZN13group_norm_v218gn_bwd_cuda_kernelI6__halfLi320ELi3ELi16ELi160ELi64ELb1ELb1ELi8ELi320ELi320ELi4ELb1ELi40ELb0ELb0ELNS_15WgradSyncMethodE3ENS_16CompileConditionILi900EEEEEvPT_S6_S6_PKS5_S8_S8_S8_PKfflPfPj --------------------------
	.section	.nv.shared._ZN13group_norm_v218gn_bwd_cuda_kernelI6__halfLi320ELi3ELi16ELi160ELi64ELb1ELb1ELi8ELi320ELi320ELi4ELb1ELi40ELb0ELb0ELNS_15WgradSyncMethodE3ENS_16CompileConditionILi900EEEEEvPT_S6_S6_PKS5_S8_S8_S8_PKfflPfPj,"aw",@nobits
	.sectionflags	@""
	.align	8
.nv.shared._ZN13group_norm_v218gn_bwd_cuda_kernelI6__halfLi320ELi3ELi16ELi160ELi64ELb1ELb1ELi8ELi320ELi320ELi4ELb1ELi40ELb0ELb0ELNS_15WgradSyncMethodE3ENS_16CompileConditionILi900EEEEEvPT_S6_S6_PKS5_S8_S8_S8_PKfflPfPj:
	.zero		14480


//--------------------- .nv.shared._ZN13group_norm_v218gn_bwd_cuda_kernelI6__halfLi320ELi1ELi16ELi160ELi64ELb1ELb1ELi16ELi320ELi320ELi4ELb1ELi32ELb0ELb0ELNS_15WgradSyncMethodE3ENS_16CompileConditionILi900EEEEEvPT_S6_S6_PKS5_S8_S8_S8_PKfflPfPj --------------------------
	.section	.nv.shared._ZN13group_norm_v218gn_bwd_cuda_kernelI6__halfLi320ELi1ELi16ELi160ELi64ELb1ELb1ELi16ELi320ELi320ELi4ELb1ELi32ELb0ELb0ELNS_15WgradSyncMethodE3ENS_16CompileConditionILi900EEEEEvPT_S6_S6_PKS5_S8_S8_S8_PKfflPfPj,"aw",@nobits
	.sectionflags	@""
	.align	8
.nv.shared._ZN13group_norm_v218gn_bwd_cuda_kernelI6__halfLi320ELi1ELi16ELi160ELi64ELb1ELb1ELi16ELi320ELi320ELi4ELb1ELi32ELb0ELb0ELNS_15WgradSyncMethodE3ENS_16CompileConditionILi900EEEEEvPT_S6_S6_PKS5_S8_S8_S8_PKfflPfPj:
	.zero		14480


//--------------------- .nv.shared._ZN13group_norm_v218gn_bwd_cuda_kernelI6__halfLi320ELi3ELi16ELi160ELi64ELb1ELb1ELi16ELi320ELi320ELi4ELb1ELi80ELb0ELb0ELNS_15WgradSyncMethodE3ENS_16CompileConditionILi900EEEEEvPT_S6_S6_PKS5_S8_S8_S8_PKfflPfPj --------------------------
	.section	.nv.shared._ZN13group_norm_v218gn_bwd_cuda_kernelI6__halfLi320ELi3ELi16ELi160ELi64ELb1ELb1ELi16ELi320ELi320ELi4ELb1ELi80ELb0ELb0ELNS_15WgradSyncMethodE3ENS_16CompileConditionILi900EEEEEvPT_S6_S6_PKS5_S8_S8_S8_PKfflPfPj,"aw",@nobits
	.sectionflags	@""
	.align	8
.nv.shared._ZN13group_norm_v218gn_bwd_cuda_kernelI6__halfLi320ELi3ELi16ELi160ELi64ELb1ELb1ELi16ELi320ELi320ELi4ELb1ELi80ELb0ELb0ELNS_15WgradSyncMethodE3ENS_16CompileConditionILi900EEEEEvPT_S6_S6_PKS5_S8_S8_S8_PKfflPfPj:
	.zero		14480


//--------------------- .nv.shared._ZN13group_norm_v218gn_bwd_cuda_kernelI6__halfLi320ELi1ELi16ELi160ELi64ELb1ELb1ELi32ELi320ELi320ELi4ELb1ELi72ELb0ELb0ELNS_15WgradSyncMethodE1ENS_16CompileConditionILi900EEEEEvPT_S6_S6_PKS5_S8_S8_S8_PKfflPfPj --------------------------
	.section	.nv.shared._ZN13group_norm_v218gn_bwd_cuda_kernelI6__halfLi320ELi1ELi16ELi160ELi64ELb1ELb1ELi32ELi320ELi320ELi4ELb1ELi72ELb0ELb0ELNS_15WgradSyncMethodE1ENS_16CompileConditionILi900EEEEEvPT_S6_S6_PKS5_S8_S8_S8_PKfflPfPj,"aw",@nobits
	.sectionflags	@""
	.align	8
.nv.shared._ZN13group_norm_v218gn_bwd_cuda_kernelI6__halfLi320ELi1ELi16ELi160ELi64ELb1ELb1ELi32ELi320ELi320ELi4ELb1ELi72ELb0ELb0ELNS_15WgradSyncMethodE1ENS_16CompileConditionILi900EEEEEvPT_S6_S6_PKS5_S8_S8_S8_PKfflPfPj:
	.zero		14480


//--------------------- .nv.shared._ZN13group_norm_v218gn_bwd_cuda_kernelI6__halfLi320ELi1ELi16ELi160ELi64ELb1ELb1ELi32ELi320ELi320ELi4ELb1ELi72ELb0ELb1ELNS_15WgradSyncMethodE1ENS_16CompileConditionILi900EEEEEvPT_S6_S6_PKS5_S8_S8_S8_PKfflPfPj --------------------------
	.section	.nv.shared._ZN13group_norm_v218gn_bwd_cuda_kernelI6__halfLi320ELi1ELi16ELi160ELi64ELb1ELb1ELi32ELi320ELi320ELi4ELb1ELi72ELb0ELb1ELNS_15WgradSyncMethodE1ENS_16CompileConditionILi900EEEEEvPT_S6_S6_PKS5_S8_S8_S8_PKfflPfPj,"aw",@nobits
	.sectionflags	@""
	.align	16
.nv.shared._ZN13group_norm_v218gn_bwd_cuda_kernelI6__halfLi320ELi1ELi16ELi160ELi64ELb1ELb1ELi32ELi320ELi320ELi4ELb1ELi72ELb0ELb1ELNS_15WgradSyncMethodE1ENS_16CompileConditionILi900EEEEEvPT_S6_S6_PKS5_S8_S8_S8_PKfflPfPj:
	.zero		14512


//--------------------- .nv.shared._ZN13group_norm_v218gn_bwd_cuda_kernelI6__halfLi320ELi3ELi16ELi160ELi64ELb1ELb1ELi32ELi320ELi320ELi4ELb1ELi168ELb0ELb0ELNS_15WgradSyncMethodE3ENS_16CompileConditionILi900EEEEEvPT_S6_S6_PKS5_S8_S8_S8_PKfflPfPj --------------------------
	.section	.nv.shared._ZN13group_norm_v218gn_bwd_cuda_kernelI6__halfLi320ELi3ELi16ELi160ELi64ELb1ELb1ELi32ELi320ELi320ELi4ELb1ELi168ELb0ELb0ELNS_15WgradSyncMethodE3ENS_16CompileConditionILi900EEEEEvPT_S6_S6_PKS5_S8_S8_S8_PKfflPfPj,"aw",@nobits
	.sectionflags	@""
	.align	8
.nv.shared._ZN13group_norm_v218gn_bwd_cuda_kernelI6__halfLi320ELi3ELi16ELi160ELi64ELb1ELb1ELi32ELi320ELi320ELi4ELb1ELi168ELb0ELb0ELNS_15WgradSyncMethodE3ENS_16CompileConditionILi900EEEEEvPT_S6_S6_PKS5_S8_S8_S8_PKfflPfPj:
	.zero		14480


//--------------------- .nv.shared._ZN13group_norm_v218gn_bwd_cuda_kernelI6__halfLi320ELi1ELi16ELi160ELi64ELb1ELb1ELi64ELi320ELi320ELi4ELb1ELi144ELb0ELb0ELNS_15WgradSyncMethodE3ENS_16CompileConditionILi900EEEEEvPT_S6_S6_PKS5_S8_S8_S8_PKfflPfPj --------------------------
	.section	.nv.shared._ZN13group_norm_v218gn_bwd_cuda_kernelI6__halfLi320ELi1ELi16ELi160ELi64ELb1ELb1ELi64ELi320ELi320ELi4ELb1ELi144ELb0ELb0ELNS_15WgradSyncMethodE3ENS_16CompileConditionILi900EEEEEvPT_S6_S6_PKS5_S8_S8_S8_PKfflPfPj,"aw",@nobits
	.sectionflags	@""
	.align	16
.nv.shared._ZN13group_norm_v218gn_bwd_cuda_kernelI6__halfLi320ELi1ELi16ELi160ELi64ELb1ELb1ELi64ELi320ELi320ELi4ELb1ELi144ELb0ELb0ELNS_15WgradSyncMethodE3ENS_16CompileConditionILi900EEEEEvPT_S6_S6_PKS5_S8_S8_S8_PKfflPfPj:
	.zero		14512


//--------------------- .nv.shared._ZN13group_norm_v214gn_cuda_kernelI6__halfLi320ELi1ELi32ELi80ELi64ELb0ELi64ELi80ELi80ELi4ELb0ELi116ELb0ELb0ENS_16CompileConditionILi900EEEEEvPT_PKS4_S7_S7_flPfS8_Pj --------------------------
	.section	.nv.shared._ZN13group_norm_v214gn_cuda_kernelI6__halfLi320ELi1ELi32ELi80ELi64ELb0ELi64ELi80ELi80ELi4ELb0ELi116ELb0ELb0ENS_16CompileConditionILi900EEEEEvPT_PKS4_S7_S7_flPfS8_Pj,"aw",@nobits
	.sectionflags	@""
	.align	16
.nv.shared._ZN13group_norm_v214gn_cuda_kernelI6__halfLi320ELi1ELi32ELi80ELi64ELb0ELi64ELi80ELi80ELi4ELb0ELi116ELb0ELb0ENS_16CompileConditionILi900EEEEEvPT_PKS4_S7_S7_flPfS8_Pj:
	.zero		1112


//--------------------- .nv.shared._ZN13group_norm_v214gn_cuda_kernelI6__halfLi320ELi1ELi32ELi80ELi64ELb0ELi64ELi80ELi80ELi4ELb0ELi148ELb0ELb0ENS_16CompileConditionILi900EEEEEvPT_PKS4_S7_S7_flPfS8_Pj --------------------------
	.section	.nv.shared._ZN13group_norm_v214gn_cuda_kernelI6__halfLi320ELi1ELi32ELi80ELi64ELb0ELi64ELi80ELi80ELi4ELb0ELi148ELb0ELb0ENS_16CompileConditionILi900EEEEEvPT_PKS4_S7_S7_flPfS8_Pj,"aw",@nobits
	.sectionflags	@""
	.align	16
.nv.shared._ZN13group_norm_v214gn_cuda_kernelI6__halfLi320ELi1ELi32ELi80ELi64ELb0ELi64ELi80ELi80ELi4ELb0ELi148ELb0ELb0ENS_16CompileConditionILi900EEEEEvPT_PKS4_S7_S7_flPfS8_Pj:
	.zero		1112


//--------------------- .nv.shared._ZN13group_norm_v214gn_cuda_kernelI6__halfLi320ELi1ELi16ELi160ELi64ELb1ELi64ELi160ELi160ELi4ELb0ELi116ELb0ELb0ENS_16CompileConditionILi900EEEEEvPT_PKS4_S7_S7_flPfS8_Pj --------------------------
	.section	.nv.shared._ZN13group_norm_v214gn_cuda_kernelI6__halfLi320ELi1ELi16ELi160ELi64ELb1ELi64ELi160ELi160ELi4ELb0ELi116ELb0ELb0ENS_16CompileConditionILi900EEEEEvPT_PKS4_S7_S7_flPfS8_Pj,"aw",@nobits
	.sectionflags	@""
	.align	16
.nv.shared._ZN13group_norm_v214gn_cuda_kernelI6__halfLi320ELi1ELi16ELi160ELi64ELb1ELi64ELi160ELi160ELi4ELb0ELi116ELb0ELb0ENS_16CompileConditionILi900EEEEEvPT_PKS4_S7_S7_flPfS8_Pj:
	.zero		1112


//--------------------- .nv.shared._ZN13group_norm_v214gn_cuda_kernelI6__halfLi320ELi1ELi16ELi160ELi64ELb1ELi64ELi160ELi160ELi4ELb0ELi148ELb0ELb0ENS_16CompileConditionILi900EEEEEvPT_PKS4_S7_S7_flPfS8_Pj --------------------------
	.section	.nv.shared._ZN13group_norm_v214gn_cuda_kernelI6__halfLi320ELi1ELi16ELi160ELi64ELb1ELi64ELi160ELi160ELi4ELb0ELi148ELb0ELb0ENS_16CompileConditionILi900EEEEEvPT_PKS4_S7_S7_flPfS8_Pj,"aw",@nobits
	.sectionflags	@""
	.align	16
.nv.shared._ZN13group_norm_v214gn_cuda_kernelI6__halfLi320ELi1ELi16ELi160ELi64ELb1ELi64ELi160ELi160ELi4ELb0ELi148ELb0ELb0ENS_16CompileConditionILi900EEEEEvPT_PKS4_S7_S7_flPfS8_Pj:
	.zero		1112


//--------------------- .nv.constant0._ZN13group_norm_v218gn_bwd_cuda_kernelI13__nv_bfloat16Li320ELi1ELi32ELi80ELi64ELb0ELb1ELi64ELi80ELi80ELi4ELb1ELi96ELb0ELb0ELNS_15WgradSyncMethodE3ENS_16CompileConditionILi900EEEEEvPT_S6_S6_PKS5_S8_S8_S8_PKfflPfPj --------------------------
	.section	.nv.constant0._ZN13group_norm_v218gn_bwd_cuda_kernelI13__nv_bfloat16Li320ELi1ELi32ELi80ELi64ELb0ELb1ELi64ELi80ELi80ELi4ELb1ELi96ELb0ELb0ELNS_15WgradSyncMethodE3ENS_16CompileConditionILi900EEEEEvPT_S6_S6_PKS5_S8_S8_S8_PKfflPfPj,"a",@progbits
	.sectionflags	@""
	.align	4
.nv.constant0._ZN13group_norm_v218gn_bwd_cuda_kernelI13__nv_bfloat16Li320ELi1ELi32ELi80ELi64ELb0ELb1ELi64ELi80ELi80ELi4ELb1ELi96ELb0ELb0ELNS_15WgradSyncMethodE3ENS_16CompileConditionILi900EEEEEvPT_S6_S6_PKS5_S8_S8_S8_PKfflPfPj:
	.zero		624


//--------------------- .nv.constant0._ZN13group_norm_v218gn_bwd_cuda_kernelI13__nv_bfloat16Li320ELi1ELi32ELi80ELi64ELb0ELb1ELi64ELi80ELi80ELi4ELb1ELi128ELb0ELb0ELNS_15WgradSyncMethodE3ENS_16CompileConditionILi900EEEEEvPT_S6_S6_PKS5_S8_S8_S8_PKfflPfPj --------------------------
	.section	.nv.constant0._ZN13group_norm_v218gn_bwd_cuda_kernelI13__nv_bfloat16Li320ELi1ELi32ELi80ELi64ELb0ELb1ELi64ELi80ELi80ELi4ELb1ELi128ELb0ELb0ELNS_15WgradSyncMethodE3ENS_16CompileConditionILi900EEEEEvPT_S6_S6_PKS5_S8_S8_S8_PKfflPfPj,"a",@progbits
	.sectionflags	@""
	.align	4
.nv.constant0._ZN13group_norm_v218gn_bwd_cuda_kernelI13__nv_bfloat16Li320ELi1ELi32ELi80ELi64ELb0ELb1ELi64ELi80ELi80ELi4ELb1ELi128ELb0ELb0ELNS_15WgradSyncMethodE3ENS_16CompileConditionILi900EEEEEvPT_S6_S6_PKS5_S8_S8_S8_PKfflPfPj:
	.zero		624


//--------------------- .nv.constant0._ZN13group_norm_v218gn_bwd_cuda_kernelI13__nv_bfloat16Li320ELi3ELi16ELi160ELi64ELb1ELb1ELi2ELi320ELi320ELi2ELb1ELi10ELb0ELb0ELNS_15WgradSyncMethodE2ENS_16CompileConditionILi900EEEEEvPT_S6_S6_PKS5_S8_S8_S8_PKfflPfPj --------------------------
	.section	.nv.constant0._ZN13group_norm_v218gn_bwd_cuda_kernelI13__nv_bfloat16Li320ELi3ELi16ELi160ELi64ELb1ELb1ELi2ELi320ELi320ELi2ELb1ELi10ELb0ELb0ELNS_15WgradSyncMethodE2ENS_16CompileConditionILi900EEEEEvPT_S6_S6_PKS5_S8_S8_S8_PKfflPfPj,"a",@progbits
	.sectionflags	@""
	.align	4
.nv.constant0._ZN13group_norm_v218gn_bwd_cuda_kernelI13__nv_bfloat16Li320ELi3ELi16ELi160ELi64ELb1ELb1ELi2ELi320ELi320ELi2ELb1ELi10ELb0ELb0ELNS_15WgradSyncMethodE2ENS_16CompileConditionILi900EEEEEvPT_S6_S6_PKS5_S8_S8_S8_PKfflPfPj:
	.zero		624


//--------------------- .nv.constant0._ZN13group_norm_v218gn_bwd_cuda_kernelI13__nv_bfloat16Li320ELi1ELi16ELi160ELi64ELb1ELb1ELi4ELi320ELi320ELi4ELb1ELi9ELb0ELb0ELNS_15WgradSyncMethodE2ENS_16CompileConditionILi900EEEEEvPT_S6_S6_PKS5_S8_S8_S8_PKfflPfPj --------------------------
	.section	.nv.constant0._ZN13group_norm_v218gn_bwd_cuda_kernelI13__nv_bfloat16Li320ELi1ELi16ELi160ELi64ELb1ELb1ELi4ELi320ELi320ELi4ELb1ELi9ELb0ELb0ELNS_15WgradSyncMethodE2ENS_16CompileConditionILi900EEEEEvPT_S6_S6_PKS5_S8_S8_S8_PKfflPfPj,"a",@progbits
	.sectionflags	@""
	.align	4
.nv.constant0._ZN13group_norm_v218gn_bwd_cuda_kernelI13__nv_bfloat16Li320ELi1ELi16ELi160ELi64ELb1ELb1ELi4ELi320ELi320ELi4ELb1ELi9ELb0ELb0ELNS_15WgradSyncMethodE2ENS_16CompileConditionILi900EEEEEvPT_S6_S6_PKS5_S8_S8_S8_PKfflPfPj:
	.zero		624


//--------------------- .nv.constant0._ZN13group_norm_v218gn_bwd_cuda_kernelI13__nv_bfloat16Li320ELi3ELi16ELi160ELi64ELb1ELb1ELi4ELi320ELi320ELi4ELb1ELi16ELb0ELb0ELNS_15WgradSyncMethodE3ENS_16CompileConditionILi900EEEEEvPT_S6_S6_PKS5_S8_S8_S8_PKfflPfPj --------------------------
	.section	.nv.constant0._ZN13group_norm_v218gn_bwd_cuda_kernelI13__nv_bfloat16Li320ELi3ELi16ELi160ELi64ELb1ELb1ELi4ELi320ELi320ELi4ELb1ELi16ELb0ELb0ELNS_15WgradSyncMethodE3ENS_16CompileConditionILi900EEEEEvPT_S6_S6_PKS5_S8_S8_S8_PKfflPfPj,"a",@progbits
	.sectionflags	@""
	.align	4
.nv.constant0._ZN13group_norm_v218gn_bwd_cuda_kernelI13__nv_bfloat16Li320ELi3ELi16ELi160ELi64ELb1ELb1ELi4ELi320ELi320ELi4ELb1ELi16ELb0ELb0ELNS_15WgradSyncMethodE3ENS_16CompileConditionILi900EEEEEvPT_S6_S6_PKS5_S8_S8_S8_PKfflPfPj:
	.zero		624


//--------------------- .nv.constant0._ZN13group_norm_v218gn_bwd_cuda_kernelI13__nv_bfloat16Li320ELi1ELi16ELi160ELi64ELb1ELb1ELi8ELi320ELi320ELi4ELb1ELi16ELb0ELb0ELNS_15WgradSyncMethodE3ENS_16CompileConditionILi900EEEEEvPT_S6_S6_PKS5_S8_S8_S8_PKfflPfPj --------------------------
	.section	.nv.constant0._ZN13group_norm_v218gn_bwd_cuda_kernelI13__nv_bfloat16Li320ELi1ELi16ELi160ELi64ELb1ELb1ELi8ELi320ELi320ELi4ELb1ELi16ELb0ELb0ELNS_15WgradSyncMethodE3ENS_16CompileConditionILi900EEEEEvPT_S6_S6_PKS5_S8_S8_S8_PKfflPfPj,"a",@progbits
	.sectionflags	@""
	.align	4
.nv.constant0._ZN13group_norm_v218gn_bwd_cuda_kernelI13__nv_bfloat16Li320ELi1ELi16ELi160ELi64ELb1ELb1ELi8ELi320ELi320ELi4ELb1ELi16ELb0ELb0ELNS_15WgradSyncMethodE3ENS_16CompileConditionILi900EEEEEvPT_S6_S6_PKS5_S8_S8_S8_PKfflPfPj:
	.zero		624


//--------------------- .nv.constant0._ZN13group_norm_v218gn_bwd_cuda_kernelI13__nv_bfloat16Li320ELi3ELi16ELi160ELi64ELb1ELb1ELi8ELi320ELi320ELi4ELb1ELi40ELb0ELb0ELNS_15WgradSyncMethodE3ENS_16CompileConditionILi900EEEEEvPT_S6_S6_PKS5_S8_S8_S8_PKfflPfPj --------------------------
	.section	.nv.constant0._ZN13group_norm_v218gn_bwd_cuda_kernelI13__nv_bfloat16Li320ELi3ELi16ELi160ELi64ELb1ELb1ELi8ELi320ELi320ELi4ELb1ELi40ELb0ELb0ELNS_15WgradSyncMethodE3ENS_16CompileConditionILi900EEEEEvPT_S6_S6_PKS5_S8_S8_S8_PKfflPfPj,"a",@progbits
	.sectionflags	@""
	.align	4
.nv.constant0._ZN13group_norm_v218gn_bwd_cuda_kernelI13__nv_bfloat16Li320ELi3ELi16ELi160ELi64ELb1ELb1ELi8ELi320ELi320ELi4ELb1ELi40ELb0ELb0ELNS_15WgradSyncMethodE3ENS_16CompileConditionILi900EEEEEvPT_S6_S6_PKS5_S8_S8_S8_PKfflPfPj:
	.zero		624


//--------------------- .nv.constant0._ZN13group_norm_v218gn_bwd_cuda_kernelI13__nv_bfloat16Li320ELi1ELi16ELi160ELi64ELb1ELb1ELi16ELi320ELi320ELi4ELb1ELi32ELb0ELb0ELNS_15WgradSyncMethodE3ENS_16CompileConditionILi900EEEEEvPT_S6_S6_PKS5_S8_S8_S8_PKfflPfPj --------------------------
	.section	.nv.constant0._ZN13group_norm_v218gn_bwd_cuda_kernelI13__nv_bfloat16Li320ELi1ELi16ELi160ELi64ELb1ELb1ELi16ELi320ELi320ELi4ELb1ELi32ELb0ELb0ELNS_15WgradSyncMethodE3ENS_16CompileConditionILi900EEEEEvPT_S6_S6_PKS5_S8_S8_S8_PKfflPfPj,"a",@progbits
	.sectionflags	@""
	.align	4
.nv.constant0._ZN13group_norm_v218gn_bwd_cuda_kernelI13__nv_bfloat16Li320ELi1ELi16ELi160ELi64ELb1ELb1ELi16ELi320ELi320ELi4ELb1ELi32ELb0ELb0ELNS_15WgradSyncMethodE3ENS_16CompileConditionILi900EEEEEvPT_S6_S6_PKS5_S8_S8_S8_PKfflPfPj:
	.zero		624


//--------------------- .nv.constant0._ZN13group_norm_v218gn_bwd_cuda_kernelI13__nv_bfloat16Li320ELi3ELi16ELi160ELi64ELb1ELb1ELi16ELi320ELi320ELi4ELb1ELi80ELb0ELb0ELNS_15WgradSyncMethodE3ENS_16CompileConditionILi900EEEEEvPT_S6_S6_PKS5_S8_S8_S8_PKfflPfPj --------------------------
	.section	.nv.constant0._ZN13group_norm_v218gn_bwd_cuda_kernelI13__nv_bfloat16Li320ELi3ELi16ELi160ELi64ELb1ELb1ELi16ELi320ELi320ELi4ELb1ELi80ELb0ELb0ELNS_15WgradSyncMethodE3ENS_16CompileConditionILi900EEEEEvPT_S6_S6_PKS5_S8_S8_S8_PKfflPfPj,"a",@progbits
	.sectionflags	@""
	.align	4
.nv.constant0._ZN13group_norm_v218gn_bwd_cuda_kernelI13__nv_bfloat16Li320ELi3ELi16ELi160ELi64ELb1ELb1ELi16ELi320ELi320ELi4ELb1ELi80ELb0ELb0ELNS_15WgradSyncMethodE3ENS_16CompileConditionILi900EEEEEvPT_S6_S6_PKS5_S8_S8_S8_PKfflPfPj:
	.zero		624


//--------------------- .nv.constant0._ZN13group_norm_v218gn_bwd_cuda_kernelI13__nv_bfloat16Li320ELi1ELi16ELi160ELi64ELb1ELb1ELi32ELi320ELi320ELi4ELb1ELi72ELb0ELb0ELNS_15WgradSyncMethodE1ENS_16CompileConditionILi900EEEEEvPT_S6_S6_PKS5_S8_S8_S8_PKfflPfPj --------------------------
	.section	.nv.constant0._ZN13group_norm_v218gn_bwd_cuda_kernelI13__nv_bfloat16Li320ELi1ELi16ELi160ELi64ELb1ELb1ELi32ELi320ELi320ELi4ELb1ELi72ELb0ELb0ELNS_15WgradSyncMethodE1ENS_16CompileConditionILi900EEEEEvPT_S6_S6_PKS5_S8_S8_S8_PKfflPfPj,"a",@progbits
	.sectionflags	@""
	.align	4
.nv.constant0._ZN13group_norm_v218gn_bwd_cuda_kernelI13__nv_bfloat16Li320ELi1ELi16ELi160ELi64ELb1ELb1ELi32ELi320ELi320ELi4ELb1ELi72ELb0ELb0ELNS_15WgradSyncMethodE1ENS_16CompileConditionILi900EEEEEvPT_S6_S6_PKS5_S8_S8_S8_PKfflPfPj:
	.zero		624


//--------------------- .nv.constant0._ZN13group_norm_v218gn_bwd_cuda_kernelI13__nv_bfloat16Li320ELi1ELi16ELi160ELi64ELb1ELb1ELi32ELi320ELi320ELi4ELb1ELi72ELb0ELb1ELNS_15WgradSyncMethodE1ENS_16CompileConditionILi900EEEEEvPT_S6_S6_PKS5_S8_S8_S8_PKfflPfPj --------------------------
	.section	.nv.constant0._ZN13group_norm_v218gn_bwd_cuda_kernelI13__nv_bfloat16Li320ELi1ELi16ELi160ELi64ELb1ELb1ELi32ELi320ELi320ELi4ELb1ELi72ELb0ELb1ELNS_15WgradSyncMethodE1ENS_16CompileConditionILi900EEEEEvPT_S6_S6_PKS5_S8_S8_S8_PKfflPfPj,"a",@progbits
	.sectionflags	@""
	.align	4
.nv.constant0._ZN13group_norm_v218gn_bwd_cuda_kernelI13__nv_bfloat16Li320ELi1ELi16ELi160ELi64ELb1ELb1ELi32ELi320ELi320ELi4ELb1ELi72ELb0ELb1ELNS_15WgradSyncMethodE1ENS_16CompileConditionILi900EEEEEvPT_S6_S6_PKS5_S8_S8_S8_PKfflPfPj:
	.zero		624


//--------------------- .nv.constant0._ZN13group_norm_v218gn_bwd_cuda_kernelI13__nv_bfloat16Li320ELi3ELi16ELi160ELi64ELb1ELb1ELi32ELi320ELi320ELi4ELb1ELi168ELb0ELb0ELNS_15WgradSyncMethodE3ENS_16CompileConditionILi900EEEEEvPT_S6_S6_PKS5_S8_S8_S8_PKfflPfPj --------------------------
	.section	.nv.constant0._ZN13group_norm_v218gn_bwd_cuda_kernelI13__nv_bfloat16Li320ELi3ELi16ELi160ELi64ELb1ELb1ELi32ELi320ELi320ELi4ELb1ELi168ELb0ELb0ELNS_15WgradSyncMethodE3ENS_16CompileConditionILi900EEEEEvPT_S6_S6_PKS5_S8_S8_S8_PKfflPfPj,"a",@progbits
	.sectionflags	@""
	.align	4
.nv.constant0._ZN13group_norm_v218gn_bwd_cuda_kernelI13__nv_bfloat16Li320ELi3ELi16ELi160ELi64ELb1ELb1ELi32ELi320ELi320ELi4ELb1ELi168ELb0ELb0ELNS_15WgradSyncMethodE3ENS_16CompileConditionILi900EEEEEvPT_S6_S6_PKS5_S8_S8_S8_PKfflPfPj:
	.zero		624


//--------------------- .nv.constant0._ZN13group_norm_v218gn_bwd_cuda_kernelI13__nv_bfloat16Li320ELi1ELi16ELi160ELi64ELb1ELb1ELi64ELi320ELi320ELi4ELb1ELi144ELb0ELb0ELNS_15WgradSyncMethodE3ENS_16CompileConditionILi900EEEEEvPT_S6_S6_PKS5_S8_S8_S8_PKfflPfPj --------------------------
	.section	.nv.constant0._ZN13group_norm_v218gn_bwd_cuda_kernelI13__nv_bfloat16Li320ELi1ELi16ELi160ELi64ELb1ELb1ELi64ELi320ELi320ELi4ELb1ELi144ELb0ELb0ELNS_15WgradSyncMethodE3ENS_16CompileConditionILi900EEEEEvPT_S6_S6_PKS5_S8_S8_S8_PKfflPfPj,"a",@progbits
	.sectionflags	@""
	.align	4
.nv.constant0._ZN13group_norm_v218gn_bwd_cuda_kernelI13__nv_bfloat16Li320ELi1ELi16ELi160ELi64ELb1ELb1ELi64ELi320ELi320ELi4ELb1ELi144ELb0ELb0ELNS_15WgradSyncMethodE3ENS_16CompileConditionILi900EEEEEvPT_S6_S6_PKS5_S8_S8_S8_PKfflPfPj:
	.zero		624


//--------------------- .nv.constant0._ZN13group_norm_v214gn_cuda_kernelI13__nv_bfloat16Li320ELi1ELi32ELi80ELi64ELb0ELi64ELi80ELi80ELi4ELb0ELi116ELb0ELb0ENS_16CompileConditionILi900EEEEEvPT_PKS4_S7_S7_flPfS8_Pj --------------------------
	.section	.nv.constant0._ZN13group_norm_v214gn_cuda_kernelI13__nv_bfloat16Li320ELi1ELi32ELi80ELi64ELb0ELi64ELi80ELi80ELi4ELb0ELi116ELb0ELb0ENS_16CompileConditionILi900EEEEEvPT_PKS4_S7_S7_flPfS8_Pj,"a",@progbits
	.sectionflags	@""
	.align	4
.nv.constant0._ZN13group_norm_v214gn_cuda_kernelI13__nv_bfloat16Li320ELi1ELi32ELi80ELi64ELb0ELi64ELi80ELi80ELi4ELb0ELi116ELb0ELb0ENS_16CompileConditionILi900EEEEEvPT_PKS4_S7_S7_flPfS8_Pj:
	.zero		600


//--------------------- .nv.constant0._ZN13group_norm_v214gn_cuda_kernelI13__nv_bfloat16Li320ELi1ELi32ELi80ELi64ELb0ELi64ELi80ELi80ELi4ELb0ELi148ELb0ELb0ENS_16CompileConditionILi900EEEEEvPT_PKS4_S7_S7_flPfS8_Pj --------------------------
	.section	.nv.constant0._ZN13group_norm_v214gn_cuda_kernelI13__nv_bfloat16Li320ELi1ELi32ELi80ELi64ELb0ELi64ELi80ELi80ELi4ELb0ELi148ELb0ELb0ENS_16CompileConditionILi900EEEEEvPT_PKS4_S7_S7_flPfS8_Pj,"a",@progbits
	.sectionflags	@""
	.align	4
.nv.constant0._ZN13group_norm_v214gn_cuda_kernelI13__nv_bfloat16Li320ELi1ELi32ELi80ELi64ELb0ELi64ELi80ELi80ELi4ELb0ELi148ELb0ELb0ENS_16CompileConditionILi900EEEEEvPT_PKS4_S7_S7_flPfS8_Pj:
	.zero		600


//--------------------- .nv.constant0._ZN13group_norm_v214gn_cuda_kernelI13__nv_bfloat16Li320ELi1ELi16ELi160ELi64ELb1ELi64ELi160ELi160ELi4ELb0ELi116ELb0ELb0ENS_16CompileConditionILi900EEEEEvPT_PKS4_S7_S7_flPfS8_Pj --------------------------
	.section	.nv.constant0._ZN13group_norm_v214gn_cuda_kernelI13__nv_bfloat16Li320ELi1ELi16ELi160ELi64ELb1ELi64ELi160ELi160ELi4ELb0ELi116ELb0ELb0ENS_16CompileConditionILi900EEEEEvPT_PKS4_S7_S7_flPfS8_Pj,"a",@progbits
	.sectionflags	@""
	.align	4
.nv.constant0._ZN13group_norm_v214gn_cuda_kernelI13__nv_bfloat16Li320ELi1ELi16ELi160ELi64ELb1ELi64ELi160ELi160ELi4ELb0ELi116ELb0ELb0ENS_16CompileConditionILi900EEEEEvPT_PKS4_S7_S7_flPfS8_Pj:
	.zero		600


//--------------------- .nv.constant0._ZN13group_norm_v214gn_cuda_kernelI13__nv_bfloat16Li320ELi1ELi16ELi160ELi64ELb1ELi64ELi160ELi160ELi4ELb0ELi148ELb0ELb0ENS_16CompileConditionILi900EEEEEvPT_PKS4_S7_S7_flPfS8_Pj --------------------------
	.section	.nv.constant0._ZN13group_norm_v214gn_cuda_kernelI13__nv_bfloat16Li320ELi1ELi16ELi160ELi64ELb1ELi64ELi160ELi160ELi4ELb0ELi148ELb0ELb0ENS_16CompileConditionILi900EEEEEvPT_PKS4_S7_S7_flPfS8_Pj,"a",@progbits
	.sectionflags	@""
	.align	4
.nv.constant0._ZN13group_norm_v214gn_cuda_kernelI13__nv_bfloat16Li320ELi1ELi16ELi160ELi64ELb1ELi64ELi160ELi160ELi4ELb0ELi148ELb0ELb0ENS_16CompileConditionILi900EEEEEvPT_PKS4_S7_S7_flPfS8_Pj:
	.zero		600


//--------------------- .nv.constant0._ZN13group_norm_v218gn_bwd_cuda_kernelI6__halfLi320ELi1ELi32ELi80ELi64ELb0ELb1ELi64ELi80ELi80ELi4ELb1ELi96ELb0ELb0ELNS_15WgradSyncMethodE3ENS_16CompileConditionILi900EEEEEvPT_S6_S6_PKS5_S8_S8_S8_PKfflPfPj --------------------------
	.section	.nv.constant0._ZN13group_norm_v218gn_bwd_cuda_kernelI6__halfLi320ELi1ELi32ELi80ELi64ELb0ELb1ELi64ELi80ELi80ELi4ELb1ELi96ELb0ELb0ELNS_15WgradSyncMethodE3ENS_16CompileConditionILi900EEEEEvPT_S6_S6_PKS5_S8_S8_S8_PKfflPfPj,"a",@progbits
	.sectionflags	@""
	.align	4
.nv.constant0._ZN13group_norm_v218gn_bwd_cuda_kernelI6__halfLi320ELi1ELi32ELi80ELi64ELb0ELb1ELi64ELi80ELi80ELi4ELb1ELi96ELb0ELb0ELNS_15WgradSyncMethodE3ENS_16CompileConditionILi900EEEEEvPT_S6_S6_PKS5_S8_S8_S8_PKfflPfPj:
	.zero		624


//--------------------- .nv.constant0._ZN13group_norm_v218gn_bwd_cuda_kernelI6__halfLi320ELi1ELi32ELi80ELi64ELb0ELb1ELi64ELi80ELi80ELi4ELb1ELi128ELb0ELb0ELNS_15WgradSyncMethodE3ENS_16CompileConditionILi900EEEEEvPT_S6_S6_PKS5_S8_S8_S8_PKfflPfPj --------------------------
	.section	.nv.constant0._ZN13group_norm_v218gn_bwd_cuda_kernelI6__halfLi320ELi1ELi32ELi80ELi64ELb0ELb1ELi64ELi80ELi80ELi4ELb1ELi128ELb0ELb0ELNS_15WgradSyncMethodE3ENS_16CompileConditionILi900EEEEEvPT_S6_S6_PKS5_S8_S8_S8_PKfflPfPj,"a",@progbits
	.sectionflags	@""
	.align	4
.nv.constant0._ZN13group_norm_v218gn_bwd_cuda_kernelI6__halfLi320ELi1ELi32ELi80ELi64ELb0ELb1ELi64ELi80ELi80ELi4ELb1ELi128ELb0ELb0ELNS_15WgradSyncMethodE3ENS_16CompileConditionILi900EEEEEvPT_S6_S6_PKS5_S8_S8_S8_PKfflPfPj:
	.zero		624


//--------------------- .nv.constant0._ZN13group_norm_v218gn_bwd_cuda_kernelI6__halfLi320ELi3ELi16ELi160ELi64ELb1ELb1ELi2ELi320ELi320ELi2ELb1ELi10ELb0ELb0ELNS_15WgradSyncMethodE2ENS_16CompileConditionILi900EEEEEvPT_S6_S6_PKS5_S8_S8_S8_PKfflPfPj --------------------------
	.section	.nv.constant0._ZN13group_norm_v218gn_bwd_cuda_kernelI6__halfLi320ELi3ELi16ELi160ELi64ELb1ELb1ELi2ELi320ELi320ELi2ELb1ELi10ELb0ELb0ELNS_15WgradSyncMethodE2ENS_16CompileConditionILi900EEEEEvPT_S6_S6_PKS5_S8_S8_S8_PKfflPfPj,"a",@progbits
	.sectionflags	@""
	.align	4
.nv.constant0._ZN13group_norm_v218gn_bwd_cuda_kernelI6__halfLi320ELi3ELi16ELi160ELi64ELb1ELb1ELi2ELi320ELi320ELi2ELb1ELi10ELb0ELb0ELNS_15WgradSyncMethodE2ENS_16CompileConditionILi900EEEEEvPT_S6_S6_PKS5_S8_S8_S8_PKfflPfPj:
	.zero		624


//--------------------- .nv.constant0._ZN13group_norm_v218gn_bwd_cuda_kernelI6__halfLi320ELi1ELi16ELi160ELi64ELb1ELb1ELi4ELi320ELi320ELi4ELb1ELi9ELb0ELb0ELNS_15WgradSyncMethodE2ENS_16CompileConditionILi900EEEEEvPT_S6_S6_PKS5_S8_S8_S8_PKfflPfPj --------------------------
	.section	.nv.constant0._ZN13group_norm_v218gn_bwd_cuda_kernelI6__halfLi320ELi1ELi16ELi160ELi64ELb1ELb1ELi4ELi320ELi320ELi4ELb1ELi9ELb0ELb0ELNS_15WgradSyncMethodE2ENS_16CompileConditionILi900EEEEEvPT_S6_S6_PKS5_S8_S8_S8_PKfflPfPj,"a",@progbits
	.sectionflags	@""
	.align	4
.nv.constant0._ZN13group_norm_v218gn_bwd_cuda_kernelI6__halfLi320ELi1ELi16ELi160ELi64ELb1ELb1ELi4ELi320ELi320ELi4ELb1ELi9ELb0ELb0ELNS_15WgradSyncMethodE2ENS_16CompileConditionILi900EEEEEvPT_S6_S6_PKS5_S8_S8_S8_PKfflPfPj:
	.zero		624


//--------------------- .nv.constant0._ZN13group_norm_v218gn_bwd_cuda_kernelI6__halfLi320ELi3ELi16ELi160ELi64ELb1ELb1ELi4ELi320ELi320ELi4ELb1ELi16ELb0ELb0ELNS_15WgradSyncMethodE3ENS_16CompileConditionILi900EEEEEvPT_S6_S6_PKS5_S8_S8_S8_PKfflPfPj --------------------------
	.section	.nv.constant0._ZN13group_norm_v218gn_bwd_cuda_kernelI6__halfLi320ELi3ELi16ELi160ELi64ELb1ELb1ELi4ELi320ELi320ELi4ELb1ELi16ELb0ELb0ELNS_15WgradSyncMethodE3ENS_16CompileConditionILi900EEEEEvPT_S6_S6_PKS5_S8_S8_S8_PKfflPfPj,"a",@progbits
	.sectionflags	@""
	.align	4
.nv.constant0._ZN13group_norm_v218gn_bwd_cuda_kernelI6__halfLi320ELi3ELi16ELi160ELi64ELb1ELb1ELi4ELi320ELi320ELi4ELb1ELi16ELb0ELb0ELNS_15WgradSyncMethodE3ENS_16CompileConditionILi900EEEEEvPT_S6_S6_PKS5_S8_S8_S8_PKfflPfPj:
	.zero		624


//--------------------- .nv.constant0._ZN13group_norm_v218gn_bwd_cuda_kernelI6__halfLi320ELi1ELi16ELi160ELi64ELb1ELb1ELi8ELi320ELi320ELi4ELb1ELi16ELb0ELb0ELNS_15WgradSyncMethodE3ENS_16CompileConditionILi900EEEEEvPT_S6_S6_PKS5_S8_S8_S8_PKfflPfPj --------------------------
	.section	.nv.constant0._ZN13group_norm_v218gn_bwd_cuda_kernelI6__halfLi320ELi1ELi16ELi160ELi64ELb1ELb1ELi8ELi320ELi320ELi4ELb1ELi16ELb0ELb0ELNS_15WgradSyncMethodE3ENS_16CompileConditionILi900EEEEEvPT_S6_S6_PKS5_S8_S8_S8_PKfflPfPj,"a",@progbits
	.sectionflags	@""
	.align	4
.nv.constant0._ZN13group_norm_v218gn_bwd_cuda_kernelI6__halfLi320ELi1ELi16ELi160ELi64ELb1ELb1ELi8ELi320ELi320ELi4ELb1ELi16ELb0ELb0ELNS_15WgradSyncMethodE3ENS_16CompileConditionILi900EEEEEvPT_S6_S6_PKS5_S8_S8_S8_PKfflPfPj:
	.zero		624


//--------------------- .nv.constant0._ZN13group_norm_v218gn_bwd_cuda_kernelI6__halfLi320ELi3ELi16ELi160ELi64ELb1ELb1ELi8ELi320ELi320ELi4ELb1ELi40ELb0ELb0ELNS_15WgradSyncMethodE3ENS_16CompileConditionILi900EEEEEvPT_S6_S6_PKS5_S8_S8_S8_PKfflPfPj --------------------------
	.section	.nv.constant0._ZN13group_norm_v218gn_bwd_cuda_kernelI6__halfLi320ELi3ELi16ELi160ELi64ELb1ELb1ELi8ELi320ELi320ELi4ELb1ELi40ELb0ELb0ELNS_15WgradSyncMethodE3ENS_16CompileConditionILi900EEEEEvPT_S6_S6_PKS5_S8_S8_S8_PKfflPfPj,"a",@progbits
	.sectionflags	@""
	.align	4
.nv.constant0._ZN13group_norm_v218gn_bwd_cuda_kernelI6__halfLi320ELi3ELi16ELi160ELi64ELb1ELb1ELi8ELi320ELi320ELi4ELb1ELi40ELb0ELb0ELNS_15WgradSyncMethodE3ENS_16CompileConditionILi900EEEEEvPT_S6_S6_PKS5_S8_S8_S8_PKfflPfPj:
	.zero		624


//--------------------- .nv.constant0._ZN13group_norm_v218gn_bwd_cuda_kernelI6__halfLi320ELi1ELi16ELi160ELi64ELb1ELb1ELi16ELi320ELi320ELi4ELb1ELi32ELb0ELb0ELNS_15WgradSyncMethodE3ENS_16CompileConditionILi900EEEEEvPT_S6_S6_PKS5_S8_S8_S8_PKfflPfPj --------------------------
	.section	.nv.constant0._ZN13group_norm_v218gn_bwd_cuda_kernelI6__halfLi320ELi1ELi16ELi160ELi64ELb1ELb1ELi16ELi320ELi320ELi4ELb1ELi32ELb0ELb0ELNS_15WgradSyncMethodE3ENS_16CompileConditionILi900EEEEEvPT_S6_S6_PKS5_S8_S8_S8_PKfflPfPj,"a",@progbits
	.sectionflags	@""
	.align	4
.nv.constant0._ZN13group_norm_v218gn_bwd_cuda_kernelI6__halfLi320ELi1ELi16ELi160ELi64ELb1ELb1ELi16ELi320ELi320ELi4ELb1ELi32ELb0ELb0ELNS_15WgradSyncMethodE3ENS_16CompileConditionILi900EEEEEvPT_S6_S6_PKS5_S8_S8_S8_PKfflPfPj:
	.zero		624


//--------------------- .nv.constant0._ZN13group_norm_v218gn_bwd_cuda_kernelI6__halfLi320ELi3ELi16ELi160ELi64ELb1ELb1ELi16ELi320ELi320ELi4ELb1ELi80ELb0ELb0ELNS_15WgradSyncMethodE3ENS_16CompileConditionILi900EEEEEvPT_S6_S6_PKS5_S8_S8_S8_PKfflPfPj --------------------------
	.section	.nv.constant0._ZN13group_norm_v218gn_bwd_cuda_kernelI6__halfLi320ELi3ELi16ELi160ELi64ELb1ELb1ELi16ELi320ELi320ELi4ELb1ELi80ELb0ELb0ELNS_15WgradSyncMethodE3ENS_16CompileConditionILi900EEEEEvPT_S6_S6_PKS5_S8_S8_S8_PKfflPfPj,"a",@progbits
	.sectionflags	@""
	.align	4
.nv.constant0._ZN13group_norm_v218gn_bwd_cuda_kernelI6__halfLi320ELi3ELi16ELi160ELi64ELb1ELb1ELi16ELi320ELi320ELi4ELb1ELi80ELb0ELb0ELNS_15WgradSyncMethodE3ENS_16CompileConditionILi900EEEEEvPT_S6_S6_PKS5_S8_S8_S8_PKfflPfPj:
	.zero		624


//--------------------- .nv.constant0._ZN13group_norm_v218gn_bwd_cuda_kernelI6__halfLi320ELi1ELi16ELi160ELi64ELb1ELb1ELi32ELi320ELi320ELi4ELb1ELi72ELb0ELb0ELNS_15WgradSyncMethodE1ENS_16CompileConditionILi900EEEEEvPT_S6_S6_PKS5_S8_S8_S8_PKfflPfPj --------------------------
	.section	.nv.constant0._ZN13group_norm_v218gn_bwd_cuda_kernelI6__halfLi320ELi1ELi16ELi160ELi64ELb1ELb1ELi32ELi320ELi320ELi4ELb1ELi72ELb0ELb0ELNS_15WgradSyncMethodE1ENS_16CompileConditionILi900EEEEEvPT_S6_S6_PKS5_S8_S8_S8_PKfflPfPj,"a",@progbits
	.sectionflags	@""
	.align	4
.nv.constant0._ZN13group_norm_v218gn_bwd_cuda_kernelI6__halfLi320ELi1ELi16ELi160ELi64ELb1ELb1ELi32ELi320ELi320ELi4ELb1ELi72ELb0ELb0ELNS_15WgradSyncMethodE1ENS_16CompileConditionILi900EEEEEvPT_S6_S6_PKS5_S8_S8_S8_PKfflPfPj:
	.zero		624


//--------------------- .nv.constant0._ZN13group_norm_v218gn_bwd_cuda_kernelI6__halfLi320ELi1ELi16ELi160ELi64ELb1ELb1ELi32ELi320ELi320ELi4ELb1ELi72ELb0ELb1ELNS_15WgradSyncMethodE1ENS_16CompileConditionILi900EEEEEvPT_S6_S6_PKS5_S8_S8_S8_PKfflPfPj --------------------------
	.section	.nv.constant0._ZN13group_norm_v218gn_bwd_cuda_kernelI6__halfLi320ELi1ELi16ELi160ELi64ELb1ELb1ELi32ELi320ELi320ELi4ELb1ELi72ELb0ELb1ELNS_15WgradSyncMethodE1ENS_16CompileConditionILi900EEEEEvPT_S6_S6_PKS5_S8_S8_S8_PKfflPfPj,"a",@progbits
	.sectionflags	@""
	.align	4
.nv.constant0._ZN13group_norm_v218gn_bwd_cuda_kernelI6__halfLi320ELi1ELi16ELi160ELi64ELb1ELb1ELi32ELi320ELi320ELi4ELb1ELi72ELb0ELb1ELNS_15WgradSyncMethodE1ENS_16CompileConditionILi900EEEEEvPT_S6_S6_PKS5_S8_S8_S8_PKfflPfPj:
	.zero		624


//--------------------- .nv.constant0._ZN13group_norm_v218gn_bwd_cuda_kernelI6__halfLi320ELi3ELi16ELi160ELi64ELb1ELb1ELi32ELi320ELi320ELi4ELb1ELi168ELb0ELb0ELNS_15WgradSyncMethodE3ENS_16CompileConditionILi900EEEEEvPT_S6_S6_PKS5_S8_S8_S8_PKfflPfPj --------------------------
	.section	.nv.constant0._ZN13group_norm_v218gn_bwd_cuda_kernelI6__halfLi320ELi3ELi16ELi160ELi64ELb1ELb1ELi32ELi320ELi320ELi4ELb1ELi168ELb0ELb0ELNS_15WgradSyncMethodE3ENS_16CompileConditionILi900EEEEEvPT_S6_S6_PKS5_S8_S8_S8_PKfflPfPj,"a",@progbits
	.sectionflags	@""
	.align	4
.nv.constant0._ZN13group_norm_v218gn_bwd_cuda_kernelI6__halfLi320ELi3ELi16ELi160ELi64ELb1ELb1ELi32ELi320ELi320ELi4ELb1ELi168ELb0ELb0ELNS_15WgradSyncMethodE3ENS_16CompileConditionILi900EEEEEvPT_S6_S6_PKS5_S8_S8_S8_PKfflPfPj:
	.zero		624


//--------------------- .nv.constant0._ZN13group_norm_v218gn_bwd_cuda_kernelI6__halfLi320ELi1ELi16ELi160ELi64ELb1ELb1ELi64ELi320ELi320ELi4ELb1ELi144ELb0ELb0ELNS_15WgradSyncMethodE3ENS_16CompileConditionILi900EEEEEvPT_S6_S6_PKS5_S8_S8_S8_PKfflPfPj --------------------------
	.section	.nv.constant0._ZN13group_norm_v218gn_bwd_cuda_kernelI6__halfLi320ELi1ELi16ELi160ELi64ELb1ELb1ELi64ELi320ELi320ELi4ELb1ELi144ELb0ELb0ELNS_15WgradSyncMethodE3ENS_16CompileConditionILi900EEEEEvPT_S6_S6_PKS5_S8_S8_S8_PKfflPfPj,"a",@progbits
	.sectionflags	@""
	.align	4
.nv.constant0._ZN13group_norm_v218gn_bwd_cuda_kernelI6__halfLi320ELi1ELi16ELi160ELi64ELb1ELb1ELi64ELi320ELi320ELi4ELb1ELi144ELb0ELb0ELNS_15WgradSyncMethodE3ENS_16CompileConditionILi900EEEEEvPT_S6_S6_PKS5_S8_S8_S8_PKfflPfPj:
	.zero		624


//--------------------- .nv.constant0._ZN13group_norm_v214gn_cuda_kernelI6__halfLi320ELi1ELi32ELi80ELi64ELb0ELi64ELi80ELi80ELi4ELb0ELi116ELb0ELb0ENS_16CompileConditionILi900EEEEEvPT_PKS4_S7_S7_flPfS8_Pj --------------------------
	.section	.nv.constant0._ZN13group_norm_v214gn_cuda_kernelI6__halfLi320ELi1ELi32ELi80ELi64ELb0ELi64ELi80ELi80ELi4ELb0ELi116ELb0ELb0ENS_16CompileConditionILi900EEEEEvPT_PKS4_S7_S7_flPfS8_Pj,"a",@progbits
	.sectionflags	@""
	.align	4
.nv.constant0._ZN13group_norm_v214gn_cuda_kernelI6__halfLi320ELi1ELi32ELi80ELi64ELb0ELi64ELi80ELi80ELi4ELb0ELi116ELb0ELb0ENS_16CompileConditionILi900EEEEEvPT_PKS4_S7_S7_flPfS8_Pj:
	.zero		600


//--------------------- .nv.constant0._ZN13group_norm_v214gn_cuda_kernelI6__halfLi320ELi1ELi32ELi80ELi64ELb0ELi64ELi80ELi80ELi4ELb0ELi148ELb0ELb0ENS_16CompileConditionILi900EEEEEvPT_PKS4_S7_S7_flPfS8_Pj --------------------------
	.section	.nv.constant0._ZN13group_norm_v214gn_cuda_kernelI6__halfLi320ELi1ELi32ELi80ELi64ELb0ELi64ELi80ELi80ELi4ELb0ELi148ELb0ELb0ENS_16CompileConditionILi900EEEEEvPT_PKS4_S7_S7_flPfS8_Pj,"a",@progbits
	.sectionflags	@""
	.align	4
.nv.constant0._ZN13group_norm_v214gn_cuda_kernelI6__halfLi320ELi1ELi32ELi80ELi64ELb0ELi64ELi80ELi80ELi4ELb0ELi148ELb0ELb0ENS_16CompileConditionILi900EEEEEvPT_PKS4_S7_S7_flPfS8_Pj:
	.zero		600


//--------------------- .nv.constant0._ZN13group_norm_v214gn_cuda_kernelI6__halfLi320ELi1ELi16ELi160ELi64ELb1ELi64ELi160ELi160ELi4ELb0ELi116ELb0ELb0ENS_16CompileConditionILi900EEEEEvPT_PKS4_S7_S7_flPfS8_Pj --------------------------
	.section	.nv.constant0._ZN13group_norm_v214gn_cuda_kernelI6__halfLi320ELi1ELi16ELi160ELi64ELb1ELi64ELi160ELi160ELi4ELb0ELi116ELb0ELb0ENS_16CompileConditionILi900EEEEEvPT_PKS4_S7_S7_flPfS8_Pj,"a",@progbits
	.sectionflags	@""
	.align	4
.nv.constant0._ZN13group_norm_v214gn_cuda_kernelI6__halfLi320ELi1ELi16ELi160ELi64ELb1ELi64ELi160ELi160ELi4ELb0ELi116ELb0ELb0ENS_16CompileConditionILi900EEEEEvPT_PKS4_S7_S7_flPfS8_Pj:
	.zero		600


//--------------------- .nv.constant0._ZN13group_norm_v214gn_cuda_kernelI6__halfLi320ELi1ELi16ELi160ELi64ELb1ELi64ELi160ELi160ELi4ELb0ELi148ELb0ELb0ENS_16CompileConditionILi900EEEEEvPT_PKS4_S7_S7_flPfS8_Pj --------------------------
	.section	.nv.constant0._ZN13group_norm_v214gn_cuda_kernelI6__halfLi320ELi1ELi16ELi160ELi64ELb1ELi64ELi160ELi160ELi4ELb0ELi148ELb0ELb0ENS_16CompileConditionILi900EEEEEvPT_PKS4_S7_S7_flPfS8_Pj,"a",@progbits
	.sectionflags	@""
	.align	4
.nv.constant0._ZN13group_norm_v214gn_cuda_kernelI6__halfLi320ELi1ELi16ELi160ELi64ELb1ELi64ELi160ELi160ELi4ELb0ELi148ELb0ELb0ENS_16CompileConditionILi900EEEEEvPT_PKS4_S7_S7_flPfS8_Pj:
	.zero		600


//--------------------- SYMBOLS --------------------------

	.type		.nv.reservedSmem.offset0,@object
	.size		.nv.reservedSmem.offset0,0x4
